	.target	sm_90a

	.elftype	@"ET_EXEC"


//--------------------- .note.nv.tkinfo           --------------------------
	.section	.note.nv.tkinfo,"",@"SHT_NOTE"
	.sectionflags	@"SHF_NOTE_NV_TKINFO"
	.tkinfo
        /*0018*/ 	.word	0x00000002
        /*0030*/ 	.string	""
        /*0030*/ 	.string	"ptxas"
        /*0030*/ 	.string	"Cuda compilation tools, release 13.0, V13.0.88"
        /*0030*/ 	.string	"Build cuda_13.0.r13.0/compiler.36424714_0"
        /*0030*/ 	.string	"-arch sm_90a -m 64 "



//--------------------- .note.nv.cuinfo           --------------------------
	.section	.note.nv.cuinfo,"",@"SHT_NOTE"
	.sectionflags	@"SHF_NOTE_NV_CUINFO"
        /*0018*/ 	.short	0x0002
        /*001a*/ 	.short	0x005a
        /*001c*/ 	.short	0x0082
	.zero		2


//--------------------- .nv.info                  --------------------------
	.section	.nv.info,"",@"SHT_CUDA_INFO"
	.align	4


	//----- nvinfo : EIATTR_REGCOUNT
	.align		4
        /*0000*/ 	.byte	0x04, 0x2f
        /*0002*/ 	.short	(.L_27 - .L_26)
	.align		4
.L_26:
        /*0004*/ 	.word	index@(_ZN7cutlass13device_kernelIN5flash11enable_sm90INS1_16FlashAttnFwdSm90INS1_25CollectiveMainloopFwdSm90ILi2EN4cute5tupleIJNS5_1CILi1EEES8_S8_EEENS6_IJNS7_ILi128EEENS7_ILi160EEENS7_ILi192EEEEEELi128ENS_12float_e4m3_tEfNS_4arch4Sm90ELb1ELb0ELb1ELb1ELb1ELb1ELb0ELb1ELb1ELb1ELb1ELb0EEENS1_21CollectiveEpilogueFwdINS6_IJSA_SA_SB_EEES9_NS_10bfloat16_tESG_Li256ELb1ELb1ELb1ELb1EEENS1_36VarlenDynamicPersistentTileSchedulerILi128ELi160ELi256ELi128ELb1ELb1ELb1ELb1ELb1ELb1EEEEEEEEEvNT_6ParamsE)
        /*0008*/ 	.word	0x000000a8


	//----- nvinfo : EIATTR_FRAME_SIZE
	.align		4
.L_27:
        /*000c*/ 	.byte	0x04, 0x11
        /*000e*/ 	.short	(.L_29 - .L_28)
	.align		4
.L_28:
        /*0010*/ 	.word	index@(_ZN7cutlass13device_kernelIN5flash11enable_sm90INS1_16FlashAttnFwdSm90INS1_25CollectiveMainloopFwdSm90ILi2EN4cute5tupleIJNS5_1CILi1EEES8_S8_EEENS6_IJNS7_ILi128EEENS7_ILi160EEENS7_ILi192EEEEEELi128ENS_12float_e4m3_tEfNS_4arch4Sm90ELb1ELb0ELb1ELb1ELb1ELb1ELb0ELb1ELb1ELb1ELb1ELb0EEENS1_21CollectiveEpilogueFwdINS6_IJSA_SA_SB_EEES9_NS_10bfloat16_tESG_Li256ELb1ELb1ELb1ELb1EEENS1_36VarlenDynamicPersistentTileSchedulerILi128ELi160ELi256ELi128ELb1ELb1ELb1ELb1ELb1ELb1EEEEEEEEEvNT_6ParamsE)
        /*0014*/ 	.word	0x00000058


	//----- nvinfo : EIATTR_REGCOUNT
	.align		4
.L_29:
        /*0018*/ 	.byte	0x04, 0x2f
        /*001a*/ 	.short	(.L_31 - .L_30)
	.align		4
.L_30:
        /*001c*/ 	.word	index@(_ZN7cutlass13device_kernelIN5flash11enable_sm90INS1_16FlashAttnFwdSm90INS1_25CollectiveMainloopFwdSm90ILi2EN4cute5tupleIJNS5_1CILi1EEES8_S8_EEENS6_IJNS7_ILi128EEENS7_ILi160EEENS7_ILi192EEEEEELi128ENS_12float_e4m3_tEfNS_4arch4Sm90ELb1ELb0ELb1ELb1ELb1ELb0ELb0ELb1ELb1ELb1ELb1ELb0EEENS1_21CollectiveEpilogueFwdINS6_IJSA_SA_SB_EEES9_NS_10bfloat16_tESG_Li256ELb1ELb1ELb1ELb1EEENS1_36VarlenDynamicPersistentTileSchedulerILi128ELi160ELi256ELi128ELb1ELb1ELb1ELb1ELb1ELb1EEEEEEEEEvNT_6ParamsE)
        /*0020*/ 	.word	0x000000a8


	//----- nvinfo : EIATTR_FRAME_SIZE
	.align		4
.L_31:
        /*0024*/ 	.byte	0x04, 0x11
        /*0026*/ 	.short	(.L_33 - .L_32)
	.align		4
.L_32:
        /*0028*/ 	.word	index@(_ZN7cutlass13device_kernelIN5flash11enable_sm90INS1_16FlashAttnFwdSm90INS1_25CollectiveMainloopFwdSm90ILi2EN4cute5tupleIJNS5_1CILi1EEES8_S8_EEENS6_IJNS7_ILi128EEENS7_ILi160EEENS7_ILi192EEEEEELi128ENS_12float_e4m3_tEfNS_4arch4Sm90ELb1ELb0ELb1ELb1ELb1ELb0ELb0ELb1ELb1ELb1ELb1ELb0EEENS1_21CollectiveEpilogueFwdINS6_IJSA_SA_SB_EEES9_NS_10bfloat16_tESG_Li256ELb1ELb1ELb1ELb1EEENS1_36VarlenDynamicPersistentTileSchedulerILi128ELi160ELi256ELi128ELb1ELb1ELb1ELb1ELb1ELb1EEEEEEEEEvNT_6ParamsE)
        /*002c*/ 	.word	0x00000030


	//----- nvinfo : EIATTR_REGCOUNT
	.align		4
.L_33:
        /*0030*/ 	.byte	0x04, 0x2f
        /*0032*/ 	.short	(.L_35 - .L_34)
	.align		4
.L_34:
        /*0034*/ 	.word	index@(_ZN7cutlass13device_kernelIN5flash11enable_sm90INS1_16FlashAttnFwdSm90INS1_25CollectiveMainloopFwdSm90ILi2EN4cute5tupleIJNS5_1CILi1EEES8_S8_EEENS6_IJNS7_ILi128EEENS7_ILi160EEENS7_ILi192EEEEEELi128ENS_12float_e4m3_tEfNS_4arch4Sm90ELb1ELb0ELb1ELb0ELb1ELb0ELb0ELb1ELb1ELb1ELb1ELb0EEENS1_21CollectiveEpilogueFwdINS6_IJSA_SA_SB_EEES9_NS_10bfloat16_tESG_Li256ELb0ELb1ELb1ELb1EEENS1_19SingleTileSchedulerILb0ELb1ELb1ELi128EEEEEEEEEvNT_6ParamsE)
        /*0038*/ 	.word	0x000000a8


	//----- nvinfo : EIATTR_FRAME_SIZE
	.align		4
.L_35:
        /*003c*/ 	.byte	0x04, 0x11
        /*003e*/ 	.short	(.L_37 - .L_36)
	.align		4
.L_36:
        /*0040*/ 	.word	index@(_ZN7cutlass13device_kernelIN5flash11enable_sm90INS1_16FlashAttnFwdSm90INS1_25CollectiveMainloopFwdSm90ILi2EN4cute5tupleIJNS5_1CILi1EEES8_S8_EEENS6_IJNS7_ILi128EEENS7_ILi160EEENS7_ILi192EEEEEELi128ENS_12float_e4m3_tEfNS_4arch4Sm90ELb1ELb0ELb1ELb0ELb1ELb0ELb0ELb1ELb1ELb1ELb1ELb0EEENS1_21CollectiveEpilogueFwdINS6_IJSA_SA_SB_EEES9_NS_10bfloat16_tESG_Li256ELb0ELb1ELb1ELb1EEENS1_19SingleTileSchedulerILb0ELb1ELb1ELi128EEEEEEEEEvNT_6ParamsE)
        /*0044*/ 	.word	0x00000018


	//----- nvinfo : EIATTR_REGCOUNT
	.align		4
.L_37:
        /*0048*/ 	.byte	0x04, 0x2f
        /*004a*/ 	.short	(.L_39 - .L_38)
	.align		4
.L_38:
        /*004c*/ 	.word	index@(_ZN7cutlass13device_kernelIN5flash11enable_sm90INS1_16FlashAttnFwdSm90INS1_25CollectiveMainloopFwdSm90ILi2EN4cute5tupleIJNS5_1CILi1EEES8_S8_EEENS6_IJNS7_ILi128EEESA_NS7_ILi192EEEEEELi128ENS_12float_e4m3_tEfNS_4arch4Sm90ELb0ELb1ELb1ELb1ELb1ELb1ELb0ELb1ELb1ELb1ELb1ELb0EEENS1_21CollectiveEpilogueFwdINS6_IJSA_SA_SA_EEES9_NS_10bfloat16_tESF_Li256ELb1ELb1ELb1ELb1EEENS1_36VarlenDynamicPersistentTileSchedulerILi128ELi128ELi256ELi128ELb1ELb1ELb1ELb1ELb0ELb1EEEEEEEEEvNT_6ParamsE)
        /*0050*/ 	.word	0x000000a8


	//----- nvinfo : EIATTR_FRAME_SIZE
	.align		4
.L_39:
        /*0054*/ 	.byte	0x04, 0x11
        /*0056*/ 	.short	(.L_41 - .L_40)
	.align		4
.L_40:
        /*0058*/ 	.word	index@(_ZN7cutlass13device_kernelIN5flash11enable_sm90INS1_16FlashAttnFwdSm90INS1_25CollectiveMainloopFwdSm90ILi2EN4cute5tupleIJNS5_1CILi1EEES8_S8_EEENS6_IJNS7_ILi128EEESA_NS7_ILi192EEEEEELi128ENS_12float_e4m3_tEfNS_4arch4Sm90ELb0ELb1ELb1ELb1ELb1ELb1ELb0ELb1ELb1ELb1ELb1ELb0EEENS1_21CollectiveEpilogueFwdINS6_IJSA_SA_SA_EEES9_NS_10bfloat16_tESF_Li256ELb1ELb1ELb1ELb1EEENS1_36VarlenDynamicPersistentTileSchedulerILi128ELi128ELi256ELi128ELb1ELb1ELb1ELb1ELb0ELb1EEEEEEEEEvNT_6ParamsE)
        /*005c*/ 	.word	0x00000058


	//----- nvinfo : EIATTR_REGCOUNT
	.align		4
.L_41:
        /*0060*/ 	.byte	0x04, 0x2f
        /*0062*/ 	.short	(.L_43 - .L_42)
	.align		4
.L_42:
        /*0064*/ 	.word	index@(_ZN7cutlass13device_kernelIN5flash11enable_sm90INS1_16FlashAttnFwdSm90INS1_25CollectiveMainloopFwdSm90ILi2EN4cute5tupleIJNS5_1CILi1EEES8_S8_EEENS6_IJNS7_ILi128EEESA_NS7_ILi192EEEEEELi128ENS_12float_e4m3_tEfNS_4arch4Sm90ELb0ELb1ELb1ELb1ELb1ELb0ELb0ELb1ELb1ELb1ELb1ELb0EEENS1_21CollectiveEpilogueFwdINS6_IJSA_SA_SA_EEES9_NS_10bfloat16_tESF_Li256ELb1ELb1ELb1ELb1EEENS1_36VarlenDynamicPersistentTileSchedulerILi128ELi128ELi256ELi128ELb1ELb1ELb1ELb1ELb0ELb1EEEEEEEEEvNT_6ParamsE)
        /*0068*/ 	.word	0x000000a8


	//----- nvinfo : EIATTR_FRAME_SIZE
	.align		4
.L_43:
        /*006c*/ 	.byte	0x04, 0x11
        /*006e*/ 	.short	(.L_45 - .L_44)
	.align		4
.L_44:
        /*0070*/ 	.word	index@(_ZN7cutlass13device_kernelIN5flash11enable_sm90INS1_16FlashAttnFwdSm90INS1_25CollectiveMainloopFwdSm90ILi2EN4cute5tupleIJNS5_1CILi1EEES8_S8_EEENS6_IJNS7_ILi128EEESA_NS7_ILi192EEEEEELi128ENS_12float_e4m3_tEfNS_4arch4Sm90ELb0ELb1ELb1ELb1ELb1ELb0ELb0ELb1ELb1ELb1ELb1ELb0EEENS1_21CollectiveEpilogueFwdINS6_IJSA_SA_SA_EEES9_NS_10bfloat16_tESF_Li256ELb1ELb1ELb1ELb1EEENS1_36VarlenDynamicPersistentTileSchedulerILi128ELi128ELi256ELi128ELb1ELb1ELb1ELb1ELb0ELb1EEEEEEEEEvNT_6ParamsE)
        /*0074*/ 	.word	0x00000018


	//----- nvinfo : EIATTR_REGCOUNT
	.align		4
.L_45:
        /*0078*/ 	.byte	0x04, 0x2f
        /*007a*/ 	.short	(.L_47 - .L_46)
	.align		4
.L_46:
        /*007c*/ 	.word	index@(_ZN7cutlass13device_kernelIN5flash11enable_sm90INS1_16FlashAttnFwdSm90INS1_25CollectiveMainloopFwdSm90ILi2EN4cute5tupleIJNS5_1CILi1EEES8_S8_EEENS6_IJNS7_ILi128EEESA_NS7_ILi192EEEEEELi128ENS_12float_e4m3_tEfNS_4arch4Sm90ELb0ELb1ELb1ELb0ELb1ELb0ELb0ELb1ELb1ELb1ELb1ELb0EEENS1_21CollectiveEpilogueFwdINS6_IJSA_SA_SA_EEES9_NS_10bfloat16_tESF_Li256ELb0ELb1ELb1ELb1EEENS1_19SingleTileSchedulerILb0ELb1ELb1ELi128EEEEEEEEEvNT_6ParamsE)
        /*0080*/ 	.word	0x000000a8


	//----- nvinfo : EIATTR_FRAME_SIZE
	.align		4
.L_47:
        /*0084*/ 	.byte	0x04, 0x11
        /*0086*/ 	.short	(.L_49 - .L_48)
	.align		4
.L_48:
        /*0088*/ 	.word	index@(_ZN7cutlass13device_kernelIN5flash11enable_sm90INS1_16FlashAttnFwdSm90INS1_25CollectiveMainloopFwdSm90ILi2EN4cute5tupleIJNS5_1CILi1EEES8_S8_EEENS6_IJNS7_ILi128EEESA_NS7_ILi192EEEEEELi128ENS_12float_e4m3_tEfNS_4arch4Sm90ELb0ELb1ELb1ELb0ELb1ELb0ELb0ELb1ELb1ELb1ELb1ELb0EEENS1_21CollectiveEpilogueFwdINS6_IJSA_SA_SA_EEES9_NS_10bfloat16_tESF_Li256ELb0ELb1ELb1ELb1EEENS1_19SingleTileSchedulerILb0ELb1ELb1ELi128EEEEEEEEEvNT_6ParamsE)
        /*008c*/ 	.word	0x00000010


	//----- nvinfo : EIATTR_REGCOUNT
	.align		4
.L_49:
        /*0090*/ 	.byte	0x04, 0x2f
        /*0092*/ 	.short	(.L_51 - .L_50)
	.align		4
.L_50:
        /*0094*/ 	.word	index@(_ZN7cutlass13device_kernelIN5flash11enable_sm90INS1_16FlashAttnFwdSm90INS1_25CollectiveMainloopFwdSm90ILi2EN4cute5tupleIJNS5_1CILi1EEES8_S8_EEENS6_IJNS7_ILi128EEENS7_ILi160EEENS7_ILi192EEEEEELi128ENS_12float_e4m3_tEfNS_4arch4Sm90ELb0ELb0ELb1ELb1ELb1ELb1ELb0ELb1ELb1ELb1ELb1ELb0EEENS1_21CollectiveEpilogueFwdINS6_IJSA_SA_SB_EEES9_NS_10bfloat16_tESG_Li256ELb1ELb1ELb1ELb1EEENS1_36VarlenDynamicPersistentTileSchedulerILi128ELi160ELi256ELi128ELb1ELb1ELb1ELb0ELb1ELb1EEEEEEEEEvNT_6ParamsE)
        /*0098*/ 	.word	0x000000a8


	//----- nvinfo : EIATTR_FRAME_SIZE
	.align		4
.L_51:
        /*009c*/ 	.byte	0x04, 0x11
        /*009e*/ 	.short	(.L_53 - .L_52)
	.align		4
.L_52:
        /*00a0*/ 	.word	index@(_ZN7cutlass13device_kernelIN5flash11enable_sm90INS1_16FlashAttnFwdSm90INS1_25CollectiveMainloopFwdSm90ILi2EN4cute5tupleIJNS5_1CILi1EEES8_S8_EEENS6_IJNS7_ILi128EEENS7_ILi160EEENS7_ILi192EEEEEELi128ENS_12float_e4m3_tEfNS_4arch4Sm90ELb0ELb0ELb1ELb1ELb1ELb1ELb0ELb1ELb1ELb1ELb1ELb0EEENS1_21CollectiveEpilogueFwdINS6_IJSA_SA_SB_EEES9_NS_10bfloat16_tESG_Li256ELb1ELb1ELb1ELb1EEENS1_36VarlenDynamicPersistentTileSchedulerILi128ELi160ELi256ELi128ELb1ELb1ELb1ELb0ELb1ELb1EEEEEEEEEvNT_6ParamsE)
        /*00a4*/ 	.word	0x00000058


	//----- nvinfo : EIATTR_REGCOUNT
	.align		4
.L_53:
        /*00a8*/ 	.byte	0x04, 0x2f
        /*00aa*/ 	.short	(.L_55 - .L_54)
	.align		4
.L_54:
        /*00ac*/ 	.word	index@(_ZN7cutlass13device_kernelIN5flash11enable_sm90INS1_16FlashAttnFwdSm90INS1_25CollectiveMainloopFwdSm90ILi2EN4cute5tupleIJNS5_1CILi1EEES8_S8_EEENS6_IJNS7_ILi128EEENS7_ILi160EEENS7_ILi192EEEEEELi128ENS_12float_e4m3_tEfNS_4arch4Sm90ELb0ELb0ELb1ELb1ELb1ELb0ELb0ELb1ELb1ELb1ELb1ELb0EEENS1_21CollectiveEpilogueFwdINS6_IJSA_SA_SB_EEES9_NS_10bfloat16_tESG_Li256ELb1ELb1ELb1ELb1EEENS1_36VarlenDynamicPersistentTileSchedulerILi128ELi160ELi256ELi128ELb1ELb1ELb1ELb0ELb1ELb1EEEEEEEEEvNT_6ParamsE)
        /*00b0*/ 	.word	0x000000a8


	//----- nvinfo : EIATTR_FRAME_SIZE
	.align		4
.L_55:
        /*00b4*/ 	.byte	0x04, 0x11
        /*00b6*/ 	.short	(.L_57 - .L_56)
	.align		4
.L_56:
        /*00b8*/ 	.word	index@(_ZN7cutlass13device_kernelIN5flash11enable_sm90INS1_16FlashAttnFwdSm90INS1_25CollectiveMainloopFwdSm90ILi2EN4cute5tupleIJNS5_1CILi1EEES8_S8_EEENS6_IJNS7_ILi128EEENS7_ILi160EEENS7_ILi192EEEEEELi128ENS_12float_e4m3_tEfNS_4arch4Sm90ELb0ELb0ELb1ELb1ELb1ELb0ELb0ELb1ELb1ELb1ELb1ELb0EEENS1_21CollectiveEpilogueFwdINS6_IJSA_SA_SB_EEES9_NS_10bfloat16_tESG_Li256ELb1ELb1ELb1ELb1EEENS1_36VarlenDynamicPersistentTileSchedulerILi128ELi160ELi256ELi128ELb1ELb1ELb1ELb0ELb1ELb1EEEEEEEEEvNT_6ParamsE)
        /*00bc*/ 	.word	0x00000030


	//----- nvinfo : EIATTR_REGCOUNT
	.align		4
.L_57:
        /*00c0*/ 	.byte	0x04, 0x2f
        /*00c2*/ 	.short	(.L_59 - .L_58)
	.align		4
.L_58:
        /*00c4*/ 	.word	index@(_ZN7cutlass13device_kernelIN5flash11enable_sm90INS1_16FlashAttnFwdSm90INS1_25CollectiveMainloopFwdSm90ILi2EN4cute5tupleIJNS5_1CILi1EEES8_S8_EEENS6_IJNS7_ILi128EEENS7_ILi160EEENS7_ILi192EEEEEELi128ENS_12float_e4m3_tEfNS_4arch4Sm90ELb0ELb0ELb1ELb0ELb1ELb0ELb0ELb1ELb1ELb1ELb1ELb0EEENS1_21CollectiveEpilogueFwdINS6_IJSA_SA_SB_EEES9_NS_10bfloat16_tESG_Li256ELb0ELb1ELb1ELb1EEENS1_19SingleTileSchedulerILb0ELb1ELb1ELi128EEEEEEEEEvNT_6ParamsE)
        /*00c8*/ 	.word	0x000000a8


	//----- nvinfo : EIATTR_FRAME_SIZE
	.align		4
.L_59:
        /*00cc*/ 	.byte	0x04, 0x11
        /*00ce*/ 	.short	(.L_61 - .L_60)
	.align		4
.L_60:
        /*00d0*/ 	.word	index@(_ZN7cutlass13device_kernelIN5flash11enable_sm90INS1_16FlashAttnFwdSm90INS1_25CollectiveMainloopFwdSm90ILi2EN4cute5tupleIJNS5_1CILi1EEES8_S8_EEENS6_IJNS7_ILi128EEENS7_ILi160EEENS7_ILi192EEEEEELi128ENS_12float_e4m3_tEfNS_4arch4Sm90ELb0ELb0ELb1ELb0ELb1ELb0ELb0ELb1ELb1ELb1ELb1ELb0EEENS1_21CollectiveEpilogueFwdINS6_IJSA_SA_SB_EEES9_NS_10bfloat16_tESG_Li256ELb0ELb1ELb1ELb1EEENS1_19SingleTileSchedulerILb0ELb1ELb1ELi128EEEEEEEEEvNT_6ParamsE)
        /*00d4*/ 	.word	0x00000010


	//----- nvinfo : EIATTR_MIN_STACK_SIZE
	.align		4
.L_61:
        /*00d8*/ 	.byte	0x04, 0x12
        /*00da*/ 	.short	(.L_63 - .L_62)
	.align		4
.L_62:
        /*00dc*/ 	.word	index@(_ZN7cutlass13device_kernelIN5flash11enable_sm90INS1_16FlashAttnFwdSm90INS1_25CollectiveMainloopFwdSm90ILi2EN4cute5tupleIJNS5_1CILi1EEES8_S8_EEENS6_IJNS7_ILi128EEENS7_ILi160EEENS7_ILi192EEEEEELi128ENS_12float_e4m3_tEfNS_4arch4Sm90ELb0ELb0ELb1ELb0ELb1ELb0ELb0ELb1ELb1ELb1ELb1ELb0EEENS1_21CollectiveEpilogueFwdINS6_IJSA_SA_SB_EEES9_NS_10bfloat16_tESG_Li256ELb0ELb1ELb1ELb1EEENS1_19SingleTileSchedulerILb0ELb1ELb1ELi128EEEEEEEEEvNT_6ParamsE)
        /*00e0*/ 	.word	0x00000010


	//----- nvinfo : EIATTR_MIN_STACK_SIZE
	.align		4
.L_63:
        /*00e4*/ 	.byte	0x04, 0x12
        /*00e6*/ 	.short	(.L_65 - .L_64)
	.align		4
.L_64:
        /*00e8*/ 	.word	index@(_ZN7cutlass13device_kernelIN5flash11enable_sm90INS1_16FlashAttnFwdSm90INS1_25CollectiveMainloopFwdSm90ILi2EN4cute5tupleIJNS5_1CILi1EEES8_S8_EEENS6_IJNS7_ILi128EEENS7_ILi160EEENS7_ILi192EEEEEELi128ENS_12float_e4m3_tEfNS_4arch4Sm90ELb0ELb0ELb1ELb1ELb1ELb0ELb0ELb1ELb1ELb1ELb1ELb0EEENS1_21CollectiveEpilogueFwdINS6_IJSA_SA_SB_EEES9_NS_10bfloat16_tESG_Li256ELb1ELb1ELb1ELb1EEENS1_36VarlenDynamicPersistentTileSchedulerILi128ELi160ELi256ELi128ELb1ELb1ELb1ELb0ELb1ELb1EEEEEEEEEvNT_6ParamsE)
        /*00ec*/ 	.word	0x00000030


	//----- nvinfo : EIATTR_MIN_STACK_SIZE
	.align		4
.L_65:
        /*00f0*/ 	.byte	0x04, 0x12
        /*00f2*/ 	.short	(.L_67 - .L_66)
	.align		4
.L_66:
        /*00f4*/ 	.word	index@(_ZN7cutlass13device_kernelIN5flash11enable_sm90INS1_16FlashAttnFwdSm90INS1_25CollectiveMainloopFwdSm90ILi2EN4cute5tupleIJNS5_1CILi1EEES8_S8_EEENS6_IJNS7_ILi128EEENS7_ILi160EEENS7_ILi192EEEEEELi128ENS_12float_e4m3_tEfNS_4arch4Sm90ELb0ELb0ELb1ELb1ELb1ELb1ELb0ELb1ELb1ELb1ELb1ELb0EEENS1_21CollectiveEpilogueFwdINS6_IJSA_SA_SB_EEES9_NS_10bfloat16_tESG_Li256ELb1ELb1ELb1ELb1EEENS1_36VarlenDynamicPersistentTileSchedulerILi128ELi160ELi256ELi128ELb1ELb1ELb1ELb0ELb1ELb1EEEEEEEEEvNT_6ParamsE)
        /*00f8*/ 	.word	0x00000058


	//----- nvinfo : EIATTR_MIN_STACK_SIZE
	.align		4
.L_67:
        /*00fc*/ 	.byte	0x04, 0x12
        /*00fe*/ 	.short	(.L_69 - .L_68)
	.align		4
.L_68:
        /*0100*/ 	.word	index@(_ZN7cutlass13device_kernelIN5flash11enable_sm90INS1_16FlashAttnFwdSm90INS1_25CollectiveMainloopFwdSm90ILi2EN4cute5tupleIJNS5_1CILi1EEES8_S8_EEENS6_IJNS7_ILi128EEESA_NS7_ILi192EEEEEELi128ENS_12float_e4m3_tEfNS_4arch4Sm90ELb0ELb1ELb1ELb0ELb1ELb0ELb0ELb1ELb1ELb1ELb1ELb0EEENS1_21CollectiveEpilogueFwdINS6_IJSA_SA_SA_EEES9_NS_10bfloat16_tESF_Li256ELb0ELb1ELb1ELb1EEENS1_19SingleTileSchedulerILb0ELb1ELb1ELi128EEEEEEEEEvNT_6ParamsE)
        /*0104*/ 	.word	0x00000010


	//----- nvinfo : EIATTR_MIN_STACK_SIZE
	.align		4
.L_69:
        /*0108*/ 	.byte	0x04, 0x12
        /*010a*/ 	.short	(.L_71 - .L_70)
	.align		4
.L_70:
        /*010c*/ 	.word	index@(_ZN7cutlass13device_kernelIN5flash11enable_sm90INS1_16FlashAttnFwdSm90INS1_25CollectiveMainloopFwdSm90ILi2EN4cute5tupleIJNS5_1CILi1EEES8_S8_EEENS6_IJNS7_ILi128EEESA_NS7_ILi192EEEEEELi128ENS_12float_e4m3_tEfNS_4arch4Sm90ELb0ELb1ELb1ELb1ELb1ELb0ELb0ELb1ELb1ELb1ELb1ELb0EEENS1_21CollectiveEpilogueFwdINS6_IJSA_SA_SA_EEES9_NS_10bfloat16_tESF_Li256ELb1ELb1ELb1ELb1EEENS1_36VarlenDynamicPersistentTileSchedulerILi128ELi128ELi256ELi128ELb1ELb1ELb1ELb1ELb0ELb1EEEEEEEEEvNT_6ParamsE)
        /*0110*/ 	.word	0x00000018


	//----- nvinfo : EIATTR_MIN_STACK_SIZE
	.align		4
.L_71:
        /*0114*/ 	.byte	0x04, 0x12
        /*0116*/ 	.short	(.L_73 - .L_72)
	.align		4
.L_72:
        /*0118*/ 	.word	index@(_ZN7cutlass13device_kernelIN5flash11enable_sm90INS1_16FlashAttnFwdSm90INS1_25CollectiveMainloopFwdSm90ILi2EN4cute5tupleIJNS5_1CILi1EEES8_S8_EEENS6_IJNS7_ILi128EEESA_NS7_ILi192EEEEEELi128ENS_12float_e4m3_tEfNS_4arch4Sm90ELb0ELb1ELb1ELb1ELb1ELb1ELb0ELb1ELb1ELb1ELb1ELb0EEENS1_21CollectiveEpilogueFwdINS6_IJSA_SA_SA_EEES9_NS_10bfloat16_tESF_Li256ELb1ELb1ELb1ELb1EEENS1_36VarlenDynamicPersistentTileSchedulerILi128ELi128ELi256ELi128ELb1ELb1ELb1ELb1ELb0ELb1EEEEEEEEEvNT_6ParamsE)
        /*011c*/ 	.word	0x00000058


	//----- nvinfo : EIATTR_MIN_STACK_SIZE
	.align		4
.L_73:
        /*0120*/ 	.byte	0x04, 0x12
        /*0122*/ 	.short	(.L_75 - .L_74)
	.align		4
.L_74:
        /*0124*/ 	.word	index@(_ZN7cutlass13device_kernelIN5flash11enable_sm90INS1_16FlashAttnFwdSm90INS1_25CollectiveMainloopFwdSm90ILi2EN4cute5tupleIJNS5_1CILi1EEES8_S8_EEENS6_IJNS7_ILi128EEENS7_ILi160EEENS7_ILi192EEEEEELi128ENS_12float_e4m3_tEfNS_4arch4Sm90ELb1ELb0ELb1ELb0ELb1ELb0ELb0ELb1ELb1ELb1ELb1ELb0EEENS1_21CollectiveEpilogueFwdINS6_IJSA_SA_SB_EEES9_NS_10bfloat16_tESG_Li256ELb0ELb1ELb1ELb1EEENS1_19SingleTileSchedulerILb0ELb1ELb1ELi128EEEEEEEEEvNT_6ParamsE)
        /*0128*/ 	.word	0x00000018


	//----- nvinfo : EIATTR_MIN_STACK_SIZE
	.align		4
.L_75:
        /*012c*/ 	.byte	0x04, 0x12
        /*012e*/ 	.short	(.L_77 - .L_76)
	.align		4
.L_76:
        /*0130*/ 	.word	index@(_ZN7cutlass13device_kernelIN5flash11enable_sm90INS1_16FlashAttnFwdSm90INS1_25CollectiveMainloopFwdSm90ILi2EN4cute5tupleIJNS5_1CILi1EEES8_S8_EEENS6_IJNS7_ILi128EEENS7_ILi160EEENS7_ILi192EEEEEELi128ENS_12float_e4m3_tEfNS_4arch4Sm90ELb1ELb0ELb1ELb1ELb1ELb0ELb0ELb1ELb1ELb1ELb1ELb0EEENS1_21CollectiveEpilogueFwdINS6_IJSA_SA_SB_EEES9_NS_10bfloat16_tESG_Li256ELb1ELb1ELb1ELb1EEENS1_36VarlenDynamicPersistentTileSchedulerILi128ELi160ELi256ELi128ELb1ELb1ELb1ELb1ELb1ELb1EEEEEEEEEvNT_6ParamsE)
        /*0134*/ 	.word	0x00000030


	//----- nvinfo : EIATTR_MIN_STACK_SIZE
	.align		4
.L_77:
        /*0138*/ 	.byte	0x04, 0x12
        /*013a*/ 	.short	(.L_79 - .L_78)
	.align		4
.L_78:
        /*013c*/ 	.word	index@(_ZN7cutlass13device_kernelIN5flash11enable_sm90INS1_16FlashAttnFwdSm90INS1_25CollectiveMainloopFwdSm90ILi2EN4cute5tupleIJNS5_1CILi1EEES8_S8_EEENS6_IJNS7_ILi128EEENS7_ILi160EEENS7_ILi192EEEEEELi128ENS_12float_e4m3_tEfNS_4arch4Sm90ELb1ELb0ELb1ELb1ELb1ELb1ELb0ELb1ELb1ELb1ELb1ELb0EEENS1_21CollectiveEpilogueFwdINS6_IJSA_SA_SB_EEES9_NS_10bfloat16_tESG_Li256ELb1ELb1ELb1ELb1EEENS1_36VarlenDynamicPersistentTileSchedulerILi128ELi160ELi256ELi128ELb1ELb1ELb1ELb1ELb1ELb1EEEEEEEEEvNT_6ParamsE)
        /*0140*/ 	.word	0x00000058
.L_79:


//--------------------- .nv.compat                --------------------------
	.section	.nv.compat,"",@"SHT_CUDA_COMPAT_INFO"
	.align	4
        /*0000*/ 	.byte	0x02, 0x09, 0x01, 0x00, 0x02, 0x02, 0x04, 0x00, 0x02, 0x05, 0x05, 0x00, 0x03, 0x07, 0x01, 0x01
        /*0010*/ 	.byte	0x02, 0x03, 0x01, 0x00, 0x02, 0x06, 0x01, 0x00, 0x04, 0x0b, 0x08, 0x00, 0x00, 0x00, 0x00, 0x00
        /*0020*/ 	.byte	0x00, 0x00, 0x00, 0x00


//--------------------- .nv.info._ZN7cutlass13device_kernelIN5flash11enable_sm90INS1_16FlashAttnFwdSm90INS1_25CollectiveMainloopFwdSm90ILi2EN4cute5tupleIJNS5_1CILi1EEES8_S8_EEENS6_IJNS7_ILi128EEENS7_ILi160EEENS7_ILi192EEEEEELi128ENS_12float_e4m3_tEfNS_4arch4Sm90ELb0ELb0ELb1ELb0ELb1ELb0ELb0ELb1ELb1ELb1ELb1ELb0EEENS1_21CollectiveEpilogueFwdINS6_IJSA_SA_SB_EEES9_NS_10bfloat16_tESG_Li256ELb0ELb1ELb1ELb1EEENS1_19SingleTileSchedulerILb0ELb1ELb1ELi128EEEEEEEEEvNT_6ParamsE --------------------------
	.section	.nv.info._ZN7cutlass13device_kernelIN5flash11enable_sm90INS1_16FlashAttnFwdSm90INS1_25CollectiveMainloopFwdSm90ILi2EN4cute5tupleIJNS5_1CILi1EEES8_S8_EEENS6_IJNS7_ILi128EEENS7_ILi160EEENS7_ILi192EEEEEELi128ENS_12float_e4m3_tEfNS_4arch4Sm90ELb0ELb0ELb1ELb0ELb1ELb0ELb0ELb1ELb1ELb1ELb1ELb0EEENS1_21CollectiveEpilogueFwdINS6_IJSA_SA_SB_EEES9_NS_10bfloat16_tESG_Li256ELb0ELb1ELb1ELb1EEENS1_19SingleTileSchedulerILb0ELb1ELb1ELi128EEEEEEEEEvNT_6ParamsE,"",@"SHT_CUDA_INFO"
	.sectionflags	@""
	.align	4


	//----- nvinfo : EIATTR_CUDA_API_VERSION
	.align		4
        /*0000*/ 	.byte	0x04, 0x37
        /*0002*/ 	.short	(.L_81 - .L_80)
.L_80:
        /*0004*/ 	.word	0x00000082


	//----- nvinfo : EIATTR_KPARAM_INFO
	.align		4
.L_81:
        /*0008*/ 	.byte	0x04, 0x17
        /*000a*/ 	.short	(.L_83 - .L_82)
.L_82:
        /*000c*/ 	.word	0x00000000
        /*0010*/ 	.short	0x0000
        /*0012*/ 	.short	0x0070
        /*0014*/ 	.byte	0x00, 0xf0, 0x01, 0x28


	//----- nvinfo : EIATTR_SPARSE_MMA_MASK
	.align		4
.L_83:
        /*0018*/ 	.byte	0x03, 0x50
        /*001a*/ 	.short	0x0000


	//----- nvinfo : EIATTR_MAXREG_COUNT
	.align		4
        /*001c*/ 	.byte	0x03, 0x1b
        /*001e*/ 	.short	0x00a8


	//----- nvinfo : EIATTR_NUM_BARRIERS
	.align		4
        /*0020*/ 	.byte	0x02, 0x4c
        /*0022*/ 	.byte	0x10
	.zero		1


	//----- nvinfo : EIATTR_EXTERNS
	.align		4
        /*0024*/ 	.byte	0x04, 0x0f
        /*0026*/ 	.short	(.L_85 - .L_84)


	//   ....[0]....
	.align		4
.L_84:
        /*0028*/ 	.word	index@(__assertfail)


	//----- nvinfo : EIATTR_ANNOTATIONS
	.align		4
.L_85:
        /*002c*/ 	.byte	0x04, 0x55
        /*002e*/ 	.short	(.L_87 - .L_86)


	//   ....[0]....
.L_86:
        /*0030*/ 	.word	0x00000001
        /*0034*/ 	.byte	0x80, 0xc9, 0x00, 0x00, 0x01, 0x00, 0x00, 0x00, 0x10, 0xcc, 0x00, 0x00, 0x01, 0x00, 0x00, 0x00
        /*0044*/ 	.byte	0xc0, 0xcd, 0x00, 0x00, 0x01, 0x00, 0x00, 0x00, 0x30, 0xce, 0x00, 0x00, 0x01, 0x00, 0x00, 0x00
        /*0054*/ 	.byte	0xe0, 0xe6, 0x00, 0x00, 0x01, 0x00, 0x00, 0x00, 0x60, 0xf6, 0x00, 0x00, 0x01, 0x00, 0x00, 0x00
        /*0064*/ 	.byte	0x70, 0xf6, 0x00, 0x00, 0x01, 0x00, 0x00, 0x00, 0x80, 0xf6, 0x00, 0x00, 0x01, 0x00, 0x00, 0x00
        /*0074*/ 	.byte	0x50, 0xfd, 0x00, 0x00, 0x01, 0x00, 0x00, 0x00, 0x60, 0xfd, 0x00, 0x00, 0x01, 0x00, 0x00, 0x00
        /*0084*/ 	.byte	0xe0, 0xfd, 0x00, 0x00


	//----- nvinfo : EIATTR_MERCURY_ISA_VERSION
	.align		4
.L_87:
        /*0088*/ 	.byte	0x03, 0x5f
        /*008a*/ 	.short	0x0101


	//----- nvinfo : EIATTR_INT_WARP_WIDE_INSTR_OFFSETS
	.align		4
        /*008c*/ 	.byte	0x04, 0x31
        /*008e*/ 	.short	(.L_89 - .L_88)


	//   ....[0]....
.L_88:
        /*0090*/ 	.word	0x000000c0


	//   ....[1]....
        /*0094*/ 	.word	0x000000d0


	//   ....[2]....
        /*0098*/ 	.word	0x00000170


	//----- nvinfo : EIATTR_COOP_GROUP_MASK_REGIDS
	.align		4
.L_89:
        /*009c*/ 	.byte	0x04, 0x29
        /*009e*/ 	.short	(.L_91 - .L_90)


	//   ....[0]....
.L_90:
        /*00a0*/ 	.word	0xffffffff


	//   ....[1]....
        /*00a4*/ 	.word	0xffffffff


	//   ....[2]....
        /*00a8*/ 	.word	0xffffffff


	//   ....[3]....
        /*00ac*/ 	.word	0xffffffff


	//   ....[4]....
        /*00b0*/ 	.word	0xffffffff


	//   ....[5]....
        /*00b4*/ 	.word	0xffffffff


	//   ....[6]....
        /*00b8*/ 	.word	0xffffffff


	//   ....[7]....
        /*00bc*/ 	.word	0xffffffff


	//   ....[8]....
        /*00c0*/ 	.word	0xffffffff


	//   ....[9]....
        /*00c4*/ 	.word	0xffffffff


	//   ....[10]....
        /*00c8*/ 	.word	0xffffffff


	//   ....[11]....
        /*00cc*/ 	.word	0xffffffff


	//   ....[12]....
        /*00d0*/ 	.word	0xffffffff


	//   ....[13]....
        /*00d4*/ 	.word	0xffffffff


	//   ....[14]....
        /*00d8*/ 	.word	0xffffffff


	//   ....[15]....
        /*00dc*/ 	.word	0xffffffff


	//   ....[16]....
        /*00e0*/ 	.word	0xffffffff


	//   ....[17]....
        /*00e4*/ 	.word	0xffffffff


	//   ....[18]....
        /*00e8*/ 	.word	0xffffffff


	//   ....[19]....
        /*00ec*/ 	.word	0xffffffff


	//   ....[20]....
        /*00f0*/ 	.word	0xffffffff


	//   ....[21]....
        /*00f4*/ 	.word	0xffffffff


	//   ....[22]....
        /*00f8*/ 	.word	0xffffffff


	//   ....[23]....
        /*00fc*/ 	.word	0xffffffff


	//   ....[24]....
        /*0100*/ 	.word	0xffffffff


	//   ....[25]....
        /*0104*/ 	.word	0xffffffff


	//   ....[26]....
        /*0108*/ 	.word	0xffffffff


	//   ....[27]....
        /*010c*/ 	.word	0xffffffff


	//   ....[28]....
        /*0110*/ 	.word	0xffffffff


	//   ....[29]....
        /*0114*/ 	.word	0xffffffff


	//   ....[30]....
        /*0118*/ 	.word	0xffffffff


	//   ....[31]....
        /*011c*/ 	.word	0xffffffff


	//   ....[32]....
        /*0120*/ 	.word	0xffffffff


	//   ....[33]....
        /*0124*/ 	.word	0xffffffff


	//   ....[34]....
        /*0128*/ 	.word	0xffffffff


	//   ....[35]....
        /*012c*/ 	.word	0xffffffff


	//   ....[36]....
        /*0130*/ 	.word	0xffffffff


	//   ....[37]....
        /*0134*/ 	.word	0xffffffff


	//   ....[38]....
        /*0138*/ 	.word	0xffffffff


	//   ....[39]....
        /*013c*/ 	.word	0xffffffff


	//   ....[40]....
        /*0140*/ 	.word	0xffffffff


	//   ....[41]....
        /*0144*/ 	.word	0xffffffff


	//   ....[42]....
        /*0148*/ 	.word	0xffffffff


	//   ....[43]....
        /*014c*/ 	.word	0xffffffff


	//   ....[44]....
        /*0150*/ 	.word	0xffffffff


	//   ....[45]....
        /*0154*/ 	.word	0xffffffff


	//   ....[46]....
        /*0158*/ 	.word	0xffffffff


	//   ....[47]....
        /*015c*/ 	.word	0xffffffff


	//   ....[48]....
        /*0160*/ 	.word	0xffffffff


	//   ....[49]....
        /*0164*/ 	.word	0xffffffff


	//   ....[50]....
        /*0168*/ 	.word	0xffffffff


	//   ....[51]....
        /*016c*/ 	.word	0xffffffff


	//   ....[52]....
        /*0170*/ 	.word	0xffffffff


	//   ....[53]....
        /*0174*/ 	.word	0xffffffff


	//   ....[54]....
        /*0178*/ 	.word	0xffffffff


	//   ....[55]....
        /*017c*/ 	.word	0xffffffff


	//   ....[56]....
        /*0180*/ 	.word	0xffffffff


	//   ....[57]....
        /*0184*/ 	.word	0xffffffff


	//   ....[58]....
        /*0188*/ 	.word	0xffffffff


	//   ....[59]....
        /*018c*/ 	.word	0xffffffff


	//   ....[60]....
        /*0190*/ 	.word	0xffffffff


	//   ....[61]....
        /*0194*/ 	.word	0xffffffff


	//   ....[62]....
        /*0198*/ 	.word	0xffffffff


	//   ....[63]....
        /*019c*/ 	.word	0xffffffff


	//   ....[64]....
        /*01a0*/ 	.word	0xffffffff


	//   ....[65]....
        /*01a4*/ 	.word	0xffffffff


	//   ....[66]....
        /*01a8*/ 	.word	0xffffffff


	//   ....[67]....
        /*01ac*/ 	.word	0xffffffff


	//   ....[68]....
        /*01b0*/ 	.word	0xffffffff


	//   ....[69]....
        /*01b4*/ 	.word	0xffffffff


	//   ....[70]....
        /*01b8*/ 	.word	0xffffffff


	//   ....[71]....
        /*01bc*/ 	.word	0xffffffff


	//   ....[72]....
        /*01c0*/ 	.word	0xffffffff


	//   ....[73]....
        /*01c4*/ 	.word	0xffffffff


	//   ....[74]....
        /*01c8*/ 	.word	0xffffffff


	//   ....[75]....
        /*01cc*/ 	.word	0xffffffff


	//   ....[76]....
        /*01d0*/ 	.word	0xffffffff


	//   ....[77]....
        /*01d4*/ 	.word	0xffffffff


	//   ....[78]....
        /*01d8*/ 	.word	0xffffffff


	//   ....[79]....
        /*01dc*/ 	.word	0xffffffff


	//   ....[80]....
        /*01e0*/ 	.word	0xffffffff


	//   ....[81]....
        /*01e4*/ 	.word	0xffffffff


	//   ....[82]....
        /*01e8*/ 	.word	0xffffffff


	//   ....[83]....
        /*01ec*/ 	.word	0xffffffff


	//   ....[84]....
        /*01f0*/ 	.word	0xffffffff


	//   ....[85]....
        /*01f4*/ 	.word	0xffffffff


	//   ....[86]....
        /*01f8*/ 	.word	0xffffffff


	//   ....[87]....
        /*01fc*/ 	.word	0xffffffff


	//   ....[88]....
        /*0200*/ 	.word	0xffffffff


	//   ....[89]....
        /*0204*/ 	.word	0xffffffff


	//   ....[90]....
        /*0208*/ 	.word	0xffffffff


	//   ....[91]....
        /*020c*/ 	.word	0xffffffff


	//   ....[92]....
        /*0210*/ 	.word	0xffffffff


	//   ....[93]....
        /*0214*/ 	.word	0xffffffff


	//   ....[94]....
        /*0218*/ 	.word	0xffffffff


	//   ....[95]....
        /*021c*/ 	.word	0xffffffff


	//   ....[96]....
        /*0220*/ 	.word	0xffffffff


	//   ....[97]....
        /*0224*/ 	.word	0xffffffff


	//   ....[98]....
        /*0228*/ 	.word	0xffffffff


	//   ....[99]....
        /*022c*/ 	.word	0xffffffff


	//   ....[100]....
        /*0230*/ 	.word	0xffffffff


	//   ....[101]....
        /*0234*/ 	.word	0xffffffff


	//   ....[102]....
        /*0238*/ 	.word	0xffffffff


	//   ....[103]....
        /*023c*/ 	.word	0xffffffff


	//   ....[104]....
        /*0240*/ 	.word	0xffffffff


	//   ....[105]....
        /*0244*/ 	.word	0xffffffff


	//   ....[106]....
        /*0248*/ 	.word	0xffffffff


	//   ....[107]....
        /*024c*/ 	.word	0xffffffff


	//   ....[108]....
        /*0250*/ 	.word	0xffffffff


	//   ....[109]....
        /*0254*/ 	.word	0xffffffff


	//   ....[110]....
        /*0258*/ 	.word	0xffffffff


	//   ....[111]....
        /*025c*/ 	.word	0xffffffff


	//   ....[112]....
        /*0260*/ 	.word	0xffffffff


	//   ....[113]....
        /*0264*/ 	.word	0xffffffff


	//   ....[114]....
        /*0268*/ 	.word	0xffffffff


	//   ....[115]....
        /*026c*/ 	.word	0xffffffff


	//   ....[116]....
        /*0270*/ 	.word	0xffffffff


	//   ....[117]....
        /*0274*/ 	.word	0xffffffff


	//   ....[118]....
        /*0278*/ 	.word	0xffffffff


	//   ....[119]....
        /*027c*/ 	.word	0xffffffff


	//   ....[120]....
        /*0280*/ 	.word	0xffffffff


	//   ....[121]....
        /*0284*/ 	.word	0xffffffff


	//   ....[122]....
        /*0288*/ 	.word	0xffffffff


	//   ....[123]....
        /*028c*/ 	.word	0xffffffff


	//   ....[124]....
        /*0290*/ 	.word	0xffffffff


	//   ....[125]....
        /*0294*/ 	.word	0xffffffff


	//   ....[126]....
        /*0298*/ 	.word	0xffffffff


	//   ....[127]....
        /*029c*/ 	.word	0xffffffff


	//   ....[128]....
        /*02a0*/ 	.word	0xffffffff


	//   ....[129]....
        /*02a4*/ 	.word	0xffffffff


	//   ....[130]....
        /*02a8*/ 	.word	0xffffffff


	//   ....[131]....
        /*02ac*/ 	.word	0xffffffff


	//   ....[132]....
        /*02b0*/ 	.word	0xffffffff


	//   ....[133]....
        /*02b4*/ 	.word	0xffffffff


	//   ....[134]....
        /*02b8*/ 	.word	0xffffffff


	//   ....[135]....
        /*02bc*/ 	.word	0xffffffff


	//   ....[136]....
        /*02c0*/ 	.word	0xffffffff


	//   ....[137]....
        /*02c4*/ 	.word	0xffffffff


	//   ....[138]....
        /*02c8*/ 	.word	0xffffffff


	//   ....[139]....
        /*02cc*/ 	.word	0xffffffff


	//   ....[140]....
        /*02d0*/ 	.word	0xffffffff


	//   ....[141]....
        /*02d4*/ 	.word	0x0500000f


	//   ....[142]....
        /*02d8*/ 	.word	0x0500000f


	//   ....[143]....
        /*02dc*/ 	.word	0x0500000f


	//   ....[144]....
        /*02e0*/ 	.word	0x0500000f


	//   ....[145]....
        /*02e4*/ 	.word	0x0500000f


	//   ....[146]....
        /*02e8*/ 	.word	0x0500000f


	//   ....[147]....
        /*02ec*/ 	.word	0x0500000f


	//   ....[148]....
        /*02f0*/ 	.word	0x0500000f


	//   ....[149]....
        /*02f4*/ 	.word	0x0500000f


	//   ....[150]....
        /*02f8*/ 	.word	0x0500000f


	//   ....[151]....
        /*02fc*/ 	.word	0x0500000f


	//   ....[152]....
        /*0300*/ 	.word	0x0500000f


	//   ....[153]....
        /*0304*/ 	.word	0x0500000f


	//   ....[154]....
        /*0308*/ 	.word	0x0500000f


	//   ....[155]....
        /*030c*/ 	.word	0x0500000f


	//   ....[156]....
        /*0310*/ 	.word	0x0500000f


	//   ....[157]....
        /*0314*/ 	.word	0x0500000f


	//   ....[158]....
        /*0318*/ 	.word	0x0500000f


	//   ....[159]....
        /*031c*/ 	.word	0x0500000f


	//   ....[160]....
        /*0320*/ 	.word	0x0500000f


	//   ....[161]....
        /*0324*/ 	.word	0x0500000f


	//   ....[162]....
        /*0328*/ 	.word	0x0500000f


	//   ....[163]....
        /*032c*/ 	.word	0x0500000f


	//   ....[164]....
        /*0330*/ 	.word	0x0500000f


	//   ....[165]....
        /*0334*/ 	.word	0x0500000f


	//   ....[166]....
        /*0338*/ 	.word	0x0500000f


	//   ....[167]....
        /*033c*/ 	.word	0x0500000f


	//   ....[168]....
        /*0340*/ 	.word	0x0500000f


	//   ....[169]....
        /*0344*/ 	.word	0x0500000f


	//   ....[170]....
        /*0348*/ 	.word	0x0500000f


	//   ....[171]....
        /*034c*/ 	.word	0x0500000f


	//   ....[172]....
        /*0350*/ 	.word	0x0500000f


	//   ....[173]....
        /*0354*/ 	.word	0x0500000f


	//   ....[174]....
        /*0358*/ 	.word	0x0500000f


	//   ....[175]....
        /*035c*/ 	.word	0x0500000f


	//   ....[176]....
        /*0360*/ 	.word	0x0500000f


	//   ....[177]....
        /*0364*/ 	.word	0x0500000f


	//   ....[178]....
        /*0368*/ 	.word	0x0500000f


	//   ....[179]....
        /*036c*/ 	.word	0x0500000f


	//   ....[180]....
        /*0370*/ 	.word	0x0500000f


	//   ....[181]....
        /*0374*/ 	.word	0x0500000f


	//   ....[182]....
        /*0378*/ 	.word	0x0500000f


	//   ....[183]....
        /*037c*/ 	.word	0x0500000f


	//   ....[184]....
        /*0380*/ 	.word	0x0500000f


	//   ....[185]....
        /*0384*/ 	.word	0x0500000f


	//   ....[186]....
        /*0388*/ 	.word	0x0500000f


	//   ....[187]....
        /*038c*/ 	.word	0x0500000f


	//   ....[188]....
        /*0390*/ 	.word	0x0500000f


	//   ....[189]....
        /*0394*/ 	.word	0x0500000f


	//----- nvinfo : EIATTR_COOP_GROUP_INSTR_OFFSETS
	.align		4
.L_91:
        /*0398*/ 	.byte	0x04, 0x28
        /*039a*/ 	.short	(.L_93 - .L_92)


	//   ....[0]....
.L_92:
        /*039c*/ 	.word	0x00000070


	//   ....[1]....
        /*03a0*/ 	.word	0x000000b0


	//   ....[2]....
        /*03a4*/ 	.word	0x000002d0


	//   ....[3]....
        /*03a8*/ 	.word	0x00000430


	//   ....[4]....
        /*03ac*/ 	.word	0x00000550


	//   ....[5]....
        /*03b0*/ 	.word	0x000006b0


	//   ....[6]....
        /*03b4*/ 	.word	0x000010e0


	//   ....[7]....
        /*03b8*/ 	.word	0x00003990


	//   ....[8]....
        /*03bc*/ 	.word	0x00003a50


	//   ....[9]....
        /*03c0*/ 	.word	0x00003e40


	//   ....[10]....
        /*03c4*/ 	.word	0x00003f30


	//   ....[11]....
        /*03c8*/ 	.word	0x000073c0


	//   ....[12]....
        /*03cc*/ 	.word	0x000073f0


	//   ....[13]....
        /*03d0*/ 	.word	0x00007420


	//   ....[14]....
        /*03d4*/ 	.word	0x00007430


	//   ....[15]....
        /*03d8*/ 	.word	0x00008f30


	//   ....[16]....
        /*03dc*/ 	.word	0x00008f40


	//   ....[17]....
        /*03e0*/ 	.word	0x00008fc0


	//   ....[18]....
        /*03e4*/ 	.word	0x00008fd0


	//   ....[19]....
        /*03e8*/ 	.word	0x00009e60


	//   ....[20]....
        /*03ec*/ 	.word	0x00009e70


	//   ....[21]....
        /*03f0*/ 	.word	0x00009e80


	//   ....[22]....
        /*03f4*/ 	.word	0x00009ea0


	//   ....[23]....
        /*03f8*/ 	.word	0x00009eb0


	//   ....[24]....
        /*03fc*/ 	.word	0x00009ec0


	//   ....[25]....
        /*0400*/ 	.word	0x00009ed0


	//   ....[26]....
        /*0404*/ 	.word	0x00009ee0


	//   ....[27]....
        /*0408*/ 	.word	0x00009ef0


	//   ....[28]....
        /*040c*/ 	.word	0x00009f00


	//   ....[29]....
        /*0410*/ 	.word	0x00009f10


	//   ....[30]....
        /*0414*/ 	.word	0x00009f30


	//   ....[31]....
        /*0418*/ 	.word	0x00009f40


	//   ....[32]....
        /*041c*/ 	.word	0x00009f50


	//   ....[33]....
        /*0420*/ 	.word	0x00009f60


	//   ....[34]....
        /*0424*/ 	.word	0x00009f70


	//   ....[35]....
        /*0428*/ 	.word	0x00009f80


	//   ....[36]....
        /*042c*/ 	.word	0x00009f90


	//   ....[37]....
        /*0430*/ 	.word	0x00009fa0


	//   ....[38]....
        /*0434*/ 	.word	0x00009fb0


	//   ....[39]....
        /*0438*/ 	.word	0x00009fc0


	//   ....[40]....
        /*043c*/ 	.word	0x00009fd0


	//   ....[41]....
        /*0440*/ 	.word	0x00009fe0


	//   ....[42]....
        /*0444*/ 	.word	0x00009ff0


	//   ....[43]....
        /*0448*/ 	.word	0x0000a000


	//   ....[44]....
        /*044c*/ 	.word	0x0000a010


	//   ....[45]....
        /*0450*/ 	.word	0x0000a020


	//   ....[46]....
        /*0454*/ 	.word	0x0000a030


	//   ....[47]....
        /*0458*/ 	.word	0x0000a050


	//   ....[48]....
        /*045c*/ 	.word	0x0000a060


	//   ....[49]....
        /*0460*/ 	.word	0x0000a070


	//   ....[50]....
        /*0464*/ 	.word	0x0000a080


	//   ....[51]....
        /*0468*/ 	.word	0x0000a090


	//   ....[52]....
        /*046c*/ 	.word	0x0000a0a0


	//   ....[53]....
        /*0470*/ 	.word	0x0000a0b0


	//   ....[54]....
        /*0474*/ 	.word	0x0000a0c0


	//   ....[55]....
        /*0478*/ 	.word	0x0000a0d0


	//   ....[56]....
        /*047c*/ 	.word	0x0000a0f0


	//   ....[57]....
        /*0480*/ 	.word	0x0000a100


	//   ....[58]....
        /*0484*/ 	.word	0x0000a110


	//   ....[59]....
        /*0488*/ 	.word	0x0000a130


	//   ....[60]....
        /*048c*/ 	.word	0x0000a140


	//   ....[61]....
        /*0490*/ 	.word	0x0000a150


	//   ....[62]....
        /*0494*/ 	.word	0x0000a160


	//   ....[63]....
        /*0498*/ 	.word	0x0000a170


	//   ....[64]....
        /*049c*/ 	.word	0x0000a180


	//   ....[65]....
        /*04a0*/ 	.word	0x0000a1a0


	//   ....[66]....
        /*04a4*/ 	.word	0x0000a1b0


	//   ....[67]....
        /*04a8*/ 	.word	0x0000a1c0


	//   ....[68]....
        /*04ac*/ 	.word	0x0000a1d0


	//   ....[69]....
        /*04b0*/ 	.word	0x0000a1e0


	//   ....[70]....
        /*04b4*/ 	.word	0x0000a210


	//   ....[71]....
        /*04b8*/ 	.word	0x0000a240


	//   ....[72]....
        /*04bc*/ 	.word	0x0000a270


	//   ....[73]....
        /*04c0*/ 	.word	0x0000a2a0


	//   ....[74]....
        /*04c4*/ 	.word	0x0000a2e0


	//   ....[75]....
        /*04c8*/ 	.word	0x0000a310


	//   ....[76]....
        /*04cc*/ 	.word	0x0000a340


	//   ....[77]....
        /*04d0*/ 	.word	0x0000a370


	//   ....[78]....
        /*04d4*/ 	.word	0x0000a390


	//   ....[79]....
        /*04d8*/ 	.word	0x0000a3a0


	//   ....[80]....
        /*04dc*/ 	.word	0x0000a3c0


	//   ....[81]....
        /*04e0*/ 	.word	0x0000a3d0


	//   ....[82]....
        /*04e4*/ 	.word	0x0000a3e0


	//   ....[83]....
        /*04e8*/ 	.word	0x0000a850


	//   ....[84]....
        /*04ec*/ 	.word	0x0000a890


	//   ....[85]....
        /*04f0*/ 	.word	0x0000a8d0


	//   ....[86]....
        /*04f4*/ 	.word	0x0000a910


	//   ....[87]....
        /*04f8*/ 	.word	0x0000a940


	//   ....[88]....
        /*04fc*/ 	.word	0x0000a980


	//   ....[89]....
        /*0500*/ 	.word	0x0000b030


	//   ....[90]....
        /*0504*/ 	.word	0x0000b060


	//   ....[91]....
        /*0508*/ 	.word	0x0000bbb0


	//   ....[92]....
        /*050c*/ 	.word	0x0000d1c0


	//   ....[93]....
        /*0510*/ 	.word	0x0000d200


	//   ....[94]....
        /*0514*/ 	.word	0x0000d240


	//   ....[95]....
        /*0518*/ 	.word	0x0000d2d0


	//   ....[96]....
        /*051c*/ 	.word	0x0000d2e0


	//   ....[97]....
        /*0520*/ 	.word	0x0000d350


	//   ....[98]....
        /*0524*/ 	.word	0x0000d360


	//   ....[99]....
        /*0528*/ 	.word	0x0000d370


	//   ....[100]....
        /*052c*/ 	.word	0x0000d3e0


	//   ....[101]....
        /*0530*/ 	.word	0x0000d460


	//   ....[102]....
        /*0534*/ 	.word	0x0000d8f0


	//   ....[103]....
        /*0538*/ 	.word	0x0000d930


	//   ....[104]....
        /*053c*/ 	.word	0x0000d960


	//   ....[105]....
        /*0540*/ 	.word	0x0000d970


	//   ....[106]....
        /*0544*/ 	.word	0x0000d9c0


	//   ....[107]....
        /*0548*/ 	.word	0x0000da40


	//   ....[108]....
        /*054c*/ 	.word	0x0000da70


	//   ....[109]....
        /*0550*/ 	.word	0x0000dae0


	//   ....[110]....
        /*0554*/ 	.word	0x0000db00


	//   ....[111]....
        /*0558*/ 	.word	0x0000db80


	//   ....[112]....
        /*055c*/ 	.word	0x0000e1c0


	//   ....[113]....
        /*0560*/ 	.word	0x0000e1f0


	//   ....[114]....
        /*0564*/ 	.word	0x0000e220


	//   ....[115]....
        /*0568*/ 	.word	0x0000e280


	//   ....[116]....
        /*056c*/ 	.word	0x0000e310


	//   ....[117]....
        /*0570*/ 	.word	0x0000e330


	//   ....[118]....
        /*0574*/ 	.word	0x0000e3d0


	//   ....[119]....
        /*0578*/ 	.word	0x0000e3f0


	//   ....[120]....
        /*057c*/ 	.word	0x0000eca0


	//   ....[121]....
        /*0580*/ 	.word	0x0000ecc0


	//   ....[122]....
        /*0584*/ 	.word	0x0000ece0


	//   ....[123]....
        /*0588*/ 	.word	0x0000ecf0


	//   ....[124]....
        /*058c*/ 	.word	0x0000ed40


	//   ....[125]....
        /*0590*/ 	.word	0x0000ed50


	//   ....[126]....
        /*0594*/ 	.word	0x0000eda0


	//   ....[127]....
        /*0598*/ 	.word	0x0000edb0


	//   ....[128]....
        /*059c*/ 	.word	0x0000edc0


	//   ....[129]....
        /*05a0*/ 	.word	0x0000ee10


	//   ....[130]....
        /*05a4*/ 	.word	0x0000f210


	//   ....[131]....
        /*05a8*/ 	.word	0x0000f230


	//   ....[132]....
        /*05ac*/ 	.word	0x0000f240


	//   ....[133]....
        /*05b0*/ 	.word	0x0000f260


	//   ....[134]....
        /*05b4*/ 	.word	0x0000f280


	//   ....[135]....
        /*05b8*/ 	.word	0x0000f2d0


	//   ....[136]....
        /*05bc*/ 	.word	0x0000f2f0


	//   ....[137]....
        /*05c0*/ 	.word	0x0000f300


	//   ....[138]....
        /*05c4*/ 	.word	0x0000f350


	//   ....[139]....
        /*05c8*/ 	.word	0x0000f3b0


	//   ....[140]....
        /*05cc*/ 	.word	0x00010400


	//   ....[141]....
        /*05d0*/ 	.word	0x00010900


	//   ....[142]....
        /*05d4*/ 	.word	0x00010a10


	//   ....[143]....
        /*05d8*/ 	.word	0x00010ae0


	//   ....[144]....
        /*05dc*/ 	.word	0x00010b70


	//   ....[145]....
        /*05e0*/ 	.word	0x00010c50


	//   ....[146]....
        /*05e4*/ 	.word	0x00010cb0


	//   ....[147]....
        /*05e8*/ 	.word	0x00010d90


	//   ....[148]....
        /*05ec*/ 	.word	0x00010df0


	//   ....[149]....
        /*05f0*/ 	.word	0x00010ec0


	//   ....[150]....
        /*05f4*/ 	.word	0x00010f60


	//   ....[151]....
        /*05f8*/ 	.word	0x00011050


	//   ....[152]....
        /*05fc*/ 	.word	0x000111b0


	//   ....[153]....
        /*0600*/ 	.word	0x00011270


	//   ....[154]....
        /*0604*/ 	.word	0x00011370


	//   ....[155]....
        /*0608*/ 	.word	0x00011410


	//   ....[156]....
        /*060c*/ 	.word	0x00011500


	//   ....[157]....
        /*0610*/ 	.word	0x000115c0


	//   ....[158]....
        /*0614*/ 	.word	0x00011630


	//   ....[159]....
        /*0618*/ 	.word	0x00011700


	//   ....[160]....
        /*061c*/ 	.word	0x00011770


	//   ....[161]....
        /*0620*/ 	.word	0x00011850


	//   ....[162]....
        /*0624*/ 	.word	0x000118e0


	//   ....[163]....
        /*0628*/ 	.word	0x00011940


	//   ....[164]....
        /*062c*/ 	.word	0x00011a00


	//   ....[165]....
        /*0630*/ 	.word	0x00011ac0


	//   ....[166]....
        /*0634*/ 	.word	0x00011b40


	//   ....[167]....
        /*0638*/ 	.word	0x00011c30


	//   ....[168]....
        /*063c*/ 	.word	0x00011cb0


	//   ....[169]....
        /*0640*/ 	.word	0x00011d80


	//   ....[170]....
        /*0644*/ 	.word	0x00011ec0


	//   ....[171]....
        /*0648*/ 	.word	0x00011f60


	//   ....[172]....
        /*064c*/ 	.word	0x00011fd0


	//   ....[173]....
        /*0650*/ 	.word	0x00012090


	//   ....[174]....
        /*0654*/ 	.word	0x000120f0


	//   ....[175]....
        /*0658*/ 	.word	0x000121b0


	//   ....[176]....
        /*065c*/ 	.word	0x00012210


	//   ....[177]....
        /*0660*/ 	.word	0x000122d0


	//   ....[178]....
        /*0664*/ 	.word	0x00012330


	//   ....[179]....
        /*0668*/ 	.word	0x000123f0


	//   ....[180]....
        /*066c*/ 	.word	0x000124d0


	//   ....[181]....
        /*0670*/ 	.word	0x00012570


	//   ....[182]....
        /*0674*/ 	.word	0x000125d0


	//   ....[183]....
        /*0678*/ 	.word	0x00012690


	//   ....[184]....
        /*067c*/ 	.word	0x000126f0


	//   ....[185]....
        /*0680*/ 	.word	0x000127b0


	//   ....[186]....
        /*0684*/ 	.word	0x00012810


	//   ....[187]....
        /*0688*/ 	.word	0x000128d0


	//   ....[188]....
        /*068c*/ 	.word	0x00012930


	//   ....[189]....
        /*0690*/ 	.word	0x000129f0


	//----- nvinfo : EIATTR_REG_RECONFIG
	.align		4
.L_93:
        /*0694*/ 	.byte	0x01, 0x54
	.zero		2


	//----- nvinfo : EIATTR_SYSCALL_OFFSETS
	.align		4
        /*0698*/ 	.byte	0x04, 0x46
        /*069a*/ 	.short	(.L_95 - .L_94)


	//   ....[0]....
.L_94:
        /*069c*/ 	.word	0x000012a0


	//   ....[1]....
        /*06a0*/ 	.word	0x0000c300


	//   ....[2]....
        /*06a4*/ 	.word	0x0000c440


	//   ....[3]....
        /*06a8*/ 	.word	0x0000c580


	//   ....[4]....
        /*06ac*/ 	.word	0x0000c6a0


	//   ....[5]....
        /*06b0*/ 	.word	0x0000df40


	//----- nvinfo : EIATTR_MBARRIER_INSTR_OFFSETS
	.align		4
.L_95:
        /*06b4*/ 	.byte	0x04, 0x39
        /*06b6*/ 	.short	(.L_97 - .L_96)


	//   ....[0]....
.L_96:
        /*06b8*/ 	.word	0x00000180
        /*06bc*/ 	.word	0x000000ff
        /*06c0*/ 	.word	0x00029800
        /*06c4*/ 	.short	0x0100
        /*06c6*/ 	.byte	0x08
	.zero		1


	//   ....[1]....
        /*06c8*/ 	.word	0x00000190
        /*06cc*/ 	.word	0x000000ff
        /*06d0*/ 	.word	0x00029820
        /*06d4*/ 	.short	0x0100
        /*06d6*/ 	.byte	0x08
	.zero		1


	//   ....[2]....
        /*06d8*/ 	.word	0x00000280
        /*06dc*/ 	.word	0x000000ff
        /*06e0*/ 	.word	0x00029830
        /*06e4*/ 	.short	0x0100
        /*06e6*/ 	.byte	0x08
	.zero		1


	//   ....[3]....
        /*06e8*/ 	.word	0x00000290
        /*06ec*/ 	.word	0x000000ff
        /*06f0*/ 	.word	0x00029840
        /*06f4*/ 	.short	0x0100
        /*06f6*/ 	.byte	0x08
	.zero		1


	//   ....[4]....
        /*06f8*/ 	.word	0x000002a0
        /*06fc*/ 	.word	0x000000ff
        /*0700*/ 	.word	0x00029838
        /*0704*/ 	.short	0x0100
        /*0706*/ 	.byte	0x08
	.zero		1


	//   ....[5]....
        /*0708*/ 	.word	0x000002b0
        /*070c*/ 	.word	0x000000ff
        /*0710*/ 	.word	0x00029848
        /*0714*/ 	.short	0x0100
        /*0716*/ 	.byte	0x08
	.zero		1


	//   ....[6]....
        /*0718*/ 	.word	0x000003e0
        /*071c*/ 	.word	0x000000ff
        /*0720*/ 	.word	0x00029850
        /*0724*/ 	.short	0x0100
        /*0726*/ 	.byte	0x08
	.zero		1


	//   ....[7]....
        /*0728*/ 	.word	0x000003f0
        /*072c*/ 	.word	0x000000ff
        /*0730*/ 	.word	0x00029860
        /*0734*/ 	.short	0x0100
        /*0736*/ 	.byte	0x08
	.zero		1


	//   ....[8]....
        /*0738*/ 	.word	0x00000400
        /*073c*/ 	.word	0x000000ff
        /*0740*/ 	.word	0x00029858
        /*0744*/ 	.short	0x0100
        /*0746*/ 	.byte	0x08
	.zero		1


	//   ....[9]....
        /*0748*/ 	.word	0x00000410
        /*074c*/ 	.word	0x000000ff
        /*0750*/ 	.word	0x00029868
        /*0754*/ 	.short	0x0100
        /*0756*/ 	.byte	0x08
	.zero		1


	//   ....[10]....
        /*0758*/ 	.word	0x00000500
        /*075c*/ 	.word	0x000000ff
        /*0760*/ 	.word	0x00029870
        /*0764*/ 	.short	0x0100
        /*0766*/ 	.byte	0x06
	.zero		1


	//   ....[11]....
        /*0768*/ 	.word	0x00000510
        /*076c*/ 	.word	0x000000ff
        /*0770*/ 	.word	0x00029880
        /*0774*/ 	.short	0x0100
        /*0776*/ 	.byte	0x06
	.zero		1


	//   ....[12]....
        /*0778*/ 	.word	0x00000520
        /*077c*/ 	.word	0x000000ff
        /*0780*/ 	.word	0x00029878
        /*0784*/ 	.short	0x0100
        /*0786*/ 	.byte	0x06
	.zero		1


	//   ....[13]....
        /*0788*/ 	.word	0x00000530
        /*078c*/ 	.word	0x000000ff
        /*0790*/ 	.word	0x00029888
        /*0794*/ 	.short	0x0100
        /*0796*/ 	.byte	0x06
	.zero		1


	//   ....[14]....
        /*0798*/ 	.word	0x00000660
        /*079c*/ 	.word	0x000000ff
        /*07a0*/ 	.word	0x00029890
        /*07a4*/ 	.short	0x0100
        /*07a6*/ 	.byte	0x08
	.zero		1


	//   ....[15]....
        /*07a8*/ 	.word	0x00000670
        /*07ac*/ 	.word	0x000000ff
        /*07b0*/ 	.word	0x000298a0
        /*07b4*/ 	.short	0x0100
        /*07b6*/ 	.byte	0x08
	.zero		1


	//   ....[16]....
        /*07b8*/ 	.word	0x00000680
        /*07bc*/ 	.word	0x000000ff
        /*07c0*/ 	.word	0x00029898
        /*07c4*/ 	.short	0x0100
        /*07c6*/ 	.byte	0x08
	.zero		1


	//   ....[17]....
        /*07c8*/ 	.word	0x00000690
        /*07cc*/ 	.word	0x000000ff
        /*07d0*/ 	.word	0x000298a8
        /*07d4*/ 	.short	0x0100
        /*07d6*/ 	.byte	0x08
	.zero		1


	//   ....[18]....
        /*07d8*/ 	.word	0x000007d0
        /*07dc*/ 	.word	0x000000ff
        /*07e0*/ 	.word	0x000298b0
        /*07e4*/ 	.short	0x0100
        /*07e6*/ 	.byte	0x08
	.zero		1


	//   ....[19]....
        /*07e8*/ 	.word	0x000007e0
        /*07ec*/ 	.word	0x000000ff
        /*07f0*/ 	.word	0x000298c0
        /*07f4*/ 	.short	0x0100
        /*07f6*/ 	.byte	0x08
	.zero		1


	//   ....[20]....
        /*07f8*/ 	.word	0x000007f0
        /*07fc*/ 	.word	0x000000ff
        /*0800*/ 	.word	0x000298b8
        /*0804*/ 	.short	0x0100
        /*0806*/ 	.byte	0x08
	.zero		1


	//   ....[21]....
        /*0808*/ 	.word	0x00000800
        /*080c*/ 	.word	0x000000ff
        /*0810*/ 	.word	0x000298c8
        /*0814*/ 	.short	0x0100
        /*0816*/ 	.byte	0x08
	.zero		1


	//   ....[22]....
        /*0818*/ 	.word	0x00001570
        /*081c*/ 	.word	0x000000ff
        /*0820*/ 	.word	0x00029800
        /*0824*/ 	.short	0x010a
        /*0826*/ 	.byte	0x24
	.zero		1


	//   ....[23]....
        /*0828*/ 	.word	0x00001600
        /*082c*/ 	.word	0x000000ff
        /*0830*/ 	.word	0x00029830
        /*0834*/ 	.short	0x010a
        /*0836*/ 	.byte	0x24
	.zero		1


	//   ....[24]....
        /*0838*/ 	.word	0x00001660
        /*083c*/ 	.word	0x000000ff
        /*0840*/ 	.word	0x00029830
        /*0844*/ 	.short	0x010a
        /*0846*/ 	.byte	0x24
	.zero		1


	//   ....[25]....
        /*0848*/ 	.word	0x00002db0
        /*084c*/ 	.word	0x000000ff
        /*0850*/ 	.word	0x00000000
        /*0854*/ 	.short	0x0101
        /*0856*/ 	.byte	0x04
	.zero		1


	//   ....[26]....
        /*0858*/ 	.word	0x000054e0
        /*085c*/ 	.word	0x000000ff
        /*0860*/ 	.word	0x00029830
        /*0864*/ 	.short	0x010a
        /*0866*/ 	.byte	0x04
	.zero		1


	//   ....[27]....
        /*0868*/ 	.word	0x00005520
        /*086c*/ 	.word	0x000000ff
        /*0870*/ 	.word	0x00029830
        /*0874*/ 	.short	0x010a
        /*0876*/ 	.byte	0x04
	.zero		1


	//   ....[28]....
        /*0878*/ 	.word	0x000061f0
        /*087c*/ 	.word	0x000000ff
        /*0880*/ 	.word	0x00029850
        /*0884*/ 	.short	0x010a
        /*0886*/ 	.byte	0x04
	.zero		1


	//   ....[29]....
        /*0888*/ 	.word	0x00006230
        /*088c*/ 	.word	0x000000ff
        /*0890*/ 	.word	0x00029850
        /*0894*/ 	.short	0x010a
        /*0896*/ 	.byte	0x04
	.zero		1


	//   ....[30]....
        /*0898*/ 	.word	0x00006b00
        /*089c*/ 	.word	0x000000ff
        /*08a0*/ 	.word	0x00000000
        /*08a4*/ 	.short	0x0101
        /*08a6*/ 	.byte	0x04
	.zero		1


	//   ....[31]....
        /*08a8*/ 	.word	0x00008540
        /*08ac*/ 	.word	0x000000ff
        /*08b0*/ 	.word	0x00000000
        /*08b4*/ 	.short	0x0101
        /*08b6*/ 	.byte	0x04
	.zero		1


	//   ....[32]....
        /*08b8*/ 	.word	0x00008be0
        /*08bc*/ 	.word	0x000000ff
        /*08c0*/ 	.word	0x00029850
        /*08c4*/ 	.short	0x010a
        /*08c6*/ 	.byte	0x09
	.zero		1


	//   ....[33]....
        /*08c8*/ 	.word	0x00008c20
        /*08cc*/ 	.word	0x000000ff
        /*08d0*/ 	.word	0x00029850
        /*08d4*/ 	.short	0x010a
        /*08d6*/ 	.byte	0x09
	.zero		1


	//   ....[34]....
        /*08d8*/ 	.word	0x00009290
        /*08dc*/ 	.word	0x000000ff
        /*08e0*/ 	.word	0x00000000
        /*08e4*/ 	.short	0x0101
        /*08e6*/ 	.byte	0x04
	.zero		1


	//   ....[35]....
        /*08e8*/ 	.word	0x0000a970
        /*08ec*/ 	.word	0x000000ff
        /*08f0*/ 	.word	0x00000000
        /*08f4*/ 	.short	0x0101
        /*08f6*/ 	.byte	0x04
	.zero		1


	//   ....[36]....
        /*08f8*/ 	.word	0x0000ce90
        /*08fc*/ 	.word	0x000000ff
        /*0900*/ 	.word	0x00029880
        /*0904*/ 	.short	0x010a
        /*0906*/ 	.byte	0x2a
	.zero		1


	//   ....[37]....
        /*0908*/ 	.word	0x0000d520
        /*090c*/ 	.word	0x000000ff
        /*0910*/ 	.word	0x00029870
        /*0914*/ 	.short	0x0107
        /*0916*/ 	.byte	0x2a
	.zero		1


	//   ....[38]....
        /*0918*/ 	.word	0x0000d5b0
        /*091c*/ 	.word	0x000000ff
        /*0920*/ 	.word	0x00029870
        /*0924*/ 	.short	0x0101
        /*0926*/ 	.byte	0x2a
	.zero		1


	//   ....[39]....
        /*0928*/ 	.word	0x0000d600
        /*092c*/ 	.word	0x000000ff
        /*0930*/ 	.word	0x00029840
        /*0934*/ 	.short	0x010a
        /*0936*/ 	.byte	0x2a
	.zero		1


	//   ....[40]....
        /*0938*/ 	.word	0x0000dcd0
        /*093c*/ 	.word	0x000000ff
        /*0940*/ 	.word	0x00029830
        /*0944*/ 	.short	0x0107
        /*0946*/ 	.byte	0x2a
	.zero		1


	//   ....[41]....
        /*0948*/ 	.word	0x0000dd60
        /*094c*/ 	.word	0x000000ff
        /*0950*/ 	.word	0x00029830
        /*0954*/ 	.short	0x0101
        /*0956*/ 	.byte	0x2a
	.zero		1


	//   ....[42]....
        /*0958*/ 	.word	0x0000e510
        /*095c*/ 	.word	0x000000ff
        /*0960*/ 	.word	0x00029800
        /*0964*/ 	.short	0x0107
        /*0966*/ 	.byte	0x2a
	.zero		1


	//   ....[43]....
        /*0968*/ 	.word	0x0000e570
        /*096c*/ 	.word	0x000000ff
        /*0970*/ 	.word	0x00029800
        /*0974*/ 	.short	0x0101
        /*0976*/ 	.byte	0x2a
	.zero		1


	//   ....[44]....
        /*0978*/ 	.word	0x0000e580
        /*097c*/ 	.word	0x000000ff
        /*0980*/ 	.word	0x00029820
        /*0984*/ 	.short	0x010a
        /*0986*/ 	.byte	0x2a
	.zero		1


	//   ....[45]....
        /*0988*/ 	.word	0x0000e9d0
        /*098c*/ 	.word	0x0000000a
        /*0990*/ 	.word	0x00029880
        /*0994*/ 	.short	0x010a
        /*0996*/ 	.byte	0x3f
	.zero		1


	//   ....[46]....
        /*0998*/ 	.word	0x0000eee0
        /*099c*/ 	.word	0x0000000a
        /*09a0*/ 	.word	0x00029870
        /*09a4*/ 	.short	0x0107
        /*09a6*/ 	.byte	0x3f
	.zero		1


	//   ....[47]....
        /*09a8*/ 	.word	0x0000ef70
        /*09ac*/ 	.word	0x0000000a
        /*09b0*/ 	.word	0x00029870
        /*09b4*/ 	.short	0x0101
        /*09b6*/ 	.byte	0x3f
	.zero		1


	//   ....[48]....
        /*09b8*/ 	.word	0x0000efa0
        /*09bc*/ 	.word	0x0000000a
        /*09c0*/ 	.word	0x00029840
        /*09c4*/ 	.short	0x010a
        /*09c6*/ 	.byte	0x3f
	.zero		1


	//   ....[49]....
        /*09c8*/ 	.word	0x0000f490
        /*09cc*/ 	.word	0x0000000a
        /*09d0*/ 	.word	0x00029830
        /*09d4*/ 	.short	0x0107
        /*09d6*/ 	.byte	0x3f
	.zero		1


	//   ....[50]....
        /*09d8*/ 	.word	0x0000f530
        /*09dc*/ 	.word	0x0000000a
        /*09e0*/ 	.word	0x00029830
        /*09e4*/ 	.short	0x0101
        /*09e6*/ 	.byte	0x3f
	.zero		1


	//   ....[51]....
        /*09e8*/ 	.word	0x0000f5b0
        /*09ec*/ 	.word	0x00000013
        /*09f0*/ 	.word	0x00029870
        /*09f4*/ 	.short	0x010a
        /*09f6*/ 	.byte	0x3f
	.zero		1


	//   ....[52]....
        /*09f8*/ 	.word	0x0000f640
        /*09fc*/ 	.word	0x00000013
        /*0a00*/ 	.word	0x00029860
        /*0a04*/ 	.short	0x010a
        /*0a06*/ 	.byte	0x3f
	.zero		1


	//   ....[53]....
        /*0a08*/ 	.word	0x0000fb60
        /*0a0c*/ 	.word	0x00000013
        /*0a10*/ 	.word	0x00029850
        /*0a14*/ 	.short	0x0101
        /*0a16*/ 	.byte	0x3f
	.zero		1


	//   ....[54]....
        /*0a18*/ 	.word	0x0000fc00
        /*0a1c*/ 	.word	0x00000013
        /*0a20*/ 	.word	0x00000000
        /*0a24*/ 	.short	0x0101
        /*0a26*/ 	.byte	0x3f
	.zero		1


	//   ....[55]....
        /*0a28*/ 	.word	0x0000fcd0
        /*0a2c*/ 	.word	0x00000010
        /*0a30*/ 	.word	0x00029870
        /*0a34*/ 	.short	0x010a
        /*0a36*/ 	.byte	0x3f
	.zero		1


	//   ....[56]....
        /*0a38*/ 	.word	0x0000fd90
        /*0a3c*/ 	.word	0x00000010
        /*0a40*/ 	.word	0x00029860
        /*0a44*/ 	.short	0x010a
        /*0a46*/ 	.byte	0x3f
	.zero		1


	//   ....[57]....
        /*0a48*/ 	.word	0x00010290
        /*0a4c*/ 	.word	0x00000010
        /*0a50*/ 	.word	0x00029850
        /*0a54*/ 	.short	0x0101
        /*0a56*/ 	.byte	0x3f
	.zero		1


	//   ....[58]....
        /*0a58*/ 	.word	0x00010350
        /*0a5c*/ 	.word	0x00000010
        /*0a60*/ 	.word	0x00000000
        /*0a64*/ 	.short	0x0101
        /*0a66*/ 	.byte	0x3f
	.zero		1


	//   ....[59]....
        /*0a68*/ 	.word	0x000103b0
        /*0a6c*/ 	.word	0x00000006
        /*0a70*/ 	.word	0x00029820
        /*0a74*/ 	.short	0x010a
        /*0a76*/ 	.byte	0x3f
	.zero		1


	//   ....[60]....
        /*0a78*/ 	.word	0x000104d0
        /*0a7c*/ 	.word	0x00000005
        /*0a80*/ 	.word	0x00029840
        /*0a84*/ 	.short	0x010a
        /*0a86*/ 	.byte	0x3f
	.zero		1


	//   ....[61]....
        /*0a88*/ 	.word	0x00010570
        /*0a8c*/ 	.word	0x00000003
        /*0a90*/ 	.word	0x00029840
        /*0a94*/ 	.short	0x010a
        /*0a96*/ 	.byte	0x3f
	.zero		1


	//   ....[62]....
        /*0a98*/ 	.word	0x000105b0
        /*0a9c*/ 	.word	0x00000005
        /*0aa0*/ 	.word	0x00029860
        /*0aa4*/ 	.short	0x010a
        /*0aa6*/ 	.byte	0x3f
	.zero		1


	//   ....[63]....
        /*0aa8*/ 	.word	0x000105f0
        /*0aac*/ 	.word	0x00000003
        /*0ab0*/ 	.word	0x00029860
        /*0ab4*/ 	.short	0x010a
        /*0ab6*/ 	.byte	0x3f
	.zero		1


	//   ....[64]....
        /*0ab8*/ 	.word	0x00010630
        /*0abc*/ 	.word	0x00000005
        /*0ac0*/ 	.word	0x00029880
        /*0ac4*/ 	.short	0x010a
        /*0ac6*/ 	.byte	0x3f
	.zero		1


	//   ....[65]....
        /*0ac8*/ 	.word	0x00010670
        /*0acc*/ 	.word	0x00000003
        /*0ad0*/ 	.word	0x00029880
        /*0ad4*/ 	.short	0x010a
        /*0ad6*/ 	.byte	0x3f
	.zero		1


	//   ....[66]....
        /*0ad8*/ 	.word	0x000106e0
        /*0adc*/ 	.word	0x00000003
        /*0ae0*/ 	.word	0x00029800
        /*0ae4*/ 	.short	0x010a
        /*0ae6*/ 	.byte	0x3f
	.zero		1


	//   ....[67]....
        /*0ae8*/ 	.word	0x00010740
        /*0aec*/ 	.word	0x00000005
        /*0af0*/ 	.word	0x00029830
        /*0af4*/ 	.short	0x010a
        /*0af6*/ 	.byte	0x3f
	.zero		1


	//   ....[68]....
        /*0af8*/ 	.word	0x000107a0
        /*0afc*/ 	.word	0x00000008
        /*0b00*/ 	.word	0x00029830
        /*0b04*/ 	.short	0x010a
        /*0b06*/ 	.byte	0x3f
	.zero		1


	//   ....[69]....
        /*0b08*/ 	.word	0x00010800
        /*0b0c*/ 	.word	0x00000009
        /*0b10*/ 	.word	0x00029850
        /*0b14*/ 	.short	0x010a
        /*0b16*/ 	.byte	0x3f
	.zero		1


	//   ....[70]....
        /*0b18*/ 	.word	0x00010860
        /*0b1c*/ 	.word	0x00000005
        /*0b20*/ 	.word	0x00029850
        /*0b24*/ 	.short	0x010a
        /*0b26*/ 	.byte	0x3f
	.zero		1


	//   ....[71]....
        /*0b28*/ 	.word	0x00010960
        /*0b2c*/ 	.word	0x00000002
        /*0b30*/ 	.word	0x00029880
        /*0b34*/ 	.short	0x010a
        /*0b36*/ 	.byte	0x3f
	.zero		1


	//   ....[72]....
        /*0b38*/ 	.word	0x00011100
        /*0b3c*/ 	.word	0x00000002
        /*0b40*/ 	.word	0x00029840
        /*0b44*/ 	.short	0x010a
        /*0b46*/ 	.byte	0x3f
	.zero		1


	//   ....[73]....
        /*0b48*/ 	.word	0x00011dc0
        /*0b4c*/ 	.word	0x00000003
        /*0b50*/ 	.word	0x00029820
        /*0b54*/ 	.short	0x010a
        /*0b56*/ 	.byte	0x3f
	.zero		1


	//   ....[74]....
        /*0b58*/ 	.word	0x00011e10
        /*0b5c*/ 	.word	0x0000000a
        /*0b60*/ 	.word	0x00029880
        /*0b64*/ 	.short	0x010a
        /*0b66*/ 	.byte	0x3f
	.zero		1


	//   ....[75]....
        /*0b68*/ 	.word	0x00012420
        /*0b6c*/ 	.word	0x0000000a
        /*0b70*/ 	.word	0x00029840
        /*0b74*/ 	.short	0x010a
        /*0b76*/ 	.byte	0x3f
	.zero		1


	//   ....[76]....
        /*0b78*/ 	.word	0x00012a20
        /*0b7c*/ 	.word	0x00000013
        /*0b80*/ 	.word	0x00029870
        /*0b84*/ 	.short	0x010a
        /*0b86*/ 	.byte	0x3f
	.zero		1


	//   ....[77]....
        /*0b88*/ 	.word	0x00012a70
        /*0b8c*/ 	.word	0x00000013
        /*0b90*/ 	.word	0x00029860
        /*0b94*/ 	.short	0x010a
        /*0b96*/ 	.byte	0x3f
	.zero		1


	//   ....[78]....
        /*0b98*/ 	.word	0x00012ac0
        /*0b9c*/ 	.word	0x00000010
        /*0ba0*/ 	.word	0x00029870
        /*0ba4*/ 	.short	0x010a
        /*0ba6*/ 	.byte	0x3f
	.zero		1


	//   ....[79]....
        /*0ba8*/ 	.word	0x00012b10
        /*0bac*/ 	.word	0x00000010
        /*0bb0*/ 	.word	0x00029860
        /*0bb4*/ 	.short	0x010a
        /*0bb6*/ 	.byte	0x3f
	.zero		1


	//   ....[80]....
        /*0bb8*/ 	.word	0x00012b60
        /*0bbc*/ 	.word	0x00000006
        /*0bc0*/ 	.word	0x00029820
        /*0bc4*/ 	.short	0x010a
        /*0bc6*/ 	.byte	0x3f
	.zero		1


	//   ....[81]....
        /*0bc8*/ 	.word	0x00012bb0
        /*0bcc*/ 	.word	0x00000005
        /*0bd0*/ 	.word	0x00029840
        /*0bd4*/ 	.short	0x010a
        /*0bd6*/ 	.byte	0x3f
	.zero		1


	//   ....[82]....
        /*0bd8*/ 	.word	0x00012c00
        /*0bdc*/ 	.word	0x00000003
        /*0be0*/ 	.word	0x00029840
        /*0be4*/ 	.short	0x010a
        /*0be6*/ 	.byte	0x3f
	.zero		1


	//   ....[83]....
        /*0be8*/ 	.word	0x00012c50
        /*0bec*/ 	.word	0x00000005
        /*0bf0*/ 	.word	0x00029860
        /*0bf4*/ 	.short	0x010a
        /*0bf6*/ 	.byte	0x3f
	.zero		1


	//   ....[84]....
        /*0bf8*/ 	.word	0x00012ca0
        /*0bfc*/ 	.word	0x00000003
        /*0c00*/ 	.word	0x00029860
        /*0c04*/ 	.short	0x010a
        /*0c06*/ 	.byte	0x3f
	.zero		1


	//   ....[85]....
        /*0c08*/ 	.word	0x00012cf0
        /*0c0c*/ 	.word	0x00000005
        /*0c10*/ 	.word	0x00029880
        /*0c14*/ 	.short	0x010a
        /*0c16*/ 	.byte	0x3f
	.zero		1


	//----- nvinfo : EIATTR_NUM_MBARRIERS
	.align		4
.L_97:
        /*0c18*/ 	.byte	0x03, 0x38
        /*0c1a*/ 	.short	0x0016


	//----- nvinfo : EIATTR_EXIT_INSTR_OFFSETS
	.align		4
        /*0c1c*/ 	.byte	0x04, 0x1c
        /*0c1e*/ 	.short	(.L_99 - .L_98)


	//   ....[0]....
.L_98:
        /*0c20*/ 	.word	0x000106c0


	//----- nvinfo : EIATTR_MAX_THREADS
	.align		4
.L_99:
        /*0c24*/ 	.byte	0x04, 0x05
        /*0c26*/ 	.short	(.L_101 - .L_100)
.L_100:
        /*0c28*/ 	.word	0x00000180
        /*0c2c*/ 	.word	0x00000001
        /*0c30*/ 	.word	0x00000001


	//----- nvinfo : EIATTR_CRS_STACK_SIZE
	.align		4
.L_101:
        /*0c34*/ 	.byte	0x04, 0x1e
        /*0c36*/ 	.short	(.L_103 - .L_102)
.L_102:
        /*0c38*/ 	.word	0x00000000


	//----- nvinfo : EIATTR_CBANK_PARAM_SIZE
	.align		4
.L_103:
        /*0c3c*/ 	.byte	0x03, 0x19
        /*0c3e*/ 	.short	0x0a70


	//----- nvinfo : EIATTR_PARAM_CBANK
	.align		4
        /*0c40*/ 	.byte	0x04, 0x0a
        /*0c42*/ 	.short	(.L_105 - .L_104)
	.align		4
.L_104:
        /*0c44*/ 	.word	index@(.nv.constant0._ZN7cutlass13device_kernelIN5flash11enable_sm90INS1_16FlashAttnFwdSm90INS1_25CollectiveMainloopFwdSm90ILi2EN4cute5tupleIJNS5_1CILi1EEES8_S8_EEENS6_IJNS7_ILi128EEENS7_ILi160EEENS7_ILi192EEEEEELi128ENS_12float_e4m3_tEfNS_4arch4Sm90ELb0ELb0ELb1ELb0ELb1ELb0ELb0ELb1ELb1ELb1ELb1ELb0EEENS1_21CollectiveEpilogueFwdINS6_IJSA_SA_SB_EEES9_NS_10bfloat16_tESG_Li256ELb0ELb1ELb1ELb1EEENS1_19SingleTileSchedulerILb0ELb1ELb1ELi128EEEEEEEEEvNT_6ParamsE)
        /*0c48*/ 	.short	0x0210
        /*0c4a*/ 	.short	0x0a70


	//----- nvinfo : EIATTR_SW_WAR
	.align		4
.L_105:
        /*0c4c*/ 	.byte	0x04, 0x36
        /*0c4e*/ 	.short	(.L_107 - .L_106)
.L_106:
        /*0c50*/ 	.word	0x00000008
.L_107:


//--------------------- .nv.info._ZN7cutlass13device_kernelIN5flash11enable_sm90INS1_16FlashAttnFwdSm90INS1_25CollectiveMainloopFwdSm90ILi2EN4cute5tupleIJNS5_1CILi1EEES8_S8_EEENS6_IJNS7_ILi128EEENS7_ILi160EEENS7_ILi192EEEEEELi128ENS_12float_e4m3_tEfNS_4arch4Sm90ELb0ELb0ELb1ELb1ELb1ELb0ELb0ELb1ELb1ELb1ELb1ELb0EEENS1_21CollectiveEpilogueFwdINS6_IJSA_SA_SB_EEES9_NS_10bfloat16_tESG_Li256ELb1ELb1ELb1ELb1EEENS1_36VarlenDynamicPersistentTileSchedulerILi128ELi160ELi256ELi128ELb1ELb1ELb1ELb0ELb1ELb1EEEEEEEEEvNT_6ParamsE --------------------------
	.section	.nv.info._ZN7cutlass13device_kernelIN5flash11enable_sm90INS1_16FlashAttnFwdSm90INS1_25CollectiveMainloopFwdSm90ILi2EN4cute5tupleIJNS5_1CILi1EEES8_S8_EEENS6_IJNS7_ILi128EEENS7_ILi160EEENS7_ILi192EEEEEELi128ENS_12float_e4m3_tEfNS_4arch4Sm90ELb0ELb0ELb1ELb1ELb1ELb0ELb0ELb1ELb1ELb1ELb1ELb0EEENS1_21CollectiveEpilogueFwdINS6_IJSA_SA_SB_EEES9_NS_10bfloat16_tESG_Li256ELb1ELb1ELb1ELb1EEENS1_36VarlenDynamicPersistentTileSchedulerILi128ELi160ELi256ELi128ELb1ELb1ELb1ELb0ELb1ELb1EEEEEEEEEvNT_6ParamsE,"",@"SHT_CUDA_INFO"
	.sectionflags	@""
	.align	4


	//----- nvinfo : EIATTR_CUDA_API_VERSION
	.align		4
        /*0000*/ 	.byte	0x04, 0x37
        /*0002*/ 	.short	(.L_109 - .L_108)
.L_108:
        /*0004*/ 	.word	0x00000082


	//----- nvinfo : EIATTR_KPARAM_INFO
	.align		4
.L_109:
        /*0008*/ 	.byte	0x04, 0x17
        /*000a*/ 	.short	(.L_111 - .L_110)
.L_110:
        /*000c*/ 	.word	0x00000000
        /*0010*/ 	.short	0x0000
        /*0012*/ 	.short	0x0070
        /*0014*/ 	.byte	0x00, 0xf0, 0x01, 0x2a


	//----- nvinfo : EIATTR_SPARSE_MMA_MASK
	.align		4
.L_111:
        /*0018*/ 	.byte	0x03, 0x50
        /*001a*/ 	.short	0x0000


	//----- nvinfo : EIATTR_MAXREG_COUNT
	.align		4
        /*001c*/ 	.byte	0x03, 0x1b
        /*001e*/ 	.short	0x00a8


	//----- nvinfo : EIATTR_NUM_BARRIERS
	.align		4
        /*0020*/ 	.byte	0x02, 0x4c
        /*0022*/ 	.byte	0x10
	.zero		1


	//----- nvinfo : EIATTR_EXTERNS
	.align		4
        /*0024*/ 	.byte	0x04, 0x0f
        /*0026*/ 	.short	(.L_113 - .L_112)


	//   ....[0]....
	.align		4
.L_112:
        /*0028*/ 	.word	index@(__assertfail)


	//----- nvinfo : EIATTR_ANNOTATIONS
	.align		4
.L_113:
        /*002c*/ 	.byte	0x04, 0x55
        /*002e*/ 	.short	(.L_115 - .L_114)


	//   ....[0]....
.L_114:
        /*0030*/ 	.word	0x00000001
        /*0034*/ 	.byte	0x90, 0xd8, 0x00, 0x00, 0x01, 0x00, 0x00, 0x00, 0xb0, 0xd8, 0x00, 0x00, 0x01, 0x00, 0x00, 0x00
        /* <DEDUP_REMOVED lines=26> */
        /*01e4*/ 	.byte	0x60, 0x41, 0x01, 0x00


	//----- nvinfo : EIATTR_MERCURY_ISA_VERSION
	.align		4
.L_115:
        /*01e8*/ 	.byte	0x03, 0x5f
        /*01ea*/ 	.short	0x0101


	//----- nvinfo : EIATTR_UNUSED_LOAD_BYTE_OFFSET
	.align		4
        /*01ec*/ 	.byte	0x04, 0x44
        /*01ee*/ 	.short	(.L_117 - .L_116)


	//   ....[0]....
.L_116:
        /*01f0*/ 	.word	0x00000980
        /*01f4*/ 	.word	0x0000fff0


	//   ....[1]....
        /*01f8*/ 	.word	0x00009cb0
        /*01fc*/ 	.word	0x0000fff0


	//----- nvinfo : EIATTR_INT_WARP_WIDE_INSTR_OFFSETS
	.align		4
.L_117:
        /*0200*/ 	.byte	0x04, 0x31
        /*0202*/ 	.short	(.L_119 - .L_118)


	//   ....[0]....
.L_118:
        /*0204*/ 	.word	0x000000c0


	//   ....[1]....
        /*0208*/ 	.word	0x000000d0


	//   ....[2]....
        /*020c*/ 	.word	0x00000170


	//   ....[3]....
        /*0210*/ 	.word	0x0000f050


	//   ....[4]....
        /*0214*/ 	.word	0x0000f0e0


	//   ....[5]....
        /*0218*/ 	.word	0x00012d00


	//   ....[6]....
        /*021c*/ 	.word	0x00012d90


	//----- nvinfo : EIATTR_COOP_GROUP_MASK_REGIDS
	.align		4
.L_119:
        /*0220*/ 	.byte	0x04, 0x29
        /*0222*/ 	.short	(.L_121 - .L_120)


	//   ....[0]....
.L_120:
        /*0224*/ 	.word	0xffffffff


	//   ....[1]....
        /*0228*/ 	.word	0xffffffff


	//   ....[2]....
        /*022c*/ 	.word	0xffffffff


	//   ....[3]....
        /*0230*/ 	.word	0xffffffff


	//   ....[4]....
        /*0234*/ 	.word	0xffffffff


	//   ....[5]....
        /*0238*/ 	.word	0xffffffff


	//   ....[6]....
        /*023c*/ 	.word	0xffffffff


	//   ....[7]....
        /*0240*/ 	.word	0xffffffff


	//   ....[8]....
        /*0244*/ 	.word	0xffffffff


	//   ....[9]....
        /*0248*/ 	.word	0xffffffff


	//   ....[10]....
        /*024c*/ 	.word	0xffffffff


	//   ....[11]....
        /*0250*/ 	.word	0xffffffff


	//   ....[12]....
        /*0254*/ 	.word	0xffffffff


	//   ....[13]....
        /*0258*/ 	.word	0xffffffff


	//   ....[14]....
        /*025c*/ 	.word	0xffffffff


	//   ....[15]....
        /*0260*/ 	.word	0xffffffff


	//   ....[16]....
        /*0264*/ 	.word	0xffffffff


	//   ....[17]....
        /*0268*/ 	.word	0xffffffff


	//   ....[18]....
        /*026c*/ 	.word	0xffffffff


	//   ....[19]....
        /*0270*/ 	.word	0xffffffff


	//   ....[20]....
        /*0274*/ 	.word	0xffffffff


	//   ....[21]....
        /*0278*/ 	.word	0xffffffff


	//   ....[22]....
        /*027c*/ 	.word	0xffffffff


	//   ....[23]....
        /*0280*/ 	.word	0xffffffff


	//   ....[24]....
        /*0284*/ 	.word	0xffffffff


	//   ....[25]....
        /*0288*/ 	.word	0xffffffff


	//   ....[26]....
        /*028c*/ 	.word	0xffffffff


	//   ....[27]....
        /*0290*/ 	.word	0xffffffff


	//   ....[28]....
        /*0294*/ 	.word	0xffffffff


	//   ....[29]....
        /*0298*/ 	.word	0xffffffff


	//   ....[30]....
        /*029c*/ 	.word	0xffffffff


	//   ....[31]....
        /*02a0*/ 	.word	0xffffffff


	//   ....[32]....
        /*02a4*/ 	.word	0xffffffff


	//   ....[33]....
        /*02a8*/ 	.word	0xffffffff


	//   ....[34]....
        /*02ac*/ 	.word	0xffffffff


	//   ....[35]....
        /*02b0*/ 	.word	0xffffffff


	//   ....[36]....
        /*02b4*/ 	.word	0xffffffff


	//   ....[37]....
        /*02b8*/ 	.word	0xffffffff


	//   ....[38]....
        /*02bc*/ 	.word	0xffffffff


	//   ....[39]....
        /*02c0*/ 	.word	0xffffffff


	//   ....[40]....
        /*02c4*/ 	.word	0xffffffff


	//   ....[41]....
        /*02c8*/ 	.word	0xffffffff


	//   ....[42]....
        /*02cc*/ 	.word	0xffffffff


	//   ....[43]....
        /*02d0*/ 	.word	0xffffffff


	//   ....[44]....
        /*02d4*/ 	.word	0xffffffff


	//   ....[45]....
        /*02d8*/ 	.word	0xffffffff


	//   ....[46]....
        /*02dc*/ 	.word	0xffffffff


	//   ....[47]....
        /*02e0*/ 	.word	0xffffffff


	//   ....[48]....
        /*02e4*/ 	.word	0xffffffff


	//   ....[49]....
        /*02e8*/ 	.word	0xffffffff


	//   ....[50]....
        /*02ec*/ 	.word	0xffffffff


	//   ....[51]....
        /*02f0*/ 	.word	0xffffffff


	//   ....[52]....
        /*02f4*/ 	.word	0xffffffff


	//   ....[53]....
        /*02f8*/ 	.word	0xffffffff


	//   ....[54]....
        /*02fc*/ 	.word	0xffffffff


	//   ....[55]....
        /*0300*/ 	.word	0xffffffff


	//   ....[56]....
        /*0304*/ 	.word	0xffffffff


	//   ....[57]....
        /*0308*/ 	.word	0xffffffff


	//   ....[58]....
        /*030c*/ 	.word	0xffffffff


	//   ....[59]....
        /*0310*/ 	.word	0xffffffff


	//   ....[60]....
        /*0314*/ 	.word	0xffffffff


	//   ....[61]....
        /*0318*/ 	.word	0xffffffff


	//   ....[62]....
        /*031c*/ 	.word	0xffffffff


	//   ....[63]....
        /*0320*/ 	.word	0xffffffff


	//   ....[64]....
        /*0324*/ 	.word	0xffffffff


	//   ....[65]....
        /*0328*/ 	.word	0xffffffff


	//   ....[66]....
        /*032c*/ 	.word	0xffffffff


	//   ....[67]....
        /*0330*/ 	.word	0xffffffff


	//   ....[68]....
        /*0334*/ 	.word	0xffffffff


	//   ....[69]....
        /*0338*/ 	.word	0xffffffff


	//   ....[70]....
        /*033c*/ 	.word	0xffffffff


	//   ....[71]....
        /*0340*/ 	.word	0xffffffff


	//   ....[72]....
        /*0344*/ 	.word	0xffffffff


	//   ....[73]....
        /*0348*/ 	.word	0xffffffff


	//   ....[74]....
        /*034c*/ 	.word	0xffffffff


	//   ....[75]....
        /*0350*/ 	.word	0xffffffff


	//   ....[76]....
        /*0354*/ 	.word	0xffffffff


	//   ....[77]....
        /*0358*/ 	.word	0xffffffff


	//   ....[78]....
        /*035c*/ 	.word	0xffffffff


	//   ....[79]....
        /*0360*/ 	.word	0xffffffff


	//   ....[80]....
        /*0364*/ 	.word	0xffffffff


	//   ....[81]....
        /*0368*/ 	.word	0xffffffff


	//   ....[82]....
        /*036c*/ 	.word	0xffffffff


	//   ....[83]....
        /*0370*/ 	.word	0xffffffff


	//   ....[84]....
        /*0374*/ 	.word	0xffffffff


	//   ....[85]....
        /*0378*/ 	.word	0xffffffff


	//   ....[86]....
        /*037c*/ 	.word	0xffffffff


	//   ....[87]....
        /*0380*/ 	.word	0xffffffff


	//   ....[88]....
        /*0384*/ 	.word	0xffffffff


	//   ....[89]....
        /*0388*/ 	.word	0xffffffff


	//   ....[90]....
        /*038c*/ 	.word	0xffffffff


	//   ....[91]....
        /*0390*/ 	.word	0xffffffff


	//   ....[92]....
        /*0394*/ 	.word	0xffffffff


	//   ....[93]....
        /*0398*/ 	.word	0xffffffff


	//   ....[94]....
        /*039c*/ 	.word	0xffffffff


	//   ....[95]....
        /*03a0*/ 	.word	0xffffffff


	//   ....[96]....
        /*03a4*/ 	.word	0xffffffff


	//   ....[97]....
        /*03a8*/ 	.word	0xffffffff


	//   ....[98]....
        /*03ac*/ 	.word	0xffffffff


	//   ....[99]....
        /*03b0*/ 	.word	0xffffffff


	//   ....[100]....
        /*03b4*/ 	.word	0xffffffff


	//   ....[101]....
        /*03b8*/ 	.word	0xffffffff


	//   ....[102]....
        /*03bc*/ 	.word	0xffffffff


	//   ....[103]....
        /*03c0*/ 	.word	0xffffffff


	//   ....[104]....
        /*03c4*/ 	.word	0xffffffff


	//   ....[105]....
        /*03c8*/ 	.word	0xffffffff


	//   ....[106]....
        /*03cc*/ 	.word	0xffffffff


	//   ....[107]....
        /*03d0*/ 	.word	0xffffffff


	//   ....[108]....
        /*03d4*/ 	.word	0xffffffff


	//   ....[109]....
        /*03d8*/ 	.word	0xffffffff


	//   ....[110]....
        /*03dc*/ 	.word	0xffffffff


	//   ....[111]....
        /*03e0*/ 	.word	0xffffffff


	//   ....[112]....
        /*03e4*/ 	.word	0xffffffff


	//   ....[113]....
        /*03e8*/ 	.word	0xffffffff


	//   ....[114]....
        /*03ec*/ 	.word	0xffffffff


	//   ....[115]....
        /*03f0*/ 	.word	0xffffffff


	//   ....[116]....
        /*03f4*/ 	.word	0xffffffff


	//   ....[117]....
        /*03f8*/ 	.word	0xffffffff


	//   ....[118]....
        /*03fc*/ 	.word	0xffffffff


	//   ....[119]....
        /*0400*/ 	.word	0xffffffff


	//   ....[120]....
        /*0404*/ 	.word	0xffffffff


	//   ....[121]....
        /*0408*/ 	.word	0xffffffff


	//   ....[122]....
        /*040c*/ 	.word	0xffffffff


	//   ....[123]....
        /*0410*/ 	.word	0xffffffff


	//   ....[124]....
        /*0414*/ 	.word	0xffffffff


	//   ....[125]....
        /*0418*/ 	.word	0xffffffff


	//   ....[126]....
        /*041c*/ 	.word	0xffffffff


	//   ....[127]....
        /*0420*/ 	.word	0xffffffff


	//   ....[128]....
        /*0424*/ 	.word	0xffffffff


	//   ....[129]....
        /*0428*/ 	.word	0xffffffff


	//   ....[130]....
        /*042c*/ 	.word	0xffffffff


	//   ....[131]....
        /*0430*/ 	.word	0xffffffff


	//   ....[132]....
        /*0434*/ 	.word	0xffffffff


	//   ....[133]....
        /*0438*/ 	.word	0xffffffff


	//   ....[134]....
        /*043c*/ 	.word	0xffffffff


	//   ....[135]....
        /*0440*/ 	.word	0xffffffff


	//   ....[136]....
        /*0444*/ 	.word	0xffffffff


	//   ....[137]....
        /*0448*/ 	.word	0xffffffff


	//   ....[138]....
        /*044c*/ 	.word	0xffffffff


	//   ....[139]....
        /*0450*/ 	.word	0xffffffff


	//   ....[140]....
        /*0454*/ 	.word	0xffffffff


	//   ....[141]....
        /*0458*/ 	.word	0xffffffff


	//   ....[142]....
        /*045c*/ 	.word	0xffffffff


	//   ....[143]....
        /*0460*/ 	.word	0xffffffff


	//   ....[144]....
        /*0464*/ 	.word	0xffffffff


	//   ....[145]....
        /*0468*/ 	.word	0xffffffff


	//   ....[146]....
        /*046c*/ 	.word	0xffffffff


	//   ....[147]....
        /*0470*/ 	.word	0xffffffff


	//   ....[148]....
        /*0474*/ 	.word	0xffffffff


	//   ....[149]....
        /*0478*/ 	.word	0xffffffff


	//   ....[150]....
        /*047c*/ 	.word	0xffffffff


	//   ....[151]....
        /*0480*/ 	.word	0xffffffff


	//   ....[152]....
        /*0484*/ 	.word	0xffffffff


	//   ....[153]....
        /*0488*/ 	.word	0xffffffff


	//   ....[154]....
        /*048c*/ 	.word	0xffffffff


	//   ....[155]....
        /*0490*/ 	.word	0xffffffff


	//   ....[156]....
        /*0494*/ 	.word	0xffffffff


	//   ....[157]....
        /*0498*/ 	.word	0xffffffff


	//   ....[158]....
        /*049c*/ 	.word	0xffffffff


	//   ....[159]....
        /*04a0*/ 	.word	0xffffffff


	//   ....[160]....
        /*04a4*/ 	.word	0xffffffff


	//   ....[161]....
        /*04a8*/ 	.word	0xffffffff


	//   ....[162]....
        /*04ac*/ 	.word	0xffffffff


	//   ....[163]....
        /*04b0*/ 	.word	0xffffffff


	//   ....[164]....
        /*04b4*/ 	.word	0xffffffff


	//   ....[165]....
        /*04b8*/ 	.word	0xffffffff


	//   ....[166]....
        /*04bc*/ 	.word	0xffffffff


	//   ....[167]....
        /*04c0*/ 	.word	0xffffffff


	//   ....[168]....
        /*04c4*/ 	.word	0xffffffff


	//   ....[169]....
        /*04c8*/ 	.word	0xffffffff


	//   ....[170]....
        /*04cc*/ 	.word	0xffffffff


	//   ....[171]....
        /*04d0*/ 	.word	0xffffffff


	//   ....[172]....
        /*04d4*/ 	.word	0xffffffff


	//   ....[173]....
        /*04d8*/ 	.word	0xffffffff


	//   ....[174]....
        /*04dc*/ 	.word	0xffffffff


	//   ....[175]....
        /*04e0*/ 	.word	0xffffffff


	//   ....[176]....
        /*04e4*/ 	.word	0xffffffff


	//   ....[177]....
        /*04e8*/ 	.word	0xffffffff


	//   ....[178]....
        /*04ec*/ 	.word	0xffffffff


	//   ....[179]....
        /*04f0*/ 	.word	0xffffffff


	//   ....[180]....
        /*04f4*/ 	.word	0xffffffff


	//   ....[181]....
        /*04f8*/ 	.word	0xffffffff


	//   ....[182]....
        /*04fc*/ 	.word	0xffffffff


	//   ....[183]....
        /*0500*/ 	.word	0xffffffff


	//   ....[184]....
        /*0504*/ 	.word	0xffffffff


	//   ....[185]....
        /*0508*/ 	.word	0xffffffff


	//   ....[186]....
        /*050c*/ 	.word	0xffffffff


	//   ....[187]....
        /*0510*/ 	.word	0xffffffff


	//   ....[188]....
        /*0514*/ 	.word	0xffffffff


	//   ....[189]....
        /*0518*/ 	.word	0xffffffff


	//   ....[190]....
        /*051c*/ 	.word	0xffffffff


	//   ....[191]....
        /*0520*/ 	.word	0x0500000f


	//   ....[192]....
        /*0524*/ 	.word	0x0500000f


	//   ....[193]....
        /*0528*/ 	.word	0x0500000f


	//   ....[194]....
        /*052c*/ 	.word	0x0500000f


	//   ....[195]....
        /*0530*/ 	.word	0x0500000f


	//   ....[196]....
        /*0534*/ 	.word	0x0500000f


	//   ....[197]....
        /*0538*/ 	.word	0x0500000f


	//   ....[198]....
        /*053c*/ 	.word	0x0500000f


	//   ....[199]....
        /*0540*/ 	.word	0x0500000f


	//   ....[200]....
        /*0544*/ 	.word	0x0500000f


	//   ....[201]....
        /*0548*/ 	.word	0x0500000f


	//   ....[202]....
        /*054c*/ 	.word	0x0500000f


	//   ....[203]....
        /*0550*/ 	.word	0x0500000f


	//   ....[204]....
        /*0554*/ 	.word	0x0500000f


	//   ....[205]....
        /*0558*/ 	.word	0x0500000f


	//   ....[206]....
        /*055c*/ 	.word	0x0500000f


	//   ....[207]....
        /*0560*/ 	.word	0x0500000f


	//   ....[208]....
        /*0564*/ 	.word	0x0500000f


	//   ....[209]....
        /*0568*/ 	.word	0x0500000f


	//   ....[210]....
        /*056c*/ 	.word	0x0500000f


	//   ....[211]....
        /*0570*/ 	.word	0x0500000f


	//   ....[212]....
        /*0574*/ 	.word	0x0500000f


	//   ....[213]....
        /*0578*/ 	.word	0x0500000f


	//   ....[214]....
        /*057c*/ 	.word	0x0500000f


	//   ....[215]....
        /*0580*/ 	.word	0x0500000f


	//   ....[216]....
        /*0584*/ 	.word	0x0500000f


	//   ....[217]....
        /*0588*/ 	.word	0x0500000f


	//   ....[218]....
        /*058c*/ 	.word	0x0500000f


	//   ....[219]....
        /*0590*/ 	.word	0x0500000f


	//   ....[220]....
        /*0594*/ 	.word	0x0500000f


	//   ....[221]....
        /*0598*/ 	.word	0x0500000f


	//   ....[222]....
        /*059c*/ 	.word	0x0500000f


	//   ....[223]....
        /*05a0*/ 	.word	0x0500000f


	//   ....[224]....
        /*05a4*/ 	.word	0x0500000f


	//   ....[225]....
        /*05a8*/ 	.word	0x0500000f


	//   ....[226]....
        /*05ac*/ 	.word	0x0500000f


	//   ....[227]....
        /*05b0*/ 	.word	0x0500000f


	//   ....[228]....
        /*05b4*/ 	.word	0x0500000f


	//   ....[229]....
        /*05b8*/ 	.word	0x0500000f


	//   ....[230]....
        /*05bc*/ 	.word	0x0500000f


	//   ....[231]....
        /*05c0*/ 	.word	0x0500000f


	//   ....[232]....
        /*05c4*/ 	.word	0x0500000f


	//   ....[233]....
        /*05c8*/ 	.word	0x0500000f


	//   ....[234]....
        /*05cc*/ 	.word	0x0500000f


	//   ....[235]....
        /*05d0*/ 	.word	0x0500000f


	//   ....[236]....
        /*05d4*/ 	.word	0x0500000f


	//   ....[237]....
        /*05d8*/ 	.word	0x0500000f


	//   ....[238]....
        /*05dc*/ 	.word	0x0500000f


	//   ....[239]....
        /*05e0*/ 	.word	0x0500000f


	//   ....[240]....
        /*05e4*/ 	.word	0x0500000f


	//----- nvinfo : EIATTR_COOP_GROUP_INSTR_OFFSETS
	.align		4
.L_121:
        /*05e8*/ 	.byte	0x04, 0x28
        /*05ea*/ 	.short	(.L_123 - .L_122)


	//   ....[0]....
.L_122:
        /*05ec*/ 	.word	0x00000080


	//   ....[1]....
        /*05f0*/ 	.word	0x00000090


	//   ....[2]....
        /*05f4*/ 	.word	0x000002d0


	//   ....[3]....
        /*05f8*/ 	.word	0x00000430


	//   ....[4]....
        /*05fc*/ 	.word	0x00000550


	//   ....[5]....
        /*0600*/ 	.word	0x000006b0


	//   ....[6]....
        /*0604*/ 	.word	0x00001850


	//   ....[7]....
        /*0608*/ 	.word	0x00003ea0


	//   ....[8]....
        /*060c*/ 	.word	0x00003ef0


	//   ....[9]....
        /*0610*/ 	.word	0x000045e0


	//   ....[10]....
        /*0614*/ 	.word	0x00004680


	//   ....[11]....
        /*0618*/ 	.word	0x00007a20


	//   ....[12]....
        /*061c*/ 	.word	0x00007a50


	//   ....[13]....
        /*0620*/ 	.word	0x00007a70


	//   ....[14]....
        /*0624*/ 	.word	0x00007a90


	//   ....[15]....
        /*0628*/ 	.word	0x000094f0


	//   ....[16]....
        /*062c*/ 	.word	0x00009500


	//   ....[17]....
        /*0630*/ 	.word	0x00009580


	//   ....[18]....
        /*0634*/ 	.word	0x00009590


	//   ....[19]....
        /*0638*/ 	.word	0x0000a520


	//   ....[20]....
        /*063c*/ 	.word	0x0000a530


	//   ....[21]....
        /*0640*/ 	.word	0x0000a540


	//   ....[22]....
        /*0644*/ 	.word	0x0000a550


	//   ....[23]....
        /*0648*/ 	.word	0x0000a560


	//   ....[24]....
        /*064c*/ 	.word	0x0000a570


	//   ....[25]....
        /*0650*/ 	.word	0x0000a580


	//   ....[26]....
        /*0654*/ 	.word	0x0000a590


	//   ....[27]....
        /*0658*/ 	.word	0x0000a5a0


	//   ....[28]....
        /*065c*/ 	.word	0x0000a5b0


	//   ....[29]....
        /*0660*/ 	.word	0x0000a5c0


	//   ....[30]....
        /*0664*/ 	.word	0x0000a5d0


	//   ....[31]....
        /*0668*/ 	.word	0x0000a5e0


	//   ....[32]....
        /*066c*/ 	.word	0x0000a5f0


	//   ....[33]....
        /*0670*/ 	.word	0x0000a600


	//   ....[34]....
        /*0674*/ 	.word	0x0000a610


	//   ....[35]....
        /*0678*/ 	.word	0x0000a620


	//   ....[36]....
        /*067c*/ 	.word	0x0000a630


	//   ....[37]....
        /*0680*/ 	.word	0x0000a640


	//   ....[38]....
        /*0684*/ 	.word	0x0000a650


	//   ....[39]....
        /*0688*/ 	.word	0x0000a660


	//   ....[40]....
        /*068c*/ 	.word	0x0000a670


	//   ....[41]....
        /*0690*/ 	.word	0x0000a680


	//   ....[42]....
        /*0694*/ 	.word	0x0000a690


	//   ....[43]....
        /*0698*/ 	.word	0x0000a6a0


	//   ....[44]....
        /*069c*/ 	.word	0x0000a6b0


	//   ....[45]....
        /*06a0*/ 	.word	0x0000a6c0


	//   ....[46]....
        /*06a4*/ 	.word	0x0000a6d0


	//   ....[47]....
        /*06a8*/ 	.word	0x0000a6e0


	//   ....[48]....
        /*06ac*/ 	.word	0x0000a6f0


	//   ....[49]....
        /*06b0*/ 	.word	0x0000a700


	//   ....[50]....
        /*06b4*/ 	.word	0x0000a710


	//   ....[51]....
        /*06b8*/ 	.word	0x0000a720


	//   ....[52]....
        /*06bc*/ 	.word	0x0000a730


	//   ....[53]....
        /*06c0*/ 	.word	0x0000a740


	//   ....[54]....
        /*06c4*/ 	.word	0x0000a750


	//   ....[55]....
        /*06c8*/ 	.word	0x0000a760


	//   ....[56]....
        /*06cc*/ 	.word	0x0000a770


	//   ....[57]....
        /*06d0*/ 	.word	0x0000a780


	//   ....[58]....
        /*06d4*/ 	.word	0x0000a7b0


	//   ....[59]....
        /*06d8*/ 	.word	0x0000a7c0


	//   ....[60]....
        /*06dc*/ 	.word	0x0000a7d0


	//   ....[61]....
        /*06e0*/ 	.word	0x0000a7e0


	//   ....[62]....
        /*06e4*/ 	.word	0x0000a7f0


	//   ....[63]....
        /*06e8*/ 	.word	0x0000a810


	//   ....[64]....
        /*06ec*/ 	.word	0x0000a820


	//   ....[65]....
        /*06f0*/ 	.word	0x0000a830


	//   ....[66]....
        /*06f4*/ 	.word	0x0000a840


	//   ....[67]....
        /*06f8*/ 	.word	0x0000a850


	//   ....[68]....
        /*06fc*/ 	.word	0x0000a860


	//   ....[69]....
        /*0700*/ 	.word	0x0000a870


	//   ....[70]....
        /*0704*/ 	.word	0x0000a8a0


	//   ....[71]....
        /*0708*/ 	.word	0x0000a8c0


	//   ....[72]....
        /*070c*/ 	.word	0x0000a8f0


	//   ....[73]....
        /*0710*/ 	.word	0x0000a920


	//   ....[74]....
        /*0714*/ 	.word	0x0000a950


	//   ....[75]....
        /*0718*/ 	.word	0x0000a980


	//   ....[76]....
        /*071c*/ 	.word	0x0000a9b0


	//   ....[77]....
        /*0720*/ 	.word	0x0000a9e0


	//   ....[78]....
        /*0724*/ 	.word	0x0000aa00


	//   ....[79]....
        /*0728*/ 	.word	0x0000aa30


	//   ....[80]....
        /*072c*/ 	.word	0x0000aa60


	//   ....[81]....
        /*0730*/ 	.word	0x0000aa90


	//   ....[82]....
        /*0734*/ 	.word	0x0000aac0


	//   ....[83]....
        /*0738*/ 	.word	0x0000b470


	//   ....[84]....
        /*073c*/ 	.word	0x0000b4b0


	//   ....[85]....
        /*0740*/ 	.word	0x0000b4e0


	//   ....[86]....
        /*0744*/ 	.word	0x0000b500


	//   ....[87]....
        /*0748*/ 	.word	0x0000bbf0


	//   ....[88]....
        /*074c*/ 	.word	0x0000bc30


	//   ....[89]....
        /*0750*/ 	.word	0x0000bcf0


	//   ....[90]....
        /*0754*/ 	.word	0x0000bd10


	//   ....[91]....
        /*0758*/ 	.word	0x0000bdd0


	//   ....[92]....
        /*075c*/ 	.word	0x0000bdf0


	//   ....[93]....
        /*0760*/ 	.word	0x0000bec0


	//   ....[94]....
        /*0764*/ 	.word	0x0000bee0


	//   ....[95]....
        /*0768*/ 	.word	0x0000c2a0


	//   ....[96]....
        /*076c*/ 	.word	0x0000c2b0


	//   ....[97]....
        /*0770*/ 	.word	0x0000c6e0


	//   ....[98]....
        /*0774*/ 	.word	0x0000c6f0


	//   ....[99]....
        /*0778*/ 	.word	0x0000d3f0


	//   ....[100]....
        /*077c*/ 	.word	0x0000d420


	//   ....[101]....
        /*0780*/ 	.word	0x0000d4f0


	//   ....[102]....
        /*0784*/ 	.word	0x0000d510


	//   ....[103]....
        /*0788*/ 	.word	0x0000d5d0


	//   ....[104]....
        /*078c*/ 	.word	0x0000d5f0


	//   ....[105]....
        /*0790*/ 	.word	0x0000d6c0


	//   ....[106]....
        /*0794*/ 	.word	0x0000d6e0


	//   ....[107]....
        /*0798*/ 	.word	0x0000d820


	//   ....[108]....
        /*079c*/ 	.word	0x0000da40


	//   ....[109]....
        /*07a0*/ 	.word	0x0000da70


	//   ....[110]....
        /*07a4*/ 	.word	0x0000daa0


	//   ....[111]....
        /*07a8*/ 	.word	0x0000dad0


	//   ....[112]....
        /*07ac*/ 	.word	0x0000db00


	//   ....[113]....
        /*07b0*/ 	.word	0x0000db40


	//   ....[114]....
        /*07b4*/ 	.word	0x0000dcc0


	//   ....[115]....
        /*07b8*/ 	.word	0x0000dcf0


	//   ....[116]....
        /*07bc*/ 	.word	0x0000dd20


	//   ....[117]....
        /*07c0*/ 	.word	0x0000dd50


	//   ....[118]....
        /*07c4*/ 	.word	0x0000dd80


	//   ....[119]....
        /*07c8*/ 	.word	0x0000ddb0


	//   ....[120]....
        /*07cc*/ 	.word	0x0000de40


	//   ....[121]....
        /*07d0*/ 	.word	0x0000de90


	//   ....[122]....
        /*07d4*/ 	.word	0x0000dea0


	//   ....[123]....
        /*07d8*/ 	.word	0x0000df40


	//   ....[124]....
        /*07dc*/ 	.word	0x00010000


	//   ....[125]....
        /*07e0*/ 	.word	0x00010030


	//   ....[126]....
        /*07e4*/ 	.word	0x00010060


	//   ....[127]....
        /*07e8*/ 	.word	0x00010080


	//   ....[128]....
        /*07ec*/ 	.word	0x00010110


	//   ....[129]....
        /*07f0*/ 	.word	0x00010150


	//   ....[130]....
        /*07f4*/ 	.word	0x00010190


	//   ....[131]....
        /*07f8*/ 	.word	0x000101a0


	//   ....[132]....
        /*07fc*/ 	.word	0x00010280


	//   ....[133]....
        /*0800*/ 	.word	0x000102a0


	//   ....[134]....
        /*0804*/ 	.word	0x00010690


	//   ....[135]....
        /*0808*/ 	.word	0x000106d0


	//   ....[136]....
        /*080c*/ 	.word	0x000106f0


	//   ....[137]....
        /*0810*/ 	.word	0x00010700


	//   ....[138]....
        /*0814*/ 	.word	0x000107b0


	//   ....[139]....
        /*0818*/ 	.word	0x000107d0


	//   ....[140]....
        /*081c*/ 	.word	0x00010860


	//   ....[141]....
        /*0820*/ 	.word	0x00010880


	//   ....[142]....
        /*0824*/ 	.word	0x00010890


	//   ....[143]....
        /*0828*/ 	.word	0x00010920


	//   ....[144]....
        /*082c*/ 	.word	0x000110e0


	//   ....[145]....
        /*0830*/ 	.word	0x00011110


	//   ....[146]....
        /*0834*/ 	.word	0x00011140


	//   ....[147]....
        /*0838*/ 	.word	0x000111c0


	//   ....[148]....
        /*083c*/ 	.word	0x000111e0


	//   ....[149]....
        /*0840*/ 	.word	0x00011270


	//   ....[150]....
        /*0844*/ 	.word	0x00011290


	//   ....[151]....
        /*0848*/ 	.word	0x000112a0


	//   ....[152]....
        /*084c*/ 	.word	0x00011cb0


	//   ....[153]....
        /*0850*/ 	.word	0x00011cd0


	//   ....[154]....
        /*0854*/ 	.word	0x00011cf0


	//   ....[155]....
        /*0858*/ 	.word	0x00011d40


	//   ....[156]....
        /*085c*/ 	.word	0x00011d50


	//   ....[157]....
        /*0860*/ 	.word	0x00011da0


	//   ....[158]....
        /*0864*/ 	.word	0x00011db0


	//   ....[159]....
        /*0868*/ 	.word	0x00011dc0


	//   ....[160]....
        /*086c*/ 	.word	0x00011e10


	//   ....[161]....
        /*0870*/ 	.word	0x00011e60


	//   ....[162]....
        /*0874*/ 	.word	0x00012260


	//   ....[163]....
        /*0878*/ 	.word	0x00012280


	//   ....[164]....
        /*087c*/ 	.word	0x00012290


	//   ....[165]....
        /*0880*/ 	.word	0x000122a0


	//   ....[166]....
        /*0884*/ 	.word	0x00012300


	//   ....[167]....
        /*0888*/ 	.word	0x00012310


	//   ....[168]....
        /*088c*/ 	.word	0x00012370


	//   ....[169]....
        /*0890*/ 	.word	0x000123a0


	//   ....[170]....
        /*0894*/ 	.word	0x000123e0


	//   ....[171]....
        /*0898*/ 	.word	0x00012440


	//   ....[172]....
        /*089c*/ 	.word	0x000136d0


	//   ....[173]....
        /*08a0*/ 	.word	0x00013720


	//   ....[174]....
        /*08a4*/ 	.word	0x00013750


	//   ....[175]....
        /*08a8*/ 	.word	0x00013780


	//   ....[176]....
        /*08ac*/ 	.word	0x000137b0


	//   ....[177]....
        /*08b0*/ 	.word	0x000137c0


	//   ....[178]....
        /*08b4*/ 	.word	0x000137f0


	//   ....[179]....
        /*08b8*/ 	.word	0x00013840


	//   ....[180]....
        /*08bc*/ 	.word	0x000139a0


	//   ....[181]....
        /*08c0*/ 	.word	0x000139d0


	//   ....[182]....
        /*08c4*/ 	.word	0x00013a00


	//   ....[183]....
        /*08c8*/ 	.word	0x00013a30


	//   ....[184]....
        /*08cc*/ 	.word	0x00013a60


	//   ....[185]....
        /*08d0*/ 	.word	0x00013aa0


	//   ....[186]....
        /*08d4*/ 	.word	0x00013b20


	//   ....[187]....
        /*08d8*/ 	.word	0x00013b70


	//   ....[188]....
        /*08dc*/ 	.word	0x00013b80


	//   ....[189]....
        /*08e0*/ 	.word	0x00013c10


	//   ....[190]....
        /*08e4*/ 	.word	0x00014280


	//   ....[191]....
        /*08e8*/ 	.word	0x000147d0


	//   ....[192]....
        /*08ec*/ 	.word	0x000148b0


	//   ....[193]....
        /*08f0*/ 	.word	0x00014980


	//   ....[194]....
        /*08f4*/ 	.word	0x00014a10


	//   ....[195]....
        /*08f8*/ 	.word	0x00014ae0


	//   ....[196]....
        /*08fc*/ 	.word	0x00014b70


	//   ....[197]....
        /*0900*/ 	.word	0x00014c20


	//   ....[198]....
        /*0904*/ 	.word	0x00014cb0


	//   ....[199]....
        /*0908*/ 	.word	0x00014d60


	//   ....[200]....
        /*090c*/ 	.word	0x00014dc0


	//   ....[201]....
        /*0910*/ 	.word	0x00014ec0


	//   ....[202]....
        /*0914*/ 	.word	0x00014fc0


	//   ....[203]....
        /*0918*/ 	.word	0x00015070


	//   ....[204]....
        /*091c*/ 	.word	0x000151a0


	//   ....[205]....
        /*0920*/ 	.word	0x00015250


	//   ....[206]....
        /*0924*/ 	.word	0x00015350


	//   ....[207]....
        /*0928*/ 	.word	0x00015410


	//   ....[208]....
        /*092c*/ 	.word	0x00015470


	//   ....[209]....
        /*0930*/ 	.word	0x00015510


	//   ....[210]....
        /*0934*/ 	.word	0x000155d0


	//   ....[211]....
        /*0938*/ 	.word	0x000156a0


	//   ....[212]....
        /*093c*/ 	.word	0x00015740


	//   ....[213]....
        /*0940*/ 	.word	0x000157b0


	//   ....[214]....
        /*0944*/ 	.word	0x00015810


	//   ....[215]....
        /*0948*/ 	.word	0x00015900


	//   ....[216]....
        /*094c*/ 	.word	0x00015960


	//   ....[217]....
        /*0950*/ 	.word	0x00015a60


	//   ....[218]....
        /*0954*/ 	.word	0x00015ac0


	//   ....[219]....
        /*0958*/ 	.word	0x00015ba0


	//   ....[220]....
        /*095c*/ 	.word	0x00015cd0


	//   ....[221]....
        /*0960*/ 	.word	0x00015d80


	//   ....[222]....
        /*0964*/ 	.word	0x00015de0


	//   ....[223]....
        /*0968*/ 	.word	0x00015ea0


	//   ....[224]....
        /*096c*/ 	.word	0x00015f00


	//   ....[225]....
        /*0970*/ 	.word	0x00015fc0


	//   ....[226]....
        /*0974*/ 	.word	0x00016020


	//   ....[227]....
        /*0978*/ 	.word	0x000160e0


	//   ....[228]....
        /*097c*/ 	.word	0x00016140


	//   ....[229]....
        /*0980*/ 	.word	0x00016200


	//   ....[230]....
        /*0984*/ 	.word	0x000162f0


	//   ....[231]....
        /*0988*/ 	.word	0x00016390


	//   ....[232]....
        /*098c*/ 	.word	0x000163f0


	//   ....[233]....
        /*0990*/ 	.word	0x000164c0


	//   ....[234]....
        /*0994*/ 	.word	0x00016520


	//   ....[235]....
        /*0998*/ 	.word	0x000165f0


	//   ....[236]....
        /*099c*/ 	.word	0x00016650


	//   ....[237]....
        /*09a0*/ 	.word	0x00016720


	//   ....[238]....
        /*09a4*/ 	.word	0x00016780


	//   ....[239]....
        /*09a8*/ 	.word	0x00016850


	//   ....[240]....
        /*09ac*/ 	.word	0x00016ab0


	//----- nvinfo : EIATTR_REG_RECONFIG
	.align		4
.L_123:
        /*09b0*/ 	.byte	0x01, 0x54
	.zero		2


	//----- nvinfo : EIATTR_SYSCALL_OFFSETS
	.align		4
        /*09b4*/ 	.byte	0x04, 0x46
        /*09b6*/ 	.short	(.L_125 - .L_124)


	//   ....[0]....
.L_124:
        /*09b8*/ 	.word	0x00001a30


	//   ....[1]....
        /*09bc*/ 	.word	0x0000f250


	//   ....[2]....
        /*09c0*/ 	.word	0x0000f3c0


	//   ....[3]....
        /*09c4*/ 	.word	0x0000f510


	//   ....[4]....
        /*09c8*/ 	.word	0x0000f650


	//   ....[5]....
        /*09cc*/ 	.word	0x00010d40


	//----- nvinfo : EIATTR_MBARRIER_INSTR_OFFSETS
	.align		4
.L_125:
        /*09d0*/ 	.byte	0x04, 0x39
        /*09d2*/ 	.short	(.L_127 - .L_126)


	//   ....[0]....
.L_126:
        /*09d4*/ 	.word	0x00000180
        /*09d8*/ 	.word	0x000000ff
        /*09dc*/ 	.word	0x00029800
        /*09e0*/ 	.short	0x0100
        /*09e2*/ 	.byte	0x08
	.zero		1


	//   ....[1]....
        /*09e4*/ 	.word	0x00000190
        /*09e8*/ 	.word	0x000000ff
        /*09ec*/ 	.word	0x00029820
        /*09f0*/ 	.short	0x0100
        /*09f2*/ 	.byte	0x08
	.zero		1


	//   ....[2]....
        /*09f4*/ 	.word	0x00000280
        /*09f8*/ 	.word	0x000000ff
        /*09fc*/ 	.word	0x00029830
        /*0a00*/ 	.short	0x0100
        /*0a02*/ 	.byte	0x08
	.zero		1


	//   ....[3]....
        /*0a04*/ 	.word	0x00000290
        /*0a08*/ 	.word	0x000000ff
        /*0a0c*/ 	.word	0x00029840
        /*0a10*/ 	.short	0x0100
        /*0a12*/ 	.byte	0x08
	.zero		1


	//   ....[4]....
        /*0a14*/ 	.word	0x000002a0
        /*0a18*/ 	.word	0x000000ff
        /*0a1c*/ 	.word	0x00029838
        /*0a20*/ 	.short	0x0100
        /*0a22*/ 	.byte	0x08
	.zero		1


	//   ....[5]....
        /*0a24*/ 	.word	0x000002b0
        /*0a28*/ 	.word	0x000000ff
        /*0a2c*/ 	.word	0x00029848
        /*0a30*/ 	.short	0x0100
        /*0a32*/ 	.byte	0x08
	.zero		1


	//   ....[6]....
        /*0a34*/ 	.word	0x000003e0
        /*0a38*/ 	.word	0x000000ff
        /*0a3c*/ 	.word	0x00029850
        /*0a40*/ 	.short	0x0100
        /*0a42*/ 	.byte	0x08
	.zero		1


	//   ....[7]....
        /*0a44*/ 	.word	0x000003f0
        /*0a48*/ 	.word	0x000000ff
        /*0a4c*/ 	.word	0x00029860
        /*0a50*/ 	.short	0x0100
        /*0a52*/ 	.byte	0x08
	.zero		1


	//   ....[8]....
        /*0a54*/ 	.word	0x00000400
        /*0a58*/ 	.word	0x000000ff
        /*0a5c*/ 	.word	0x00029858
        /*0a60*/ 	.short	0x0100
        /*0a62*/ 	.byte	0x08
	.zero		1


	//   ....[9]....
        /*0a64*/ 	.word	0x00000410
        /*0a68*/ 	.word	0x000000ff
        /*0a6c*/ 	.word	0x00029868
        /*0a70*/ 	.short	0x0100
        /*0a72*/ 	.byte	0x08
	.zero		1


	//   ....[10]....
        /*0a74*/ 	.word	0x00000500
        /*0a78*/ 	.word	0x000000ff
        /*0a7c*/ 	.word	0x00029870
        /*0a80*/ 	.short	0x0100
        /*0a82*/ 	.byte	0x06
	.zero		1


	//   ....[11]....
        /*0a84*/ 	.word	0x00000510
        /*0a88*/ 	.word	0x000000ff
        /*0a8c*/ 	.word	0x00029880
        /*0a90*/ 	.short	0x0100
        /*0a92*/ 	.byte	0x06
	.zero		1


	//   ....[12]....
        /*0a94*/ 	.word	0x00000520
        /*0a98*/ 	.word	0x000000ff
        /*0a9c*/ 	.word	0x00029878
        /*0aa0*/ 	.short	0x0100
        /*0aa2*/ 	.byte	0x06
	.zero		1


	//   ....[13]....
        /*0aa4*/ 	.word	0x00000530
        /*0aa8*/ 	.word	0x000000ff
        /*0aac*/ 	.word	0x00029888
        /*0ab0*/ 	.short	0x0100
        /*0ab2*/ 	.byte	0x06
	.zero		1


	//   ....[14]....
        /*0ab4*/ 	.word	0x00000660
        /*0ab8*/ 	.word	0x000000ff
        /*0abc*/ 	.word	0x00029890
        /*0ac0*/ 	.short	0x0100
        /*0ac2*/ 	.byte	0x08
	.zero		1


	//   ....[15]....
        /*0ac4*/ 	.word	0x00000670
        /*0ac8*/ 	.word	0x000000ff
        /*0acc*/ 	.word	0x000298a0
        /*0ad0*/ 	.short	0x0100
        /*0ad2*/ 	.byte	0x08
	.zero		1


	//   ....[16]....
        /*0ad4*/ 	.word	0x00000680
        /*0ad8*/ 	.word	0x000000ff
        /*0adc*/ 	.word	0x00029898
        /*0ae0*/ 	.short	0x0100
        /*0ae2*/ 	.byte	0x08
	.zero		1


	//   ....[17]....
        /*0ae4*/ 	.word	0x00000690
        /*0ae8*/ 	.word	0x000000ff
        /*0aec*/ 	.word	0x000298a8
        /*0af0*/ 	.short	0x0100
        /*0af2*/ 	.byte	0x08
	.zero		1


	//   ....[18]....
        /*0af4*/ 	.word	0x000007e0
        /*0af8*/ 	.word	0x000000ff
        /*0afc*/ 	.word	0x000298b0
        /*0b00*/ 	.short	0x0100
        /*0b02*/ 	.byte	0x08
	.zero		1


	//   ....[19]....
        /*0b04*/ 	.word	0x000007f0
        /*0b08*/ 	.word	0x000000ff
        /*0b0c*/ 	.word	0x000298c0
        /*0b10*/ 	.short	0x0100
        /*0b12*/ 	.byte	0x08
	.zero		1


	//   ....[20]....
        /*0b14*/ 	.word	0x00000800
        /*0b18*/ 	.word	0x000000ff
        /*0b1c*/ 	.word	0x000298b8
        /*0b20*/ 	.short	0x0100
        /*0b22*/ 	.byte	0x08
	.zero		1


	//   ....[21]....
        /*0b24*/ 	.word	0x00000810
        /*0b28*/ 	.word	0x000000ff
        /*0b2c*/ 	.word	0x000298c8
        /*0b30*/ 	.short	0x0100
        /*0b32*/ 	.byte	0x08
	.zero		1


	//   ....[22]....
        /*0b34*/ 	.word	0x00001c80
        /*0b38*/ 	.word	0x000000ff
        /*0b3c*/ 	.word	0x00029800
        /*0b40*/ 	.short	0x010a
        /*0b42*/ 	.byte	0x31
	.zero		1


	//   ....[23]....
        /*0b44*/ 	.word	0x00001d40
        /*0b48*/ 	.word	0x00000003
        /*0b4c*/ 	.word	0x00029830
        /*0b50*/ 	.short	0x010a
        /*0b52*/ 	.byte	0x3f
	.zero		1


	//   ....[24]....
        /*0b54*/ 	.word	0x00001d90
        /*0b58*/ 	.word	0x00000003
        /*0b5c*/ 	.word	0x00029830
        /*0b60*/ 	.short	0x010a
        /*0b62*/ 	.byte	0x3f
	.zero		1


	//   ....[25]....
        /*0b64*/ 	.word	0x000033c0
        /*0b68*/ 	.word	0x000000ff
        /*0b6c*/ 	.word	0x00000000
        /*0b70*/ 	.short	0x0101
        /*0b72*/ 	.byte	0x07
	.zero		1


	//   ....[26]....
        /*0b74*/ 	.word	0x00005b60
        /*0b78*/ 	.word	0x000000ff
        /*0b7c*/ 	.word	0x00029830
        /*0b80*/ 	.short	0x010a
        /*0b82*/ 	.byte	0x06
	.zero		1


	//   ....[27]....
        /*0b84*/ 	.word	0x00005ba0
        /*0b88*/ 	.word	0x000000ff
        /*0b8c*/ 	.word	0x00029830
        /*0b90*/ 	.short	0x010a
        /*0b92*/ 	.byte	0x06
	.zero		1


	//   ....[28]....
        /*0b94*/ 	.word	0x00006810
        /*0b98*/ 	.word	0x000000ff
        /*0b9c*/ 	.word	0x00029850
        /*0ba0*/ 	.short	0x010a
        /*0ba2*/ 	.byte	0x06
	.zero		1


	//   ....[29]....
        /*0ba4*/ 	.word	0x00006850
        /*0ba8*/ 	.word	0x000000ff
        /*0bac*/ 	.word	0x00029850
        /*0bb0*/ 	.short	0x010a
        /*0bb2*/ 	.byte	0x06
	.zero		1


	//   ....[30]....
        /*0bb4*/ 	.word	0x000071e0
        /*0bb8*/ 	.word	0x000000ff
        /*0bbc*/ 	.word	0x00000000
        /*0bc0*/ 	.short	0x0101
        /*0bc2*/ 	.byte	0x07
	.zero		1


	//   ....[31]....
        /*0bc4*/ 	.word	0x00008bb0
        /*0bc8*/ 	.word	0x000000ff
        /*0bcc*/ 	.word	0x00000000
        /*0bd0*/ 	.short	0x0101
        /*0bd2*/ 	.byte	0x07
	.zero		1


	//   ....[32]....
        /*0bd4*/ 	.word	0x00009240
        /*0bd8*/ 	.word	0x000000ff
        /*0bdc*/ 	.word	0x00029850
        /*0be0*/ 	.short	0x010a
        /*0be2*/ 	.byte	0x05
	.zero		1


	//   ....[33]....
        /*0be4*/ 	.word	0x00009280
        /*0be8*/ 	.word	0x000000ff
        /*0bec*/ 	.word	0x00029850
        /*0bf0*/ 	.short	0x010a
        /*0bf2*/ 	.byte	0x05
	.zero		1


	//   ....[34]....
        /*0bf4*/ 	.word	0x00009880
        /*0bf8*/ 	.word	0x000000ff
        /*0bfc*/ 	.word	0x00000000
        /*0c00*/ 	.short	0x0101
        /*0c02*/ 	.byte	0x04
	.zero		1


	//   ....[35]....
        /*0c04*/ 	.word	0x0000bc20
        /*0c08*/ 	.word	0x00000024
        /*0c0c*/ 	.word	0x00000000
        /*0c10*/ 	.short	0x0101
        /*0c12*/ 	.byte	0x3f
	.zero		1


	//   ....[36]....
        /*0c14*/ 	.word	0x0000c090
        /*0c18*/ 	.word	0x00000024
        /*0c1c*/ 	.word	0x00000000
        /*0c20*/ 	.short	0x0101
        /*0c22*/ 	.byte	0x3f
	.zero		1


	//   ....[37]....
        /*0c24*/ 	.word	0x0000fd20
        /*0c28*/ 	.word	0x00000000
        /*0c2c*/ 	.word	0x00029880
        /*0c30*/ 	.short	0x010a
        /*0c32*/ 	.byte	0x3f
	.zero		1


	//   ....[38]....
        /*0c34*/ 	.word	0x00010360
        /*0c38*/ 	.word	0x00000000
        /*0c3c*/ 	.word	0x00029870
        /*0c40*/ 	.short	0x0107
        /*0c42*/ 	.byte	0x3f
	.zero		1


	//   ....[39]....
        /*0c44*/ 	.word	0x00010420
        /*0c48*/ 	.word	0x00000000
        /*0c4c*/ 	.word	0x00029870
        /*0c50*/ 	.short	0x0101
        /*0c52*/ 	.byte	0x3f
	.zero		1


	//   ....[40]....
        /*0c54*/ 	.word	0x00010450
        /*0c58*/ 	.word	0x00000000
        /*0c5c*/ 	.word	0x00029840
        /*0c60*/ 	.short	0x010a
        /*0c62*/ 	.byte	0x3f
	.zero		1


	//   ....[41]....
        /*0c64*/ 	.word	0x00010a80
        /*0c68*/ 	.word	0x00000000
        /*0c6c*/ 	.word	0x00029830
        /*0c70*/ 	.short	0x0107
        /*0c72*/ 	.byte	0x3f
	.zero		1


	//   ....[42]....
        /*0c74*/ 	.word	0x00010b50
        /*0c78*/ 	.word	0x00000000
        /*0c7c*/ 	.word	0x00029830
        /*0c80*/ 	.short	0x0101
        /*0c82*/ 	.byte	0x3f
	.zero		1


	//   ....[43]....
        /*0c84*/ 	.word	0x000113e0
        /*0c88*/ 	.word	0x00000010
        /*0c8c*/ 	.word	0x00029800
        /*0c90*/ 	.short	0x0107
        /*0c92*/ 	.byte	0x3f
	.zero		1


	//   ....[44]....
        /*0c94*/ 	.word	0x000114e0
        /*0c98*/ 	.word	0x00000010
        /*0c9c*/ 	.word	0x00029800
        /*0ca0*/ 	.short	0x0101
        /*0ca2*/ 	.byte	0x3f
	.zero		1


	//   ....[45]....
        /*0ca4*/ 	.word	0x00011500
        /*0ca8*/ 	.word	0x00000010
        /*0cac*/ 	.word	0x00029820
        /*0cb0*/ 	.short	0x010a
        /*0cb2*/ 	.byte	0x3f
	.zero		1


	//   ....[46]....
        /*0cb4*/ 	.word	0x00011a10
        /*0cb8*/ 	.word	0x00000000
        /*0cbc*/ 	.word	0x00029880
        /*0cc0*/ 	.short	0x010a
        /*0cc2*/ 	.byte	0x3f
	.zero		1


	//   ....[47]....
        /*0cc4*/ 	.word	0x00011ef0
        /*0cc8*/ 	.word	0x00000000
        /*0ccc*/ 	.word	0x00029870
        /*0cd0*/ 	.short	0x0107
        /*0cd2*/ 	.byte	0x3f
	.zero		1


	//   ....[48]....
        /*0cd4*/ 	.word	0x00011fb0
        /*0cd8*/ 	.word	0x00000000
        /*0cdc*/ 	.word	0x00029870
        /*0ce0*/ 	.short	0x0101
        /*0ce2*/ 	.byte	0x3f
	.zero		1


	//   ....[49]....
        /*0ce4*/ 	.word	0x00011fe0
        /*0ce8*/ 	.word	0x00000000
        /*0cec*/ 	.word	0x00029840
        /*0cf0*/ 	.short	0x010a
        /*0cf2*/ 	.byte	0x3f
	.zero		1


	//   ....[50]....
        /*0cf4*/ 	.word	0x000124e0
        /*0cf8*/ 	.word	0x00000000
        /*0cfc*/ 	.word	0x00029830
        /*0d00*/ 	.short	0x0107
        /*0d02*/ 	.byte	0x3f
	.zero		1


	//   ....[51]....
        /*0d04*/ 	.word	0x000125a0
        /*0d08*/ 	.word	0x00000000
        /*0d0c*/ 	.word	0x00029830
        /*0d10*/ 	.short	0x0101
        /*0d12*/ 	.byte	0x3f
	.zero		1


	//   ....[52]....
        /*0d14*/ 	.word	0x00012630
        /*0d18*/ 	.word	0x00000000
        /*0d1c*/ 	.word	0x00029870
        /*0d20*/ 	.short	0x010a
        /*0d22*/ 	.byte	0x3f
	.zero		1


	//   ....[53]....
        /*0d24*/ 	.word	0x000126c0
        /*0d28*/ 	.word	0x00000000
        /*0d2c*/ 	.word	0x00029860
        /*0d30*/ 	.short	0x010a
        /*0d32*/ 	.byte	0x3f
	.zero		1


	//   ....[54]....
        /*0d34*/ 	.word	0x00012bd0
        /*0d38*/ 	.word	0x00000000
        /*0d3c*/ 	.word	0x00029850
        /*0d40*/ 	.short	0x0101
        /*0d42*/ 	.byte	0x3f
	.zero		1


	//   ....[55]....
        /*0d44*/ 	.word	0x00012c60
        /*0d48*/ 	.word	0x00000000
        /*0d4c*/ 	.word	0x00000000
        /*0d50*/ 	.short	0x0101
        /*0d52*/ 	.byte	0x3f
	.zero		1


	//   ....[56]....
        /*0d54*/ 	.word	0x00012e30
        /*0d58*/ 	.word	0x00000012
        /*0d5c*/ 	.word	0x00029870
        /*0d60*/ 	.short	0x010a
        /*0d62*/ 	.byte	0x3f
	.zero		1


	//   ....[57]....
        /*0d64*/ 	.word	0x00012eb0
        /*0d68*/ 	.word	0x00000012
        /*0d6c*/ 	.word	0x00029860
        /*0d70*/ 	.short	0x010a
        /*0d72*/ 	.byte	0x3f
	.zero		1


	//   ....[58]....
        /*0d74*/ 	.word	0x000133d0
        /*0d78*/ 	.word	0x00000012
        /*0d7c*/ 	.word	0x00029850
        /*0d80*/ 	.short	0x0101
        /*0d82*/ 	.byte	0x3f
	.zero		1


	//   ....[59]....
        /*0d84*/ 	.word	0x00013490
        /*0d88*/ 	.word	0x00000012
        /*0d8c*/ 	.word	0x00000000
        /*0d90*/ 	.short	0x0101
        /*0d92*/ 	.byte	0x3f
	.zero		1


	//   ....[60]....
        /*0d94*/ 	.word	0x00014200
        /*0d98*/ 	.word	0x00000004
        /*0d9c*/ 	.word	0x00029820
        /*0da0*/ 	.short	0x010a
        /*0da2*/ 	.byte	0x3f
	.zero		1


	//   ....[61]....
        /*0da4*/ 	.word	0x00014380
        /*0da8*/ 	.word	0x00000005
        /*0dac*/ 	.word	0x00029840
        /*0db0*/ 	.short	0x010a
        /*0db2*/ 	.byte	0x3f
	.zero		1


	//   ....[62]....
        /*0db4*/ 	.word	0x00014420
        /*0db8*/ 	.word	0x00000013
        /*0dbc*/ 	.word	0x00029840
        /*0dc0*/ 	.short	0x010a
        /*0dc2*/ 	.byte	0x3f
	.zero		1


	//   ....[63]....
        /*0dc4*/ 	.word	0x00014460
        /*0dc8*/ 	.word	0x00000005
        /*0dcc*/ 	.word	0x00029860
        /*0dd0*/ 	.short	0x010a
        /*0dd2*/ 	.byte	0x3f
	.zero		1


	//   ....[64]....
        /*0dd4*/ 	.word	0x000144a0
        /*0dd8*/ 	.word	0x00000013
        /*0ddc*/ 	.word	0x00029860
        /*0de0*/ 	.short	0x010a
        /*0de2*/ 	.byte	0x3f
	.zero		1


	//   ....[65]....
        /*0de4*/ 	.word	0x000144e0
        /*0de8*/ 	.word	0x00000005
        /*0dec*/ 	.word	0x00029880
        /*0df0*/ 	.short	0x010a
        /*0df2*/ 	.byte	0x3f
	.zero		1


	//   ....[66]....
        /*0df4*/ 	.word	0x00014520
        /*0df8*/ 	.word	0x00000013
        /*0dfc*/ 	.word	0x00029880
        /*0e00*/ 	.short	0x010a
        /*0e02*/ 	.byte	0x3f
	.zero		1


	//   ....[67]....
        /*0e04*/ 	.word	0x00014590
        /*0e08*/ 	.word	0x00000003
        /*0e0c*/ 	.word	0x00029800
        /*0e10*/ 	.short	0x010a
        /*0e12*/ 	.byte	0x3f
	.zero		1


	//   ....[68]....
        /*0e14*/ 	.word	0x000145e0
        /*0e18*/ 	.word	0x00000003
        /*0e1c*/ 	.word	0x00029830
        /*0e20*/ 	.short	0x010a
        /*0e22*/ 	.byte	0x3f
	.zero		1


	//   ....[69]....
        /*0e24*/ 	.word	0x00014640
        /*0e28*/ 	.word	0x00000008
        /*0e2c*/ 	.word	0x00029830
        /*0e30*/ 	.short	0x010a
        /*0e32*/ 	.byte	0x3f
	.zero		1


	//   ....[70]....
        /*0e34*/ 	.word	0x000146a0
        /*0e38*/ 	.word	0x00000008
        /*0e3c*/ 	.word	0x00029850
        /*0e40*/ 	.short	0x010a
        /*0e42*/ 	.byte	0x3f
	.zero		1


	//   ....[71]....
        /*0e44*/ 	.word	0x00014700
        /*0e48*/ 	.word	0x00000003
        /*0e4c*/ 	.word	0x00029850
        /*0e50*/ 	.short	0x010a
        /*0e52*/ 	.byte	0x3f
	.zero		1


	//   ....[72]....
        /*0e54*/ 	.word	0x00014800
        /*0e58*/ 	.word	0x00000000
        /*0e5c*/ 	.word	0x00029880
        /*0e60*/ 	.short	0x010a
        /*0e62*/ 	.byte	0x3f
	.zero		1


	//   ....[73]....
        /*0e64*/ 	.word	0x00014f10
        /*0e68*/ 	.word	0x00000000
        /*0e6c*/ 	.word	0x00029840
        /*0e70*/ 	.short	0x010a
        /*0e72*/ 	.byte	0x3f
	.zero		1


	//   ....[74]....
        /*0e74*/ 	.word	0x00015bd0
        /*0e78*/ 	.word	0x00000010
        /*0e7c*/ 	.word	0x00029820
        /*0e80*/ 	.short	0x010a
        /*0e82*/ 	.byte	0x3f
	.zero		1


	//   ....[75]....
        /*0e84*/ 	.word	0x00015c20
        /*0e88*/ 	.word	0x00000000
        /*0e8c*/ 	.word	0x00029880
        /*0e90*/ 	.short	0x010a
        /*0e92*/ 	.byte	0x3f
	.zero		1


	//   ....[76]....
        /*0e94*/ 	.word	0x00016240
        /*0e98*/ 	.word	0x00000000
        /*0e9c*/ 	.word	0x00029840
        /*0ea0*/ 	.short	0x010a
        /*0ea2*/ 	.byte	0x3f
	.zero		1


	//   ....[77]....
        /*0ea4*/ 	.word	0x00016890
        /*0ea8*/ 	.word	0x00000000
        /*0eac*/ 	.word	0x00029870
        /*0eb0*/ 	.short	0x010a
        /*0eb2*/ 	.byte	0x3f
	.zero		1


	//   ....[78]....
        /*0eb4*/ 	.word	0x000168e0
        /*0eb8*/ 	.word	0x00000000
        /*0ebc*/ 	.word	0x00029860
        /*0ec0*/ 	.short	0x010a
        /*0ec2*/ 	.byte	0x3f
	.zero		1


	//   ....[79]....
        /*0ec4*/ 	.word	0x00016930
        /*0ec8*/ 	.word	0x00000012
        /*0ecc*/ 	.word	0x00029870
        /*0ed0*/ 	.short	0x010a
        /*0ed2*/ 	.byte	0x3f
	.zero		1


	//   ....[80]....
        /*0ed4*/ 	.word	0x00016980
        /*0ed8*/ 	.word	0x00000012
        /*0edc*/ 	.word	0x00029860
        /*0ee0*/ 	.short	0x010a
        /*0ee2*/ 	.byte	0x3f
	.zero		1


	//   ....[81]....
        /*0ee4*/ 	.word	0x000169d0
        /*0ee8*/ 	.word	0x00000004
        /*0eec*/ 	.word	0x00029820
        /*0ef0*/ 	.short	0x010a
        /*0ef2*/ 	.byte	0x3f
	.zero		1


	//   ....[82]....
        /*0ef4*/ 	.word	0x00016b70
        /*0ef8*/ 	.word	0x00000005
        /*0efc*/ 	.word	0x00029840
        /*0f00*/ 	.short	0x010a
        /*0f02*/ 	.byte	0x3f
	.zero		1


	//   ....[83]....
        /*0f04*/ 	.word	0x00016bc0
        /*0f08*/ 	.word	0x00000013
        /*0f0c*/ 	.word	0x00029840
        /*0f10*/ 	.short	0x010a
        /*0f12*/ 	.byte	0x3f
	.zero		1


	//   ....[84]....
        /*0f14*/ 	.word	0x00016c10
        /*0f18*/ 	.word	0x00000005
        /*0f1c*/ 	.word	0x00029860
        /*0f20*/ 	.short	0x010a
        /*0f22*/ 	.byte	0x3f
	.zero		1


	//   ....[85]....
        /*0f24*/ 	.word	0x00016c60
        /*0f28*/ 	.word	0x00000013
        /*0f2c*/ 	.word	0x00029860
        /*0f30*/ 	.short	0x010a
        /*0f32*/ 	.byte	0x3f
	.zero		1


	//   ....[86]....
        /*0f34*/ 	.word	0x00016cb0
        /*0f38*/ 	.word	0x00000005
        /*0f3c*/ 	.word	0x00029880
        /*0f40*/ 	.short	0x010a
        /*0f42*/ 	.byte	0x3f
	.zero		1


	//----- nvinfo : EIATTR_NUM_MBARRIERS
	.align		4
.L_127:
        /*0f44*/ 	.byte	0x03, 0x38
        /*0f46*/ 	.short	0x0016


	//----- nvinfo : EIATTR_EXIT_INSTR_OFFSETS
	.align		4
        /*0f48*/ 	.byte	0x04, 0x1c
        /*0f4a*/ 	.short	(.L_129 - .L_128)


	//   ....[0]....
.L_128:
        /*0f4c*/ 	.word	0x000009c0


	//   ....[1]....
        /*0f50*/ 	.word	0x0000d7d0


	//   ....[2]....
        /*0f54*/ 	.word	0x00014570


	//----- nvinfo : EIATTR_MAX_THREADS
	.align		4
.L_129:
        /*0f58*/ 	.byte	0x04, 0x05
        /*0f5a*/ 	.short	(.L_131 - .L_130)
.L_130:
        /*0f5c*/ 	.word	0x00000180
        /*0f60*/ 	.word	0x00000001
        /*0f64*/ 	.word	0x00000001


	//----- nvinfo : EIATTR_CRS_STACK_SIZE
	.align		4
.L_131:
        /*0f68*/ 	.byte	0x04, 0x1e
        /*0f6a*/ 	.short	(.L_133 - .L_132)
.L_132:
        /*0f6c*/ 	.word	0x00000000


	//----- nvinfo : EIATTR_CBANK_PARAM_SIZE
	.align		4
.L_133:
        /*0f70*/ 	.byte	0x03, 0x19
        /*0f72*/ 	.short	0x0af0


	//----- nvinfo : EIATTR_PARAM_CBANK
	.align		4
        /*0f74*/ 	.byte	0x04, 0x0a
        /*0f76*/ 	.short	(.L_135 - .L_134)
	.align		4
.L_134:
        /*0f78*/ 	.word	index@(.nv.constant0._ZN7cutlass13device_kernelIN5flash11enable_sm90INS1_16FlashAttnFwdSm90INS1_25CollectiveMainloopFwdSm90ILi2EN4cute5tupleIJNS5_1CILi1EEES8_S8_EEENS6_IJNS7_ILi128EEENS7_ILi160EEENS7_ILi192EEEEEELi128ENS_12float_e4m3_tEfNS_4arch4Sm90ELb0ELb0ELb1ELb1ELb1ELb0ELb0ELb1ELb1ELb1ELb1ELb0EEENS1_21CollectiveEpilogueFwdINS6_IJSA_SA_SB_EEES9_NS_10bfloat16_tESG_Li256ELb1ELb1ELb1ELb1EEENS1_36VarlenDynamicPersistentTileSchedulerILi128ELi160ELi256ELi128ELb1ELb1ELb1ELb0ELb1ELb1EEEEEEEEEvNT_6ParamsE)
        /*0f7c*/ 	.short	0x0210
        /*0f7e*/ 	.short	0x0af0


	//----- nvinfo : EIATTR_SW_WAR
	.align		4
.L_135:
        /*0f80*/ 	.byte	0x04, 0x36
        /*0f82*/ 	.short	(.L_137 - .L_136)
.L_136:
        /*0f84*/ 	.word	0x00000008
.L_137:


//--------------------- .nv.info._ZN7cutlass13device_kernelIN5flash11enable_sm90INS1_16FlashAttnFwdSm90INS1_25CollectiveMainloopFwdSm90ILi2EN4cute5tupleIJNS5_1CILi1EEES8_S8_EEENS6_IJNS7_ILi128EEENS7_ILi160EEENS7_ILi192EEEEEELi128ENS_12float_e4m3_tEfNS_4arch4Sm90ELb0ELb0ELb1ELb1ELb1ELb1ELb0ELb1ELb1ELb1ELb1ELb0EEENS1_21CollectiveEpilogueFwdINS6_IJSA_SA_SB_EEES9_NS_10bfloat16_tESG_Li256ELb1ELb1ELb1ELb1EEENS1_36VarlenDynamicPersistentTileSchedulerILi128ELi160ELi256ELi128ELb1ELb1ELb1ELb0ELb1ELb1EEEEEEEEEvNT_6ParamsE --------------------------
	.section	.nv.info._ZN7cutlass13device_kernelIN5flash11enable_sm90INS1_16FlashAttnFwdSm90INS1_25CollectiveMainloopFwdSm90ILi2EN4cute5tupleIJNS5_1CILi1EEES8_S8_EEENS6_IJNS7_ILi128EEENS7_ILi160EEENS7_ILi192EEEEEELi128ENS_12float_e4m3_tEfNS_4arch4Sm90ELb0ELb0ELb1ELb1ELb1ELb1ELb0ELb1ELb1ELb1ELb1ELb0EEENS1_21CollectiveEpilogueFwdINS6_IJSA_SA_SB_EEES9_NS_10bfloat16_tESG_Li256ELb1ELb1ELb1ELb1EEENS1_36VarlenDynamicPersistentTileSchedulerILi128ELi160ELi256ELi128ELb1ELb1ELb1ELb0ELb1ELb1EEEEEEEEEvNT_6ParamsE,"",@"SHT_CUDA_INFO"
	.sectionflags	@""
	.align	4


	//----- nvinfo : EIATTR_CUDA_API_VERSION
	.align		4
        /*0000*/ 	.byte	0x04, 0x37
        /*0002*/ 	.short	(.L_139 - .L_138)
.L_138:
        /*0004*/ 	.word	0x00000082


	//----- nvinfo : EIATTR_KPARAM_INFO
	.align		4
.L_139:
        /*0008*/ 	.byte	0x04, 0x17
        /*000a*/ 	.short	(.L_141 - .L_140)
.L_140:
        /*000c*/ 	.word	0x00000000
        /*0010*/ 	.short	0x0000
        /*0012*/ 	.short	0x0070
        /*0014*/ 	.byte	0x00, 0xf0, 0x01, 0x2a


	//----- nvinfo : EIATTR_SPARSE_MMA_MASK
	.align		4
.L_141:
        /*0018*/ 	.byte	0x03, 0x50
        /*001a*/ 	.short	0x0000


	//----- nvinfo : EIATTR_MAXREG_COUNT
	.align		4
        /*001c*/ 	.byte	0x03, 0x1b
        /*001e*/ 	.short	0x00a8


	//----- nvinfo : EIATTR_NUM_BARRIERS
	.align		4
        /*0020*/ 	.byte	0x02, 0x4c
        /*0022*/ 	.byte	0x10
	.zero		1


	//----- nvinfo : EIATTR_EXTERNS
	.align		4
        /*0024*/ 	.byte	0x04, 0x0f
        /*0026*/ 	.short	(.L_143 - .L_142)


	//   ....[0]....
	.align		4
.L_142:
        /*0028*/ 	.word	index@(__assertfail)


	//----- nvinfo : EIATTR_ANNOTATIONS
	.align		4
.L_143:
        /*002c*/ 	.byte	0x04, 0x55
        /*002e*/ 	.short	(.L_145 - .L_144)


	//   ....[0]....
.L_144:
        /* <DEDUP_REMOVED lines=45> */
        /*02f4*/ 	.byte	0x60, 0x0c, 0x03, 0x00, 0x01, 0x00, 0x00, 0x00, 0x80, 0x0c, 0x03, 0x00


	//----- nvinfo : EIATTR_MERCURY_ISA_VERSION
	.align		4
.L_145:
        /*0300*/ 	.byte	0x03, 0x5f
        /*0302*/ 	.short	0x0101


	//----- nvinfo : EIATTR_UNUSED_LOAD_BYTE_OFFSET
	.align		4
        /*0304*/ 	.byte	0x04, 0x44
        /*0306*/ 	.short	(.L_147 - .L_146)


	//   ....[0]....
.L_146:
        /*0308*/ 	.word	0x00000a90
        /*030c*/ 	.word	0x0000fff0


	//   ....[1]....
        /*0310*/ 	.word	0x000204d0
        /*0314*/ 	.word	0x0000fff0


	//----- nvinfo : EIATTR_INT_WARP_WIDE_INSTR_OFFSETS
	.align		4
.L_147:
        /*0318*/ 	.byte	0x04, 0x31
        /*031a*/ 	.short	(.L_149 - .L_148)


	//   ....[0]....
.L_148:
        /*031c*/ 	.word	0x00000130


	//   ....[1]....
        /*0320*/ 	.word	0x00000170


	//   ....[2]....
        /*0324*/ 	.word	0x000001e0


	//   ....[3]....
        /*0328*/ 	.word	0x00027240


	//   ....[4]....
        /*032c*/ 	.word	0x000272d0


	//   ....[5]....
        /*0330*/ 	.word	0x0002b1b0


	//   ....[6]....
        /*0334*/ 	.word	0x0002b240


	//----- nvinfo : EIATTR_COOP_GROUP_MASK_REGIDS
	.align		4
.L_149:
        /*0338*/ 	.byte	0x04, 0x29
        /*033a*/ 	.short	(.L_151 - .L_150)


	//   ....[0]....
.L_150:
        /*033c*/ 	.word	0xffffffff


	//   ....[1]....
        /*0340*/ 	.word	0xffffffff


	//   ....[2]....
        /*0344*/ 	.word	0xffffffff


	//   ....[3]....
        /*0348*/ 	.word	0xffffffff


	//   ....[4]....
        /*034c*/ 	.word	0xffffffff


	//   ....[5]....
        /*0350*/ 	.word	0xffffffff


	//   ....[6]....
        /*0354*/ 	.word	0xffffffff


	//   ....[7]....
        /*0358*/ 	.word	0xffffffff


	//   ....[8]....
        /*035c*/ 	.word	0xffffffff


	//   ....[9]....
        /*0360*/ 	.word	0xffffffff


	//   ....[10]....
        /*0364*/ 	.word	0xffffffff


	//   ....[11]....
        /*0368*/ 	.word	0xffffffff


	//   ....[12]....
        /*036c*/ 	.word	0xffffffff


	//   ....[13]....
        /*0370*/ 	.word	0xffffffff


	//   ....[14]....
        /*0374*/ 	.word	0xffffffff


	//   ....[15]....
        /*0378*/ 	.word	0xffffffff


	//   ....[16]....
        /*037c*/ 	.word	0xffffffff


	//   ....[17]....
        /*0380*/ 	.word	0xffffffff


	//   ....[18]....
        /*0384*/ 	.word	0xffffffff


	//   ....[19]....
        /*0388*/ 	.word	0xffffffff


	//   ....[20]....
        /*038c*/ 	.word	0xffffffff


	//   ....[21]....
        /*0390*/ 	.word	0xffffffff


	//   ....[22]....
        /*0394*/ 	.word	0xffffffff


	//   ....[23]....
        /*0398*/ 	.word	0xffffffff


	//   ....[24]....
        /*039c*/ 	.word	0xffffffff


	//   ....[25]....
        /*03a0*/ 	.word	0xffffffff


	//   ....[26]....
        /*03a4*/ 	.word	0xffffffff


	//   ....[27]....
        /*03a8*/ 	.word	0xffffffff


	//   ....[28]....
        /*03ac*/ 	.word	0xffffffff


	//   ....[29]....
        /*03b0*/ 	.word	0xffffffff


	//   ....[30]....
        /*03b4*/ 	.word	0xffffffff


	//   ....[31]....
        /*03b8*/ 	.word	0xffffffff


	//   ....[32]....
        /*03bc*/ 	.word	0xffffffff


	//   ....[33]....
        /*03c0*/ 	.word	0xffffffff


	//   ....[34]....
        /*03c4*/ 	.word	0xffffffff


	//   ....[35]....
        /*03c8*/ 	.word	0xffffffff


	//   ....[36]....
        /*03cc*/ 	.word	0xffffffff


	//   ....[37]....
        /*03d0*/ 	.word	0xffffffff


	//   ....[38]....
        /*03d4*/ 	.word	0xffffffff


	//   ....[39]....
        /*03d8*/ 	.word	0xffffffff


	//   ....[40]....
        /*03dc*/ 	.word	0xffffffff


	//   ....[41]....
        /*03e0*/ 	.word	0xffffffff


	//   ....[42]....
        /*03e4*/ 	.word	0xffffffff


	//   ....[43]....
        /*03e8*/ 	.word	0xffffffff


	//   ....[44]....
        /*03ec*/ 	.word	0xffffffff


	//   ....[45]....
        /*03f0*/ 	.word	0xffffffff


	//   ....[46]....
        /*03f4*/ 	.word	0xffffffff


	//   ....[47]....
        /*03f8*/ 	.word	0xffffffff


	//   ....[48]....
        /*03fc*/ 	.word	0xffffffff


	//   ....[49]....
        /*0400*/ 	.word	0xffffffff


	//   ....[50]....
        /*0404*/ 	.word	0xffffffff


	//   ....[51]....
        /*0408*/ 	.word	0xffffffff


	//   ....[52]....
        /*040c*/ 	.word	0xffffffff


	//   ....[53]....
        /*0410*/ 	.word	0xffffffff


	//   ....[54]....
        /*0414*/ 	.word	0xffffffff


	//   ....[55]....
        /*0418*/ 	.word	0xffffffff


	//   ....[56]....
        /*041c*/ 	.word	0xffffffff


	//   ....[57]....
        /*0420*/ 	.word	0xffffffff


	//   ....[58]....
        /*0424*/ 	.word	0xffffffff


	//   ....[59]....
        /*0428*/ 	.word	0xffffffff


	//   ....[60]....
        /*042c*/ 	.word	0xffffffff


	//   ....[61]....
        /*0430*/ 	.word	0xffffffff


	//   ....[62]....
        /*0434*/ 	.word	0xffffffff


	//   ....[63]....
        /*0438*/ 	.word	0xffffffff


	//   ....[64]....
        /*043c*/ 	.word	0xffffffff


	//   ....[65]....
        /*0440*/ 	.word	0xffffffff


	//   ....[66]....
        /*0444*/ 	.word	0xffffffff


	//   ....[67]....
        /*0448*/ 	.word	0xffffffff


	//   ....[68]....
        /*044c*/ 	.word	0xffffffff


	//   ....[69]....
        /*0450*/ 	.word	0xffffffff


	//   ....[70]....
        /*0454*/ 	.word	0xffffffff


	//   ....[71]....
        /*0458*/ 	.word	0xffffffff


	//   ....[72]....
        /*045c*/ 	.word	0xffffffff


	//   ....[73]....
        /*0460*/ 	.word	0xffffffff


	//   ....[74]....
        /*0464*/ 	.word	0xffffffff


	//   ....[75]....
        /*0468*/ 	.word	0xffffffff


	//   ....[76]....
        /*046c*/ 	.word	0xffffffff


	//   ....[77]....
        /*0470*/ 	.word	0xffffffff


	//   ....[78]....
        /*0474*/ 	.word	0xffffffff


	//   ....[79]....
        /*0478*/ 	.word	0xffffffff


	//   ....[80]....
        /*047c*/ 	.word	0xffffffff


	//   ....[81]....
        /*0480*/ 	.word	0xffffffff


	//   ....[82]....
        /*0484*/ 	.word	0xffffffff


	//   ....[83]....
        /*0488*/ 	.word	0xffffffff


	//   ....[84]....
        /*048c*/ 	.word	0xffffffff


	//   ....[85]....
        /*0490*/ 	.word	0xffffffff


	//   ....[86]....
        /*0494*/ 	.word	0xffffffff


	//   ....[87]....
        /*0498*/ 	.word	0xffffffff


	//   ....[88]....
        /*049c*/ 	.word	0xffffffff


	//   ....[89]....
        /*04a0*/ 	.word	0xffffffff


	//   ....[90]....
        /*04a4*/ 	.word	0xffffffff


	//   ....[91]....
        /*04a8*/ 	.word	0xffffffff


	//   ....[92]....
        /*04ac*/ 	.word	0xffffffff


	//   ....[93]....
        /*04b0*/ 	.word	0xffffffff


	//   ....[94]....
        /*04b4*/ 	.word	0xffffffff


	//   ....[95]....
        /*04b8*/ 	.word	0xffffffff


	//   ....[96]....
        /*04bc*/ 	.word	0xffffffff


	//   ....[97]....
        /*04c0*/ 	.word	0xffffffff


	//   ....[98]....
        /*04c4*/ 	.word	0xffffffff


	//   ....[99]....
        /*04c8*/ 	.word	0xffffffff


	//   ....[100]....
        /*04cc*/ 	.word	0xffffffff


	//   ....[101]....
        /*04d0*/ 	.word	0xffffffff


	//   ....[102]....
        /*04d4*/ 	.word	0xffffffff


	//   ....[103]....
        /*04d8*/ 	.word	0xffffffff


	//   ....[104]....
        /*04dc*/ 	.word	0xffffffff


	//   ....[105]....
        /*04e0*/ 	.word	0xffffffff


	//   ....[106]....
        /*04e4*/ 	.word	0xffffffff


	//   ....[107]....
        /*04e8*/ 	.word	0xffffffff


	//   ....[108]....
        /*04ec*/ 	.word	0xffffffff


	//   ....[109]....
        /*04f0*/ 	.word	0xffffffff


	//   ....[110]....
        /*04f4*/ 	.word	0xffffffff


	//   ....[111]....
        /*04f8*/ 	.word	0xffffffff


	//   ....[112]....
        /*04fc*/ 	.word	0xffffffff


	//   ....[113]....
        /*0500*/ 	.word	0xffffffff


	//   ....[114]....
        /*0504*/ 	.word	0xffffffff


	//   ....[115]....
        /*0508*/ 	.word	0xffffffff


	//   ....[116]....
        /*050c*/ 	.word	0xffffffff


	//   ....[117]....
        /*0510*/ 	.word	0xffffffff


	//   ....[118]....
        /*0514*/ 	.word	0xffffffff


	//   ....[119]....
        /*0518*/ 	.word	0xffffffff


	//   ....[120]....
        /*051c*/ 	.word	0xffffffff


	//   ....[121]....
        /*0520*/ 	.word	0xffffffff


	//   ....[122]....
        /*0524*/ 	.word	0xffffffff


	//   ....[123]....
        /*0528*/ 	.word	0xffffffff


	//   ....[124]....
        /*052c*/ 	.word	0xffffffff


	//   ....[125]....
        /*0530*/ 	.word	0xffffffff


	//   ....[126]....
        /*0534*/ 	.word	0xffffffff


	//   ....[127]....
        /*0538*/ 	.word	0xffffffff


	//   ....[128]....
        /*053c*/ 	.word	0xffffffff


	//   ....[129]....
        /*0540*/ 	.word	0xffffffff


	//   ....[130]....
        /*0544*/ 	.word	0xffffffff


	//   ....[131]....
        /*0548*/ 	.word	0xffffffff


	//   ....[132]....
        /*054c*/ 	.word	0xffffffff


	//   ....[133]....
        /*0550*/ 	.word	0xffffffff


	//   ....[134]....
        /*0554*/ 	.word	0xffffffff


	//   ....[135]....
        /*0558*/ 	.word	0xffffffff


	//   ....[136]....
        /*055c*/ 	.word	0xffffffff


	//   ....[137]....
        /*0560*/ 	.word	0xffffffff


	//   ....[138]....
        /*0564*/ 	.word	0xffffffff


	//   ....[139]....
        /*0568*/ 	.word	0xffffffff


	//   ....[140]....
        /*056c*/ 	.word	0xffffffff


	//   ....[141]....
        /*0570*/ 	.word	0xffffffff


	//   ....[142]....
        /*0574*/ 	.word	0xffffffff


	//   ....[143]....
        /*0578*/ 	.word	0xffffffff


	//   ....[144]....
        /*057c*/ 	.word	0xffffffff


	//   ....[145]....
        /*0580*/ 	.word	0xffffffff


	//   ....[146]....
        /*0584*/ 	.word	0xffffffff


	//   ....[147]....
        /*0588*/ 	.word	0xffffffff


	//   ....[148]....
        /*058c*/ 	.word	0xffffffff


	//   ....[149]....
        /*0590*/ 	.word	0xffffffff


	//   ....[150]....
        /*0594*/ 	.word	0xffffffff


	//   ....[151]....
        /*0598*/ 	.word	0xffffffff


	//   ....[152]....
        /*059c*/ 	.word	0xffffffff


	//   ....[153]....
        /*05a0*/ 	.word	0xffffffff


	//   ....[154]....
        /*05a4*/ 	.word	0xffffffff


	//   ....[155]....
        /*05a8*/ 	.word	0xffffffff


	//   ....[156]....
        /*05ac*/ 	.word	0xffffffff


	//   ....[157]....
        /*05b0*/ 	.word	0xffffffff


	//   ....[158]....
        /*05b4*/ 	.word	0xffffffff


	//   ....[159]....
        /*05b8*/ 	.word	0xffffffff


	//   ....[160]....
        /*05bc*/ 	.word	0xffffffff


	//   ....[161]....
        /*05c0*/ 	.word	0xffffffff


	//   ....[162]....
        /*05c4*/ 	.word	0xffffffff


	//   ....[163]....
        /*05c8*/ 	.word	0xffffffff


	//   ....[164]....
        /*05cc*/ 	.word	0xffffffff


	//   ....[165]....
        /*05d0*/ 	.word	0xffffffff


	//   ....[166]....
        /*05d4*/ 	.word	0xffffffff


	//   ....[167]....
        /*05d8*/ 	.word	0xffffffff


	//   ....[168]....
        /*05dc*/ 	.word	0xffffffff


	//   ....[169]....
        /*05e0*/ 	.word	0xffffffff


	//   ....[170]....
        /*05e4*/ 	.word	0xffffffff


	//   ....[171]....
        /*05e8*/ 	.word	0xffffffff


	//   ....[172]....
        /*05ec*/ 	.word	0xffffffff


	//   ....[173]....
        /*05f0*/ 	.word	0xffffffff


	//   ....[174]....
        /*05f4*/ 	.word	0xffffffff


	//   ....[175]....
        /*05f8*/ 	.word	0xffffffff


	//   ....[176]....
        /*05fc*/ 	.word	0xffffffff


	//   ....[177]....
        /*0600*/ 	.word	0xffffffff


	//   ....[178]....
        /*0604*/ 	.word	0xffffffff


	//   ....[179]....
        /*0608*/ 	.word	0xffffffff


	//   ....[180]....
        /*060c*/ 	.word	0xffffffff


	//   ....[181]....
        /*0610*/ 	.word	0xffffffff


	//   ....[182]....
        /*0614*/ 	.word	0xffffffff


	//   ....[183]....
        /*0618*/ 	.word	0xffffffff


	//   ....[184]....
        /*061c*/ 	.word	0xffffffff


	//   ....[185]....
        /*0620*/ 	.word	0xffffffff


	//   ....[186]....
        /*0624*/ 	.word	0xffffffff


	//   ....[187]....
        /*0628*/ 	.word	0xffffffff


	//   ....[188]....
        /*062c*/ 	.word	0xffffffff


	//   ....[189]....
        /*0630*/ 	.word	0xffffffff


	//   ....[190]....
        /*0634*/ 	.word	0xffffffff


	//   ....[191]....
        /*0638*/ 	.word	0xffffffff


	//   ....[192]....
        /*063c*/ 	.word	0xffffffff


	//   ....[193]....
        /*0640*/ 	.word	0xffffffff


	//   ....[194]....
        /*0644*/ 	.word	0xffffffff


	//   ....[195]....
        /*0648*/ 	.word	0xffffffff


	//   ....[196]....
        /*064c*/ 	.word	0xffffffff


	//   ....[197]....
        /*0650*/ 	.word	0xffffffff


	//   ....[198]....
        /*0654*/ 	.word	0xffffffff


	//   ....[199]....
        /*0658*/ 	.word	0xffffffff


	//   ....[200]....
        /*065c*/ 	.word	0xffffffff


	//   ....[201]....
        /*0660*/ 	.word	0xffffffff


	//   ....[202]....
        /*0664*/ 	.word	0xffffffff


	//   ....[203]....
        /*0668*/ 	.word	0xffffffff


	//   ....[204]....
        /*066c*/ 	.word	0xffffffff


	//   ....[205]....
        /*0670*/ 	.word	0xffffffff


	//   ....[206]....
        /*0674*/ 	.word	0xffffffff


	//   ....[207]....
        /*0678*/ 	.word	0xffffffff


	//   ....[208]....
        /*067c*/ 	.word	0xffffffff


	//   ....[209]....
        /*0680*/ 	.word	0xffffffff


	//   ....[210]....
        /*0684*/ 	.word	0xffffffff


	//   ....[211]....
        /*0688*/ 	.word	0xffffffff


	//   ....[212]....
        /*068c*/ 	.word	0xffffffff


	//   ....[213]....
        /*0690*/ 	.word	0xffffffff


	//   ....[214]....
        /*0694*/ 	.word	0xffffffff


	//   ....[215]....
        /*0698*/ 	.word	0xffffffff


	//   ....[216]....
        /*069c*/ 	.word	0xffffffff


	//   ....[217]....
        /*06a0*/ 	.word	0x0500000f


	//   ....[218]....
        /*06a4*/ 	.word	0x0500000f


	//   ....[219]....
        /*06a8*/ 	.word	0x0500000f


	//   ....[220]....
        /*06ac*/ 	.word	0x0500000f


	//   ....[221]....
        /*06b0*/ 	.word	0x0500000f


	//   ....[222]....
        /*06b4*/ 	.word	0x0500000f


	//   ....[223]....
        /*06b8*/ 	.word	0x0500000f


	//   ....[224]....
        /*06bc*/ 	.word	0x0500000f


	//   ....[225]....
        /*06c0*/ 	.word	0x0500000f


	//   ....[226]....
        /*06c4*/ 	.word	0x0500000f


	//   ....[227]....
        /*06c8*/ 	.word	0x0500000f


	//   ....[228]....
        /*06cc*/ 	.word	0x0500000f


	//   ....[229]....
        /*06d0*/ 	.word	0x0500000f


	//   ....[230]....
        /*06d4*/ 	.word	0x0500000f


	//   ....[231]....
        /*06d8*/ 	.word	0x0500000f


	//   ....[232]....
        /*06dc*/ 	.word	0x0500000f


	//   ....[233]....
        /*06e0*/ 	.word	0x0500000f


	//   ....[234]....
        /*06e4*/ 	.word	0x0500000f


	//   ....[235]....
        /*06e8*/ 	.word	0x0500000f


	//   ....[236]....
        /*06ec*/ 	.word	0x0500000f


	//   ....[237]....
        /*06f0*/ 	.word	0x0500000f


	//   ....[238]....
        /*06f4*/ 	.word	0x0500000f


	//   ....[239]....
        /*06f8*/ 	.word	0x0500000f


	//   ....[240]....
        /*06fc*/ 	.word	0x0500000f


	//   ....[241]....
        /*0700*/ 	.word	0x0500000f


	//   ....[242]....
        /*0704*/ 	.word	0x0500000f


	//   ....[243]....
        /*0708*/ 	.word	0x0500000f


	//   ....[244]....
        /*070c*/ 	.word	0x0500000f


	//   ....[245]....
        /*0710*/ 	.word	0x0500000f


	//   ....[246]....
        /*0714*/ 	.word	0x0500000f


	//   ....[247]....
        /*0718*/ 	.word	0x0500000f


	//   ....[248]....
        /*071c*/ 	.word	0x0500000f


	//   ....[249]....
        /*0720*/ 	.word	0x0500000f


	//   ....[250]....
        /*0724*/ 	.word	0x0500000f


	//   ....[251]....
        /*0728*/ 	.word	0x0500000f


	//   ....[252]....
        /*072c*/ 	.word	0x0500000f


	//   ....[253]....
        /*0730*/ 	.word	0x0500000f


	//   ....[254]....
        /*0734*/ 	.word	0x0500000f


	//   ....[255]....
        /*0738*/ 	.word	0x0500000f


	//   ....[0]....
        /*073c*/ 	.word	0x0500000f


	//   ....[1]....
        /*0740*/ 	.word	0x0500000f


	//   ....[2]....
        /*0744*/ 	.word	0x0500000f


	//   ....[3]....
        /*0748*/ 	.word	0x0500000f


	//   ....[4]....
        /*074c*/ 	.word	0x0500000f


	//   ....[5]....
        /*0750*/ 	.word	0x0500000f


	//   ....[6]....
        /*0754*/ 	.word	0x0500000f


	//   ....[7]....
        /*0758*/ 	.word	0x0500000f


	//   ....[8]....
        /*075c*/ 	.word	0x0500000f


	//   ....[9]....
        /*0760*/ 	.word	0x0500000f


	//   ....[10]....
        /*0764*/ 	.word	0x0500000f


	//   ....[11]....
        /*0768*/ 	.word	0x0500000f


	//   ....[12]....
        /*076c*/ 	.word	0x0500000f


	//   ....[13]....
        /*0770*/ 	.word	0x0500000f


	//   ....[14]....
        /*0774*/ 	.word	0x0500000f


	//   ....[15]....
        /*0778*/ 	.word	0x0500000f


	//   ....[16]....
        /*077c*/ 	.word	0x0500000f


	//   ....[17]....
        /*0780*/ 	.word	0x0500000f


	//   ....[18]....
        /*0784*/ 	.word	0x0500000f


	//   ....[19]....
        /*0788*/ 	.word	0x0500000f


	//   ....[20]....
        /*078c*/ 	.word	0x0500000f


	//   ....[21]....
        /*0790*/ 	.word	0x0500000f


	//   ....[22]....
        /*0794*/ 	.word	0x0500000f


	//   ....[23]....
        /*0798*/ 	.word	0x0500000f


	//   ....[24]....
        /*079c*/ 	.word	0x0500000f


	//   ....[25]....
        /*07a0*/ 	.word	0x0500000f


	//   ....[26]....
        /*07a4*/ 	.word	0x0500000f


	//   ....[27]....
        /*07a8*/ 	.word	0x0500000f


	//   ....[28]....
        /*07ac*/ 	.word	0x0500000f


	//   ....[29]....
        /*07b0*/ 	.word	0x0500000f


	//   ....[30]....
        /*07b4*/ 	.word	0x0500000f


	//   ....[31]....
        /*07b8*/ 	.word	0x0500000f


	//   ....[32]....
        /*07bc*/ 	.word	0x0500000f


	//   ....[33]....
        /*07c0*/ 	.word	0x0500000f


	//   ....[34]....
        /*07c4*/ 	.word	0x0500000f


	//   ....[35]....
        /*07c8*/ 	.word	0x0500000f


	//   ....[36]....
        /*07cc*/ 	.word	0x0500000f


	//   ....[37]....
        /*07d0*/ 	.word	0x0500000f


	//   ....[38]....
        /*07d4*/ 	.word	0x0500000f


	//   ....[39]....
        /*07d8*/ 	.word	0x0500000f


	//   ....[40]....
        /*07dc*/ 	.word	0x0500000f


	//   ....[41]....
        /*07e0*/ 	.word	0x0500000f


	//   ....[42]....
        /*07e4*/ 	.word	0x0500000f


	//   ....[43]....
        /*07e8*/ 	.word	0x0500000f


	//   ....[44]....
        /*07ec*/ 	.word	0x0500000f


	//   ....[45]....
        /*07f0*/ 	.word	0x0500000f


	//   ....[46]....
        /*07f4*/ 	.word	0x0500000f


	//   ....[47]....
        /*07f8*/ 	.word	0x0500000f


	//   ....[48]....
        /*07fc*/ 	.word	0x0500000f


	//   ....[49]....
        /*0800*/ 	.word	0x0500000f


	//   ....[50]....
        /*0804*/ 	.word	0x0500000f


	//   ....[51]....
        /*0808*/ 	.word	0x0500000f


	//   ....[52]....
        /*080c*/ 	.word	0x0500000f


	//   ....[53]....
        /*0810*/ 	.word	0x0500000f


	//   ....[54]....
        /*0814*/ 	.word	0x0500000f


	//   ....[55]....
        /*0818*/ 	.word	0x0500000f


	//   ....[56]....
        /*081c*/ 	.word	0x0500000f


	//   ....[57]....
        /*0820*/ 	.word	0x0500000f


	//   ....[58]....
        /*0824*/ 	.word	0x0500000f


	//   ....[59]....
        /*0828*/ 	.word	0x0500000f


	//   ....[60]....
        /*082c*/ 	.word	0x0500000f


	//   ....[61]....
        /*0830*/ 	.word	0x0500000f


	//   ....[62]....
        /*0834*/ 	.word	0x0500000f


	//   ....[63]....
        /*0838*/ 	.word	0x0500000f


	//   ....[64]....
        /*083c*/ 	.word	0x0500000f


	//   ....[65]....
        /*0840*/ 	.word	0x0500000f


	//   ....[66]....
        /*0844*/ 	.word	0x0500000f


	//   ....[67]....
        /*0848*/ 	.word	0x0500000f


	//   ....[68]....
        /*084c*/ 	.word	0x0500000f


	//   ....[69]....
        /*0850*/ 	.word	0x0500000f


	//   ....[70]....
        /*0854*/ 	.word	0x0500000f


	//   ....[71]....
        /*0858*/ 	.word	0x0500000f


	//   ....[72]....
        /*085c*/ 	.word	0x0500000f


	//   ....[73]....
        /*0860*/ 	.word	0x0500000f


	//   ....[74]....
        /*0864*/ 	.word	0x0500000f


	//   ....[75]....
        /*0868*/ 	.word	0x0500000f


	//   ....[76]....
        /*086c*/ 	.word	0x0500000f


	//   ....[77]....
        /*0870*/ 	.word	0x0500000f


	//   ....[78]....
        /*0874*/ 	.word	0x0500000f


	//   ....[79]....
        /*0878*/ 	.word	0x0500000f


	//   ....[80]....
        /*087c*/ 	.word	0x0500000f


	//   ....[81]....
        /*0880*/ 	.word	0x0500000f


	//   ....[82]....
        /*0884*/ 	.word	0x0500000f


	//   ....[83]....
        /*0888*/ 	.word	0x0500000f


	//   ....[84]....
        /*088c*/ 	.word	0x0500000f


	//   ....[85]....
        /*0890*/ 	.word	0x0500000f


	//   ....[86]....
        /*0894*/ 	.word	0x0500000f


	//   ....[87]....
        /*0898*/ 	.word	0x0500000f


	//   ....[88]....
        /*089c*/ 	.word	0x0500000f


	//   ....[89]....
        /*08a0*/ 	.word	0x0500000f


	//   ....[90]....
        /*08a4*/ 	.word	0x0500000f


	//   ....[91]....
        /*08a8*/ 	.word	0x0500000f


	//   ....[92]....
        /*08ac*/ 	.word	0x0500000f


	//   ....[93]....
        /*08b0*/ 	.word	0x0500000f


	//   ....[94]....
        /*08b4*/ 	.word	0x0500000f


	//   ....[95]....
        /*08b8*/ 	.word	0x0500000f


	//   ....[96]....
        /*08bc*/ 	.word	0x0500000f


	//   ....[97]....
        /*08c0*/ 	.word	0x0500000f


	//   ....[98]....
        /*08c4*/ 	.word	0x0500000f


	//   ....[99]....
        /*08c8*/ 	.word	0x0500000f


	//   ....[100]....
        /*08cc*/ 	.word	0x0500000f


	//   ....[101]....
        /*08d0*/ 	.word	0x0500000f


	//   ....[102]....
        /*08d4*/ 	.word	0x0500000f


	//   ....[103]....
        /*08d8*/ 	.word	0x0500000f


	//   ....[104]....
        /*08dc*/ 	.word	0x0500000f


	//   ....[105]....
        /*08e0*/ 	.word	0x0500000f


	//   ....[106]....
        /*08e4*/ 	.word	0x0500000f


	//   ....[107]....
        /*08e8*/ 	.word	0x0500000f


	//   ....[108]....
        /*08ec*/ 	.word	0x0500000f


	//   ....[109]....
        /*08f0*/ 	.word	0x0500000f


	//   ....[110]....
        /*08f4*/ 	.word	0x0500000f


	//   ....[111]....
        /*08f8*/ 	.word	0x0500000f


	//   ....[112]....
        /*08fc*/ 	.word	0x0500000f


	//   ....[113]....
        /*0900*/ 	.word	0x0500000f


	//   ....[114]....
        /*0904*/ 	.word	0x0500000f


	//   ....[115]....
        /*0908*/ 	.word	0x0500000f


	//   ....[116]....
        /*090c*/ 	.word	0x0500000f


	//   ....[117]....
        /*0910*/ 	.word	0x0500000f


	//   ....[118]....
        /*0914*/ 	.word	0x0500000f


	//   ....[119]....
        /*0918*/ 	.word	0x0500000f


	//   ....[120]....
        /*091c*/ 	.word	0x0500000f


	//   ....[121]....
        /*0920*/ 	.word	0x0500000f


	//   ....[122]....
        /*0924*/ 	.word	0x0500000f


	//   ....[123]....
        /*0928*/ 	.word	0x0500000f


	//   ....[124]....
        /*092c*/ 	.word	0x0500000f


	//   ....[125]....
        /*0930*/ 	.word	0x0500000f


	//   ....[126]....
        /*0934*/ 	.word	0x0500000f


	//   ....[127]....
        /*0938*/ 	.word	0x0500000f


	//   ....[128]....
        /*093c*/ 	.word	0x0500000f


	//   ....[129]....
        /*0940*/ 	.word	0x0500000f


	//   ....[130]....
        /*0944*/ 	.word	0x0500000f


	//   ....[131]....
        /*0948*/ 	.word	0x0500000f


	//   ....[132]....
        /*094c*/ 	.word	0x0500000f


	//   ....[133]....
        /*0950*/ 	.word	0x0500000f


	//   ....[134]....
        /*0954*/ 	.word	0x0500000f


	//----- nvinfo : EIATTR_COOP_GROUP_INSTR_OFFSETS
	.align		4
.L_151:
        /*0958*/ 	.byte	0x04, 0x28
        /*095a*/ 	.short	(.L_153 - .L_152)


	//   ....[0]....
.L_152:
        /*095c*/ 	.word	0x00000070


	//   ....[1]....
        /*0960*/ 	.word	0x00000140


	//   ....[2]....
        /*0964*/ 	.word	0x00000190


	//   ....[3]....
        /*0968*/ 	.word	0x000003c0


	//   ....[4]....
        /*096c*/ 	.word	0x00000520


	//   ....[5]....
        /*0970*/ 	.word	0x00000640


	//   ....[6]....
        /*0974*/ 	.word	0x000007a0


	//   ....[7]....
        /*0978*/ 	.word	0x00003940


	//   ....[8]....
        /*097c*/ 	.word	0x00003950


	//   ....[9]....
        /*0980*/ 	.word	0x00006580


	//   ....[10]....
        /*0984*/ 	.word	0x00006590


	//   ....[11]....
        /*0988*/ 	.word	0x00009930


	//   ....[12]....
        /*098c*/ 	.word	0x00009940


	//   ....[13]....
        /*0990*/ 	.word	0x0000c730


	//   ....[14]....
        /*0994*/ 	.word	0x0000c740


	//   ....[15]....
        /*0998*/ 	.word	0x0000f790


	//   ....[16]....
        /*099c*/ 	.word	0x0000f7a0


	//   ....[17]....
        /*09a0*/ 	.word	0x0000fa10


	//   ....[18]....
        /*09a4*/ 	.word	0x0000fa20


	//   ....[19]....
        /*09a8*/ 	.word	0x0000ff00


	//   ....[20]....
        /*09ac*/ 	.word	0x0000ff50


	//   ....[21]....
        /*09b0*/ 	.word	0x000100f0


	//   ....[22]....
        /*09b4*/ 	.word	0x00010110


	//   ....[23]....
        /*09b8*/ 	.word	0x00010a00


	//   ....[24]....
        /*09bc*/ 	.word	0x00011150


	//   ....[25]....
        /*09c0*/ 	.word	0x00011160


	//   ....[26]....
        /*09c4*/ 	.word	0x00011170


	//   ....[27]....
        /*09c8*/ 	.word	0x00011180


	//   ....[28]....
        /*09cc*/ 	.word	0x00014630


	//   ....[29]....
        /*09d0*/ 	.word	0x00014640


	//   ....[30]....
        /*09d4*/ 	.word	0x00014650


	//   ....[31]....
        /*09d8*/ 	.word	0x00014660


	//   ....[32]....
        /*09dc*/ 	.word	0x0001a150


	//   ....[33]....
        /*09e0*/ 	.word	0x0001a1d0


	//   ....[34]....
        /*09e4*/ 	.word	0x0001a860


	//   ....[35]....
        /*09e8*/ 	.word	0x0001a900


	//   ....[36]....
        /*09ec*/ 	.word	0x0001dcf0


	//   ....[37]....
        /*09f0*/ 	.word	0x0001dd50


	//   ....[38]....
        /*09f4*/ 	.word	0x0001e240


	//   ....[39]....
        /*09f8*/ 	.word	0x0001e260


	//   ....[40]....
        /*09fc*/ 	.word	0x0001fce0


	//   ....[41]....
        /*0a00*/ 	.word	0x0001fcf0


	//   ....[42]....
        /*0a04*/ 	.word	0x0001fd70


	//   ....[43]....
        /*0a08*/ 	.word	0x0001fd80


	//   ....[44]....
        /*0a0c*/ 	.word	0x00020930


	//   ....[45]....
        /*0a10*/ 	.word	0x00020960


	//   ....[46]....
        /*0a14*/ 	.word	0x00020990


	//   ....[47]....
        /*0a18*/ 	.word	0x000209c0


	//   ....[48]....
        /*0a1c*/ 	.word	0x000209f0


	//   ....[49]....
        /*0a20*/ 	.word	0x00020a20


	//   ....[50]....
        /*0a24*/ 	.word	0x00020a50


	//   ....[51]....
        /*0a28*/ 	.word	0x00020a80


	//   ....[52]....
        /*0a2c*/ 	.word	0x00020ab0


	//   ....[53]....
        /*0a30*/ 	.word	0x00020ae0


	//   ....[54]....
        /*0a34*/ 	.word	0x00020b10


	//   ....[55]....
        /*0a38*/ 	.word	0x00020b40


	//   ....[56]....
        /*0a3c*/ 	.word	0x00020b70


	//   ....[57]....
        /*0a40*/ 	.word	0x00020ba0


	//   ....[58]....
        /*0a44*/ 	.word	0x00020bd0


	//   ....[59]....
        /*0a48*/ 	.word	0x00020c00


	//   ....[60]....
        /*0a4c*/ 	.word	0x00020c30


	//   ....[61]....
        /*0a50*/ 	.word	0x00020c60


	//   ....[62]....
        /*0a54*/ 	.word	0x00020c90


	//   ....[63]....
        /*0a58*/ 	.word	0x00020cc0


	//   ....[64]....
        /*0a5c*/ 	.word	0x00020cf0


	//   ....[65]....
        /*0a60*/ 	.word	0x00020d20


	//   ....[66]....
        /*0a64*/ 	.word	0x00020d50


	//   ....[67]....
        /*0a68*/ 	.word	0x00020d80


	//   ....[68]....
        /*0a6c*/ 	.word	0x00020db0


	//   ....[69]....
        /*0a70*/ 	.word	0x00020de0


	//   ....[70]....
        /*0a74*/ 	.word	0x00020e10


	//   ....[71]....
        /*0a78*/ 	.word	0x00020e40


	//   ....[72]....
        /*0a7c*/ 	.word	0x00020e70


	//   ....[73]....
        /*0a80*/ 	.word	0x00020ea0


	//   ....[74]....
        /*0a84*/ 	.word	0x00020ed0


	//   ....[75]....
        /*0a88*/ 	.word	0x00020f00


	//   ....[76]....
        /*0a8c*/ 	.word	0x00020f30


	//   ....[77]....
        /*0a90*/ 	.word	0x00020f60


	//   ....[78]....
        /*0a94*/ 	.word	0x00020f90


	//   ....[79]....
        /*0a98*/ 	.word	0x00020fc0


	//   ....[80]....
        /*0a9c*/ 	.word	0x00020fd0


	//   ....[81]....
        /*0aa0*/ 	.word	0x00020fe0


	//   ....[82]....
        /*0aa4*/ 	.word	0x00021010


	//   ....[83]....
        /*0aa8*/ 	.word	0x00021040


	//   ....[84]....
        /*0aac*/ 	.word	0x00021070


	//   ....[85]....
        /*0ab0*/ 	.word	0x000210a0


	//   ....[86]....
        /*0ab4*/ 	.word	0x000210d0


	//   ....[87]....
        /*0ab8*/ 	.word	0x00021100


	//   ....[88]....
        /*0abc*/ 	.word	0x00021130


	//   ....[89]....
        /*0ac0*/ 	.word	0x00021160


	//   ....[90]....
        /*0ac4*/ 	.word	0x000211a0


	//   ....[91]....
        /*0ac8*/ 	.word	0x000211b0


	//   ....[92]....
        /*0acc*/ 	.word	0x000211c0


	//   ....[93]....
        /*0ad0*/ 	.word	0x000211d0


	//   ....[94]....
        /*0ad4*/ 	.word	0x000211e0


	//   ....[95]....
        /*0ad8*/ 	.word	0x00021210


	//   ....[96]....
        /*0adc*/ 	.word	0x00021240


	//   ....[97]....
        /*0ae0*/ 	.word	0x00021270


	//   ....[98]....
        /*0ae4*/ 	.word	0x000212a0


	//   ....[99]....
        /*0ae8*/ 	.word	0x000212d0


	//   ....[100]....
        /*0aec*/ 	.word	0x00021300


	//   ....[101]....
        /*0af0*/ 	.word	0x00021330


	//   ....[102]....
        /*0af4*/ 	.word	0x00021360


	//   ....[103]....
        /*0af8*/ 	.word	0x00021370


	//   ....[104]....
        /*0afc*/ 	.word	0x000213a0


	//   ....[105]....
        /*0b00*/ 	.word	0x000213d0


	//   ....[106]....
        /*0b04*/ 	.word	0x00021400


	//   ....[107]....
        /*0b08*/ 	.word	0x00021430


	//   ....[108]....
        /*0b0c*/ 	.word	0x00021c70


	//   ....[109]....
        /*0b10*/ 	.word	0x00021c90


	//   ....[110]....
        /*0b14*/ 	.word	0x00021ca0


	//   ....[111]....
        /*0b18*/ 	.word	0x00021cb0


	//   ....[112]....
        /*0b1c*/ 	.word	0x000223d0


	//   ....[113]....
        /*0b20*/ 	.word	0x000223e0


	//   ....[114]....
        /*0b24*/ 	.word	0x000224f0


	//   ....[115]....
        /*0b28*/ 	.word	0x00022500


	//   ....[116]....
        /*0b2c*/ 	.word	0x00022610


	//   ....[117]....
        /*0b30*/ 	.word	0x00022620


	//   ....[118]....
        /*0b34*/ 	.word	0x00022730


	//   ....[119]....
        /*0b38*/ 	.word	0x00022740


	//   ....[120]....
        /*0b3c*/ 	.word	0x00022af0


	//   ....[121]....
        /*0b40*/ 	.word	0x00022b30


	//   ....[122]....
        /*0b44*/ 	.word	0x00023330


	//   ....[123]....
        /*0b48*/ 	.word	0x00023340


	//   ....[124]....
        /*0b4c*/ 	.word	0x00024270


	//   ....[125]....
        /*0b50*/ 	.word	0x00024280


	//   ....[126]....
        /*0b54*/ 	.word	0x000243a0


	//   ....[127]....
        /*0b58*/ 	.word	0x000243b0


	//   ....[128]....
        /*0b5c*/ 	.word	0x000244c0


	//   ....[129]....
        /*0b60*/ 	.word	0x000244d0


	//   ....[130]....
        /*0b64*/ 	.word	0x000245e0


	//   ....[131]....
        /*0b68*/ 	.word	0x000245f0


	//   ....[132]....
        /*0b6c*/ 	.word	0x00024750


	//   ....[133]....
        /*0b70*/ 	.word	0x00024960


	//   ....[134]....
        /*0b74*/ 	.word	0x00024990


	//   ....[135]....
        /*0b78*/ 	.word	0x000249c0


	//   ....[136]....
        /*0b7c*/ 	.word	0x000249f0


	//   ....[137]....
        /*0b80*/ 	.word	0x00024a20


	//   ....[138]....
        /*0b84*/ 	.word	0x00024a50


	//   ....[139]....
        /*0b88*/ 	.word	0x00024be0


	//   ....[140]....
        /*0b8c*/ 	.word	0x00024c10


	//   ....[141]....
        /*0b90*/ 	.word	0x00024c40


	//   ....[142]....
        /*0b94*/ 	.word	0x00024c70


	//   ....[143]....
        /*0b98*/ 	.word	0x00024ca0


	//   ....[144]....
        /*0b9c*/ 	.word	0x00024cd0


	//   ....[145]....
        /*0ba0*/ 	.word	0x00024d60


	//   ....[146]....
        /*0ba4*/ 	.word	0x00024d90


	//   ....[147]....
        /*0ba8*/ 	.word	0x00024da0


	//   ....[148]....
        /*0bac*/ 	.word	0x00024e30


	//   ....[149]....
        /*0bb0*/ 	.word	0x00025fb0


	//   ....[150]....
        /*0bb4*/ 	.word	0x000282a0


	//   ....[151]....
        /*0bb8*/ 	.word	0x000282c0


	//   ....[152]....
        /*0bbc*/ 	.word	0x00028320


	//   ....[153]....
        /*0bc0*/ 	.word	0x000283b0


	//   ....[154]....
        /*0bc4*/ 	.word	0x00028410


	//   ....[155]....
        /*0bc8*/ 	.word	0x00028430


	//   ....[156]....
        /*0bcc*/ 	.word	0x00028440


	//   ....[157]....
        /*0bd0*/ 	.word	0x00028450


	//   ....[158]....
        /*0bd4*/ 	.word	0x00028550


	//   ....[159]....
        /*0bd8*/ 	.word	0x00028560


	//   ....[160]....
        /*0bdc*/ 	.word	0x00028a10


	//   ....[161]....
        /*0be0*/ 	.word	0x00028a30


	//   ....[162]....
        /*0be4*/ 	.word	0x00028a50


	//   ....[163]....
        /*0be8*/ 	.word	0x00028b10


	//   ....[164]....
        /*0bec*/ 	.word	0x00028b30


	//   ....[165]....
        /*0bf0*/ 	.word	0x00028bc0


	//   ....[166]....
        /*0bf4*/ 	.word	0x00028be0


	//   ....[167]....
        /*0bf8*/ 	.word	0x00028bf0


	//   ....[168]....
        /*0bfc*/ 	.word	0x00028c80


	//   ....[169]....
        /*0c00*/ 	.word	0x00028ce0


	//   ....[170]....
        /*0c04*/ 	.word	0x000294c0


	//   ....[171]....
        /*0c08*/ 	.word	0x000294f0


	//   ....[172]....
        /*0c0c*/ 	.word	0x000295b0


	//   ....[173]....
        /*0c10*/ 	.word	0x000295d0


	//   ....[174]....
        /*0c14*/ 	.word	0x00029670


	//   ....[175]....
        /*0c18*/ 	.word	0x00029690


	//   ....[176]....
        /*0c1c*/ 	.word	0x000296a0


	//   ....[177]....
        /*0c20*/ 	.word	0x000296b0


	//   ....[178]....
        /*0c24*/ 	.word	0x0002a0f0


	//   ....[179]....
        /*0c28*/ 	.word	0x0002a110


	//   ....[180]....
        /*0c2c*/ 	.word	0x0002a130


	//   ....[181]....
        /*0c30*/ 	.word	0x0002a190


	//   ....[182]....
        /*0c34*/ 	.word	0x0002a1a0


	//   ....[183]....
        /*0c38*/ 	.word	0x0002a1f0


	//   ....[184]....
        /*0c3c*/ 	.word	0x0002a200


	//   ....[185]....
        /*0c40*/ 	.word	0x0002a210


	//   ....[186]....
        /*0c44*/ 	.word	0x0002a260


	//   ....[187]....
        /*0c48*/ 	.word	0x0002a2b0


	//   ....[188]....
        /*0c4c*/ 	.word	0x0002a710


	//   ....[189]....
        /*0c50*/ 	.word	0x0002a730


	//   ....[190]....
        /*0c54*/ 	.word	0x0002a740


	//   ....[191]....
        /*0c58*/ 	.word	0x0002a750


	//   ....[192]....
        /*0c5c*/ 	.word	0x0002a7b0


	//   ....[193]....
        /*0c60*/ 	.word	0x0002a7c0


	//   ....[194]....
        /*0c64*/ 	.word	0x0002a820


	//   ....[195]....
        /*0c68*/ 	.word	0x0002a850


	//   ....[196]....
        /*0c6c*/ 	.word	0x0002a890


	//   ....[197]....
        /*0c70*/ 	.word	0x0002a8f0


	//   ....[198]....
        /*0c74*/ 	.word	0x0002bb20


	//   ....[199]....
        /*0c78*/ 	.word	0x0002bb50


	//   ....[200]....
        /*0c7c*/ 	.word	0x0002bbc0


	//   ....[201]....
        /*0c80*/ 	.word	0x0002bbf0


	//   ....[202]....
        /*0c84*/ 	.word	0x0002bc20


	//   ....[203]....
        /*0c88*/ 	.word	0x0002bc50


	//   ....[204]....
        /*0c8c*/ 	.word	0x0002bc80


	//   ....[205]....
        /*0c90*/ 	.word	0x0002bcb0


	//   ....[206]....
        /*0c94*/ 	.word	0x0002be50


	//   ....[207]....
        /*0c98*/ 	.word	0x0002be80


	//   ....[208]....
        /*0c9c*/ 	.word	0x0002beb0


	//   ....[209]....
        /*0ca0*/ 	.word	0x0002bee0


	//   ....[210]....
        /*0ca4*/ 	.word	0x0002bf10


	//   ....[211]....
        /*0ca8*/ 	.word	0x0002bf40


	//   ....[212]....
        /*0cac*/ 	.word	0x0002c000


	//   ....[213]....
        /*0cb0*/ 	.word	0x0002c020


	//   ....[214]....
        /*0cb4*/ 	.word	0x0002c030


	//   ....[215]....
        /*0cb8*/ 	.word	0x0002c090


	//   ....[216]....
        /*0cbc*/ 	.word	0x0002c6d0


	//   ....[217]....
        /*0cc0*/ 	.word	0x0002ca70


	//   ....[218]....
        /*0cc4*/ 	.word	0x0002cb00


	//   ....[219]....
        /*0cc8*/ 	.word	0x0002cba0


	//   ....[220]....
        /*0ccc*/ 	.word	0x0002cc30


	//   ....[221]....
        /*0cd0*/ 	.word	0x0002cd20


	//   ....[222]....
        /*0cd4*/ 	.word	0x0002cdb0


	//   ....[223]....
        /*0cd8*/ 	.word	0x0002ce50


	//   ....[224]....
        /*0cdc*/ 	.word	0x0002cee0


	//   ....[225]....
        /*0ce0*/ 	.word	0x0002cfd0


	//   ....[226]....
        /*0ce4*/ 	.word	0x0002d060


	//   ....[227]....
        /*0ce8*/ 	.word	0x0002d100


	//   ....[228]....
        /*0cec*/ 	.word	0x0002d190


	//   ....[229]....
        /*0cf0*/ 	.word	0x0002d2d0


	//   ....[230]....
        /*0cf4*/ 	.word	0x0002d380


	//   ....[231]....
        /*0cf8*/ 	.word	0x0002d410


	//   ....[232]....
        /*0cfc*/ 	.word	0x0002d460


	//   ....[233]....
        /*0d00*/ 	.word	0x0002d4b0


	//   ....[234]....
        /*0d04*/ 	.word	0x0002d590


	//   ....[235]....
        /*0d08*/ 	.word	0x0002d620


	//   ....[236]....
        /*0d0c*/ 	.word	0x0002d670


	//   ....[237]....
        /*0d10*/ 	.word	0x0002d6c0


	//   ....[238]....
        /*0d14*/ 	.word	0x0002d910


	//   ....[239]....
        /*0d18*/ 	.word	0x0002da30


	//   ....[240]....
        /*0d1c*/ 	.word	0x0002db50


	//   ....[241]....
        /*0d20*/ 	.word	0x0002dc70


	//   ....[242]....
        /*0d24*/ 	.word	0x0002dd90


	//   ....[243]....
        /*0d28*/ 	.word	0x0002de90


	//   ....[244]....
        /*0d2c*/ 	.word	0x0002def0


	//   ....[245]....
        /*0d30*/ 	.word	0x0002df40


	//   ....[246]....
        /*0d34*/ 	.word	0x0002dfc0


	//   ....[247]....
        /*0d38*/ 	.word	0x0002e030


	//   ....[248]....
        /*0d3c*/ 	.word	0x0002e090


	//   ....[249]....
        /*0d40*/ 	.word	0x0002e0e0


	//   ....[250]....
        /*0d44*/ 	.word	0x0002e160


	//   ....[251]....
        /*0d48*/ 	.word	0x0002e1d0


	//   ....[252]....
        /*0d4c*/ 	.word	0x0002e230


	//   ....[253]....
        /*0d50*/ 	.word	0x0002e280


	//   ....[254]....
        /*0d54*/ 	.word	0x0002e300


	//   ....[255]....
        /*0d58*/ 	.word	0x0002e370


	//   ....[0]....
        /*0d5c*/ 	.word	0x0002e3d0


	//   ....[1]....
        /*0d60*/ 	.word	0x0002e420


	//   ....[2]....
        /*0d64*/ 	.word	0x0002e480


	//   ....[3]....
        /*0d68*/ 	.word	0x0002e4d0


	//   ....[4]....
        /*0d6c*/ 	.word	0x0002e530


	//   ....[5]....
        /*0d70*/ 	.word	0x0002e580


	//   ....[6]....
        /*0d74*/ 	.word	0x0002e5e0


	//   ....[7]....
        /*0d78*/ 	.word	0x0002e670


	//   ....[8]....
        /*0d7c*/ 	.word	0x0002e6d0


	//   ....[9]....
        /*0d80*/ 	.word	0x0002e720


	//   ....[10]....
        /*0d84*/ 	.word	0x0002e7a0


	//   ....[11]....
        /*0d88*/ 	.word	0x0002e830


	//   ....[12]....
        /*0d8c*/ 	.word	0x0002e890


	//   ....[13]....
        /*0d90*/ 	.word	0x0002e8e0


	//   ....[14]....
        /*0d94*/ 	.word	0x0002e980


	//   ....[15]....
        /*0d98*/ 	.word	0x0002e9f0


	//   ....[16]....
        /*0d9c*/ 	.word	0x0002ea50


	//   ....[17]....
        /*0da0*/ 	.word	0x0002eaa0


	//   ....[18]....
        /*0da4*/ 	.word	0x0002eb20


	//   ....[19]....
        /*0da8*/ 	.word	0x0002eb70


	//   ....[20]....
        /*0dac*/ 	.word	0x0002ebd0


	//   ....[21]....
        /*0db0*/ 	.word	0x0002ec20


	//   ....[22]....
        /*0db4*/ 	.word	0x0002ec80


	//   ....[23]....
        /*0db8*/ 	.word	0x0002ecd0


	//   ....[24]....
        /*0dbc*/ 	.word	0x0002ed50


	//   ....[25]....
        /*0dc0*/ 	.word	0x0002edc0


	//   ....[26]....
        /*0dc4*/ 	.word	0x0002ee20


	//   ....[27]....
        /*0dc8*/ 	.word	0x0002ee70


	//   ....[28]....
        /*0dcc*/ 	.word	0x0002eed0


	//   ....[29]....
        /*0dd0*/ 	.word	0x0002ef20


	//   ....[30]....
        /*0dd4*/ 	.word	0x0002efa0


	//   ....[31]....
        /*0dd8*/ 	.word	0x0002f010


	//   ....[32]....
        /*0ddc*/ 	.word	0x0002f070


	//   ....[33]....
        /*0de0*/ 	.word	0x0002f0c0


	//   ....[34]....
        /*0de4*/ 	.word	0x0002f140


	//   ....[35]....
        /*0de8*/ 	.word	0x0002f1b0


	//   ....[36]....
        /*0dec*/ 	.word	0x0002f260


	//   ....[37]....
        /*0df0*/ 	.word	0x0002f2b0


	//   ....[38]....
        /*0df4*/ 	.word	0x0002f330


	//   ....[39]....
        /*0df8*/ 	.word	0x0002f3a0


	//   ....[40]....
        /*0dfc*/ 	.word	0x0002f420


	//   ....[41]....
        /*0e00*/ 	.word	0x0002f470


	//   ....[42]....
        /*0e04*/ 	.word	0x0002f4f0


	//   ....[43]....
        /*0e08*/ 	.word	0x0002f560


	//   ....[44]....
        /*0e0c*/ 	.word	0x0002f5c0


	//   ....[45]....
        /*0e10*/ 	.word	0x0002f610


	//   ....[46]....
        /*0e14*/ 	.word	0x0002f690


	//   ....[47]....
        /*0e18*/ 	.word	0x0002f6e0


	//   ....[48]....
        /*0e1c*/ 	.word	0x0002f770


	//   ....[49]....
        /*0e20*/ 	.word	0x0002f800


	//   ....[50]....
        /*0e24*/ 	.word	0x0002f890


	//   ....[51]....
        /*0e28*/ 	.word	0x0002f920


	//   ....[52]....
        /*0e2c*/ 	.word	0x0002f9b0


	//   ....[53]....
        /*0e30*/ 	.word	0x0002fa40


	//   ....[54]....
        /*0e34*/ 	.word	0x0002faf0


	//   ....[55]....
        /*0e38*/ 	.word	0x0002fb60


	//   ....[56]....
        /*0e3c*/ 	.word	0x0002fbf0


	//   ....[57]....
        /*0e40*/ 	.word	0x0002fc80


	//   ....[58]....
        /*0e44*/ 	.word	0x0002fd00


	//   ....[59]....
        /*0e48*/ 	.word	0x0002fd50


	//   ....[60]....
        /*0e4c*/ 	.word	0x0002fde0


	//   ....[61]....
        /*0e50*/ 	.word	0x0002fe70


	//   ....[62]....
        /*0e54*/ 	.word	0x0002ff00


	//   ....[63]....
        /*0e58*/ 	.word	0x0002ff90


	//   ....[64]....
        /*0e5c*/ 	.word	0x00030020


	//   ....[65]....
        /*0e60*/ 	.word	0x000300b0


	//   ....[66]....
        /*0e64*/ 	.word	0x00030170


	//   ....[67]....
        /*0e68*/ 	.word	0x00030440


	//   ....[68]....
        /*0e6c*/ 	.word	0x00030540


	//   ....[69]....
        /*0e70*/ 	.word	0x000305f0


	//   ....[70]....
        /*0e74*/ 	.word	0x000306a0


	//   ....[71]....
        /*0e78*/ 	.word	0x00030780


	//   ....[72]....
        /*0e7c*/ 	.word	0x00030830


	//   ....[73]....
        /*0e80*/ 	.word	0x000308f0


	//   ....[74]....
        /*0e84*/ 	.word	0x00030a40


	//   ....[75]....
        /*0e88*/ 	.word	0x00030a90


	//   ....[76]....
        /*0e8c*/ 	.word	0x00030b10


	//   ....[77]....
        /*0e90*/ 	.word	0x00030c10


	//   ....[78]....
        /*0e94*/ 	.word	0x00030d40


	//   ....[79]....
        /*0e98*/ 	.word	0x00030e00


	//   ....[80]....
        /*0e9c*/ 	.word	0x00030f50


	//   ....[81]....
        /*0ea0*/ 	.word	0x00031000


	//   ....[82]....
        /*0ea4*/ 	.word	0x00031100


	//   ....[83]....
        /*0ea8*/ 	.word	0x000311c0


	//   ....[84]....
        /*0eac*/ 	.word	0x00031220


	//   ....[85]....
        /*0eb0*/ 	.word	0x000312c0


	//   ....[86]....
        /*0eb4*/ 	.word	0x00031380


	//   ....[87]....
        /*0eb8*/ 	.word	0x00031450


	//   ....[88]....
        /*0ebc*/ 	.word	0x00031500


	//   ....[89]....
        /*0ec0*/ 	.word	0x00031570


	//   ....[90]....
        /*0ec4*/ 	.word	0x000315d0


	//   ....[91]....
        /*0ec8*/ 	.word	0x000316e0


	//   ....[92]....
        /*0ecc*/ 	.word	0x00031740


	//   ....[93]....
        /*0ed0*/ 	.word	0x00031860


	//   ....[94]....
        /*0ed4*/ 	.word	0x000318c0


	//   ....[95]....
        /*0ed8*/ 	.word	0x00031960


	//   ....[96]....
        /*0edc*/ 	.word	0x00031b00


	//   ....[97]....
        /*0ee0*/ 	.word	0x00031bb0


	//   ....[98]....
        /*0ee4*/ 	.word	0x00031c30


	//   ....[99]....
        /*0ee8*/ 	.word	0x00031d10


	//   ....[100]....
        /*0eec*/ 	.word	0x00031dc0


	//   ....[101]....
        /*0ef0*/ 	.word	0x00031e70


	//   ....[102]....
        /*0ef4*/ 	.word	0x00031f20


	//   ....[103]....
        /*0ef8*/ 	.word	0x00031fd0


	//   ....[104]....
        /*0efc*/ 	.word	0x00032030


	//   ....[105]....
        /*0f00*/ 	.word	0x00032110


	//   ....[106]....
        /*0f04*/ 	.word	0x00032200


	//   ....[107]....
        /*0f08*/ 	.word	0x000322a0


	//   ....[108]....
        /*0f0c*/ 	.word	0x00032300


	//   ....[109]....
        /*0f10*/ 	.word	0x000323d0


	//   ....[110]....
        /*0f14*/ 	.word	0x00032430


	//   ....[111]....
        /*0f18*/ 	.word	0x00032500


	//   ....[112]....
        /*0f1c*/ 	.word	0x00032560


	//   ....[113]....
        /*0f20*/ 	.word	0x00032630


	//   ....[114]....
        /*0f24*/ 	.word	0x00032690


	//   ....[115]....
        /*0f28*/ 	.word	0x00032760


	//   ....[116]....
        /*0f2c*/ 	.word	0x00032940


	//   ....[117]....
        /*0f30*/ 	.word	0x000329e0


	//   ....[118]....
        /*0f34*/ 	.word	0x00032b60


	//   ....[119]....
        /*0f38*/ 	.word	0x00032bd0


	//   ....[120]....
        /*0f3c*/ 	.word	0x00032c40


	//   ....[121]....
        /*0f40*/ 	.word	0x00032cb0


	//   ....[122]....
        /*0f44*/ 	.word	0x00032d20


	//   ....[123]....
        /*0f48*/ 	.word	0x00032da0


	//   ....[124]....
        /*0f4c*/ 	.word	0x00032e20


	//   ....[125]....
        /*0f50*/ 	.word	0x00032eb0


	//   ....[126]....
        /*0f54*/ 	.word	0x00032f20


	//   ....[127]....
        /*0f58*/ 	.word	0x00032f90


	//   ....[128]....
        /*0f5c*/ 	.word	0x00033000


	//   ....[129]....
        /*0f60*/ 	.word	0x00033080


	//   ....[130]....
        /*0f64*/ 	.word	0x000330f0


	//   ....[131]....
        /*0f68*/ 	.word	0x00033190


	//   ....[132]....
        /*0f6c*/ 	.word	0x000331e0


	//   ....[133]....
        /*0f70*/ 	.word	0x00033270


	//   ....[134]....
        /*0f74*/ 	.word	0x000333a0


	//----- nvinfo : EIATTR_REG_RECONFIG
	.align		4
.L_153:
        /*0f78*/ 	.byte	0x01, 0x54
	.zero		2


	//----- nvinfo : EIATTR_SYSCALL_OFFSETS
	.align		4
        /*0f7c*/ 	.byte	0x04, 0x46
        /*0f7e*/ 	.short	(.L_155 - .L_154)


	//   ....[0]....
.L_154:
        /*0f80*/ 	.word	0x00001fb0


	//   ....[1]....
        /*0f84*/ 	.word	0x00002100


	//   ....[2]....
        /*0f88*/ 	.word	0x00010b90


	//   ....[3]....
        /*0f8c*/ 	.word	0x000110d0


	//   ....[4]....
        /*0f90*/ 	.word	0x00027430


	//   ....[5]....
        /*0f94*/ 	.word	0x000275c0


	//   ....[6]....
        /*0f98*/ 	.word	0x00027710


	//   ....[7]....
        /*0f9c*/ 	.word	0x00027850


	//   ....[8]....
        /*0fa0*/ 	.word	0x00029110


	//----- nvinfo : EIATTR_MBARRIER_INSTR_OFFSETS
	.align		4
.L_155:
        /*0fa4*/ 	.byte	0x04, 0x39
        /*0fa6*/ 	.short	(.L_157 - .L_156)


	//   ....[0]....
.L_156:
        /*0fa8*/ 	.word	0x00000270
        /*0fac*/ 	.word	0x000000ff
        /*0fb0*/ 	.word	0x00029800
        /*0fb4*/ 	.short	0x0100
        /*0fb6*/ 	.byte	0x08
	.zero		1


	//   ....[1]....
        /*0fb8*/ 	.word	0x00000280
        /*0fbc*/ 	.word	0x000000ff
        /*0fc0*/ 	.word	0x00029820
        /*0fc4*/ 	.short	0x0100
        /*0fc6*/ 	.byte	0x08
	.zero		1


	//   ....[2]....
        /*0fc8*/ 	.word	0x00000370
        /*0fcc*/ 	.word	0x000000ff
        /*0fd0*/ 	.word	0x00029830
        /*0fd4*/ 	.short	0x0100
        /*0fd6*/ 	.byte	0x08
	.zero		1


	//   ....[3]....
        /*0fd8*/ 	.word	0x00000380
        /*0fdc*/ 	.word	0x000000ff
        /*0fe0*/ 	.word	0x00029840
        /*0fe4*/ 	.short	0x0100
        /*0fe6*/ 	.byte	0x08
	.zero		1


	//   ....[4]....
        /*0fe8*/ 	.word	0x00000390
        /*0fec*/ 	.word	0x000000ff
        /*0ff0*/ 	.word	0x00029838
        /*0ff4*/ 	.short	0x0100
        /*0ff6*/ 	.byte	0x08
	.zero		1


	//   ....[5]....
        /*0ff8*/ 	.word	0x000003a0
        /*0ffc*/ 	.word	0x000000ff
        /*1000*/ 	.word	0x00029848
        /*1004*/ 	.short	0x0100
        /*1006*/ 	.byte	0x08
	.zero		1


	//   ....[6]....
        /*1008*/ 	.word	0x000004d0
        /*100c*/ 	.word	0x000000ff
        /*1010*/ 	.word	0x00029850
        /*1014*/ 	.short	0x0100
        /*1016*/ 	.byte	0x08
	.zero		1


	//   ....[7]....
        /*1018*/ 	.word	0x000004e0
        /*101c*/ 	.word	0x000000ff
        /*1020*/ 	.word	0x00029860
        /*1024*/ 	.short	0x0100
        /*1026*/ 	.byte	0x08
	.zero		1


	//   ....[8]....
        /*1028*/ 	.word	0x000004f0
        /*102c*/ 	.word	0x000000ff
        /*1030*/ 	.word	0x00029858
        /*1034*/ 	.short	0x0100
        /*1036*/ 	.byte	0x08
	.zero		1


	//   ....[9]....
        /*1038*/ 	.word	0x00000500
        /*103c*/ 	.word	0x000000ff
        /*1040*/ 	.word	0x00029868
        /*1044*/ 	.short	0x0100
        /*1046*/ 	.byte	0x08
	.zero		1


	//   ....[10]....
        /*1048*/ 	.word	0x000005f0
        /*104c*/ 	.word	0x000000ff
        /*1050*/ 	.word	0x00029870
        /*1054*/ 	.short	0x0100
        /*1056*/ 	.byte	0x06
	.zero		1


	//   ....[11]....
        /*1058*/ 	.word	0x00000600
        /*105c*/ 	.word	0x000000ff
        /*1060*/ 	.word	0x00029880
        /*1064*/ 	.short	0x0100
        /*1066*/ 	.byte	0x06
	.zero		1


	//   ....[12]....
        /*1068*/ 	.word	0x00000610
        /*106c*/ 	.word	0x000000ff
        /*1070*/ 	.word	0x00029878
        /*1074*/ 	.short	0x0100
        /*1076*/ 	.byte	0x06
	.zero		1


	//   ....[13]....
        /*1078*/ 	.word	0x00000620
        /*107c*/ 	.word	0x000000ff
        /*1080*/ 	.word	0x00029888
        /*1084*/ 	.short	0x0100
        /*1086*/ 	.byte	0x06
	.zero		1


	//   ....[14]....
        /*1088*/ 	.word	0x00000750
        /*108c*/ 	.word	0x000000ff
        /*1090*/ 	.word	0x00029890
        /*1094*/ 	.short	0x0100
        /*1096*/ 	.byte	0x08
	.zero		1


	//   ....[15]....
        /*1098*/ 	.word	0x00000760
        /*109c*/ 	.word	0x000000ff
        /*10a0*/ 	.word	0x000298a0
        /*10a4*/ 	.short	0x0100
        /*10a6*/ 	.byte	0x08
	.zero		1


	//   ....[16]....
        /*10a8*/ 	.word	0x00000770
        /*10ac*/ 	.word	0x000000ff
        /*10b0*/ 	.word	0x00029898
        /*10b4*/ 	.short	0x0100
        /*10b6*/ 	.byte	0x08
	.zero		1


	//   ....[17]....
        /*10b8*/ 	.word	0x00000780
        /*10bc*/ 	.word	0x000000ff
        /*10c0*/ 	.word	0x000298a8
        /*10c4*/ 	.short	0x0100
        /*10c6*/ 	.byte	0x08
	.zero		1


	//   ....[18]....
        /*10c8*/ 	.word	0x000008c0
        /*10cc*/ 	.word	0x000000ff
        /*10d0*/ 	.word	0x000298b0
        /*10d4*/ 	.short	0x0100
        /*10d6*/ 	.byte	0x08
	.zero		1


	//   ....[19]....
        /*10d8*/ 	.word	0x000008d0
        /*10dc*/ 	.word	0x000000ff
        /*10e0*/ 	.word	0x000298c0
        /*10e4*/ 	.short	0x0100
        /*10e6*/ 	.byte	0x08
	.zero		1


	//   ....[20]....
        /*10e8*/ 	.word	0x000008e0
        /*10ec*/ 	.word	0x000000ff
        /*10f0*/ 	.word	0x000298b8
        /*10f4*/ 	.short	0x0100
        /*10f6*/ 	.byte	0x08
	.zero		1


	//   ....[21]....
        /*10f8*/ 	.word	0x000008f0
        /*10fc*/ 	.word	0x000000ff
        /*1100*/ 	.word	0x000298c8
        /*1104*/ 	.short	0x0100
        /*1106*/ 	.byte	0x08
	.zero		1


	//   ....[22]....
        /*1108*/ 	.word	0x000038f0
        /*110c*/ 	.word	0x0000005b
        /*1110*/ 	.word	0x00029890
        /*1114*/ 	.short	0x010a
        /*1116*/ 	.byte	0x3f
	.zero		1


	//   ....[23]....
        /*1118*/ 	.word	0x000098d0
        /*111c*/ 	.word	0x0000005b
        /*1120*/ 	.word	0x00029890
        /*1124*/ 	.short	0x010a
        /*1126*/ 	.byte	0x3f
	.zero		1


	//   ....[24]....
        /*1128*/ 	.word	0x0000f5f0
        /*112c*/ 	.word	0x0000005b
        /*1130*/ 	.word	0x00029890
        /*1134*/ 	.short	0x010a
        /*1136*/ 	.byte	0x3f
	.zero		1


	//   ....[25]....
        /*1138*/ 	.word	0x0000fd40
        /*113c*/ 	.word	0x0000000b
        /*1140*/ 	.word	0x00000000
        /*1144*/ 	.short	0x0101
        /*1146*/ 	.byte	0x3f
	.zero		1


	//   ....[26]....
        /*1148*/ 	.word	0x0000fd80
        /*114c*/ 	.word	0x0000005b
        /*1150*/ 	.word	0x000298b0
        /*1154*/ 	.short	0x010a
        /*1156*/ 	.byte	0x3f
	.zero		1


	//   ....[27]....
        /*1158*/ 	.word	0x00010370
        /*115c*/ 	.word	0x0000005b
        /*1160*/ 	.word	0x00000000
        /*1164*/ 	.short	0x0101
        /*1166*/ 	.byte	0x3f
	.zero		1


	//   ....[28]....
        /*1168*/ 	.word	0x00010e30
        /*116c*/ 	.word	0x00000012
        /*1170*/ 	.word	0x00029800
        /*1174*/ 	.short	0x010a
        /*1176*/ 	.byte	0x3f
	.zero		1


	//   ....[29]....
        /*1178*/ 	.word	0x00010e80
        /*117c*/ 	.word	0x00000012
        /*1180*/ 	.word	0x00029800
        /*1184*/ 	.short	0x010a
        /*1186*/ 	.byte	0x3f
	.zero		1


	//   ....[30]....
        /*1188*/ 	.word	0x00011710
        /*118c*/ 	.word	0x00000012
        /*1190*/ 	.word	0x00029800
        /*1194*/ 	.short	0x010a
        /*1196*/ 	.byte	0x3f
	.zero		1


	//   ....[31]....
        /*1198*/ 	.word	0x00014aa0
        /*119c*/ 	.word	0x00000012
        /*11a0*/ 	.word	0x00029800
        /*11a4*/ 	.short	0x010a
        /*11a6*/ 	.byte	0x3f
	.zero		1


	//   ....[32]....
        /*11a8*/ 	.word	0x00017bc0
        /*11ac*/ 	.word	0x00000000
        /*11b0*/ 	.word	0x00029830
        /*11b4*/ 	.short	0x010a
        /*11b6*/ 	.byte	0x3f
	.zero		1


	//   ....[33]....
        /*11b8*/ 	.word	0x00017c10
        /*11bc*/ 	.word	0x00000000
        /*11c0*/ 	.word	0x00029830
        /*11c4*/ 	.short	0x010a
        /*11c6*/ 	.byte	0x3f
	.zero		1


	//   ....[34]....
        /*11c8*/ 	.word	0x0001ac50
        /*11cc*/ 	.word	0x0000004a
        /*11d0*/ 	.word	0x00000000
        /*11d4*/ 	.short	0x0101
        /*11d6*/ 	.byte	0x3f
	.zero		1


	//   ....[35]....
        /*11d8*/ 	.word	0x0001bde0
        /*11dc*/ 	.word	0x0000000b
        /*11e0*/ 	.word	0x00029830
        /*11e4*/ 	.short	0x010a
        /*11e6*/ 	.byte	0x3f
	.zero		1


	//   ....[36]....
        /*11e8*/ 	.word	0x0001be30
        /*11ec*/ 	.word	0x0000000b
        /*11f0*/ 	.word	0x00029830
        /*11f4*/ 	.short	0x010a
        /*11f6*/ 	.byte	0x3f
	.zero		1


	//   ....[37]....
        /*11f8*/ 	.word	0x0001cf30
        /*11fc*/ 	.word	0x0000000a
        /*1200*/ 	.word	0x00029850
        /*1204*/ 	.short	0x010a
        /*1206*/ 	.byte	0x3f
	.zero		1


	//   ....[38]....
        /*1208*/ 	.word	0x0001cf70
        /*120c*/ 	.word	0x0000000a
        /*1210*/ 	.word	0x00029850
        /*1214*/ 	.short	0x010a
        /*1216*/ 	.byte	0x3f
	.zero		1


	//   ....[39]....
        /*1218*/ 	.word	0x0001d3a0
        /*121c*/ 	.word	0x0000009f
        /*1220*/ 	.word	0x00000000
        /*1224*/ 	.short	0x0101
        /*1226*/ 	.byte	0x3f
	.zero		1


	//   ....[40]....
        /*1228*/ 	.word	0x0001f2e0
        /*122c*/ 	.word	0x00000008
        /*1230*/ 	.word	0x00000000
        /*1234*/ 	.short	0x0101
        /*1236*/ 	.byte	0x3f
	.zero		1


	//   ....[41]....
        /*1238*/ 	.word	0x0001f9a0
        /*123c*/ 	.word	0x0000000b
        /*1240*/ 	.word	0x00029850
        /*1244*/ 	.short	0x010a
        /*1246*/ 	.byte	0x3f
	.zero		1


	//   ....[42]....
        /*1248*/ 	.word	0x0001fa20
        /*124c*/ 	.word	0x0000000b
        /*1250*/ 	.word	0x00029850
        /*1254*/ 	.short	0x010a
        /*1256*/ 	.byte	0x3f
	.zero		1


	//   ....[43]....
        /*1258*/ 	.word	0x00020020
        /*125c*/ 	.word	0x00000002
        /*1260*/ 	.word	0x00000000
        /*1264*/ 	.short	0x0101
        /*1266*/ 	.byte	0x3f
	.zero		1


	//   ....[44]....
        /*1268*/ 	.word	0x00022380
        /*126c*/ 	.word	0x00000000
        /*1270*/ 	.word	0x00000000
        /*1274*/ 	.short	0x0101
        /*1276*/ 	.byte	0x3f
	.zero		1


	//   ....[45]....
        /*1278*/ 	.word	0x00022a10
        /*127c*/ 	.word	0x00000008
        /*1280*/ 	.word	0x00000000
        /*1284*/ 	.short	0x0101
        /*1286*/ 	.byte	0x3f
	.zero		1


	//   ....[46]....
        /*1288*/ 	.word	0x00026090
        /*128c*/ 	.word	0x00000016
        /*1290*/ 	.word	0x00029820
        /*1294*/ 	.short	0x010a
        /*1296*/ 	.byte	0x3f
	.zero		1


	//   ....[47]....
        /*1298*/ 	.word	0x00026120
        /*129c*/ 	.word	0x0000000a
        /*12a0*/ 	.word	0x000298a0
        /*12a4*/ 	.short	0x010a
        /*12a6*/ 	.byte	0x3f
	.zero		1


	//   ....[48]....
        /*12a8*/ 	.word	0x00026550
        /*12ac*/ 	.word	0x0000000a
        /*12b0*/ 	.word	0x000298c0
        /*12b4*/ 	.short	0x010a
        /*12b6*/ 	.byte	0x3f
	.zero		1


	//   ....[49]....
        /*12b8*/ 	.word	0x00026890
        /*12bc*/ 	.word	0x0000000a
        /*12c0*/ 	.word	0x000298a0
        /*12c4*/ 	.short	0x010a
        /*12c6*/ 	.byte	0x3f
	.zero		1


	//   ....[50]....
        /*12c8*/ 	.word	0x00026cb0
        /*12cc*/ 	.word	0x0000000a
        /*12d0*/ 	.word	0x000298c0
        /*12d4*/ 	.short	0x010a
        /*12d6*/ 	.byte	0x3f
	.zero		1


	//   ....[51]....
        /*12d8*/ 	.word	0x00027f60
        /*12dc*/ 	.word	0x00000000
        /*12e0*/ 	.word	0x00029880
        /*12e4*/ 	.short	0x010a
        /*12e6*/ 	.byte	0x3f
	.zero		1


	//   ....[52]....
        /*12e8*/ 	.word	0x00028670
        /*12ec*/ 	.word	0x00000000
        /*12f0*/ 	.word	0x00029870
        /*12f4*/ 	.short	0x0107
        /*12f6*/ 	.byte	0x3f
	.zero		1


	//   ....[53]....
        /*12f8*/ 	.word	0x00028730
        /*12fc*/ 	.word	0x00000000
        /*1300*/ 	.word	0x00029870
        /*1304*/ 	.short	0x0101
        /*1306*/ 	.byte	0x3f
	.zero		1


	//   ....[54]....
        /*1308*/ 	.word	0x00028780
        /*130c*/ 	.word	0x00000000
        /*1310*/ 	.word	0x00029840
        /*1314*/ 	.short	0x010a
        /*1316*/ 	.byte	0x3f
	.zero		1


	//   ....[55]....
        /*1318*/ 	.word	0x00028e20
        /*131c*/ 	.word	0x00000000
        /*1320*/ 	.word	0x00029830
        /*1324*/ 	.short	0x0107
        /*1326*/ 	.byte	0x3f
	.zero		1


	//   ....[56]....
        /*1328*/ 	.word	0x00028f00
        /*132c*/ 	.word	0x00000000
        /*1330*/ 	.word	0x00029830
        /*1334*/ 	.short	0x0101
        /*1336*/ 	.byte	0x3f
	.zero		1


	//   ....[57]....
        /*1338*/ 	.word	0x00029810
        /*133c*/ 	.word	0x00000016
        /*1340*/ 	.word	0x00029800
        /*1344*/ 	.short	0x0107
        /*1346*/ 	.byte	0x3f
	.zero		1


	//   ....[58]....
        /*1348*/ 	.word	0x00029920
        /*134c*/ 	.word	0x00000016
        /*1350*/ 	.word	0x00029800
        /*1354*/ 	.short	0x0101
        /*1356*/ 	.byte	0x3f
	.zero		1


	//   ....[59]....
        /*1358*/ 	.word	0x00029940
        /*135c*/ 	.word	0x00000016
        /*1360*/ 	.word	0x00029820
        /*1364*/ 	.short	0x010a
        /*1366*/ 	.byte	0x3f
	.zero		1


	//   ....[60]....
        /*1368*/ 	.word	0x00029e20
        /*136c*/ 	.word	0x00000000
        /*1370*/ 	.word	0x00029880
        /*1374*/ 	.short	0x010a
        /*1376*/ 	.byte	0x3f
	.zero		1


	//   ....[61]....
        /*1378*/ 	.word	0x0002a370
        /*137c*/ 	.word	0x00000000
        /*1380*/ 	.word	0x00029870
        /*1384*/ 	.short	0x0107
        /*1386*/ 	.byte	0x3f
	.zero		1


	//   ....[62]....
        /*1388*/ 	.word	0x0002a430
        /*138c*/ 	.word	0x00000000
        /*1390*/ 	.word	0x00029870
        /*1394*/ 	.short	0x0101
        /*1396*/ 	.byte	0x3f
	.zero		1


	//   ....[63]....
        /*1398*/ 	.word	0x0002a460
        /*139c*/ 	.word	0x00000000
        /*13a0*/ 	.word	0x00029840
        /*13a4*/ 	.short	0x010a
        /*13a6*/ 	.byte	0x3f
	.zero		1


	//   ....[64]....
        /*13a8*/ 	.word	0x0002a990
        /*13ac*/ 	.word	0x00000000
        /*13b0*/ 	.word	0x00029830
        /*13b4*/ 	.short	0x0107
        /*13b6*/ 	.byte	0x3f
	.zero		1


	//   ....[65]....
        /*13b8*/ 	.word	0x0002aa50
        /*13bc*/ 	.word	0x00000000
        /*13c0*/ 	.word	0x00029830
        /*13c4*/ 	.short	0x0101
        /*13c6*/ 	.byte	0x3f
	.zero		1


	//   ....[66]....
        /*13c8*/ 	.word	0x0002aae0
        /*13cc*/ 	.word	0x00000003
        /*13d0*/ 	.word	0x00029870
        /*13d4*/ 	.short	0x010a
        /*13d6*/ 	.byte	0x3f
	.zero		1


	//   ....[67]....
        /*13d8*/ 	.word	0x0002ab70
        /*13dc*/ 	.word	0x00000003
        /*13e0*/ 	.word	0x00029860
        /*13e4*/ 	.short	0x010a
        /*13e6*/ 	.byte	0x3f
	.zero		1


	//   ....[68]....
        /*13e8*/ 	.word	0x0002b080
        /*13ec*/ 	.word	0x00000003
        /*13f0*/ 	.word	0x00029850
        /*13f4*/ 	.short	0x0101
        /*13f6*/ 	.byte	0x3f
	.zero		1


	//   ....[69]....
        /*13f8*/ 	.word	0x0002b110
        /*13fc*/ 	.word	0x00000003
        /*1400*/ 	.word	0x00000000
        /*1404*/ 	.short	0x0101
        /*1406*/ 	.byte	0x3f
	.zero		1


	//   ....[70]....
        /*1408*/ 	.word	0x0002b2d0
        /*140c*/ 	.word	0x00000011
        /*1410*/ 	.word	0x00029870
        /*1414*/ 	.short	0x010a
        /*1416*/ 	.byte	0x3f
	.zero		1


	//   ....[71]....
        /*1418*/ 	.word	0x0002b350
        /*141c*/ 	.word	0x00000011
        /*1420*/ 	.word	0x00029860
        /*1424*/ 	.short	0x010a
        /*1426*/ 	.byte	0x3f
	.zero		1


	//   ....[72]....
        /*1428*/ 	.word	0x0002b870
        /*142c*/ 	.word	0x00000011
        /*1430*/ 	.word	0x00029850
        /*1434*/ 	.short	0x0101
        /*1436*/ 	.byte	0x3f
	.zero		1


	//   ....[73]....
        /*1438*/ 	.word	0x0002b930
        /*143c*/ 	.word	0x00000011
        /*1440*/ 	.word	0x00000000
        /*1444*/ 	.short	0x0101
        /*1446*/ 	.byte	0x3f
	.zero		1


	//   ....[74]....
        /*1448*/ 	.word	0x0002c650
        /*144c*/ 	.word	0x00000004
        /*1450*/ 	.word	0x00029820
        /*1454*/ 	.short	0x010a
        /*1456*/ 	.byte	0x3f
	.zero		1


	//   ....[75]....
        /*1458*/ 	.word	0x0002c7c0
        /*145c*/ 	.word	0x00000005
        /*1460*/ 	.word	0x00029840
        /*1464*/ 	.short	0x010a
        /*1466*/ 	.byte	0x3f
	.zero		1


	//   ....[76]....
        /*1468*/ 	.word	0x0002c860
        /*146c*/ 	.word	0x00000017
        /*1470*/ 	.word	0x00029840
        /*1474*/ 	.short	0x010a
        /*1476*/ 	.byte	0x3f
	.zero		1


	//   ....[77]....
        /*1478*/ 	.word	0x0002c8a0
        /*147c*/ 	.word	0x00000005
        /*1480*/ 	.word	0x00029860
        /*1484*/ 	.short	0x010a
        /*1486*/ 	.byte	0x3f
	.zero		1


	//   ....[78]....
        /*1488*/ 	.word	0x0002c8e0
        /*148c*/ 	.word	0x00000017
        /*1490*/ 	.word	0x00029860
        /*1494*/ 	.short	0x010a
        /*1496*/ 	.byte	0x3f
	.zero		1


	//   ....[79]....
        /*1498*/ 	.word	0x0002c920
        /*149c*/ 	.word	0x00000005
        /*14a0*/ 	.word	0x00029880
        /*14a4*/ 	.short	0x010a
        /*14a6*/ 	.byte	0x3f
	.zero		1


	//   ....[80]....
        /*14a8*/ 	.word	0x0002c960
        /*14ac*/ 	.word	0x00000017
        /*14b0*/ 	.word	0x00029880
        /*14b4*/ 	.short	0x010a
        /*14b6*/ 	.byte	0x3f
	.zero		1


	//   ....[81]....
        /*14b8*/ 	.word	0x0002c9c0
        /*14bc*/ 	.word	0x0000005b
        /*14c0*/ 	.word	0x00029890
        /*14c4*/ 	.short	0x010a
        /*14c6*/ 	.byte	0x3f
	.zero		1


	//   ....[82]....
        /*14c8*/ 	.word	0x0002cc70
        /*14cc*/ 	.word	0x0000005b
        /*14d0*/ 	.word	0x00029890
        /*14d4*/ 	.short	0x010a
        /*14d6*/ 	.byte	0x3f
	.zero		1


	//   ....[83]....
        /*14d8*/ 	.word	0x0002cf20
        /*14dc*/ 	.word	0x0000005b
        /*14e0*/ 	.word	0x00029890
        /*14e4*/ 	.short	0x010a
        /*14e6*/ 	.byte	0x3f
	.zero		1


	//   ....[84]....
        /*14e8*/ 	.word	0x0002d1d0
        /*14ec*/ 	.word	0x0000005b
        /*14f0*/ 	.word	0x000298b0
        /*14f4*/ 	.short	0x010a
        /*14f6*/ 	.byte	0x3f
	.zero		1


	//   ....[85]....
        /*14f8*/ 	.word	0x0002d4e0
        /*14fc*/ 	.word	0x00000012
        /*1500*/ 	.word	0x00029800
        /*1504*/ 	.short	0x010a
        /*1506*/ 	.byte	0x3f
	.zero		1


	//   ....[86]....
        /*1508*/ 	.word	0x0002d700
        /*150c*/ 	.word	0x00000012
        /*1510*/ 	.word	0x00029800
        /*1514*/ 	.short	0x010a
        /*1516*/ 	.byte	0x3f
	.zero		1


	//   ....[87]....
        /*1518*/ 	.word	0x0002d750
        /*151c*/ 	.word	0x00000000
        /*1520*/ 	.word	0x00029830
        /*1524*/ 	.short	0x010a
        /*1526*/ 	.byte	0x3f
	.zero		1


	//   ....[88]....
        /*1528*/ 	.word	0x0002d7a0
        /*152c*/ 	.word	0x0000000b
        /*1530*/ 	.word	0x00029830
        /*1534*/ 	.short	0x010a
        /*1536*/ 	.byte	0x3f
	.zero		1


	//   ....[89]....
        /*1538*/ 	.word	0x0002d7f0
        /*153c*/ 	.word	0x0000000a
        /*1540*/ 	.word	0x00029850
        /*1544*/ 	.short	0x010a
        /*1546*/ 	.byte	0x3f
	.zero		1


	//   ....[90]....
        /*1548*/ 	.word	0x0002d840
        /*154c*/ 	.word	0x0000000b
        /*1550*/ 	.word	0x00029850
        /*1554*/ 	.short	0x010a
        /*1556*/ 	.byte	0x3f
	.zero		1


	//   ....[91]....
        /*1558*/ 	.word	0x00030230
        /*155c*/ 	.word	0x00000016
        /*1560*/ 	.word	0x00029820
        /*1564*/ 	.short	0x010a
        /*1566*/ 	.byte	0x3f
	.zero		1


	//   ....[92]....
        /*1568*/ 	.word	0x00030280
        /*156c*/ 	.word	0x0000000a
        /*1570*/ 	.word	0x000298a0
        /*1574*/ 	.short	0x010a
        /*1576*/ 	.byte	0x3f
	.zero		1


	//   ....[93]....
        /*1578*/ 	.word	0x000302d0
        /*157c*/ 	.word	0x0000000a
        /*1580*/ 	.word	0x000298c0
        /*1584*/ 	.short	0x010a
        /*1586*/ 	.byte	0x3f
	.zero		1


	//   ....[94]....
        /*1588*/ 	.word	0x00030320
        /*158c*/ 	.word	0x0000000a
        /*1590*/ 	.word	0x000298a0
        /*1594*/ 	.short	0x010a
        /*1596*/ 	.byte	0x3f
	.zero		1


	//   ....[95]....
        /*1598*/ 	.word	0x00030370
        /*159c*/ 	.word	0x0000000a
        /*15a0*/ 	.word	0x000298c0
        /*15a4*/ 	.short	0x010a
        /*15a6*/ 	.byte	0x3f
	.zero		1


	//   ....[96]....
        /*15a8*/ 	.word	0x00030490
        /*15ac*/ 	.word	0x00000000
        /*15b0*/ 	.word	0x00029880
        /*15b4*/ 	.short	0x010a
        /*15b6*/ 	.byte	0x3f
	.zero		1


	//   ....[97]....
        /*15b8*/ 	.word	0x00030c90
        /*15bc*/ 	.word	0x00000000
        /*15c0*/ 	.word	0x00029840
        /*15c4*/ 	.short	0x010a
        /*15c6*/ 	.byte	0x3f
	.zero		1


	//   ....[98]....
        /*15c8*/ 	.word	0x00031a00
        /*15cc*/ 	.word	0x00000016
        /*15d0*/ 	.word	0x00029820
        /*15d4*/ 	.short	0x010a
        /*15d6*/ 	.byte	0x3f
	.zero		1


	//   ....[99]....
        /*15d8*/ 	.word	0x00031a50
        /*15dc*/ 	.word	0x00000000
        /*15e0*/ 	.word	0x00029880
        /*15e4*/ 	.short	0x010a
        /*15e6*/ 	.byte	0x3f
	.zero		1


	//   ....[100]....
        /*15e8*/ 	.word	0x00032150
        /*15ec*/ 	.word	0x00000000
        /*15f0*/ 	.word	0x00029840
        /*15f4*/ 	.short	0x010a
        /*15f6*/ 	.byte	0x3f
	.zero		1


	//   ....[101]....
        /*15f8*/ 	.word	0x000327a0
        /*15fc*/ 	.word	0x00000003
        /*1600*/ 	.word	0x00029870
        /*1604*/ 	.short	0x010a
        /*1606*/ 	.byte	0x3f
	.zero		1


	//   ....[102]....
        /*1608*/ 	.word	0x000327f0
        /*160c*/ 	.word	0x00000003
        /*1610*/ 	.word	0x00029860
        /*1614*/ 	.short	0x010a
        /*1616*/ 	.byte	0x3f
	.zero		1


	//   ....[103]....
        /*1618*/ 	.word	0x00032840
        /*161c*/ 	.word	0x00000011
        /*1620*/ 	.word	0x00029870
        /*1624*/ 	.short	0x010a
        /*1626*/ 	.byte	0x3f
	.zero		1


	//   ....[104]....
        /*1628*/ 	.word	0x00032890
        /*162c*/ 	.word	0x00000011
        /*1630*/ 	.word	0x00029860
        /*1634*/ 	.short	0x010a
        /*1636*/ 	.byte	0x3f
	.zero		1


	//   ....[105]....
        /*1638*/ 	.word	0x000332c0
        /*163c*/ 	.word	0x00000004
        /*1640*/ 	.word	0x00029820
        /*1644*/ 	.short	0x010a
        /*1646*/ 	.byte	0x3f
	.zero		1


	//   ....[106]....
        /*1648*/ 	.word	0x00033460
        /*164c*/ 	.word	0x00000005
        /*1650*/ 	.word	0x00029840
        /*1654*/ 	.short	0x010a
        /*1656*/ 	.byte	0x3f
	.zero		1


	//   ....[107]....
        /*1658*/ 	.word	0x000334b0
        /*165c*/ 	.word	0x00000017
        /*1660*/ 	.word	0x00029840
        /*1664*/ 	.short	0x010a
        /*1666*/ 	.byte	0x3f
	.zero		1


	//   ....[108]....
        /*1668*/ 	.word	0x00033500
        /*166c*/ 	.word	0x00000005
        /*1670*/ 	.word	0x00029860
        /*1674*/ 	.short	0x010a
        /*1676*/ 	.byte	0x3f
	.zero		1


	//   ....[109]....
        /*1678*/ 	.word	0x00033550
        /*167c*/ 	.word	0x00000017
        /*1680*/ 	.word	0x00029860
        /*1684*/ 	.short	0x010a
        /*1686*/ 	.byte	0x3f
	.zero		1


	//   ....[110]....
        /*1688*/ 	.word	0x000335a0
        /*168c*/ 	.word	0x00000005
        /*1690*/ 	.word	0x00029880
        /*1694*/ 	.short	0x010a
        /*1696*/ 	.byte	0x3f
	.zero		1


	//----- nvinfo : EIATTR_NUM_MBARRIERS
	.align		4
.L_157:
        /*1698*/ 	.byte	0x03, 0x38
        /*169a*/ 	.short	0x0016


	//----- nvinfo : EIATTR_EXIT_INSTR_OFFSETS
	.align		4
        /*169c*/ 	.byte	0x04, 0x1c
        /*169e*/ 	.short	(.L_159 - .L_158)


	//   ....[0]....
.L_158:
        /*16a0*/ 	.word	0x0002c9b0


	//----- nvinfo : EIATTR_MAX_THREADS
	.align		4
.L_159:
        /*16a4*/ 	.byte	0x04, 0x05
        /*16a6*/ 	.short	(.L_161 - .L_160)
.L_160:
        /*16a8*/ 	.word	0x00000180
        /*16ac*/ 	.word	0x00000001
        /*16b0*/ 	.word	0x00000001


	//----- nvinfo : EIATTR_CRS_STACK_SIZE
	.align		4
.L_161:
        /*16b4*/ 	.byte	0x04, 0x1e
        /*16b6*/ 	.short	(.L_163 - .L_162)
.L_162:
        /*16b8*/ 	.word	0x00000000


	//----- nvinfo : EIATTR_CBANK_PARAM_SIZE
	.align		4
.L_163:
        /*16bc*/ 	.byte	0x03, 0x19
        /*16be*/ 	.short	0x0af0


	//----- nvinfo : EIATTR_PARAM_CBANK
	.align		4
        /*16c0*/ 	.byte	0x04, 0x0a
        /*16c2*/ 	.short	(.L_165 - .L_164)
	.align		4
.L_164:
        /*16c4*/ 	.word	index@(.nv.constant0._ZN7cutlass13device_kernelIN5flash11enable_sm90INS1_16FlashAttnFwdSm90INS1_25CollectiveMainloopFwdSm90ILi2EN4cute5tupleIJNS5_1CILi1EEES8_S8_EEENS6_IJNS7_ILi128EEENS7_ILi160EEENS7_ILi192EEEEEELi128ENS_12float_e4m3_tEfNS_4arch4Sm90ELb0ELb0ELb1ELb1ELb1ELb1ELb0ELb1ELb1ELb1ELb1ELb0EEENS1_21CollectiveEpilogueFwdINS6_IJSA_SA_SB_EEES9_NS_10bfloat16_tESG_Li256ELb1ELb1ELb1ELb1EEENS1_36VarlenDynamicPersistentTileSchedulerILi128ELi160ELi256ELi128ELb1ELb1ELb1ELb0ELb1ELb1EEEEEEEEEvNT_6ParamsE)
        /*16c8*/ 	.short	0x0210
        /*16ca*/ 	.short	0x0af0


	//----- nvinfo : EIATTR_SW_WAR
	.align		4
.L_165:
        /*16cc*/ 	.byte	0x04, 0x36
        /*16ce*/ 	.short	(.L_167 - .L_166)
.L_166:
        /*16d0*/ 	.word	0x00000008
.L_167:


//--------------------- .nv.info._ZN7cutlass13device_kernelIN5flash11enable_sm90INS1_16FlashAttnFwdSm90INS1_25CollectiveMainloopFwdSm90ILi2EN4cute5tupleIJNS5_1CILi1EEES8_S8_EEENS6_IJNS7_ILi128EEESA_NS7_ILi192EEEEEELi128ENS_12float_e4m3_tEfNS_4arch4Sm90ELb0ELb1ELb1ELb0ELb1ELb0ELb0ELb1ELb1ELb1ELb1ELb0EEENS1_21CollectiveEpilogueFwdINS6_IJSA_SA_SA_EEES9_NS_10bfloat16_tESF_Li256ELb0ELb1ELb1ELb1EEENS1_19SingleTileSchedulerILb0ELb1ELb1ELi128EEEEEEEEEvNT_6ParamsE --------------------------
	.section	.nv.info._ZN7cutlass13device_kernelIN5flash11enable_sm90INS1_16FlashAttnFwdSm90INS1_25CollectiveMainloopFwdSm90ILi2EN4cute5tupleIJNS5_1CILi1EEES8_S8_EEENS6_IJNS7_ILi128EEESA_NS7_ILi192EEEEEELi128ENS_12float_e4m3_tEfNS_4arch4Sm90ELb0ELb1ELb1ELb0ELb1ELb0ELb0ELb1ELb1ELb1ELb1ELb0EEENS1_21CollectiveEpilogueFwdINS6_IJSA_SA_SA_EEES9_NS_10bfloat16_tESF_Li256ELb0ELb1ELb1ELb1EEENS1_19SingleTileSchedulerILb0ELb1ELb1ELi128EEEEEEEEEvNT_6ParamsE,"",@"SHT_CUDA_INFO"
	.sectionflags	@""
	.align	4


	//----- nvinfo : EIATTR_CUDA_API_VERSION
	.align		4
        /*0000*/ 	.byte	0x04, 0x37
        /*0002*/ 	.short	(.L_169 - .L_168)
.L_168:
        /*0004*/ 	.word	0x00000082


	//----- nvinfo : EIATTR_KPARAM_INFO
	.align		4
.L_169:
        /*0008*/ 	.byte	0x04, 0x17
        /*000a*/ 	.short	(.L_171 - .L_170)
.L_170:
        /*000c*/ 	.word	0x00000000
        /*0010*/ 	.short	0x0000
        /*0012*/ 	.short	0x0070
        /*0014*/ 	.byte	0x00, 0xf0, 0x01, 0x28


	//----- nvinfo : EIATTR_SPARSE_MMA_MASK
	.align		4
.L_171:
        /*0018*/ 	.byte	0x03, 0x50
        /*001a*/ 	.short	0x0000


	//----- nvinfo : EIATTR_MAXREG_COUNT
	.align		4
        /*001c*/ 	.byte	0x03, 0x1b
        /*001e*/ 	.short	0x00a8


	//----- nvinfo : EIATTR_NUM_BARRIERS
	.align		4
        /*0020*/ 	.byte	0x02, 0x4c
        /*0022*/ 	.byte	0x10
	.zero		1


	//----- nvinfo : EIATTR_EXTERNS
	.align		4
        /*0024*/ 	.byte	0x04, 0x0f
        /*0026*/ 	.short	(.L_173 - .L_172)


	//   ....[0]....
	.align		4
.L_172:
        /*0028*/ 	.word	index@(__assertfail)


	//----- nvinfo : EIATTR_ANNOTATIONS
	.align		4
.L_173:
        /*002c*/ 	.byte	0x04, 0x55
        /*002e*/ 	.short	(.L_175 - .L_174)


	//   ....[0]....
.L_174:
        /* <DEDUP_REMOVED lines=12> */


	//----- nvinfo : EIATTR_MERCURY_ISA_VERSION
	.align		4
.L_175:
        /*00d8*/ 	.byte	0x03, 0x5f
        /*00da*/ 	.short	0x0101


	//----- nvinfo : EIATTR_INT_WARP_WIDE_INSTR_OFFSETS
	.align		4
        /*00dc*/ 	.byte	0x04, 0x31
        /*00de*/ 	.short	(.L_177 - .L_176)


	//   ....[0]....
.L_176:
        /*00e0*/ 	.word	0x000000c0


	//   ....[1]....
        /*00e4*/ 	.word	0x000000d0


	//   ....[2]....
        /*00e8*/ 	.word	0x00000170


	//----- nvinfo : EIATTR_COOP_GROUP_MASK_REGIDS
	.align		4
.L_177:
        /*00ec*/ 	.byte	0x04, 0x29
        /*00ee*/ 	.short	(.L_179 - .L_178)


	//   ....[0]....
.L_178:
        /*00f0*/ 	.word	0xffffffff


	//   ....[1]....
        /*00f4*/ 	.word	0xffffffff


	//   ....[2]....
        /*00f8*/ 	.word	0xffffffff


	//   ....[3]....
        /*00fc*/ 	.word	0xffffffff


	//   ....[4]....
        /*0100*/ 	.word	0xffffffff


	//   ....[5]....
        /*0104*/ 	.word	0xffffffff


	//   ....[6]....
        /*0108*/ 	.word	0xffffffff


	//   ....[7]....
        /*010c*/ 	.word	0xffffffff


	//   ....[8]....
        /*0110*/ 	.word	0xffffffff


	//   ....[9]....
        /*0114*/ 	.word	0xffffffff


	//   ....[10]....
        /*0118*/ 	.word	0xffffffff


	//   ....[11]....
        /*011c*/ 	.word	0xffffffff


	//   ....[12]....
        /*0120*/ 	.word	0xffffffff


	//   ....[13]....
        /*0124*/ 	.word	0xffffffff


	//   ....[14]....
        /*0128*/ 	.word	0xffffffff


	//   ....[15]....
        /*012c*/ 	.word	0xffffffff


	//   ....[16]....
        /*0130*/ 	.word	0xffffffff


	//   ....[17]....
        /*0134*/ 	.word	0xffffffff


	//   ....[18]....
        /*0138*/ 	.word	0xffffffff


	//   ....[19]....
        /*013c*/ 	.word	0xffffffff


	//   ....[20]....
        /*0140*/ 	.word	0xffffffff


	//   ....[21]....
        /*0144*/ 	.word	0xffffffff


	//   ....[22]....
        /*0148*/ 	.word	0xffffffff


	//   ....[23]....
        /*014c*/ 	.word	0xffffffff


	//   ....[24]....
        /*0150*/ 	.word	0xffffffff


	//   ....[25]....
        /*0154*/ 	.word	0xffffffff


	//   ....[26]....
        /*0158*/ 	.word	0xffffffff


	//   ....[27]....
        /*015c*/ 	.word	0xffffffff


	//   ....[28]....
        /*0160*/ 	.word	0xffffffff


	//   ....[29]....
        /*0164*/ 	.word	0xffffffff


	//   ....[30]....
        /*0168*/ 	.word	0xffffffff


	//   ....[31]....
        /*016c*/ 	.word	0xffffffff


	//   ....[32]....
        /*0170*/ 	.word	0xffffffff


	//   ....[33]....
        /*0174*/ 	.word	0xffffffff


	//   ....[34]....
        /*0178*/ 	.word	0xffffffff


	//   ....[35]....
        /*017c*/ 	.word	0xffffffff


	//   ....[36]....
        /*0180*/ 	.word	0xffffffff


	//   ....[37]....
        /*0184*/ 	.word	0xffffffff


	//   ....[38]....
        /*0188*/ 	.word	0xffffffff


	//   ....[39]....
        /*018c*/ 	.word	0xffffffff


	//   ....[40]....
        /*0190*/ 	.word	0xffffffff


	//   ....[41]....
        /*0194*/ 	.word	0xffffffff


	//   ....[42]....
        /*0198*/ 	.word	0xffffffff


	//   ....[43]....
        /*019c*/ 	.word	0xffffffff


	//   ....[44]....
        /*01a0*/ 	.word	0xffffffff


	//   ....[45]....
        /*01a4*/ 	.word	0xffffffff


	//   ....[46]....
        /*01a8*/ 	.word	0xffffffff


	//   ....[47]....
        /*01ac*/ 	.word	0xffffffff


	//   ....[48]....
        /*01b0*/ 	.word	0xffffffff


	//   ....[49]....
        /*01b4*/ 	.word	0xffffffff


	//   ....[50]....
        /*01b8*/ 	.word	0xffffffff


	//   ....[51]....
        /*01bc*/ 	.word	0xffffffff


	//   ....[52]....
        /*01c0*/ 	.word	0xffffffff


	//   ....[53]....
        /*01c4*/ 	.word	0xffffffff


	//   ....[54]....
        /*01c8*/ 	.word	0xffffffff


	//   ....[55]....
        /*01cc*/ 	.word	0xffffffff


	//   ....[56]....
        /*01d0*/ 	.word	0xffffffff


	//   ....[57]....
        /*01d4*/ 	.word	0xffffffff


	//   ....[58]....
        /*01d8*/ 	.word	0xffffffff


	//   ....[59]....
        /*01dc*/ 	.word	0xffffffff


	//   ....[60]....
        /*01e0*/ 	.word	0xffffffff


	//   ....[61]....
        /*01e4*/ 	.word	0xffffffff


	//   ....[62]....
        /*01e8*/ 	.word	0xffffffff


	//   ....[63]....
        /*01ec*/ 	.word	0xffffffff


	//   ....[64]....
        /*01f0*/ 	.word	0xffffffff


	//   ....[65]....
        /*01f4*/ 	.word	0xffffffff


	//   ....[66]....
        /*01f8*/ 	.word	0xffffffff


	//   ....[67]....
        /*01fc*/ 	.word	0xffffffff


	//   ....[68]....
        /*0200*/ 	.word	0xffffffff


	//   ....[69]....
        /*0204*/ 	.word	0xffffffff


	//   ....[70]....
        /*0208*/ 	.word	0xffffffff


	//   ....[71]....
        /*020c*/ 	.word	0xffffffff


	//   ....[72]....
        /*0210*/ 	.word	0xffffffff


	//   ....[73]....
        /*0214*/ 	.word	0xffffffff


	//   ....[74]....
        /*0218*/ 	.word	0xffffffff


	//   ....[75]....
        /*021c*/ 	.word	0xffffffff


	//   ....[76]....
        /*0220*/ 	.word	0xffffffff


	//   ....[77]....
        /*0224*/ 	.word	0xffffffff


	//   ....[78]....
        /*0228*/ 	.word	0xffffffff


	//   ....[79]....
        /*022c*/ 	.word	0xffffffff


	//   ....[80]....
        /*0230*/ 	.word	0xffffffff


	//   ....[81]....
        /*0234*/ 	.word	0xffffffff


	//   ....[82]....
        /*0238*/ 	.word	0xffffffff


	//   ....[83]....
        /*023c*/ 	.word	0xffffffff


	//   ....[84]....
        /*0240*/ 	.word	0xffffffff


	//   ....[85]....
        /*0244*/ 	.word	0xffffffff


	//   ....[86]....
        /*0248*/ 	.word	0xffffffff


	//   ....[87]....
        /*024c*/ 	.word	0xffffffff


	//   ....[88]....
        /*0250*/ 	.word	0xffffffff


	//   ....[89]....
        /*0254*/ 	.word	0xffffffff


	//   ....[90]....
        /*0258*/ 	.word	0xffffffff


	//   ....[91]....
        /*025c*/ 	.word	0xffffffff


	//   ....[92]....
        /*0260*/ 	.word	0xffffffff


	//   ....[93]....
        /*0264*/ 	.word	0xffffffff


	//   ....[94]....
        /*0268*/ 	.word	0xffffffff


	//   ....[95]....
        /*026c*/ 	.word	0xffffffff


	//   ....[96]....
        /*0270*/ 	.word	0xffffffff


	//   ....[97]....
        /*0274*/ 	.word	0xffffffff


	//   ....[98]....
        /*0278*/ 	.word	0xffffffff


	//   ....[99]....
        /*027c*/ 	.word	0xffffffff


	//   ....[100]....
        /*0280*/ 	.word	0xffffffff


	//   ....[101]....
        /*0284*/ 	.word	0xffffffff


	//   ....[102]....
        /*0288*/ 	.word	0xffffffff


	//   ....[103]....
        /*028c*/ 	.word	0xffffffff


	//   ....[104]....
        /*0290*/ 	.word	0xffffffff


	//   ....[105]....
        /*0294*/ 	.word	0xffffffff


	//   ....[106]....
        /*0298*/ 	.word	0xffffffff


	//   ....[107]....
        /*029c*/ 	.word	0xffffffff


	//   ....[108]....
        /*02a0*/ 	.word	0xffffffff


	//   ....[109]....
        /*02a4*/ 	.word	0xffffffff


	//   ....[110]....
        /*02a8*/ 	.word	0xffffffff


	//   ....[111]....
        /*02ac*/ 	.word	0xffffffff


	//   ....[112]....
        /*02b0*/ 	.word	0xffffffff


	//   ....[113]....
        /*02b4*/ 	.word	0xffffffff


	//   ....[114]....
        /*02b8*/ 	.word	0xffffffff


	//   ....[115]....
        /*02bc*/ 	.word	0xffffffff


	//   ....[116]....
        /*02c0*/ 	.word	0xffffffff


	//   ....[117]....
        /*02c4*/ 	.word	0xffffffff


	//   ....[118]....
        /*02c8*/ 	.word	0xffffffff


	//   ....[119]....
        /*02cc*/ 	.word	0xffffffff


	//   ....[120]....
        /*02d0*/ 	.word	0xffffffff


	//   ....[121]....
        /*02d4*/ 	.word	0xffffffff


	//   ....[122]....
        /*02d8*/ 	.word	0xffffffff


	//   ....[123]....
        /*02dc*/ 	.word	0xffffffff


	//   ....[124]....
        /*02e0*/ 	.word	0xffffffff


	//   ....[125]....
        /*02e4*/ 	.word	0xffffffff


	//   ....[126]....
        /*02e8*/ 	.word	0xffffffff


	//   ....[127]....
        /*02ec*/ 	.word	0xffffffff


	//   ....[128]....
        /*02f0*/ 	.word	0xffffffff


	//   ....[129]....
        /*02f4*/ 	.word	0xffffffff


	//   ....[130]....
        /*02f8*/ 	.word	0xffffffff


	//   ....[131]....
        /*02fc*/ 	.word	0xffffffff


	//   ....[132]....
        /*0300*/ 	.word	0xffffffff


	//   ....[133]....
        /*0304*/ 	.word	0xffffffff


	//   ....[134]....
        /*0308*/ 	.word	0xffffffff


	//   ....[135]....
        /*030c*/ 	.word	0xffffffff


	//   ....[136]....
        /*0310*/ 	.word	0xffffffff


	//   ....[137]....
        /*0314*/ 	.word	0xffffffff


	//   ....[138]....
        /*0318*/ 	.word	0xffffffff


	//   ....[139]....
        /*031c*/ 	.word	0xffffffff


	//   ....[140]....
        /*0320*/ 	.word	0xffffffff


	//   ....[141]....
        /*0324*/ 	.word	0xffffffff


	//   ....[142]....
        /*0328*/ 	.word	0xffffffff


	//   ....[143]....
        /*032c*/ 	.word	0xffffffff


	//   ....[144]....
        /*0330*/ 	.word	0xffffffff


	//   ....[145]....
        /*0334*/ 	.word	0xffffffff


	//   ....[146]....
        /*0338*/ 	.word	0xffffffff


	//   ....[147]....
        /*033c*/ 	.word	0x0500000f


	//   ....[148]....
        /*0340*/ 	.word	0x0500000f


	//   ....[149]....
        /*0344*/ 	.word	0x0500000f


	//   ....[150]....
        /*0348*/ 	.word	0x0500000f


	//   ....[151]....
        /*034c*/ 	.word	0x0500000f


	//   ....[152]....
        /*0350*/ 	.word	0x0500000f


	//   ....[153]....
        /*0354*/ 	.word	0x0500000f


	//   ....[154]....
        /*0358*/ 	.word	0x0500000f


	//   ....[155]....
        /*035c*/ 	.word	0x0500000f


	//   ....[156]....
        /*0360*/ 	.word	0x0500000f


	//   ....[157]....
        /*0364*/ 	.word	0x0500000f


	//   ....[158]....
        /*0368*/ 	.word	0x0500000f


	//   ....[159]....
        /*036c*/ 	.word	0x0500000f


	//   ....[160]....
        /*0370*/ 	.word	0x0500000f


	//   ....[161]....
        /*0374*/ 	.word	0x0500000f


	//   ....[162]....
        /*0378*/ 	.word	0x0500000f


	//   ....[163]....
        /*037c*/ 	.word	0x0500000f


	//   ....[164]....
        /*0380*/ 	.word	0x0500000f


	//   ....[165]....
        /*0384*/ 	.word	0x0500000f


	//   ....[166]....
        /*0388*/ 	.word	0x0500000f


	//   ....[167]....
        /*038c*/ 	.word	0x0500000f


	//   ....[168]....
        /*0390*/ 	.word	0x0500000f


	//   ....[169]....
        /*0394*/ 	.word	0x0500000f


	//   ....[170]....
        /*0398*/ 	.word	0x0500000f


	//   ....[171]....
        /*039c*/ 	.word	0x0500000f


	//   ....[172]....
        /*03a0*/ 	.word	0x0500000f


	//   ....[173]....
        /*03a4*/ 	.word	0x0500000f


	//   ....[174]....
        /*03a8*/ 	.word	0x0500000f


	//   ....[175]....
        /*03ac*/ 	.word	0x0500000f


	//   ....[176]....
        /*03b0*/ 	.word	0x0500000f


	//   ....[177]....
        /*03b4*/ 	.word	0x0500000f


	//   ....[178]....
        /*03b8*/ 	.word	0x0500000f


	//   ....[179]....
        /*03bc*/ 	.word	0x0500000f


	//   ....[180]....
        /*03c0*/ 	.word	0x0500000f


	//   ....[181]....
        /*03c4*/ 	.word	0x0500000f


	//   ....[182]....
        /*03c8*/ 	.word	0x0500000f


	//   ....[183]....
        /*03cc*/ 	.word	0x0500000f


	//   ....[184]....
        /*03d0*/ 	.word	0x0500000f


	//   ....[185]....
        /*03d4*/ 	.word	0x0500000f


	//   ....[186]....
        /*03d8*/ 	.word	0x0500000f


	//   ....[187]....
        /*03dc*/ 	.word	0x0500000f


	//----- nvinfo : EIATTR_COOP_GROUP_INSTR_OFFSETS
	.align		4
.L_179:
        /*03e0*/ 	.byte	0x04, 0x28
        /*03e2*/ 	.short	(.L_181 - .L_180)


	//   ....[0]....
.L_180:
        /*03e4*/ 	.word	0x00000080


	//   ....[1]....
        /*03e8*/ 	.word	0x00000090


	//   ....[2]....
        /*03ec*/ 	.word	0x000002d0


	//   ....[3]....
        /*03f0*/ 	.word	0x00000430


	//   ....[4]....
        /*03f4*/ 	.word	0x00000550


	//   ....[5]....
        /*03f8*/ 	.word	0x000006b0


	//   ....[6]....
        /*03fc*/ 	.word	0x00001460


	//   ....[7]....
        /*0400*/ 	.word	0x000020b0


	//   ....[8]....
        /*0404*/ 	.word	0x00003360


	//   ....[9]....
        /*0408*/ 	.word	0x00003b50


	//   ....[10]....
        /*040c*/ 	.word	0x00003c50


	//   ....[11]....
        /*0410*/ 	.word	0x00004490


	//   ....[12]....
        /*0414*/ 	.word	0x00004500


	//   ....[13]....
        /*0418*/ 	.word	0x00006370


	//   ....[14]....
        /*041c*/ 	.word	0x00006810


	//   ....[15]....
        /*0420*/ 	.word	0x000072b0


	//   ....[16]....
        /*0424*/ 	.word	0x000072e0


	//   ....[17]....
        /*0428*/ 	.word	0x00007d40


	//   ....[18]....
        /*042c*/ 	.word	0x00007de0


	//   ....[19]....
        /*0430*/ 	.word	0x0000a270


	//   ....[20]....
        /*0434*/ 	.word	0x0000a290


	//   ....[21]....
        /*0438*/ 	.word	0x0000a2b0


	//   ....[22]....
        /*043c*/ 	.word	0x0000a2d0


	//   ....[23]....
        /*0440*/ 	.word	0x0000bfe0


	//   ....[24]....
        /*0444*/ 	.word	0x0000c830


	//   ....[25]....
        /*0448*/ 	.word	0x0000d2b0


	//   ....[26]....
        /*044c*/ 	.word	0x0000d2e0


	//   ....[27]....
        /*0450*/ 	.word	0x0000dd50


	//   ....[28]....
        /*0454*/ 	.word	0x0000ddf0


	//   ....[29]....
        /*0458*/ 	.word	0x0000f090


	//   ....[30]....
        /*045c*/ 	.word	0x0000f0a0


	//   ....[31]....
        /*0460*/ 	.word	0x0000f120


	//   ....[32]....
        /*0464*/ 	.word	0x0000f130


	//   ....[33]....
        /*0468*/ 	.word	0x0000ffc0


	//   ....[34]....
        /*046c*/ 	.word	0x0000ffd0


	//   ....[35]....
        /*0470*/ 	.word	0x0000ffe0


	//   ....[36]....
        /*0474*/ 	.word	0x00010000


	//   ....[37]....
        /*0478*/ 	.word	0x00010010


	//   ....[38]....
        /*047c*/ 	.word	0x00010020


	//   ....[39]....
        /*0480*/ 	.word	0x00010030


	//   ....[40]....
        /*0484*/ 	.word	0x00010040


	//   ....[41]....
        /*0488*/ 	.word	0x00010050


	//   ....[42]....
        /*048c*/ 	.word	0x00010060


	//   ....[43]....
        /*0490*/ 	.word	0x00010070


	//   ....[44]....
        /*0494*/ 	.word	0x00010080


	//   ....[45]....
        /*0498*/ 	.word	0x00010090


	//   ....[46]....
        /*049c*/ 	.word	0x000100a0


	//   ....[47]....
        /*04a0*/ 	.word	0x000100b0


	//   ....[48]....
        /*04a4*/ 	.word	0x000100c0


	//   ....[49]....
        /*04a8*/ 	.word	0x000100d0


	//   ....[50]....
        /*04ac*/ 	.word	0x000100e0


	//   ....[51]....
        /*04b0*/ 	.word	0x000100f0


	//   ....[52]....
        /*04b4*/ 	.word	0x00010100


	//   ....[53]....
        /*04b8*/ 	.word	0x00010120


	//   ....[54]....
        /*04bc*/ 	.word	0x00010130


	//   ....[55]....
        /*04c0*/ 	.word	0x00010140


	//   ....[56]....
        /*04c4*/ 	.word	0x00010150


	//   ....[57]....
        /*04c8*/ 	.word	0x00010160


	//   ....[58]....
        /*04cc*/ 	.word	0x00010170


	//   ....[59]....
        /*04d0*/ 	.word	0x00010180


	//   ....[60]....
        /*04d4*/ 	.word	0x00010190


	//   ....[61]....
        /*04d8*/ 	.word	0x000101a0


	//   ....[62]....
        /*04dc*/ 	.word	0x000101b0


	//   ....[63]....
        /*04e0*/ 	.word	0x000101c0


	//   ....[64]....
        /*04e4*/ 	.word	0x000101d0


	//   ....[65]....
        /*04e8*/ 	.word	0x000101e0


	//   ....[66]....
        /*04ec*/ 	.word	0x000101f0


	//   ....[67]....
        /*04f0*/ 	.word	0x00010220


	//   ....[68]....
        /*04f4*/ 	.word	0x00010250


	//   ....[69]....
        /*04f8*/ 	.word	0x00010270


	//   ....[70]....
        /*04fc*/ 	.word	0x00010280


	//   ....[71]....
        /*0500*/ 	.word	0x00010290


	//   ....[72]....
        /*0504*/ 	.word	0x000102a0


	//   ....[73]....
        /*0508*/ 	.word	0x000102b0


	//   ....[74]....
        /*050c*/ 	.word	0x000102c0


	//   ....[75]....
        /*0510*/ 	.word	0x000102d0


	//   ....[76]....
        /*0514*/ 	.word	0x000102e0


	//   ....[77]....
        /*0518*/ 	.word	0x000102f0


	//   ....[78]....
        /*051c*/ 	.word	0x00010300


	//   ....[79]....
        /*0520*/ 	.word	0x00010310


	//   ....[80]....
        /*0524*/ 	.word	0x00010330


	//   ....[81]....
        /*0528*/ 	.word	0x00010360


	//   ....[82]....
        /*052c*/ 	.word	0x00010390


	//   ....[83]....
        /*0530*/ 	.word	0x000103c0


	//   ....[84]....
        /*0534*/ 	.word	0x000103f0


	//   ....[85]....
        /*0538*/ 	.word	0x00010420


	//   ....[86]....
        /*053c*/ 	.word	0x00010450


	//   ....[87]....
        /*0540*/ 	.word	0x00010490


	//   ....[88]....
        /*0544*/ 	.word	0x000104c0


	//   ....[89]....
        /*0548*/ 	.word	0x000104d0


	//   ....[90]....
        /*054c*/ 	.word	0x000104e0


	//   ....[91]....
        /*0550*/ 	.word	0x000104f0


	//   ....[92]....
        /*0554*/ 	.word	0x00010500


	//   ....[93]....
        /*0558*/ 	.word	0x00010510


	//   ....[94]....
        /*055c*/ 	.word	0x00010520


	//   ....[95]....
        /*0560*/ 	.word	0x00010530


	//   ....[96]....
        /*0564*/ 	.word	0x00010540


	//   ....[97]....
        /*0568*/ 	.word	0x00010940


	//   ....[98]....
        /*056c*/ 	.word	0x00010980


	//   ....[99]....
        /*0570*/ 	.word	0x000109c0


	//   ....[100]....
        /*0574*/ 	.word	0x000109f0


	//   ....[101]....
        /*0578*/ 	.word	0x00010a40


	//   ....[102]....
        /*057c*/ 	.word	0x00010a70


	//   ....[103]....
        /*0580*/ 	.word	0x00011130


	//   ....[104]....
        /*0584*/ 	.word	0x00011160


	//   ....[105]....
        /*0588*/ 	.word	0x00011c80


	//   ....[106]....
        /*058c*/ 	.word	0x00013490


	//   ....[107]....
        /*0590*/ 	.word	0x000134d0


	//   ....[108]....
        /*0594*/ 	.word	0x00013530


	//   ....[109]....
        /*0598*/ 	.word	0x00013590


	//   ....[110]....
        /*059c*/ 	.word	0x000135b0


	//   ....[111]....
        /*05a0*/ 	.word	0x00013610


	//   ....[112]....
        /*05a4*/ 	.word	0x00013630


	//   ....[113]....
        /*05a8*/ 	.word	0x00013640


	//   ....[114]....
        /*05ac*/ 	.word	0x00013a60


	//   ....[115]....
        /*05b0*/ 	.word	0x00013a90


	//   ....[116]....
        /*05b4*/ 	.word	0x00013ab0


	//   ....[117]....
        /*05b8*/ 	.word	0x00013ac0


	//   ....[118]....
        /*05bc*/ 	.word	0x00013b10


	//   ....[119]....
        /*05c0*/ 	.word	0x00013b90


	//   ....[120]....
        /*05c4*/ 	.word	0x00013bc0


	//   ....[121]....
        /*05c8*/ 	.word	0x00013c40


	//   ....[122]....
        /*05cc*/ 	.word	0x00014230


	//   ....[123]....
        /*05d0*/ 	.word	0x00014260


	//   ....[124]....
        /*05d4*/ 	.word	0x00014280


	//   ....[125]....
        /*05d8*/ 	.word	0x000142f0


	//   ....[126]....
        /*05dc*/ 	.word	0x00014390


	//   ....[127]....
        /*05e0*/ 	.word	0x000143b0


	//   ....[128]....
        /*05e4*/ 	.word	0x00014400


	//   ....[129]....
        /*05e8*/ 	.word	0x00014460


	//   ....[130]....
        /*05ec*/ 	.word	0x00014b60


	//   ....[131]....
        /*05f0*/ 	.word	0x00014b80


	//   ....[132]....
        /*05f4*/ 	.word	0x00014ba0


	//   ....[133]....
        /*05f8*/ 	.word	0x00014bc0


	//   ....[134]....
        /*05fc*/ 	.word	0x00014c10


	//   ....[135]....
        /*0600*/ 	.word	0x00014c20


	//   ....[136]....
        /*0604*/ 	.word	0x00014c40


	//   ....[137]....
        /*0608*/ 	.word	0x00014c80


	//   ....[138]....
        /*060c*/ 	.word	0x00015000


	//   ....[139]....
        /*0610*/ 	.word	0x00015020


	//   ....[140]....
        /*0614*/ 	.word	0x00015040


	//   ....[141]....
        /*0618*/ 	.word	0x00015060


	//   ....[142]....
        /*061c*/ 	.word	0x000150b0


	//   ....[143]....
        /*0620*/ 	.word	0x000150d0


	//   ....[144]....
        /*0624*/ 	.word	0x00015110


	//   ....[145]....
        /*0628*/ 	.word	0x00015130


	//   ....[146]....
        /*062c*/ 	.word	0x00016020


	//   ....[147]....
        /*0630*/ 	.word	0x000166a0


	//   ....[148]....
        /*0634*/ 	.word	0x00016790


	//   ....[149]....
        /*0638*/ 	.word	0x00016860


	//   ....[150]....
        /*063c*/ 	.word	0x000168e0


	//   ....[151]....
        /*0640*/ 	.word	0x000169b0


	//   ....[152]....
        /*0644*/ 	.word	0x00016a10


	//   ....[153]....
        /*0648*/ 	.word	0x00016ae0


	//   ....[154]....
        /*064c*/ 	.word	0x00016b40


	//   ....[155]....
        /*0650*/ 	.word	0x00016c10


	//   ....[156]....
        /*0654*/ 	.word	0x00016d40


	//   ....[157]....
        /*0658*/ 	.word	0x00016e00


	//   ....[158]....
        /*065c*/ 	.word	0x00016ee0


	//   ....[159]....
        /*0660*/ 	.word	0x00016f90


	//   ....[160]....
        /*0664*/ 	.word	0x00017000


	//   ....[161]....
        /*0668*/ 	.word	0x000170e0


	//   ....[162]....
        /*066c*/ 	.word	0x00017150


	//   ....[163]....
        /*0670*/ 	.word	0x00017230


	//   ....[164]....
        /*0674*/ 	.word	0x000172b0


	//   ....[165]....
        /*0678*/ 	.word	0x00017300


	//   ....[166]....
        /*067c*/ 	.word	0x000173e0


	//   ....[167]....
        /*0680*/ 	.word	0x000174a0


	//   ....[168]....
        /*0684*/ 	.word	0x00017520


	//   ....[169]....
        /*0688*/ 	.word	0x00017610


	//   ....[170]....
        /*068c*/ 	.word	0x00017690


	//   ....[171]....
        /*0690*/ 	.word	0x00017760


	//   ....[172]....
        /*0694*/ 	.word	0x000178a0


	//   ....[173]....
        /*0698*/ 	.word	0x00017940


	//   ....[174]....
        /*069c*/ 	.word	0x000179b0


	//   ....[175]....
        /*06a0*/ 	.word	0x00017a60


	//   ....[176]....
        /*06a4*/ 	.word	0x00017ac0


	//   ....[177]....
        /*06a8*/ 	.word	0x00017b70


	//   ....[178]....
        /*06ac*/ 	.word	0x00017bd0


	//   ....[179]....
        /*06b0*/ 	.word	0x00017c80


	//   ....[180]....
        /*06b4*/ 	.word	0x00017d60


	//   ....[181]....
        /*06b8*/ 	.word	0x00017e00


	//   ....[182]....
        /*06bc*/ 	.word	0x00017e60


	//   ....[183]....
        /*06c0*/ 	.word	0x00017f20


	//   ....[184]....
        /*06c4*/ 	.word	0x00017f80


	//   ....[185]....
        /*06c8*/ 	.word	0x00018040


	//   ....[186]....
        /*06cc*/ 	.word	0x000180a0


	//   ....[187]....
        /*06d0*/ 	.word	0x00018160


	//----- nvinfo : EIATTR_REG_RECONFIG
	.align		4
.L_181:
        /*06d4*/ 	.byte	0x01, 0x54
	.zero		2


	//----- nvinfo : EIATTR_SYSCALL_OFFSETS
	.align		4
        /*06d8*/ 	.byte	0x04, 0x46
        /*06da*/ 	.short	(.L_183 - .L_182)


	//   ....[0]....
.L_182:
        /*06dc*/ 	.word	0x00001620


	//   ....[1]....
        /*06e0*/ 	.word	0x00012850


	//   ....[2]....
        /*06e4*/ 	.word	0x00012990


	//   ....[3]....
        /*06e8*/ 	.word	0x00012ad0


	//   ....[4]....
        /*06ec*/ 	.word	0x00012bf0


	//   ....[5]....
        /*06f0*/ 	.word	0x00013f90


	//----- nvinfo : EIATTR_MBARRIER_INSTR_OFFSETS
	.align		4
.L_183:
        /*06f4*/ 	.byte	0x04, 0x39
        /*06f6*/ 	.short	(.L_185 - .L_184)


	//   ....[0]....
.L_184:
        /*06f8*/ 	.word	0x00000180
        /*06fc*/ 	.word	0x000000ff
        /*0700*/ 	.word	0x00022800
        /*0704*/ 	.short	0x0100
        /*0706*/ 	.byte	0x08
	.zero		1


	//   ....[1]....
        /*0708*/ 	.word	0x00000190
        /*070c*/ 	.word	0x000000ff
        /*0710*/ 	.word	0x00022820
        /*0714*/ 	.short	0x0100
        /*0716*/ 	.byte	0x08
	.zero		1


	//   ....[2]....
        /*0718*/ 	.word	0x00000280
        /*071c*/ 	.word	0x000000ff
        /*0720*/ 	.word	0x00022830
        /*0724*/ 	.short	0x0100
        /*0726*/ 	.byte	0x08
	.zero		1


	//   ....[3]....
        /*0728*/ 	.word	0x00000290
        /*072c*/ 	.word	0x000000ff
        /*0730*/ 	.word	0x00022840
        /*0734*/ 	.short	0x0100
        /*0736*/ 	.byte	0x08
	.zero		1


	//   ....[4]....
        /*0738*/ 	.word	0x000002a0
        /*073c*/ 	.word	0x000000ff
        /*0740*/ 	.word	0x00022838
        /*0744*/ 	.short	0x0100
        /*0746*/ 	.byte	0x08
	.zero		1


	//   ....[5]....
        /*0748*/ 	.word	0x000002b0
        /*074c*/ 	.word	0x000000ff
        /*0750*/ 	.word	0x00022848
        /*0754*/ 	.short	0x0100
        /*0756*/ 	.byte	0x08
	.zero		1


	//   ....[6]....
        /*0758*/ 	.word	0x000003e0
        /*075c*/ 	.word	0x000000ff
        /*0760*/ 	.word	0x00022850
        /*0764*/ 	.short	0x0100
        /*0766*/ 	.byte	0x08
	.zero		1


	//   ....[7]....
        /*0768*/ 	.word	0x000003f0
        /*076c*/ 	.word	0x000000ff
        /*0770*/ 	.word	0x00022860
        /*0774*/ 	.short	0x0100
        /*0776*/ 	.byte	0x08
	.zero		1


	//   ....[8]....
        /*0778*/ 	.word	0x00000400
        /*077c*/ 	.word	0x000000ff
        /*0780*/ 	.word	0x00022858
        /*0784*/ 	.short	0x0100
        /*0786*/ 	.byte	0x08
	.zero		1


	//   ....[9]....
        /*0788*/ 	.word	0x00000410
        /*078c*/ 	.word	0x000000ff
        /*0790*/ 	.word	0x00022868
        /*0794*/ 	.short	0x0100
        /*0796*/ 	.byte	0x08
	.zero		1


	//   ....[10]....
        /*0798*/ 	.word	0x00000500
        /*079c*/ 	.word	0x000000ff
        /*07a0*/ 	.word	0x00022870
        /*07a4*/ 	.short	0x0100
        /*07a6*/ 	.byte	0x06
	.zero		1


	//   ....[11]....
        /*07a8*/ 	.word	0x00000510
        /*07ac*/ 	.word	0x000000ff
        /*07b0*/ 	.word	0x00022880
        /*07b4*/ 	.short	0x0100
        /*07b6*/ 	.byte	0x06
	.zero		1


	//   ....[12]....
        /*07b8*/ 	.word	0x00000520
        /*07bc*/ 	.word	0x000000ff
        /*07c0*/ 	.word	0x00022878
        /*07c4*/ 	.short	0x0100
        /*07c6*/ 	.byte	0x06
	.zero		1


	//   ....[13]....
        /*07c8*/ 	.word	0x00000530
        /*07cc*/ 	.word	0x000000ff
        /*07d0*/ 	.word	0x00022888
        /*07d4*/ 	.short	0x0100
        /*07d6*/ 	.byte	0x06
	.zero		1


	//   ....[14]....
        /*07d8*/ 	.word	0x00000660
        /*07dc*/ 	.word	0x000000ff
        /*07e0*/ 	.word	0x00022890
        /*07e4*/ 	.short	0x0100
        /*07e6*/ 	.byte	0x08
	.zero		1


	//   ....[15]....
        /*07e8*/ 	.word	0x00000670
        /*07ec*/ 	.word	0x000000ff
        /*07f0*/ 	.word	0x000228a0
        /*07f4*/ 	.short	0x0100
        /*07f6*/ 	.byte	0x08
	.zero		1


	//   ....[16]....
        /*07f8*/ 	.word	0x00000680
        /*07fc*/ 	.word	0x000000ff
        /*0800*/ 	.word	0x00022898
        /*0804*/ 	.short	0x0100
        /*0806*/ 	.byte	0x08
	.zero		1


	//   ....[17]....
        /*0808*/ 	.word	0x00000690
        /*080c*/ 	.word	0x000000ff
        /*0810*/ 	.word	0x000228a8
        /*0814*/ 	.short	0x0100
        /*0816*/ 	.byte	0x08
	.zero		1


	//   ....[18]....
        /*0818*/ 	.word	0x000007d0
        /*081c*/ 	.word	0x000000ff
        /*0820*/ 	.word	0x000228b0
        /*0824*/ 	.short	0x0100
        /*0826*/ 	.byte	0x08
	.zero		1


	//   ....[19]....
        /*0828*/ 	.word	0x000007e0
        /*082c*/ 	.word	0x000000ff
        /*0830*/ 	.word	0x000228c0
        /*0834*/ 	.short	0x0100
        /*0836*/ 	.byte	0x08
	.zero		1


	//   ....[20]....
        /*0838*/ 	.word	0x000007f0
        /*083c*/ 	.word	0x000000ff
        /*0840*/ 	.word	0x000228b8
        /*0844*/ 	.short	0x0100
        /*0846*/ 	.byte	0x08
	.zero		1


	//   ....[21]....
        /*0848*/ 	.word	0x00000800
        /*084c*/ 	.word	0x000000ff
        /*0850*/ 	.word	0x000228c8
        /*0854*/ 	.short	0x0100
        /*0856*/ 	.byte	0x08
	.zero		1


	//   ....[22]....
        /*0858*/ 	.word	0x00001890
        /*085c*/ 	.word	0x000000ff
        /*0860*/ 	.word	0x00022800
        /*0864*/ 	.short	0x010a
        /*0866*/ 	.byte	0x24
	.zero		1


	//   ....[23]....
        /*0868*/ 	.word	0x00001920
        /*086c*/ 	.word	0x000000ff
        /*0870*/ 	.word	0x00022830
        /*0874*/ 	.short	0x010a
        /*0876*/ 	.byte	0x24
	.zero		1


	//   ....[24]....
        /*0878*/ 	.word	0x00001980
        /*087c*/ 	.word	0x000000ff
        /*0880*/ 	.word	0x00022830
        /*0884*/ 	.short	0x010a
        /*0886*/ 	.byte	0x24
	.zero		1


	//   ....[25]....
        /*0888*/ 	.word	0x00002340
        /*088c*/ 	.word	0x000000ff
        /*0890*/ 	.word	0x00000000
        /*0894*/ 	.short	0x0101
        /*0896*/ 	.byte	0x04
	.zero		1


	//   ....[26]....
        /*0898*/ 	.word	0x00005770
        /*089c*/ 	.word	0x000000ff
        /*08a0*/ 	.word	0x00022830
        /*08a4*/ 	.short	0x010a
        /*08a6*/ 	.byte	0x04
	.zero		1


	//   ....[27]....
        /*08a8*/ 	.word	0x000057b0
        /*08ac*/ 	.word	0x000000ff
        /*08b0*/ 	.word	0x00022830
        /*08b4*/ 	.short	0x010a
        /*08b6*/ 	.byte	0x04
	.zero		1


	//   ....[28]....
        /*08b8*/ 	.word	0x00005a70
        /*08bc*/ 	.word	0x000000ff
        /*08c0*/ 	.word	0x00022850
        /*08c4*/ 	.short	0x010a
        /*08c6*/ 	.byte	0x0a
	.zero		1


	//   ....[29]....
        /*08c8*/ 	.word	0x00005ab0
        /*08cc*/ 	.word	0x000000ff
        /*08d0*/ 	.word	0x00022850
        /*08d4*/ 	.short	0x010a
        /*08d6*/ 	.byte	0x0a
	.zero		1


	//   ....[30]....
        /*08d8*/ 	.word	0x000060e0
        /*08dc*/ 	.word	0x000000ff
        /*08e0*/ 	.word	0x00000000
        /*08e4*/ 	.short	0x0101
        /*08e6*/ 	.byte	0x0a
	.zero		1


	//   ....[31]....
        /*08e8*/ 	.word	0x00008800
        /*08ec*/ 	.word	0x000000ff
        /*08f0*/ 	.word	0x00000000
        /*08f4*/ 	.short	0x0101
        /*08f6*/ 	.byte	0x0a
	.zero		1


	//   ....[32]....
        /*08f8*/ 	.word	0x00009110
        /*08fc*/ 	.word	0x000000ff
        /*0900*/ 	.word	0x00022830
        /*0904*/ 	.short	0x010a
        /*0906*/ 	.byte	0x04
	.zero		1


	//   ....[33]....
        /*0908*/ 	.word	0x00009150
        /*090c*/ 	.word	0x000000ff
        /*0910*/ 	.word	0x00022830
        /*0914*/ 	.short	0x010a
        /*0916*/ 	.byte	0x04
	.zero		1


	//   ....[34]....
        /*0918*/ 	.word	0x00009410
        /*091c*/ 	.word	0x000000ff
        /*0920*/ 	.word	0x00022850
        /*0924*/ 	.short	0x010a
        /*0926*/ 	.byte	0x0a
	.zero		1


	//   ....[35]....
        /*0928*/ 	.word	0x00009450
        /*092c*/ 	.word	0x000000ff
        /*0930*/ 	.word	0x00022850
        /*0934*/ 	.short	0x010a
        /*0936*/ 	.byte	0x0a
	.zero		1


	//   ....[36]....
        /*0938*/ 	.word	0x00009bc0
        /*093c*/ 	.word	0x000000ff
        /*0940*/ 	.word	0x00000000
        /*0944*/ 	.short	0x0101
        /*0946*/ 	.byte	0x0a
	.zero		1


	//   ....[37]....
        /*0948*/ 	.word	0x0000b0c0
        /*094c*/ 	.word	0x000000ff
        /*0950*/ 	.word	0x00000000
        /*0954*/ 	.short	0x0101
        /*0956*/ 	.byte	0x0a
	.zero		1


	//   ....[38]....
        /*0958*/ 	.word	0x0000b7d0
        /*095c*/ 	.word	0x000000ff
        /*0960*/ 	.word	0x00022830
        /*0964*/ 	.short	0x010a
        /*0966*/ 	.byte	0x0a
	.zero		1


	//   ....[39]....
        /*0968*/ 	.word	0x0000b810
        /*096c*/ 	.word	0x000000ff
        /*0970*/ 	.word	0x00022830
        /*0974*/ 	.short	0x010a
        /*0976*/ 	.byte	0x0a
	.zero		1


	//   ....[40]....
        /*0978*/ 	.word	0x0000ba90
        /*097c*/ 	.word	0x000000ff
        /*0980*/ 	.word	0x00022850
        /*0984*/ 	.short	0x010a
        /*0986*/ 	.byte	0x0a
	.zero		1


	//   ....[41]....
        /*0988*/ 	.word	0x0000bad0
        /*098c*/ 	.word	0x000000ff
        /*0990*/ 	.word	0x00022850
        /*0994*/ 	.short	0x010a
        /*0996*/ 	.byte	0x0a
	.zero		1


	//   ....[42]....
        /*0998*/ 	.word	0x0000c190
        /*099c*/ 	.word	0x000000ff
        /*09a0*/ 	.word	0x00000000
        /*09a4*/ 	.short	0x0101
        /*09a6*/ 	.byte	0x0a
	.zero		1


	//   ....[43]....
        /*09a8*/ 	.word	0x0000e800
        /*09ac*/ 	.word	0x000000ff
        /*09b0*/ 	.word	0x00000000
        /*09b4*/ 	.short	0x0101
        /*09b6*/ 	.byte	0x0a
	.zero		1


	//   ....[44]....
        /*09b8*/ 	.word	0x0000ede0
        /*09bc*/ 	.word	0x000000ff
        /*09c0*/ 	.word	0x00022850
        /*09c4*/ 	.short	0x010a
        /*09c6*/ 	.byte	0x05
	.zero		1


	//   ....[45]....
        /*09c8*/ 	.word	0x0000ee20
        /*09cc*/ 	.word	0x000000ff
        /*09d0*/ 	.word	0x00022850
        /*09d4*/ 	.short	0x010a
        /*09d6*/ 	.byte	0x05
	.zero		1


	//   ....[46]....
        /*09d8*/ 	.word	0x0000f3f0
        /*09dc*/ 	.word	0x000000ff
        /*09e0*/ 	.word	0x00000000
        /*09e4*/ 	.short	0x0101
        /*09e6*/ 	.byte	0x04
	.zero		1


	//   ....[47]....
        /*09e8*/ 	.word	0x00010a30
        /*09ec*/ 	.word	0x000000ff
        /*09f0*/ 	.word	0x00000000
        /*09f4*/ 	.short	0x0101
        /*09f6*/ 	.byte	0x04
	.zero		1


	//   ....[48]....
        /*09f8*/ 	.word	0x00013230
        /*09fc*/ 	.word	0x000000ff
        /*0a00*/ 	.word	0x00022880
        /*0a04*/ 	.short	0x010a
        /*0a06*/ 	.byte	0x30
	.zero		1


	//   ....[49]....
        /*0a08*/ 	.word	0x00013740
        /*0a0c*/ 	.word	0x000000ff
        /*0a10*/ 	.word	0x00022870
        /*0a14*/ 	.short	0x0107
        /*0a16*/ 	.byte	0x30
	.zero		1


	//   ....[50]....
        /*0a18*/ 	.word	0x000137d0
        /*0a1c*/ 	.word	0x000000ff
        /*0a20*/ 	.word	0x00022870
        /*0a24*/ 	.short	0x0101
        /*0a26*/ 	.byte	0x30
	.zero		1


	//   ....[51]....
        /*0a28*/ 	.word	0x00013800
        /*0a2c*/ 	.word	0x000000ff
        /*0a30*/ 	.word	0x00022840
        /*0a34*/ 	.short	0x010a
        /*0a36*/ 	.byte	0x30
	.zero		1


	//   ....[52]....
        /*0a38*/ 	.word	0x00013d30
        /*0a3c*/ 	.word	0x000000ff
        /*0a40*/ 	.word	0x00022830
        /*0a44*/ 	.short	0x0107
        /*0a46*/ 	.byte	0x30
	.zero		1


	//   ....[53]....
        /*0a48*/ 	.word	0x00013dc0
        /*0a4c*/ 	.word	0x000000ff
        /*0a50*/ 	.word	0x00022830
        /*0a54*/ 	.short	0x0101
        /*0a56*/ 	.byte	0x30
	.zero		1


	//   ....[54]....
        /*0a58*/ 	.word	0x00014580
        /*0a5c*/ 	.word	0x000000ff
        /*0a60*/ 	.word	0x00022800
        /*0a64*/ 	.short	0x0107
        /*0a66*/ 	.byte	0x30
	.zero		1


	//   ....[55]....
        /*0a68*/ 	.word	0x00014600
        /*0a6c*/ 	.word	0x000000ff
        /*0a70*/ 	.word	0x00022800
        /*0a74*/ 	.short	0x0101
        /*0a76*/ 	.byte	0x30
	.zero		1


	//   ....[56]....
        /*0a78*/ 	.word	0x00014610
        /*0a7c*/ 	.word	0x000000ff
        /*0a80*/ 	.word	0x00022820
        /*0a84*/ 	.short	0x010a
        /*0a86*/ 	.byte	0x30
	.zero		1


	//   ....[57]....
        /*0a88*/ 	.word	0x00014940
        /*0a8c*/ 	.word	0x00000008
        /*0a90*/ 	.word	0x00022880
        /*0a94*/ 	.short	0x010a
        /*0a96*/ 	.byte	0x3f
	.zero		1


	//   ....[58]....
        /*0a98*/ 	.word	0x00014d40
        /*0a9c*/ 	.word	0x00000008
        /*0aa0*/ 	.word	0x00022870
        /*0aa4*/ 	.short	0x0107
        /*0aa6*/ 	.byte	0x3f
	.zero		1


	//   ....[59]....
        /*0aa8*/ 	.word	0x00014dd0
        /*0aac*/ 	.word	0x00000008
        /*0ab0*/ 	.word	0x00022870
        /*0ab4*/ 	.short	0x0101
        /*0ab6*/ 	.byte	0x3f
	.zero		1


	//   ....[60]....
        /*0ab8*/ 	.word	0x00014e00
        /*0abc*/ 	.word	0x00000008
        /*0ac0*/ 	.word	0x00022840
        /*0ac4*/ 	.short	0x010a
        /*0ac6*/ 	.byte	0x3f
	.zero		1


	//   ....[61]....
        /*0ac8*/ 	.word	0x00015210
        /*0acc*/ 	.word	0x00000008
        /*0ad0*/ 	.word	0x00022830
        /*0ad4*/ 	.short	0x0107
        /*0ad6*/ 	.byte	0x3f
	.zero		1


	//   ....[62]....
        /*0ad8*/ 	.word	0x000152b0
        /*0adc*/ 	.word	0x00000008
        /*0ae0*/ 	.word	0x00022830
        /*0ae4*/ 	.short	0x0101
        /*0ae6*/ 	.byte	0x3f
	.zero		1


	//   ....[63]....
        /*0ae8*/ 	.word	0x00015330
        /*0aec*/ 	.word	0x00000002
        /*0af0*/ 	.word	0x00022870
        /*0af4*/ 	.short	0x010a
        /*0af6*/ 	.byte	0x3f
	.zero		1


	//   ....[64]....
        /*0af8*/ 	.word	0x000153c0
        /*0afc*/ 	.word	0x00000002
        /*0b00*/ 	.word	0x00022860
        /*0b04*/ 	.short	0x010a
        /*0b06*/ 	.byte	0x3f
	.zero		1


	//   ....[65]....
        /*0b08*/ 	.word	0x00015830
        /*0b0c*/ 	.word	0x00000002
        /*0b10*/ 	.word	0x00022850
        /*0b14*/ 	.short	0x0101
        /*0b16*/ 	.byte	0x3f
	.zero		1


	//   ....[66]....
        /*0b18*/ 	.word	0x000158d0
        /*0b1c*/ 	.word	0x00000002
        /*0b20*/ 	.word	0x00000000
        /*0b24*/ 	.short	0x0101
        /*0b26*/ 	.byte	0x3f
	.zero		1


	//   ....[67]....
        /*0b28*/ 	.word	0x000159a0
        /*0b2c*/ 	.word	0x00000011
        /*0b30*/ 	.word	0x00022870
        /*0b34*/ 	.short	0x010a
        /*0b36*/ 	.byte	0x3f
	.zero		1


	//   ....[68]....
        /*0b38*/ 	.word	0x00015a50
        /*0b3c*/ 	.word	0x00000011
        /*0b40*/ 	.word	0x00022860
        /*0b44*/ 	.short	0x010a
        /*0b46*/ 	.byte	0x3f
	.zero		1


	//   ....[69]....
        /*0b48*/ 	.word	0x00015eb0
        /*0b4c*/ 	.word	0x00000011
        /*0b50*/ 	.word	0x00022850
        /*0b54*/ 	.short	0x0101
        /*0b56*/ 	.byte	0x3f
	.zero		1


	//   ....[70]....
        /*0b58*/ 	.word	0x00015f80
        /*0b5c*/ 	.word	0x00000011
        /*0b60*/ 	.word	0x00000000
        /*0b64*/ 	.short	0x0101
        /*0b66*/ 	.byte	0x3f
	.zero		1


	//   ....[71]....
        /*0b68*/ 	.word	0x00015fd0
        /*0b6c*/ 	.word	0x00000005
        /*0b70*/ 	.word	0x00022820
        /*0b74*/ 	.short	0x010a
        /*0b76*/ 	.byte	0x3f
	.zero		1


	//   ....[72]....
        /*0b78*/ 	.word	0x000160f0
        /*0b7c*/ 	.word	0x00000004
        /*0b80*/ 	.word	0x00022840
        /*0b84*/ 	.short	0x010a
        /*0b86*/ 	.byte	0x3f
	.zero		1


	//   ....[73]....
        /*0b88*/ 	.word	0x00016190
        /*0b8c*/ 	.word	0x00000005
        /*0b90*/ 	.word	0x00022840
        /*0b94*/ 	.short	0x010a
        /*0b96*/ 	.byte	0x3f
	.zero		1


	//   ....[74]....
        /*0b98*/ 	.word	0x000161d0
        /*0b9c*/ 	.word	0x00000004
        /*0ba0*/ 	.word	0x00022860
        /*0ba4*/ 	.short	0x010a
        /*0ba6*/ 	.byte	0x3f
	.zero		1


	//   ....[75]....
        /*0ba8*/ 	.word	0x00016210
        /*0bac*/ 	.word	0x00000005
        /*0bb0*/ 	.word	0x00022860
        /*0bb4*/ 	.short	0x010a
        /*0bb6*/ 	.byte	0x3f
	.zero		1


	//   ....[76]....
        /*0bb8*/ 	.word	0x00016250
        /*0bbc*/ 	.word	0x00000004
        /*0bc0*/ 	.word	0x00022880
        /*0bc4*/ 	.short	0x010a
        /*0bc6*/ 	.byte	0x3f
	.zero		1


	//   ....[77]....
        /*0bc8*/ 	.word	0x00016290
        /*0bcc*/ 	.word	0x00000005
        /*0bd0*/ 	.word	0x00022880
        /*0bd4*/ 	.short	0x010a
        /*0bd6*/ 	.byte	0x3f
	.zero		1


	//   ....[78]....
        /*0bd8*/ 	.word	0x00016300
        /*0bdc*/ 	.word	0x00000003
        /*0be0*/ 	.word	0x00022800
        /*0be4*/ 	.short	0x010a
        /*0be6*/ 	.byte	0x3f
	.zero		1


	//   ....[79]....
        /*0be8*/ 	.word	0x00016360
        /*0bec*/ 	.word	0x00000003
        /*0bf0*/ 	.word	0x00022830
        /*0bf4*/ 	.short	0x010a
        /*0bf6*/ 	.byte	0x3f
	.zero		1


	//   ....[80]....
        /*0bf8*/ 	.word	0x000163c0
        /*0bfc*/ 	.word	0x0000000a
        /*0c00*/ 	.word	0x00022830
        /*0c04*/ 	.short	0x010a
        /*0c06*/ 	.byte	0x3f
	.zero		1


	//   ....[81]....
        /*0c08*/ 	.word	0x00016420
        /*0c0c*/ 	.word	0x0000000a
        /*0c10*/ 	.word	0x00022850
        /*0c14*/ 	.short	0x010a
        /*0c16*/ 	.byte	0x3f
	.zero		1


	//   ....[82]....
        /*0c18*/ 	.word	0x00016480
        /*0c1c*/ 	.word	0x0000000a
        /*0c20*/ 	.word	0x00022830
        /*0c24*/ 	.short	0x010a
        /*0c26*/ 	.byte	0x3f
	.zero		1


	//   ....[83]....
        /*0c28*/ 	.word	0x000164e0
        /*0c2c*/ 	.word	0x0000000a
        /*0c30*/ 	.word	0x00022850
        /*0c34*/ 	.short	0x010a
        /*0c36*/ 	.byte	0x3f
	.zero		1


	//   ....[84]....
        /*0c38*/ 	.word	0x00016540
        /*0c3c*/ 	.word	0x0000000a
        /*0c40*/ 	.word	0x00022830
        /*0c44*/ 	.short	0x010a
        /*0c46*/ 	.byte	0x3f
	.zero		1


	//   ....[85]....
        /*0c48*/ 	.word	0x000165a0
        /*0c4c*/ 	.word	0x0000000a
        /*0c50*/ 	.word	0x00022850
        /*0c54*/ 	.short	0x010a
        /*0c56*/ 	.byte	0x3f
	.zero		1


	//   ....[86]....
        /*0c58*/ 	.word	0x00016600
        /*0c5c*/ 	.word	0x00000003
        /*0c60*/ 	.word	0x00022850
        /*0c64*/ 	.short	0x010a
        /*0c66*/ 	.byte	0x3f
	.zero		1


	//   ....[87]....
        /*0c68*/ 	.word	0x000166e0
        /*0c6c*/ 	.word	0x00000002
        /*0c70*/ 	.word	0x00022880
        /*0c74*/ 	.short	0x010a
        /*0c76*/ 	.byte	0x3f
	.zero		1


	//   ....[88]....
        /*0c78*/ 	.word	0x00016c90
        /*0c7c*/ 	.word	0x00000002
        /*0c80*/ 	.word	0x00022840
        /*0c84*/ 	.short	0x010a
        /*0c86*/ 	.byte	0x3f
	.zero		1


	//   ....[89]....
        /*0c88*/ 	.word	0x000177a0
        /*0c8c*/ 	.word	0x00000003
        /*0c90*/ 	.word	0x00022820
        /*0c94*/ 	.short	0x010a
        /*0c96*/ 	.byte	0x3f
	.zero		1


	//   ....[90]....
        /*0c98*/ 	.word	0x000177f0
        /*0c9c*/ 	.word	0x00000008
        /*0ca0*/ 	.word	0x00022880
        /*0ca4*/ 	.short	0x010a
        /*0ca6*/ 	.byte	0x3f
	.zero		1


	//   ....[91]....
        /*0ca8*/ 	.word	0x00017cb0
        /*0cac*/ 	.word	0x00000008
        /*0cb0*/ 	.word	0x00022840
        /*0cb4*/ 	.short	0x010a
        /*0cb6*/ 	.byte	0x3f
	.zero		1


	//   ....[92]....
        /*0cb8*/ 	.word	0x00018190
        /*0cbc*/ 	.word	0x00000002
        /*0cc0*/ 	.word	0x00022870
        /*0cc4*/ 	.short	0x010a
        /*0cc6*/ 	.byte	0x3f
	.zero		1


	//   ....[93]....
        /*0cc8*/ 	.word	0x000181e0
        /*0ccc*/ 	.word	0x00000002
        /*0cd0*/ 	.word	0x00022860
        /*0cd4*/ 	.short	0x010a
        /*0cd6*/ 	.byte	0x3f
	.zero		1


	//   ....[94]....
        /*0cd8*/ 	.word	0x00018230
        /*0cdc*/ 	.word	0x00000011
        /*0ce0*/ 	.word	0x00022870
        /*0ce4*/ 	.short	0x010a
        /*0ce6*/ 	.byte	0x3f
	.zero		1


	//   ....[95]....
        /*0ce8*/ 	.word	0x00018280
        /*0cec*/ 	.word	0x00000011
        /*0cf0*/ 	.word	0x00022860
        /*0cf4*/ 	.short	0x010a
        /*0cf6*/ 	.byte	0x3f
	.zero		1


	//   ....[96]....
        /*0cf8*/ 	.word	0x000182d0
        /*0cfc*/ 	.word	0x00000005
        /*0d00*/ 	.word	0x00022820
        /*0d04*/ 	.short	0x010a
        /*0d06*/ 	.byte	0x3f
	.zero		1


	//   ....[97]....
        /*0d08*/ 	.word	0x00018320
        /*0d0c*/ 	.word	0x00000004
        /*0d10*/ 	.word	0x00022840
        /*0d14*/ 	.short	0x010a
        /*0d16*/ 	.byte	0x3f
	.zero		1


	//   ....[98]....
        /*0d18*/ 	.word	0x00018370
        /*0d1c*/ 	.word	0x00000005
        /*0d20*/ 	.word	0x00022840
        /*0d24*/ 	.short	0x010a
        /*0d26*/ 	.byte	0x3f
	.zero		1


	//   ....[99]....
        /*0d28*/ 	.word	0x000183c0
        /*0d2c*/ 	.word	0x00000004
        /*0d30*/ 	.word	0x00022860
        /*0d34*/ 	.short	0x010a
        /*0d36*/ 	.byte	0x3f
	.zero		1


	//   ....[100]....
        /*0d38*/ 	.word	0x00018410
        /*0d3c*/ 	.word	0x00000005
        /*0d40*/ 	.word	0x00022860
        /*0d44*/ 	.short	0x010a
        /*0d46*/ 	.byte	0x3f
	.zero		1


	//   ....[101]....
        /*0d48*/ 	.word	0x00018460
        /*0d4c*/ 	.word	0x00000004
        /*0d50*/ 	.word	0x00022880
        /*0d54*/ 	.short	0x010a
        /*0d56*/ 	.byte	0x3f
	.zero		1


	//----- nvinfo : EIATTR_NUM_MBARRIERS
	.align		4
.L_185:
        /*0d58*/ 	.byte	0x03, 0x38
        /*0d5a*/ 	.short	0x0016


	//----- nvinfo : EIATTR_EXIT_INSTR_OFFSETS
	.align		4
        /*0d5c*/ 	.byte	0x04, 0x1c
        /*0d5e*/ 	.short	(.L_187 - .L_186)


	//   ....[0]....
.L_186:
        /*0d60*/ 	.word	0x000162e0


	//----- nvinfo : EIATTR_MAX_THREADS
	.align		4
.L_187:
        /*0d64*/ 	.byte	0x04, 0x05
        /*0d66*/ 	.short	(.L_189 - .L_188)
.L_188:
        /*0d68*/ 	.word	0x00000180
        /*0d6c*/ 	.word	0x00000001
        /*0d70*/ 	.word	0x00000001


	//----- nvinfo : EIATTR_CRS_STACK_SIZE
	.align		4
.L_189:
        /*0d74*/ 	.byte	0x04, 0x1e
        /*0d76*/ 	.short	(.L_191 - .L_190)
.L_190:
        /*0d78*/ 	.word	0x00000000


	//----- nvinfo : EIATTR_CBANK_PARAM_SIZE
	.align		4
.L_191:
        /*0d7c*/ 	.byte	0x03, 0x19
        /*0d7e*/ 	.short	0x0a70


	//----- nvinfo : EIATTR_PARAM_CBANK
	.align		4
        /*0d80*/ 	.byte	0x04, 0x0a
        /*0d82*/ 	.short	(.L_193 - .L_192)
	.align		4
.L_192:
        /*0d84*/ 	.word	index@(.nv.constant0._ZN7cutlass13device_kernelIN5flash11enable_sm90INS1_16FlashAttnFwdSm90INS1_25CollectiveMainloopFwdSm90ILi2EN4cute5tupleIJNS5_1CILi1EEES8_S8_EEENS6_IJNS7_ILi128EEESA_NS7_ILi192EEEEEELi128ENS_12float_e4m3_tEfNS_4arch4Sm90ELb0ELb1ELb1ELb0ELb1ELb0ELb0ELb1ELb1ELb1ELb1ELb0EEENS1_21CollectiveEpilogueFwdINS6_IJSA_SA_SA_EEES9_NS_10bfloat16_tESF_Li256ELb0ELb1ELb1ELb1EEENS1_19SingleTileSchedulerILb0ELb1ELb1ELi128EEEEEEEEEvNT_6ParamsE)
        /*0d88*/ 	.short	0x0210
        /*0d8a*/ 	.short	0x0a70


	//----- nvinfo : EIATTR_SW_WAR
	.align		4
.L_193:
        /*0d8c*/ 	.byte	0x04, 0x36
        /*0d8e*/ 	.short	(.L_195 - .L_194)
.L_194:
        /*0d90*/ 	.word	0x00000008
.L_195:


//--------------------- .nv.info._ZN7cutlass13device_kernelIN5flash11enable_sm90INS1_16FlashAttnFwdSm90INS1_25CollectiveMainloopFwdSm90ILi2EN4cute5tupleIJNS5_1CILi1EEES8_S8_EEENS6_IJNS7_ILi128EEESA_NS7_ILi192EEEEEELi128ENS_12float_e4m3_tEfNS_4arch4Sm90ELb0ELb1ELb1ELb1ELb1ELb0ELb0ELb1ELb1ELb1ELb1ELb0EEENS1_21CollectiveEpilogueFwdINS6_IJSA_SA_SA_EEES9_NS_10bfloat16_tESF_Li256ELb1ELb1ELb1ELb1EEENS1_36VarlenDynamicPersistentTileSchedulerILi128ELi128ELi256ELi128ELb1ELb1ELb1ELb1ELb0ELb1EEEEEEEEEvNT_6ParamsE --------------------------
	.section	.nv.info._ZN7cutlass13device_kernelIN5flash11enable_sm90INS1_16FlashAttnFwdSm90INS1_25CollectiveMainloopFwdSm90ILi2EN4cute5tupleIJNS5_1CILi1EEES8_S8_EEENS6_IJNS7_ILi128EEESA_NS7_ILi192EEEEEELi128ENS_12float_e4m3_tEfNS_4arch4Sm90ELb0ELb1ELb1ELb1ELb1ELb0ELb0ELb1ELb1ELb1ELb1ELb0EEENS1_21CollectiveEpilogueFwdINS6_IJSA_SA_SA_EEES9_NS_10bfloat16_tESF_Li256ELb1ELb1ELb1ELb1EEENS1_36VarlenDynamicPersistentTileSchedulerILi128ELi128ELi256ELi128ELb1ELb1ELb1ELb1ELb0ELb1EEEEEEEEEvNT_6ParamsE,"",@"SHT_CUDA_INFO"
	.sectionflags	@""
	.align	4


	//----- nvinfo : EIATTR_CUDA_API_VERSION
	.align		4
        /*0000*/ 	.byte	0x04, 0x37
        /*0002*/ 	.short	(.L_197 - .L_196)
.L_196:
        /*0004*/ 	.word	0x00000082


	//----- nvinfo : EIATTR_KPARAM_INFO
	.align		4
.L_197:
        /*0008*/ 	.byte	0x04, 0x17
        /*000a*/ 	.short	(.L_199 - .L_198)
.L_198:
        /*000c*/ 	.word	0x00000000
        /*0010*/ 	.short	0x0000
        /*0012*/ 	.short	0x0070
        /*0014*/ 	.byte	0x00, 0xf0, 0x01, 0x2a


	//----- nvinfo : EIATTR_SPARSE_MMA_MASK
	.align		4
.L_199:
        /*0018*/ 	.byte	0x03, 0x50
        /*001a*/ 	.short	0x0000


	//----- nvinfo : EIATTR_MAXREG_COUNT
	.align		4
        /*001c*/ 	.byte	0x03, 0x1b
        /*001e*/ 	.short	0x00a8


	//----- nvinfo : EIATTR_NUM_BARRIERS
	.align		4
        /*0020*/ 	.byte	0x02, 0x4c
        /*0022*/ 	.byte	0x10
	.zero		1


	//----- nvinfo : EIATTR_EXTERNS
	.align		4
        /*0024*/ 	.byte	0x04, 0x0f
        /*0026*/ 	.short	(.L_201 - .L_200)


	//   ....[0]....
	.align		4
.L_200:
        /*0028*/ 	.word	index@(__assertfail)


	//----- nvinfo : EIATTR_ANNOTATIONS
	.align		4
.L_201:
        /*002c*/ 	.byte	0x04, 0x55
        /*002e*/ 	.short	(.L_203 - .L_202)


	//   ....[0]....
.L_202:
        /* <DEDUP_REMOVED lines=9> */


	//----- nvinfo : EIATTR_MERCURY_ISA_VERSION
	.align		4
.L_203:
        /*00b0*/ 	.byte	0x03, 0x5f
        /*00b2*/ 	.short	0x0101


	//----- nvinfo : EIATTR_UNUSED_LOAD_BYTE_OFFSET
	.align		4
        /*00b4*/ 	.byte	0x04, 0x44
        /*00b6*/ 	.short	(.L_205 - .L_204)


	//   ....[0]....
.L_204:
        /*00b8*/ 	.word	0x00000980
        /*00bc*/ 	.word	0x0000fff0


	//   ....[1]....
        /*00c0*/ 	.word	0x00010310
        /*00c4*/ 	.word	0x0000fff0


	//----- nvinfo : EIATTR_INT_WARP_WIDE_INSTR_OFFSETS
	.align		4
.L_205:
        /*00c8*/ 	.byte	0x04, 0x31
        /*00ca*/ 	.short	(.L_207 - .L_206)


	//   ....[0]....
.L_206:
        /*00cc*/ 	.word	0x000000c0


	//   ....[1]....
        /*00d0*/ 	.word	0x000000d0


	//   ....[2]....
        /*00d4*/ 	.word	0x00000170


	//   ....[3]....
        /*00d8*/ 	.word	0x00015ea0


	//   ....[4]....
        /*00dc*/ 	.word	0x00015f30


	//   ....[5]....
        /*00e0*/ 	.word	0x00019180


	//   ....[6]....
        /*00e4*/ 	.word	0x00019210


	//----- nvinfo : EIATTR_COOP_GROUP_MASK_REGIDS
	.align		4
.L_207:
        /*00e8*/ 	.byte	0x04, 0x29
        /*00ea*/ 	.short	(.L_209 - .L_208)


	//   ....[0]....
.L_208:
        /*00ec*/ 	.word	0xffffffff


	//   ....[1]....
        /*00f0*/ 	.word	0xffffffff


	//   ....[2]....
        /*00f4*/ 	.word	0xffffffff


	//   ....[3]....
        /*00f8*/ 	.word	0xffffffff


	//   ....[4]....
        /*00fc*/ 	.word	0xffffffff


	//   ....[5]....
        /*0100*/ 	.word	0xffffffff


	//   ....[6]....
        /*0104*/ 	.word	0xffffffff


	//   ....[7]....
        /*0108*/ 	.word	0xffffffff


	//   ....[8]....
        /*010c*/ 	.word	0xffffffff


	//   ....[9]....
        /*0110*/ 	.word	0xffffffff


	//   ....[10]....
        /*0114*/ 	.word	0xffffffff


	//   ....[11]....
        /*0118*/ 	.word	0xffffffff


	//   ....[12]....
        /*011c*/ 	.word	0xffffffff


	//   ....[13]....
        /*0120*/ 	.word	0xffffffff


	//   ....[14]....
        /*0124*/ 	.word	0xffffffff


	//   ....[15]....
        /*0128*/ 	.word	0xffffffff


	//   ....[16]....
        /*012c*/ 	.word	0xffffffff


	//   ....[17]....
        /*0130*/ 	.word	0xffffffff


	//   ....[18]....
        /*0134*/ 	.word	0xffffffff


	//   ....[19]....
        /*0138*/ 	.word	0xffffffff


	//   ....[20]....
        /*013c*/ 	.word	0xffffffff


	//   ....[21]....
        /*0140*/ 	.word	0xffffffff


	//   ....[22]....
        /*0144*/ 	.word	0xffffffff


	//   ....[23]....
        /*0148*/ 	.word	0xffffffff


	//   ....[24]....
        /*014c*/ 	.word	0xffffffff


	//   ....[25]....
        /*0150*/ 	.word	0xffffffff


	//   ....[26]....
        /*0154*/ 	.word	0xffffffff


	//   ....[27]....
        /*0158*/ 	.word	0xffffffff


	//   ....[28]....
        /*015c*/ 	.word	0xffffffff


	//   ....[29]....
        /*0160*/ 	.word	0xffffffff


	//   ....[30]....
        /*0164*/ 	.word	0xffffffff


	//   ....[31]....
        /*0168*/ 	.word	0xffffffff


	//   ....[32]....
        /*016c*/ 	.word	0xffffffff


	//   ....[33]....
        /*0170*/ 	.word	0xffffffff


	//   ....[34]....
        /*0174*/ 	.word	0xffffffff


	//   ....[35]....
        /*0178*/ 	.word	0xffffffff


	//   ....[36]....
        /*017c*/ 	.word	0xffffffff


	//   ....[37]....
        /*0180*/ 	.word	0xffffffff


	//   ....[38]....
        /*0184*/ 	.word	0xffffffff


	//   ....[39]....
        /*0188*/ 	.word	0xffffffff


	//   ....[40]....
        /*018c*/ 	.word	0xffffffff


	//   ....[41]....
        /*0190*/ 	.word	0xffffffff


	//   ....[42]....
        /*0194*/ 	.word	0xffffffff


	//   ....[43]....
        /*0198*/ 	.word	0xffffffff


	//   ....[44]....
        /*019c*/ 	.word	0xffffffff


	//   ....[45]....
        /*01a0*/ 	.word	0xffffffff


	//   ....[46]....
        /*01a4*/ 	.word	0xffffffff


	//   ....[47]....
        /*01a8*/ 	.word	0xffffffff


	//   ....[48]....
        /*01ac*/ 	.word	0xffffffff


	//   ....[49]....
        /*01b0*/ 	.word	0xffffffff


	//   ....[50]....
        /*01b4*/ 	.word	0xffffffff


	//   ....[51]....
        /*01b8*/ 	.word	0xffffffff


	//   ....[52]....
        /*01bc*/ 	.word	0xffffffff


	//   ....[53]....
        /*01c0*/ 	.word	0xffffffff


	//   ....[54]....
        /*01c4*/ 	.word	0xffffffff


	//   ....[55]....
        /*01c8*/ 	.word	0xffffffff


	//   ....[56]....
        /*01cc*/ 	.word	0xffffffff


	//   ....[57]....
        /*01d0*/ 	.word	0xffffffff


	//   ....[58]....
        /*01d4*/ 	.word	0xffffffff


	//   ....[59]....
        /*01d8*/ 	.word	0xffffffff


	//   ....[60]....
        /*01dc*/ 	.word	0xffffffff


	//   ....[61]....
        /*01e0*/ 	.word	0xffffffff


	//   ....[62]....
        /*01e4*/ 	.word	0xffffffff


	//   ....[63]....
        /*01e8*/ 	.word	0xffffffff


	//   ....[64]....
        /*01ec*/ 	.word	0xffffffff


	//   ....[65]....
        /*01f0*/ 	.word	0xffffffff


	//   ....[66]....
        /*01f4*/ 	.word	0xffffffff


	//   ....[67]....
        /*01f8*/ 	.word	0xffffffff


	//   ....[68]....
        /*01fc*/ 	.word	0xffffffff


	//   ....[69]....
        /*0200*/ 	.word	0xffffffff


	//   ....[70]....
        /*0204*/ 	.word	0xffffffff


	//   ....[71]....
        /*0208*/ 	.word	0xffffffff


	//   ....[72]....
        /*020c*/ 	.word	0xffffffff


	//   ....[73]....
        /*0210*/ 	.word	0xffffffff


	//   ....[74]....
        /*0214*/ 	.word	0xffffffff


	//   ....[75]....
        /*0218*/ 	.word	0xffffffff


	//   ....[76]....
        /*021c*/ 	.word	0xffffffff


	//   ....[77]....
        /*0220*/ 	.word	0xffffffff


	//   ....[78]....
        /*0224*/ 	.word	0xffffffff


	//   ....[79]....
        /*0228*/ 	.word	0xffffffff


	//   ....[80]....
        /*022c*/ 	.word	0xffffffff


	//   ....[81]....
        /*0230*/ 	.word	0xffffffff


	//   ....[82]....
        /*0234*/ 	.word	0xffffffff


	//   ....[83]....
        /*0238*/ 	.word	0xffffffff


	//   ....[84]....
        /*023c*/ 	.word	0xffffffff


	//   ....[85]....
        /*0240*/ 	.word	0xffffffff


	//   ....[86]....
        /*0244*/ 	.word	0xffffffff


	//   ....[87]....
        /*0248*/ 	.word	0xffffffff


	//   ....[88]....
        /*024c*/ 	.word	0xffffffff


	//   ....[89]....
        /*0250*/ 	.word	0xffffffff


	//   ....[90]....
        /*0254*/ 	.word	0xffffffff


	//   ....[91]....
        /*0258*/ 	.word	0xffffffff


	//   ....[92]....
        /*025c*/ 	.word	0xffffffff


	//   ....[93]....
        /*0260*/ 	.word	0xffffffff


	//   ....[94]....
        /*0264*/ 	.word	0xffffffff


	//   ....[95]....
        /*0268*/ 	.word	0xffffffff


	//   ....[96]....
        /*026c*/ 	.word	0xffffffff


	//   ....[97]....
        /*0270*/ 	.word	0xffffffff


	//   ....[98]....
        /*0274*/ 	.word	0xffffffff


	//   ....[99]....
        /*0278*/ 	.word	0xffffffff


	//   ....[100]....
        /*027c*/ 	.word	0xffffffff


	//   ....[101]....
        /*0280*/ 	.word	0xffffffff


	//   ....[102]....
        /*0284*/ 	.word	0xffffffff


	//   ....[103]....
        /*0288*/ 	.word	0xffffffff


	//   ....[104]....
        /*028c*/ 	.word	0xffffffff


	//   ....[105]....
        /*0290*/ 	.word	0xffffffff


	//   ....[106]....
        /*0294*/ 	.word	0xffffffff


	//   ....[107]....
        /*0298*/ 	.word	0xffffffff


	//   ....[108]....
        /*029c*/ 	.word	0xffffffff


	//   ....[109]....
        /*02a0*/ 	.word	0xffffffff


	//   ....[110]....
        /*02a4*/ 	.word	0xffffffff


	//   ....[111]....
        /*02a8*/ 	.word	0xffffffff


	//   ....[112]....
        /*02ac*/ 	.word	0xffffffff


	//   ....[113]....
        /*02b0*/ 	.word	0xffffffff


	//   ....[114]....
        /*02b4*/ 	.word	0xffffffff


	//   ....[115]....
        /*02b8*/ 	.word	0xffffffff


	//   ....[116]....
        /*02bc*/ 	.word	0xffffffff


	//   ....[117]....
        /*02c0*/ 	.word	0xffffffff


	//   ....[118]....
        /*02c4*/ 	.word	0xffffffff


	//   ....[119]....
        /*02c8*/ 	.word	0xffffffff


	//   ....[120]....
        /*02cc*/ 	.word	0xffffffff


	//   ....[121]....
        /*02d0*/ 	.word	0xffffffff


	//   ....[122]....
        /*02d4*/ 	.word	0xffffffff


	//   ....[123]....
        /*02d8*/ 	.word	0xffffffff


	//   ....[124]....
        /*02dc*/ 	.word	0xffffffff


	//   ....[125]....
        /*02e0*/ 	.word	0xffffffff


	//   ....[126]....
        /*02e4*/ 	.word	0xffffffff


	//   ....[127]....
        /*02e8*/ 	.word	0xffffffff


	//   ....[128]....
        /*02ec*/ 	.word	0xffffffff


	//   ....[129]....
        /*02f0*/ 	.word	0xffffffff


	//   ....[130]....
        /*02f4*/ 	.word	0xffffffff


	//   ....[131]....
        /*02f8*/ 	.word	0xffffffff


	//   ....[132]....
        /*02fc*/ 	.word	0xffffffff


	//   ....[133]....
        /*0300*/ 	.word	0xffffffff


	//   ....[134]....
        /*0304*/ 	.word	0xffffffff


	//   ....[135]....
        /*0308*/ 	.word	0xffffffff


	//   ....[136]....
        /*030c*/ 	.word	0xffffffff


	//   ....[137]....
        /*0310*/ 	.word	0xffffffff


	//   ....[138]....
        /*0314*/ 	.word	0xffffffff


	//   ....[139]....
        /*0318*/ 	.word	0xffffffff


	//   ....[140]....
        /*031c*/ 	.word	0xffffffff


	//   ....[141]....
        /*0320*/ 	.word	0xffffffff


	//   ....[142]....
        /*0324*/ 	.word	0xffffffff


	//   ....[143]....
        /*0328*/ 	.word	0xffffffff


	//   ....[144]....
        /*032c*/ 	.word	0xffffffff


	//   ....[145]....
        /*0330*/ 	.word	0xffffffff


	//   ....[146]....
        /*0334*/ 	.word	0xffffffff


	//   ....[147]....
        /*0338*/ 	.word	0xffffffff


	//   ....[148]....
        /*033c*/ 	.word	0xffffffff


	//   ....[149]....
        /*0340*/ 	.word	0xffffffff


	//   ....[150]....
        /*0344*/ 	.word	0xffffffff


	//   ....[151]....
        /*0348*/ 	.word	0xffffffff


	//   ....[152]....
        /*034c*/ 	.word	0xffffffff


	//   ....[153]....
        /*0350*/ 	.word	0xffffffff


	//   ....[154]....
        /*0354*/ 	.word	0xffffffff


	//   ....[155]....
        /*0358*/ 	.word	0xffffffff


	//   ....[156]....
        /*035c*/ 	.word	0xffffffff


	//   ....[157]....
        /*0360*/ 	.word	0xffffffff


	//   ....[158]....
        /*0364*/ 	.word	0xffffffff


	//   ....[159]....
        /*0368*/ 	.word	0xffffffff


	//   ....[160]....
        /*036c*/ 	.word	0xffffffff


	//   ....[161]....
        /*0370*/ 	.word	0xffffffff


	//   ....[162]....
        /*0374*/ 	.word	0xffffffff


	//   ....[163]....
        /*0378*/ 	.word	0xffffffff


	//   ....[164]....
        /*037c*/ 	.word	0xffffffff


	//   ....[165]....
        /*0380*/ 	.word	0xffffffff


	//   ....[166]....
        /*0384*/ 	.word	0xffffffff


	//   ....[167]....
        /*0388*/ 	.word	0xffffffff


	//   ....[168]....
        /*038c*/ 	.word	0xffffffff


	//   ....[169]....
        /*0390*/ 	.word	0xffffffff


	//   ....[170]....
        /*0394*/ 	.word	0xffffffff


	//   ....[171]....
        /*0398*/ 	.word	0xffffffff


	//   ....[172]....
        /*039c*/ 	.word	0xffffffff


	//   ....[173]....
        /*03a0*/ 	.word	0xffffffff


	//   ....[174]....
        /*03a4*/ 	.word	0xffffffff


	//   ....[175]....
        /*03a8*/ 	.word	0xffffffff


	//   ....[176]....
        /*03ac*/ 	.word	0xffffffff


	//   ....[177]....
        /*03b0*/ 	.word	0xffffffff


	//   ....[178]....
        /*03b4*/ 	.word	0xffffffff


	//   ....[179]....
        /*03b8*/ 	.word	0xffffffff


	//   ....[180]....
        /*03bc*/ 	.word	0xffffffff


	//   ....[181]....
        /*03c0*/ 	.word	0xffffffff


	//   ....[182]....
        /*03c4*/ 	.word	0xffffffff


	//   ....[183]....
        /*03c8*/ 	.word	0xffffffff


	//   ....[184]....
        /*03cc*/ 	.word	0xffffffff


	//   ....[185]....
        /*03d0*/ 	.word	0xffffffff


	//   ....[186]....
        /*03d4*/ 	.word	0xffffffff


	//   ....[187]....
        /*03d8*/ 	.word	0xffffffff


	//   ....[188]....
        /*03dc*/ 	.word	0xffffffff


	//   ....[189]....
        /*03e0*/ 	.word	0xffffffff


	//   ....[190]....
        /*03e4*/ 	.word	0xffffffff


	//   ....[191]....
        /*03e8*/ 	.word	0xffffffff


	//   ....[192]....
        /*03ec*/ 	.word	0xffffffff


	//   ....[193]....
        /*03f0*/ 	.word	0xffffffff


	//   ....[194]....
        /*03f4*/ 	.word	0xffffffff


	//   ....[195]....
        /*03f8*/ 	.word	0xffffffff


	//   ....[196]....
        /*03fc*/ 	.word	0xffffffff


	//   ....[197]....
        /*0400*/ 	.word	0x0500000f


	//   ....[198]....
        /*0404*/ 	.word	0x0500000f


	//   ....[199]....
        /*0408*/ 	.word	0x0500000f


	//   ....[200]....
        /*040c*/ 	.word	0x0500000f


	//   ....[201]....
        /*0410*/ 	.word	0x0500000f


	//   ....[202]....
        /*0414*/ 	.word	0x0500000f


	//   ....[203]....
        /*0418*/ 	.word	0x0500000f


	//   ....[204]....
        /*041c*/ 	.word	0x0500000f


	//   ....[205]....
        /*0420*/ 	.word	0x0500000f


	//   ....[206]....
        /*0424*/ 	.word	0x0500000f


	//   ....[207]....
        /*0428*/ 	.word	0x0500000f


	//   ....[208]....
        /*042c*/ 	.word	0x0500000f


	//   ....[209]....
        /*0430*/ 	.word	0x0500000f


	//   ....[210]....
        /*0434*/ 	.word	0x0500000f


	//   ....[211]....
        /*0438*/ 	.word	0x0500000f


	//   ....[212]....
        /*043c*/ 	.word	0x0500000f


	//   ....[213]....
        /*0440*/ 	.word	0x0500000f


	//   ....[214]....
        /*0444*/ 	.word	0x0500000f


	//   ....[215]....
        /*0448*/ 	.word	0x0500000f


	//   ....[216]....
        /*044c*/ 	.word	0x0500000f


	//   ....[217]....
        /*0450*/ 	.word	0x0500000f


	//   ....[218]....
        /*0454*/ 	.word	0x0500000f


	//   ....[219]....
        /*0458*/ 	.word	0x0500000f


	//   ....[220]....
        /*045c*/ 	.word	0x0500000f


	//   ....[221]....
        /*0460*/ 	.word	0x0500000f


	//   ....[222]....
        /*0464*/ 	.word	0x0500000f


	//   ....[223]....
        /*0468*/ 	.word	0x0500000f


	//   ....[224]....
        /*046c*/ 	.word	0x0500000f


	//   ....[225]....
        /*0470*/ 	.word	0x0500000f


	//   ....[226]....
        /*0474*/ 	.word	0x0500000f


	//   ....[227]....
        /*0478*/ 	.word	0x0500000f


	//   ....[228]....
        /*047c*/ 	.word	0x0500000f


	//   ....[229]....
        /*0480*/ 	.word	0x0500000f


	//   ....[230]....
        /*0484*/ 	.word	0x0500000f


	//   ....[231]....
        /*0488*/ 	.word	0x0500000f


	//   ....[232]....
        /*048c*/ 	.word	0x0500000f


	//   ....[233]....
        /*0490*/ 	.word	0x0500000f


	//   ....[234]....
        /*0494*/ 	.word	0x0500000f


	//   ....[235]....
        /*0498*/ 	.word	0x0500000f


	//   ....[236]....
        /*049c*/ 	.word	0x0500000f


	//   ....[237]....
        /*04a0*/ 	.word	0x0500000f


	//   ....[238]....
        /*04a4*/ 	.word	0x0500000f


	//----- nvinfo : EIATTR_COOP_GROUP_INSTR_OFFSETS
	.align		4
.L_209:
        /*04a8*/ 	.byte	0x04, 0x28
        /*04aa*/ 	.short	(.L_211 - .L_210)


	//   ....[0]....
.L_210:
        /*04ac*/ 	.word	0x00000080


	//   ....[1]....
        /*04b0*/ 	.word	0x00000090


	//   ....[2]....
        /*04b4*/ 	.word	0x000002d0


	//   ....[3]....
        /*04b8*/ 	.word	0x00000430


	//   ....[4]....
        /*04bc*/ 	.word	0x00000550


	//   ....[5]....
        /*04c0*/ 	.word	0x000006b0


	//   ....[6]....
        /*04c4*/ 	.word	0x00001eb0


	//   ....[7]....
        /*04c8*/ 	.word	0x00002960


	//   ....[8]....
        /*04cc*/ 	.word	0x00003390


	//   ....[9]....
        /*04d0*/ 	.word	0x00004520


	//   ....[10]....
        /*04d4*/ 	.word	0x00004630


	//   ....[11]....
        /*04d8*/ 	.word	0x00004e50


	//   ....[12]....
        /*04dc*/ 	.word	0x00004eb0


	//   ....[13]....
        /*04e0*/ 	.word	0x00006800


	//   ....[14]....
        /*04e4*/ 	.word	0x00007140


	//   ....[15]....
        /*04e8*/ 	.word	0x00007d30


	//   ....[16]....
        /*04ec*/ 	.word	0x00007e30


	//   ....[17]....
        /*04f0*/ 	.word	0x00008670


	//   ....[18]....
        /*04f4*/ 	.word	0x000086e0


	//   ....[19]....
        /*04f8*/ 	.word	0x0000acc0


	//   ....[20]....
        /*04fc*/ 	.word	0x0000acd0


	//   ....[21]....
        /*0500*/ 	.word	0x0000ad00


	//   ....[22]....
        /*0504*/ 	.word	0x0000ad10


	//   ....[23]....
        /*0508*/ 	.word	0x0000c8f0


	//   ....[24]....
        /*050c*/ 	.word	0x0000d230


	//   ....[25]....
        /*0510*/ 	.word	0x0000de20


	//   ....[26]....
        /*0514*/ 	.word	0x0000df20


	//   ....[27]....
        /*0518*/ 	.word	0x0000e760


	//   ....[28]....
        /*051c*/ 	.word	0x0000e7d0


	//   ....[29]....
        /*0520*/ 	.word	0x0000fb50


	//   ....[30]....
        /*0524*/ 	.word	0x0000fb60


	//   ....[31]....
        /*0528*/ 	.word	0x0000fbe0


	//   ....[32]....
        /*052c*/ 	.word	0x0000fbf0


	//   ....[33]....
        /*0530*/ 	.word	0x00010b70


	//   ....[34]....
        /*0534*/ 	.word	0x00010b80


	//   ....[35]....
        /*0538*/ 	.word	0x00010b90


	//   ....[36]....
        /*053c*/ 	.word	0x00010ba0


	//   ....[37]....
        /*0540*/ 	.word	0x00010bb0


	//   ....[38]....
        /*0544*/ 	.word	0x00010bc0


	//   ....[39]....
        /*0548*/ 	.word	0x00010bd0


	//   ....[40]....
        /*054c*/ 	.word	0x00010be0


	//   ....[41]....
        /*0550*/ 	.word	0x00010bf0


	//   ....[42]....
        /*0554*/ 	.word	0x00010c00


	//   ....[43]....
        /*0558*/ 	.word	0x00010c10


	//   ....[44]....
        /*055c*/ 	.word	0x00010c20


	//   ....[45]....
        /*0560*/ 	.word	0x00010c30


	//   ....[46]....
        /*0564*/ 	.word	0x00010c40


	//   ....[47]....
        /*0568*/ 	.word	0x00010c50


	//   ....[48]....
        /*056c*/ 	.word	0x00010c60


	//   ....[49]....
        /*0570*/ 	.word	0x00010c70


	//   ....[50]....
        /*0574*/ 	.word	0x00010c80


	//   ....[51]....
        /*0578*/ 	.word	0x00010c90


	//   ....[52]....
        /*057c*/ 	.word	0x00010cb0


	//   ....[53]....
        /*0580*/ 	.word	0x00010cc0


	//   ....[54]....
        /*0584*/ 	.word	0x00010cd0


	//   ....[55]....
        /*0588*/ 	.word	0x00010ce0


	//   ....[56]....
        /*058c*/ 	.word	0x00010cf0


	//   ....[57]....
        /*0590*/ 	.word	0x00010d00


	//   ....[58]....
        /*0594*/ 	.word	0x00010d10


	//   ....[59]....
        /*0598*/ 	.word	0x00010d40


	//   ....[60]....
        /*059c*/ 	.word	0x00010d50


	//   ....[61]....
        /*05a0*/ 	.word	0x00010d60


	//   ....[62]....
        /*05a4*/ 	.word	0x00010d70


	//   ....[63]....
        /*05a8*/ 	.word	0x00010d90


	//   ....[64]....
        /*05ac*/ 	.word	0x00010db0


	//   ....[65]....
        /*05b0*/ 	.word	0x00010dc0


	//   ....[66]....
        /*05b4*/ 	.word	0x00010dd0


	//   ....[67]....
        /*05b8*/ 	.word	0x00010de0


	//   ....[68]....
        /*05bc*/ 	.word	0x00010df0


	//   ....[69]....
        /*05c0*/ 	.word	0x00010e00


	//   ....[70]....
        /*05c4*/ 	.word	0x00010e10


	//   ....[71]....
        /*05c8*/ 	.word	0x00010e20


	//   ....[72]....
        /*05cc*/ 	.word	0x00010e40


	//   ....[73]....
        /*05d0*/ 	.word	0x00010e50


	//   ....[74]....
        /*05d4*/ 	.word	0x00010e80


	//   ....[75]....
        /*05d8*/ 	.word	0x00010e90


	//   ....[76]....
        /*05dc*/ 	.word	0x00010ea0


	//   ....[77]....
        /*05e0*/ 	.word	0x00010eb0


	//   ....[78]....
        /*05e4*/ 	.word	0x00010ec0


	//   ....[79]....
        /*05e8*/ 	.word	0x00010ed0


	//   ....[80]....
        /*05ec*/ 	.word	0x00010ef0


	//   ....[81]....
        /*05f0*/ 	.word	0x00010f00


	//   ....[82]....
        /*05f4*/ 	.word	0x00010f20


	//   ....[83]....
        /*05f8*/ 	.word	0x00010f30


	//   ....[84]....
        /*05fc*/ 	.word	0x00010f40


	//   ....[85]....
        /*0600*/ 	.word	0x00010f70


	//   ....[86]....
        /*0604*/ 	.word	0x00010f80


	//   ....[87]....
        /*0608*/ 	.word	0x00010fa0


	//   ....[88]....
        /*060c*/ 	.word	0x00010fd0


	//   ....[89]....
        /*0610*/ 	.word	0x00011000


	//   ....[90]....
        /*0614*/ 	.word	0x00011030


	//   ....[91]....
        /*0618*/ 	.word	0x00011060


	//   ....[92]....
        /*061c*/ 	.word	0x00011080


	//   ....[93]....
        /*0620*/ 	.word	0x000110b0


	//   ....[94]....
        /*0624*/ 	.word	0x000110e0


	//   ....[95]....
        /*0628*/ 	.word	0x00011110


	//   ....[96]....
        /*062c*/ 	.word	0x00011140


	//   ....[97]....
        /*0630*/ 	.word	0x00011ab0


	//   ....[98]....
        /*0634*/ 	.word	0x00011af0


	//   ....[99]....
        /*0638*/ 	.word	0x00011b20


	//   ....[100]....
        /*063c*/ 	.word	0x00011b50


	//   ....[101]....
        /*0640*/ 	.word	0x00012220


	//   ....[102]....
        /*0644*/ 	.word	0x00012240


	//   ....[103]....
        /*0648*/ 	.word	0x00012310


	//   ....[104]....
        /*064c*/ 	.word	0x00012330


	//   ....[105]....
        /*0650*/ 	.word	0x000123f0


	//   ....[106]....
        /*0654*/ 	.word	0x00012410


	//   ....[107]....
        /*0658*/ 	.word	0x000124e0


	//   ....[108]....
        /*065c*/ 	.word	0x00012500


	//   ....[109]....
        /*0660*/ 	.word	0x00012890


	//   ....[110]....
        /*0664*/ 	.word	0x000128c0


	//   ....[111]....
        /*0668*/ 	.word	0x00012d00


	//   ....[112]....
        /*066c*/ 	.word	0x00012d10


	//   ....[113]....
        /*0670*/ 	.word	0x00013a20


	//   ....[114]....
        /*0674*/ 	.word	0x00013a40


	//   ....[115]....
        /*0678*/ 	.word	0x00013b00


	//   ....[116]....
        /*067c*/ 	.word	0x00013b20


	//   ....[117]....
        /*0680*/ 	.word	0x00013be0


	//   ....[118]....
        /*0684*/ 	.word	0x00013c00


	//   ....[119]....
        /*0688*/ 	.word	0x00013cd0


	//   ....[120]....
        /*068c*/ 	.word	0x00013cf0


	//   ....[121]....
        /*0690*/ 	.word	0x00013e40


	//   ....[122]....
        /*0694*/ 	.word	0x00014020


	//   ....[123]....
        /*0698*/ 	.word	0x00014050


	//   ....[124]....
        /*069c*/ 	.word	0x00014080


	//   ....[125]....
        /*06a0*/ 	.word	0x000140b0


	//   ....[126]....
        /*06a4*/ 	.word	0x000140e0


	//   ....[127]....
        /*06a8*/ 	.word	0x00014130


	//   ....[128]....
        /*06ac*/ 	.word	0x000142b0


	//   ....[129]....
        /*06b0*/ 	.word	0x000142e0


	//   ....[130]....
        /*06b4*/ 	.word	0x00014310


	//   ....[131]....
        /*06b8*/ 	.word	0x00014340


	//   ....[132]....
        /*06bc*/ 	.word	0x00014370


	//   ....[133]....
        /*06c0*/ 	.word	0x000143a0


	//   ....[134]....
        /*06c4*/ 	.word	0x00014450


	//   ....[135]....
        /*06c8*/ 	.word	0x000144b0


	//   ....[136]....
        /*06cc*/ 	.word	0x000144c0


	//   ....[137]....
        /*06d0*/ 	.word	0x00014510


	//   ....[138]....
        /*06d4*/ 	.word	0x00016b60


	//   ....[139]....
        /*06d8*/ 	.word	0x00016b90


	//   ....[140]....
        /*06dc*/ 	.word	0x00016c50


	//   ....[141]....
        /*06e0*/ 	.word	0x00016c60


	//   ....[142]....
        /*06e4*/ 	.word	0x00016cd0


	//   ....[143]....
        /*06e8*/ 	.word	0x00016ce0


	//   ....[144]....
        /*06ec*/ 	.word	0x00016cf0


	//   ....[145]....
        /*06f0*/ 	.word	0x00016d60


	//   ....[146]....
        /*06f4*/ 	.word	0x000170a0


	//   ....[147]....
        /*06f8*/ 	.word	0x000170d0


	//   ....[148]....
        /*06fc*/ 	.word	0x000170f0


	//   ....[149]....
        /*0700*/ 	.word	0x000171a0


	//   ....[150]....
        /*0704*/ 	.word	0x000171c0


	//   ....[151]....
        /*0708*/ 	.word	0x00017250


	//   ....[152]....
        /*070c*/ 	.word	0x00017260


	//   ....[153]....
        /*0710*/ 	.word	0x00017270


	//   ....[154]....
        /*0714*/ 	.word	0x00017a50


	//   ....[155]....
        /*0718*/ 	.word	0x00017a80


	//   ....[156]....
        /*071c*/ 	.word	0x00017ab0


	//   ....[157]....
        /*0720*/ 	.word	0x00017b30


	//   ....[158]....
        /*0724*/ 	.word	0x00017b50


	//   ....[159]....
        /*0728*/ 	.word	0x00017be0


	//   ....[160]....
        /*072c*/ 	.word	0x00017c00


	//   ....[161]....
        /*0730*/ 	.word	0x00017c10


	//   ....[162]....
        /*0734*/ 	.word	0x00018380


	//   ....[163]....
        /*0738*/ 	.word	0x000183a0


	//   ....[164]....
        /*073c*/ 	.word	0x00018410


	//   ....[165]....
        /*0740*/ 	.word	0x00018420


	//   ....[166]....
        /*0744*/ 	.word	0x00018470


	//   ....[167]....
        /*0748*/ 	.word	0x00018480


	//   ....[168]....
        /*074c*/ 	.word	0x00018490


	//   ....[169]....
        /*0750*/ 	.word	0x000184e0


	//   ....[170]....
        /*0754*/ 	.word	0x00018810


	//   ....[171]....
        /*0758*/ 	.word	0x00018830


	//   ....[172]....
        /*075c*/ 	.word	0x00018840


	//   ....[173]....
        /*0760*/ 	.word	0x000188a0


	//   ....[174]....
        /*0764*/ 	.word	0x000188b0


	//   ....[175]....
        /*0768*/ 	.word	0x00018910


	//   ....[176]....
        /*076c*/ 	.word	0x00018940


	//   ....[177]....
        /*0770*/ 	.word	0x00018980


	//   ....[178]....
        /*0774*/ 	.word	0x00019a70


	//   ....[179]....
        /*0778*/ 	.word	0x00019aa0


	//   ....[180]....
        /*077c*/ 	.word	0x00019ad0


	//   ....[181]....
        /*0780*/ 	.word	0x00019af0


	//   ....[182]....
        /*0784*/ 	.word	0x00019b10


	//   ....[183]....
        /*0788*/ 	.word	0x00019b40


	//   ....[184]....
        /*078c*/ 	.word	0x00019b70


	//   ....[185]....
        /*0790*/ 	.word	0x00019b80


	//   ....[186]....
        /*0794*/ 	.word	0x00019cf0


	//   ....[187]....
        /*0798*/ 	.word	0x00019d20


	//   ....[188]....
        /*079c*/ 	.word	0x00019d50


	//   ....[189]....
        /*07a0*/ 	.word	0x00019d90


	//   ....[190]....
        /*07a4*/ 	.word	0x00019dc0


	//   ....[191]....
        /*07a8*/ 	.word	0x00019df0


	//   ....[192]....
        /*07ac*/ 	.word	0x00019e70


	//   ....[193]....
        /*07b0*/ 	.word	0x00019ec0


	//   ....[194]....
        /*07b4*/ 	.word	0x00019ed0


	//   ....[195]....
        /*07b8*/ 	.word	0x00019f10


	//   ....[196]....
        /*07bc*/ 	.word	0x0001a930


	//   ....[197]....
        /*07c0*/ 	.word	0x0001b000


	//   ....[198]....
        /*07c4*/ 	.word	0x0001b0e0


	//   ....[199]....
        /*07c8*/ 	.word	0x0001b1c0


	//   ....[200]....
        /*07cc*/ 	.word	0x0001b220


	//   ....[201]....
        /*07d0*/ 	.word	0x0001b300


	//   ....[202]....
        /*07d4*/ 	.word	0x0001b360


	//   ....[203]....
        /*07d8*/ 	.word	0x0001b440


	//   ....[204]....
        /*07dc*/ 	.word	0x0001b4a0


	//   ....[205]....
        /*07e0*/ 	.word	0x0001b580


	//   ....[206]....
        /*07e4*/ 	.word	0x0001b6b0


	//   ....[207]....
        /*07e8*/ 	.word	0x0001b780


	//   ....[208]....
        /*07ec*/ 	.word	0x0001b890


	//   ....[209]....
        /*07f0*/ 	.word	0x0001b950


	//   ....[210]....
        /*07f4*/ 	.word	0x0001b9b0


	//   ....[211]....
        /*07f8*/ 	.word	0x0001bab0


	//   ....[212]....
        /*07fc*/ 	.word	0x0001bb10


	//   ....[213]....
        /*0800*/ 	.word	0x0001bc20


	//   ....[214]....
        /*0804*/ 	.word	0x0001bcc0


	//   ....[215]....
        /*0808*/ 	.word	0x0001bd30


	//   ....[216]....
        /*080c*/ 	.word	0x0001bd90


	//   ....[217]....
        /*0810*/ 	.word	0x0001be80


	//   ....[218]....
        /*0814*/ 	.word	0x0001bee0


	//   ....[219]....
        /*0818*/ 	.word	0x0001bfe0


	//   ....[220]....
        /*081c*/ 	.word	0x0001c040


	//   ....[221]....
        /*0820*/ 	.word	0x0001c120


	//   ....[222]....
        /*0824*/ 	.word	0x0001c250


	//   ....[223]....
        /*0828*/ 	.word	0x0001c300


	//   ....[224]....
        /*082c*/ 	.word	0x0001c360


	//   ....[225]....
        /*0830*/ 	.word	0x0001c420


	//   ....[226]....
        /*0834*/ 	.word	0x0001c480


	//   ....[227]....
        /*0838*/ 	.word	0x0001c540


	//   ....[228]....
        /*083c*/ 	.word	0x0001c5a0


	//   ....[229]....
        /*0840*/ 	.word	0x0001c660


	//   ....[230]....
        /*0844*/ 	.word	0x0001c750


	//   ....[231]....
        /*0848*/ 	.word	0x0001c7f0


	//   ....[232]....
        /*084c*/ 	.word	0x0001c850


	//   ....[233]....
        /*0850*/ 	.word	0x0001c920


	//   ....[234]....
        /*0854*/ 	.word	0x0001c980


	//   ....[235]....
        /*0858*/ 	.word	0x0001ca50


	//   ....[236]....
        /*085c*/ 	.word	0x0001cab0


	//   ....[237]....
        /*0860*/ 	.word	0x0001cb80


	//   ....[238]....
        /*0864*/ 	.word	0x0001cde0


	//----- nvinfo : EIATTR_REG_RECONFIG
	.align		4
.L_211:
        /*0868*/ 	.byte	0x01, 0x54
	.zero		2


	//----- nvinfo : EIATTR_SYSCALL_OFFSETS
	.align		4
        /*086c*/ 	.byte	0x04, 0x46
        /*086e*/ 	.short	(.L_213 - .L_212)


	//   ....[0]....
.L_212:
        /*0870*/ 	.word	0x00002090


	//   ....[1]....
        /*0874*/ 	.word	0x00016090


	//   ....[2]....
        /*0878*/ 	.word	0x00016200


	//   ....[3]....
        /*087c*/ 	.word	0x00016350


	//   ....[4]....
        /*0880*/ 	.word	0x00016490


	//   ....[5]....
        /*0884*/ 	.word	0x00017640


	//----- nvinfo : EIATTR_MBARRIER_INSTR_OFFSETS
	.align		4
.L_213:
        /*0888*/ 	.byte	0x04, 0x39
        /*088a*/ 	.short	(.L_215 - .L_214)


	//   ....[0]....
.L_214:
        /*088c*/ 	.word	0x00000180
        /*0890*/ 	.word	0x000000ff
        /*0894*/ 	.word	0x00022800
        /*0898*/ 	.short	0x0100
        /*089a*/ 	.byte	0x08
	.zero		1


	//   ....[1]....
        /*089c*/ 	.word	0x00000190
        /*08a0*/ 	.word	0x000000ff
        /*08a4*/ 	.word	0x00022820
        /*08a8*/ 	.short	0x0100
        /*08aa*/ 	.byte	0x08
	.zero		1


	//   ....[2]....
        /*08ac*/ 	.word	0x00000280
        /*08b0*/ 	.word	0x000000ff
        /*08b4*/ 	.word	0x00022830
        /*08b8*/ 	.short	0x0100
        /*08ba*/ 	.byte	0x08
	.zero		1


	//   ....[3]....
        /*08bc*/ 	.word	0x00000290
        /*08c0*/ 	.word	0x000000ff
        /*08c4*/ 	.word	0x00022840
        /*08c8*/ 	.short	0x0100
        /*08ca*/ 	.byte	0x08
	.zero		1


	//   ....[4]....
        /*08cc*/ 	.word	0x000002a0
        /*08d0*/ 	.word	0x000000ff
        /*08d4*/ 	.word	0x00022838
        /*08d8*/ 	.short	0x0100
        /*08da*/ 	.byte	0x08
	.zero		1


	//   ....[5]....
        /*08dc*/ 	.word	0x000002b0
        /*08e0*/ 	.word	0x000000ff
        /*08e4*/ 	.word	0x00022848
        /*08e8*/ 	.short	0x0100
        /*08ea*/ 	.byte	0x08
	.zero		1


	//   ....[6]....
        /*08ec*/ 	.word	0x000003e0
        /*08f0*/ 	.word	0x000000ff
        /*08f4*/ 	.word	0x00022850
        /*08f8*/ 	.short	0x0100
        /*08fa*/ 	.byte	0x08
	.zero		1


	//   ....[7]....
        /*08fc*/ 	.word	0x000003f0
        /*0900*/ 	.word	0x000000ff
        /*0904*/ 	.word	0x00022860
        /*0908*/ 	.short	0x0100
        /*090a*/ 	.byte	0x08
	.zero		1


	//   ....[8]....
        /*090c*/ 	.word	0x00000400
        /*0910*/ 	.word	0x000000ff
        /*0914*/ 	.word	0x00022858
        /*0918*/ 	.short	0x0100
        /*091a*/ 	.byte	0x08
	.zero		1


	//   ....[9]....
        /*091c*/ 	.word	0x00000410
        /*0920*/ 	.word	0x000000ff
        /*0924*/ 	.word	0x00022868
        /*0928*/ 	.short	0x0100
        /*092a*/ 	.byte	0x08
	.zero		1


	//   ....[10]....
        /*092c*/ 	.word	0x00000500
        /*0930*/ 	.word	0x000000ff
        /*0934*/ 	.word	0x00022870
        /*0938*/ 	.short	0x0100
        /*093a*/ 	.byte	0x06
	.zero		1


	//   ....[11]....
        /*093c*/ 	.word	0x00000510
        /*0940*/ 	.word	0x000000ff
        /*0944*/ 	.word	0x00022880
        /*0948*/ 	.short	0x0100
        /*094a*/ 	.byte	0x06
	.zero		1


	//   ....[12]....
        /*094c*/ 	.word	0x00000520
        /*0950*/ 	.word	0x000000ff
        /*0954*/ 	.word	0x00022878
        /*0958*/ 	.short	0x0100
        /*095a*/ 	.byte	0x06
	.zero		1


	//   ....[13]....
        /*095c*/ 	.word	0x00000530
        /*0960*/ 	.word	0x000000ff
        /*0964*/ 	.word	0x00022888
        /*0968*/ 	.short	0x0100
        /*096a*/ 	.byte	0x06
	.zero		1


	//   ....[14]....
        /*096c*/ 	.word	0x00000660
        /*0970*/ 	.word	0x000000ff
        /*0974*/ 	.word	0x00022890
        /*0978*/ 	.short	0x0100
        /*097a*/ 	.byte	0x08
	.zero		1


	//   ....[15]....
        /*097c*/ 	.word	0x00000670
        /*0980*/ 	.word	0x000000ff
        /*0984*/ 	.word	0x000228a0
        /*0988*/ 	.short	0x0100
        /*098a*/ 	.byte	0x08
	.zero		1


	//   ....[16]....
        /*098c*/ 	.word	0x00000680
        /*0990*/ 	.word	0x000000ff
        /*0994*/ 	.word	0x00022898
        /*0998*/ 	.short	0x0100
        /*099a*/ 	.byte	0x08
	.zero		1


	//   ....[17]....
        /*099c*/ 	.word	0x00000690
        /*09a0*/ 	.word	0x000000ff
        /*09a4*/ 	.word	0x000228a8
        /*09a8*/ 	.short	0x0100
        /*09aa*/ 	.byte	0x08
	.zero		1


	//   ....[18]....
        /*09ac*/ 	.word	0x000007e0
        /*09b0*/ 	.word	0x000000ff
        /*09b4*/ 	.word	0x000228b0
        /*09b8*/ 	.short	0x0100
        /*09ba*/ 	.byte	0x08
	.zero		1


	//   ....[19]....
        /*09bc*/ 	.word	0x000007f0
        /*09c0*/ 	.word	0x000000ff
        /*09c4*/ 	.word	0x000228c0
        /*09c8*/ 	.short	0x0100
        /*09ca*/ 	.byte	0x08
	.zero		1


	//   ....[20]....
        /*09cc*/ 	.word	0x00000800
        /*09d0*/ 	.word	0x000000ff
        /*09d4*/ 	.word	0x000228b8
        /*09d8*/ 	.short	0x0100
        /*09da*/ 	.byte	0x08
	.zero		1


	//   ....[21]....
        /*09dc*/ 	.word	0x00000810
        /*09e0*/ 	.word	0x000000ff
        /*09e4*/ 	.word	0x000228c8
        /*09e8*/ 	.short	0x0100
        /*09ea*/ 	.byte	0x08
	.zero		1


	//   ....[22]....
        /*09ec*/ 	.word	0x00002380
        /*09f0*/ 	.word	0x000000ff
        /*09f4*/ 	.word	0x00022800
        /*09f8*/ 	.short	0x010a
        /*09fa*/ 	.byte	0x24
	.zero		1


	//   ....[23]....
        /*09fc*/ 	.word	0x00002420
        /*0a00*/ 	.word	0x0000005b
        /*0a04*/ 	.word	0x00022830
        /*0a08*/ 	.short	0x010a
        /*0a0a*/ 	.byte	0x3f
	.zero		1


	//   ....[24]....
        /*0a0c*/ 	.word	0x00002460
        /*0a10*/ 	.word	0x0000005b
        /*0a14*/ 	.word	0x00022830
        /*0a18*/ 	.short	0x010a
        /*0a1a*/ 	.byte	0x3f
	.zero		1


	//   ....[25]....
        /*0a1c*/ 	.word	0x00002ce0
        /*0a20*/ 	.word	0x000000ff
        /*0a24*/ 	.word	0x00000000
        /*0a28*/ 	.short	0x0101
        /*0a2a*/ 	.byte	0x06
	.zero		1


	//   ....[26]....
        /*0a2c*/ 	.word	0x000060d0
        /*0a30*/ 	.word	0x000000ff
        /*0a34*/ 	.word	0x00022830
        /*0a38*/ 	.short	0x010a
        /*0a3a*/ 	.byte	0x06
	.zero		1


	//   ....[27]....
        /*0a3c*/ 	.word	0x00006110
        /*0a40*/ 	.word	0x000000ff
        /*0a44*/ 	.word	0x00022830
        /*0a48*/ 	.short	0x010a
        /*0a4a*/ 	.byte	0x06
	.zero		1


	//   ....[28]....
        /*0a4c*/ 	.word	0x000063e0
        /*0a50*/ 	.word	0x000000ff
        /*0a54*/ 	.word	0x00022850
        /*0a58*/ 	.short	0x010a
        /*0a5a*/ 	.byte	0x06
	.zero		1


	//   ....[29]....
        /*0a5c*/ 	.word	0x00006420
        /*0a60*/ 	.word	0x000000ff
        /*0a64*/ 	.word	0x00022850
        /*0a68*/ 	.short	0x010a
        /*0a6a*/ 	.byte	0x06
	.zero		1


	//   ....[30]....
        /*0a6c*/ 	.word	0x00006b50
        /*0a70*/ 	.word	0x000000ff
        /*0a74*/ 	.word	0x00000000
        /*0a78*/ 	.short	0x0101
        /*0a7a*/ 	.byte	0x06
	.zero		1


	//   ....[31]....
        /*0a7c*/ 	.word	0x000091d0
        /*0a80*/ 	.word	0x000000ff
        /*0a84*/ 	.word	0x00000000
        /*0a88*/ 	.short	0x0101
        /*0a8a*/ 	.byte	0x06
	.zero		1


	//   ....[32]....
        /*0a8c*/ 	.word	0x00009b00
        /*0a90*/ 	.word	0x000000ff
        /*0a94*/ 	.word	0x00022830
        /*0a98*/ 	.short	0x010a
        /*0a9a*/ 	.byte	0x06
	.zero		1


	//   ....[33]....
        /*0a9c*/ 	.word	0x00009b40
        /*0aa0*/ 	.word	0x000000ff
        /*0aa4*/ 	.word	0x00022830
        /*0aa8*/ 	.short	0x010a
        /*0aaa*/ 	.byte	0x06
	.zero		1


	//   ....[34]....
        /*0aac*/ 	.word	0x00009e10
        /*0ab0*/ 	.word	0x000000ff
        /*0ab4*/ 	.word	0x00022850
        /*0ab8*/ 	.short	0x010a
        /*0aba*/ 	.byte	0x06
	.zero		1


	//   ....[35]....
        /*0abc*/ 	.word	0x00009e50
        /*0ac0*/ 	.word	0x000000ff
        /*0ac4*/ 	.word	0x00022850
        /*0ac8*/ 	.short	0x010a
        /*0aca*/ 	.byte	0x06
	.zero		1


	//   ....[36]....
        /*0acc*/ 	.word	0x0000a570
        /*0ad0*/ 	.word	0x000000ff
        /*0ad4*/ 	.word	0x00000000
        /*0ad8*/ 	.short	0x0101
        /*0ada*/ 	.byte	0x06
	.zero		1


	//   ....[37]....
        /*0adc*/ 	.word	0x0000bb00
        /*0ae0*/ 	.word	0x000000ff
        /*0ae4*/ 	.word	0x00000000
        /*0ae8*/ 	.short	0x0101
        /*0aea*/ 	.byte	0x06
	.zero		1


	//   ....[38]....
        /*0aec*/ 	.word	0x0000c1f0
        /*0af0*/ 	.word	0x000000ff
        /*0af4*/ 	.word	0x00022830
        /*0af8*/ 	.short	0x010a
        /*0afa*/ 	.byte	0x06
	.zero		1


	//   ....[39]....
        /*0afc*/ 	.word	0x0000c230
        /*0b00*/ 	.word	0x000000ff
        /*0b04*/ 	.word	0x00022830
        /*0b08*/ 	.short	0x010a
        /*0b0a*/ 	.byte	0x06
	.zero		1


	//   ....[40]....
        /*0b0c*/ 	.word	0x0000c4d0
        /*0b10*/ 	.word	0x000000ff
        /*0b14*/ 	.word	0x00022850
        /*0b18*/ 	.short	0x010a
        /*0b1a*/ 	.byte	0x06
	.zero		1


	//   ....[41]....
        /*0b1c*/ 	.word	0x0000c510
        /*0b20*/ 	.word	0x000000ff
        /*0b24*/ 	.word	0x00022850
        /*0b28*/ 	.short	0x010a
        /*0b2a*/ 	.byte	0x06
	.zero		1


	//   ....[42]....
        /*0b2c*/ 	.word	0x0000cc40
        /*0b30*/ 	.word	0x000000ff
        /*0b34*/ 	.word	0x00000000
        /*0b38*/ 	.short	0x0101
        /*0b3a*/ 	.byte	0x06
	.zero		1


	//   ....[43]....
        /*0b3c*/ 	.word	0x0000f2c0
        /*0b40*/ 	.word	0x000000ff
        /*0b44*/ 	.word	0x00000000
        /*0b48*/ 	.short	0x0101
        /*0b4a*/ 	.byte	0x06
	.zero		1


	//   ....[44]....
        /*0b4c*/ 	.word	0x0000f8b0
        /*0b50*/ 	.word	0x000000ff
        /*0b54*/ 	.word	0x00022850
        /*0b58*/ 	.short	0x010a
        /*0b5a*/ 	.byte	0x09
	.zero		1


	//   ....[45]....
        /*0b5c*/ 	.word	0x0000f8f0
        /*0b60*/ 	.word	0x000000ff
        /*0b64*/ 	.word	0x00022850
        /*0b68*/ 	.short	0x010a
        /*0b6a*/ 	.byte	0x09
	.zero		1


	//   ....[46]....
        /*0b6c*/ 	.word	0x0000fed0
        /*0b70*/ 	.word	0x000000ff
        /*0b74*/ 	.word	0x00000000
        /*0b78*/ 	.short	0x0101
        /*0b7a*/ 	.byte	0x04
	.zero		1


	//   ....[47]....
        /*0b7c*/ 	.word	0x00012210
        /*0b80*/ 	.word	0x00000003
        /*0b84*/ 	.word	0x00000000
        /*0b88*/ 	.short	0x0101
        /*0b8a*/ 	.byte	0x3f
	.zero		1


	//   ....[48]....
        /*0b8c*/ 	.word	0x000128b0
        /*0b90*/ 	.word	0x00000002
        /*0b94*/ 	.word	0x00000000
        /*0b98*/ 	.short	0x0101
        /*0b9a*/ 	.byte	0x3f
	.zero		1


	//   ....[49]....
        /*0b9c*/ 	.word	0x00016970
        /*0ba0*/ 	.word	0x00000000
        /*0ba4*/ 	.word	0x00022880
        /*0ba8*/ 	.short	0x010a
        /*0baa*/ 	.byte	0x3f
	.zero		1


	//   ....[50]....
        /*0bac*/ 	.word	0x00016e20
        /*0bb0*/ 	.word	0x00000000
        /*0bb4*/ 	.word	0x00022870
        /*0bb8*/ 	.short	0x0107
        /*0bba*/ 	.byte	0x3f
	.zero		1


	//   ....[51]....
        /*0bbc*/ 	.word	0x00016ee0
        /*0bc0*/ 	.word	0x00000000
        /*0bc4*/ 	.word	0x00022870
        /*0bc8*/ 	.short	0x0101
        /*0bca*/ 	.byte	0x3f
	.zero		1


	//   ....[52]....
        /*0bcc*/ 	.word	0x00016f10
        /*0bd0*/ 	.word	0x00000000
        /*0bd4*/ 	.word	0x00022840
        /*0bd8*/ 	.short	0x010a
        /*0bda*/ 	.byte	0x3f
	.zero		1


	//   ....[53]....
        /*0bdc*/ 	.word	0x000173c0
        /*0be0*/ 	.word	0x00000000
        /*0be4*/ 	.word	0x00022830
        /*0be8*/ 	.short	0x0107
        /*0bea*/ 	.byte	0x3f
	.zero		1


	//   ....[54]....
        /*0bec*/ 	.word	0x00017480
        /*0bf0*/ 	.word	0x00000000
        /*0bf4*/ 	.word	0x00022830
        /*0bf8*/ 	.short	0x0101
        /*0bfa*/ 	.byte	0x3f
	.zero		1


	//   ....[55]....
        /*0bfc*/ 	.word	0x00017d50
        /*0c00*/ 	.word	0x00000010
        /*0c04*/ 	.word	0x00022800
        /*0c08*/ 	.short	0x0107
        /*0c0a*/ 	.byte	0x3f
	.zero		1


	//   ....[56]....
        /*0c0c*/ 	.word	0x00017e60
        /*0c10*/ 	.word	0x00000010
        /*0c14*/ 	.word	0x00022800
        /*0c18*/ 	.short	0x0101
        /*0c1a*/ 	.byte	0x3f
	.zero		1


	//   ....[57]....
        /*0c1c*/ 	.word	0x00017e80
        /*0c20*/ 	.word	0x00000010
        /*0c24*/ 	.word	0x00022820
        /*0c28*/ 	.short	0x010a
        /*0c2a*/ 	.byte	0x3f
	.zero		1


	//   ....[58]....
        /*0c2c*/ 	.word	0x000181c0
        /*0c30*/ 	.word	0x00000000
        /*0c34*/ 	.word	0x00022880
        /*0c38*/ 	.short	0x010a
        /*0c3a*/ 	.byte	0x3f
	.zero		1


	//   ....[59]....
        /*0c3c*/ 	.word	0x00018570
        /*0c40*/ 	.word	0x00000000
        /*0c44*/ 	.word	0x00022870
        /*0c48*/ 	.short	0x0107
        /*0c4a*/ 	.byte	0x3f
	.zero		1


	//   ....[60]....
        /*0c4c*/ 	.word	0x00018630
        /*0c50*/ 	.word	0x00000000
        /*0c54*/ 	.word	0x00022870
        /*0c58*/ 	.short	0x0101
        /*0c5a*/ 	.byte	0x3f
	.zero		1


	//   ....[61]....
        /*0c5c*/ 	.word	0x00018660
        /*0c60*/ 	.word	0x00000000
        /*0c64*/ 	.word	0x00022840
        /*0c68*/ 	.short	0x010a
        /*0c6a*/ 	.byte	0x3f
	.zero		1


	//   ....[62]....
        /*0c6c*/ 	.word	0x00018a20
        /*0c70*/ 	.word	0x00000000
        /*0c74*/ 	.word	0x00022830
        /*0c78*/ 	.short	0x0107
        /*0c7a*/ 	.byte	0x3f
	.zero		1


	//   ....[63]....
        /*0c7c*/ 	.word	0x00018ae0
        /*0c80*/ 	.word	0x00000000
        /*0c84*/ 	.word	0x00022830
        /*0c88*/ 	.short	0x0101
        /*0c8a*/ 	.byte	0x3f
	.zero		1


	//   ....[64]....
        /*0c8c*/ 	.word	0x00018b70
        /*0c90*/ 	.word	0x00000000
        /*0c94*/ 	.word	0x00022870
        /*0c98*/ 	.short	0x010a
        /*0c9a*/ 	.byte	0x3f
	.zero		1


	//   ....[65]....
        /*0c9c*/ 	.word	0x00018c00
        /*0ca0*/ 	.word	0x00000000
        /*0ca4*/ 	.word	0x00022860
        /*0ca8*/ 	.short	0x010a
        /*0caa*/ 	.byte	0x3f
	.zero		1


	//   ....[66]....
        /*0cac*/ 	.word	0x00019060
        /*0cb0*/ 	.word	0x00000000
        /*0cb4*/ 	.word	0x00022850
        /*0cb8*/ 	.short	0x0101
        /*0cba*/ 	.byte	0x3f
	.zero		1


	//   ....[67]....
        /*0cbc*/ 	.word	0x000190e0
        /*0cc0*/ 	.word	0x00000000
        /*0cc4*/ 	.word	0x00000000
        /*0cc8*/ 	.short	0x0101
        /*0cca*/ 	.byte	0x3f
	.zero		1


	//   ....[68]....
        /*0ccc*/ 	.word	0x000192a0
        /*0cd0*/ 	.word	0x00000012
        /*0cd4*/ 	.word	0x00022870
        /*0cd8*/ 	.short	0x010a
        /*0cda*/ 	.byte	0x3f
	.zero		1


	//   ....[69]....
        /*0cdc*/ 	.word	0x00019320
        /*0ce0*/ 	.word	0x00000012
        /*0ce4*/ 	.word	0x00022860
        /*0ce8*/ 	.short	0x010a
        /*0cea*/ 	.byte	0x3f
	.zero		1


	//   ....[70]....
        /*0cec*/ 	.word	0x00019790
        /*0cf0*/ 	.word	0x00000012
        /*0cf4*/ 	.word	0x00022850
        /*0cf8*/ 	.short	0x0101
        /*0cfa*/ 	.byte	0x3f
	.zero		1


	//   ....[71]....
        /*0cfc*/ 	.word	0x00019810
        /*0d00*/ 	.word	0x00000012
        /*0d04*/ 	.word	0x00000000
        /*0d08*/ 	.short	0x0101
        /*0d0a*/ 	.byte	0x3f
	.zero		1


	//   ....[72]....
        /*0d0c*/ 	.word	0x0001a8b0
        /*0d10*/ 	.word	0x00000005
        /*0d14*/ 	.word	0x00022820
        /*0d18*/ 	.short	0x010a
        /*0d1a*/ 	.byte	0x3f
	.zero		1


	//   ....[73]....
        /*0d1c*/ 	.word	0x0001aa30
        /*0d20*/ 	.word	0x00000003
        /*0d24*/ 	.word	0x00022840
        /*0d28*/ 	.short	0x010a
        /*0d2a*/ 	.byte	0x3f
	.zero		1


	//   ....[74]....
        /*0d2c*/ 	.word	0x0001aad0
        /*0d30*/ 	.word	0x00000013
        /*0d34*/ 	.word	0x00022840
        /*0d38*/ 	.short	0x010a
        /*0d3a*/ 	.byte	0x3f
	.zero		1


	//   ....[75]....
        /*0d3c*/ 	.word	0x0001ab10
        /*0d40*/ 	.word	0x00000003
        /*0d44*/ 	.word	0x00022860
        /*0d48*/ 	.short	0x010a
        /*0d4a*/ 	.byte	0x3f
	.zero		1


	//   ....[76]....
        /*0d4c*/ 	.word	0x0001ab50
        /*0d50*/ 	.word	0x00000013
        /*0d54*/ 	.word	0x00022860
        /*0d58*/ 	.short	0x010a
        /*0d5a*/ 	.byte	0x3f
	.zero		1


	//   ....[77]....
        /*0d5c*/ 	.word	0x0001ab90
        /*0d60*/ 	.word	0x00000003
        /*0d64*/ 	.word	0x00022880
        /*0d68*/ 	.short	0x010a
        /*0d6a*/ 	.byte	0x3f
	.zero		1


	//   ....[78]....
        /*0d6c*/ 	.word	0x0001abd0
        /*0d70*/ 	.word	0x00000013
        /*0d74*/ 	.word	0x00022880
        /*0d78*/ 	.short	0x010a
        /*0d7a*/ 	.byte	0x3f
	.zero		1


	//   ....[79]....
        /*0d7c*/ 	.word	0x0001ac40
        /*0d80*/ 	.word	0x00000003
        /*0d84*/ 	.word	0x00022800
        /*0d88*/ 	.short	0x010a
        /*0d8a*/ 	.byte	0x3f
	.zero		1


	//   ....[80]....
        /*0d8c*/ 	.word	0x0001ac90
        /*0d90*/ 	.word	0x0000005b
        /*0d94*/ 	.word	0x00022830
        /*0d98*/ 	.short	0x010a
        /*0d9a*/ 	.byte	0x3f
	.zero		1


	//   ....[81]....
        /*0d9c*/ 	.word	0x0001acf0
        /*0da0*/ 	.word	0x00000008
        /*0da4*/ 	.word	0x00022830
        /*0da8*/ 	.short	0x010a
        /*0daa*/ 	.byte	0x3f
	.zero		1


	//   ....[82]....
        /*0dac*/ 	.word	0x0001ad50
        /*0db0*/ 	.word	0x00000008
        /*0db4*/ 	.word	0x00022850
        /*0db8*/ 	.short	0x010a
        /*0dba*/ 	.byte	0x3f
	.zero		1


	//   ....[83]....
        /*0dbc*/ 	.word	0x0001adb0
        /*0dc0*/ 	.word	0x00000008
        /*0dc4*/ 	.word	0x00022830
        /*0dc8*/ 	.short	0x010a
        /*0dca*/ 	.byte	0x3f
	.zero		1


	//   ....[84]....
        /*0dcc*/ 	.word	0x0001ae10
        /*0dd0*/ 	.word	0x00000008
        /*0dd4*/ 	.word	0x00022850
        /*0dd8*/ 	.short	0x010a
        /*0dda*/ 	.byte	0x3f
	.zero		1


	//   ....[85]....
        /*0ddc*/ 	.word	0x0001ae70
        /*0de0*/ 	.word	0x00000008
        /*0de4*/ 	.word	0x00022830
        /*0de8*/ 	.short	0x010a
        /*0dea*/ 	.byte	0x3f
	.zero		1


	//   ....[86]....
        /*0dec*/ 	.word	0x0001aed0
        /*0df0*/ 	.word	0x00000008
        /*0df4*/ 	.word	0x00022850
        /*0df8*/ 	.short	0x010a
        /*0dfa*/ 	.byte	0x3f
	.zero		1


	//   ....[87]....
        /*0dfc*/ 	.word	0x0001af30
        /*0e00*/ 	.word	0x00000005
        /*0e04*/ 	.word	0x00022850
        /*0e08*/ 	.short	0x010a
        /*0e0a*/ 	.byte	0x3f
	.zero		1


	//   ....[88]....
        /*0e0c*/ 	.word	0x0001b030
        /*0e10*/ 	.word	0x00000000
        /*0e14*/ 	.word	0x00022880
        /*0e18*/ 	.short	0x010a
        /*0e1a*/ 	.byte	0x3f
	.zero		1


	//   ....[89]....
        /*0e1c*/ 	.word	0x0001b600
        /*0e20*/ 	.word	0x00000000
        /*0e24*/ 	.word	0x00022840
        /*0e28*/ 	.short	0x010a
        /*0e2a*/ 	.byte	0x3f
	.zero		1


	//   ....[90]....
        /*0e2c*/ 	.word	0x0001c150
        /*0e30*/ 	.word	0x00000010
        /*0e34*/ 	.word	0x00022820
        /*0e38*/ 	.short	0x010a
        /*0e3a*/ 	.byte	0x3f
	.zero		1


	//   ....[91]....
        /*0e3c*/ 	.word	0x0001c1a0
        /*0e40*/ 	.word	0x00000000
        /*0e44*/ 	.word	0x00022880
        /*0e48*/ 	.short	0x010a
        /*0e4a*/ 	.byte	0x3f
	.zero		1


	//   ....[92]....
        /*0e4c*/ 	.word	0x0001c6a0
        /*0e50*/ 	.word	0x00000000
        /*0e54*/ 	.word	0x00022840
        /*0e58*/ 	.short	0x010a
        /*0e5a*/ 	.byte	0x3f
	.zero		1


	//   ....[93]....
        /*0e5c*/ 	.word	0x0001cbc0
        /*0e60*/ 	.word	0x00000000
        /*0e64*/ 	.word	0x00022870
        /*0e68*/ 	.short	0x010a
        /*0e6a*/ 	.byte	0x3f
	.zero		1


	//   ....[94]....
        /*0e6c*/ 	.word	0x0001cc10
        /*0e70*/ 	.word	0x00000000
        /*0e74*/ 	.word	0x00022860
        /*0e78*/ 	.short	0x010a
        /*0e7a*/ 	.byte	0x3f
	.zero		1


	//   ....[95]....
        /*0e7c*/ 	.word	0x0001cc60
        /*0e80*/ 	.word	0x00000012
        /*0e84*/ 	.word	0x00022870
        /*0e88*/ 	.short	0x010a
        /*0e8a*/ 	.byte	0x3f
	.zero		1


	//   ....[96]....
        /*0e8c*/ 	.word	0x0001ccb0
        /*0e90*/ 	.word	0x00000012
        /*0e94*/ 	.word	0x00022860
        /*0e98*/ 	.short	0x010a
        /*0e9a*/ 	.byte	0x3f
	.zero		1


	//   ....[97]....
        /*0e9c*/ 	.word	0x0001cd00
        /*0ea0*/ 	.word	0x00000005
        /*0ea4*/ 	.word	0x00022820
        /*0ea8*/ 	.short	0x010a
        /*0eaa*/ 	.byte	0x3f
	.zero		1


	//   ....[98]....
        /*0eac*/ 	.word	0x0001cea0
        /*0eb0*/ 	.word	0x00000003
        /*0eb4*/ 	.word	0x00022840
        /*0eb8*/ 	.short	0x010a
        /*0eba*/ 	.byte	0x3f
	.zero		1


	//   ....[99]....
        /*0ebc*/ 	.word	0x0001cef0
        /*0ec0*/ 	.word	0x00000013
        /*0ec4*/ 	.word	0x00022840
        /*0ec8*/ 	.short	0x010a
        /*0eca*/ 	.byte	0x3f
	.zero		1


	//   ....[100]....
        /*0ecc*/ 	.word	0x0001cf40
        /*0ed0*/ 	.word	0x00000003
        /*0ed4*/ 	.word	0x00022860
        /*0ed8*/ 	.short	0x010a
        /*0eda*/ 	.byte	0x3f
	.zero		1


	//   ....[101]....
        /*0edc*/ 	.word	0x0001cf90
        /*0ee0*/ 	.word	0x00000013
        /*0ee4*/ 	.word	0x00022860
        /*0ee8*/ 	.short	0x010a
        /*0eea*/ 	.byte	0x3f
	.zero		1


	//   ....[102]....
        /*0eec*/ 	.word	0x0001cfe0
        /*0ef0*/ 	.word	0x00000003
        /*0ef4*/ 	.word	0x00022880
        /*0ef8*/ 	.short	0x010a
        /*0efa*/ 	.byte	0x3f
	.zero		1


	//----- nvinfo : EIATTR_NUM_MBARRIERS
	.align		4
.L_215:
        /*0efc*/ 	.byte	0x03, 0x38
        /*0efe*/ 	.short	0x0016


	//----- nvinfo : EIATTR_EXIT_INSTR_OFFSETS
	.align		4
        /*0f00*/ 	.byte	0x04, 0x1c
        /*0f02*/ 	.short	(.L_217 - .L_216)


	//   ....[0]....
.L_216:
        /*0f04*/ 	.word	0x000009c0


	//   ....[1]....
        /*0f08*/ 	.word	0x00013df0


	//   ....[2]....
        /*0f0c*/ 	.word	0x0001ac20


	//----- nvinfo : EIATTR_MAX_THREADS
	.align		4
.L_217:
        /*0f10*/ 	.byte	0x04, 0x05
        /*0f12*/ 	.short	(.L_219 - .L_218)
.L_218:
        /*0f14*/ 	.word	0x00000180
        /*0f18*/ 	.word	0x00000001
        /*0f1c*/ 	.word	0x00000001


	//----- nvinfo : EIATTR_CRS_STACK_SIZE
	.align		4
.L_219:
        /*0f20*/ 	.byte	0x04, 0x1e
        /*0f22*/ 	.short	(.L_221 - .L_220)
.L_220:
        /*0f24*/ 	.word	0x00000000


	//----- nvinfo : EIATTR_CBANK_PARAM_SIZE
	.align		4
.L_221:
        /*0f28*/ 	.byte	0x03, 0x19
        /*0f2a*/ 	.short	0x0af0


	//----- nvinfo : EIATTR_PARAM_CBANK
	.align		4
        /*0f2c*/ 	.byte	0x04, 0x0a
        /*0f2e*/ 	.short	(.L_223 - .L_222)
	.align		4
.L_222:
        /*0f30*/ 	.word	index@(.nv.constant0._ZN7cutlass13device_kernelIN5flash11enable_sm90INS1_16FlashAttnFwdSm90INS1_25CollectiveMainloopFwdSm90ILi2EN4cute5tupleIJNS5_1CILi1EEES8_S8_EEENS6_IJNS7_ILi128EEESA_NS7_ILi192EEEEEELi128ENS_12float_e4m3_tEfNS_4arch4Sm90ELb0ELb1ELb1ELb1ELb1ELb0ELb0ELb1ELb1ELb1ELb1ELb0EEENS1_21CollectiveEpilogueFwdINS6_IJSA_SA_SA_EEES9_NS_10bfloat16_tESF_Li256ELb1ELb1ELb1ELb1EEENS1_36VarlenDynamicPersistentTileSchedulerILi128ELi128ELi256ELi128ELb1ELb1ELb1ELb1ELb0ELb1EEEEEEEEEvNT_6ParamsE)
        /*0f34*/ 	.short	0x0210
        /*0f36*/ 	.short	0x0af0


	//----- nvinfo : EIATTR_SW_WAR
	.align		4
.L_223:
        /*0f38*/ 	.byte	0x04, 0x36
        /*0f3a*/ 	.short	(.L_225 - .L_224)
.L_224:
        /*0f3c*/ 	.word	0x00000008
.L_225:


//--------------------- .nv.info._ZN7cutlass13device_kernelIN5flash11enable_sm90INS1_16FlashAttnFwdSm90INS1_25CollectiveMainloopFwdSm90ILi2EN4cute5tupleIJNS5_1CILi1EEES8_S8_EEENS6_IJNS7_ILi128EEESA_NS7_ILi192EEEEEELi128ENS_12float_e4m3_tEfNS_4arch4Sm90ELb0ELb1ELb1ELb1ELb1ELb1ELb0ELb1ELb1ELb1ELb1ELb0EEENS1_21CollectiveEpilogueFwdINS6_IJSA_SA_SA_EEES9_NS_10bfloat16_tESF_Li256ELb1ELb1ELb1ELb1EEENS1_36VarlenDynamicPersistentTileSchedulerILi128ELi128ELi256ELi128ELb1ELb1ELb1ELb1ELb0ELb1EEEEEEEEEvNT_6ParamsE --------------------------
	.section	.nv.info._ZN7cutlass13device_kernelIN5flash11enable_sm90INS1_16FlashAttnFwdSm90INS1_25CollectiveMainloopFwdSm90ILi2EN4cute5tupleIJNS5_1CILi1EEES8_S8_EEENS6_IJNS7_ILi128EEESA_NS7_ILi192EEEEEELi128ENS_12float_e4m3_tEfNS_4arch4Sm90ELb0ELb1ELb1ELb1ELb1ELb1ELb0ELb1ELb1ELb1ELb1ELb0EEENS1_21CollectiveEpilogueFwdINS6_IJSA_SA_SA_EEES9_NS_10bfloat16_tESF_Li256ELb1ELb1ELb1ELb1EEENS1_36VarlenDynamicPersistentTileSchedulerILi128ELi128ELi256ELi128ELb1ELb1ELb1ELb1ELb0ELb1EEEEEEEEEvNT_6ParamsE,"",@"SHT_CUDA_INFO"
	.sectionflags	@""
	.align	4


	//----- nvinfo : EIATTR_CUDA_API_VERSION
	.align		4
        /*0000*/ 	.byte	0x04, 0x37
        /*0002*/ 	.short	(.L_227 - .L_226)
.L_226:
        /*0004*/ 	.word	0x00000082


	//----- nvinfo : EIATTR_KPARAM_INFO
	.align		4
.L_227:
        /*0008*/ 	.byte	0x04, 0x17
        /*000a*/ 	.short	(.L_229 - .L_228)
.L_228:
        /*000c*/ 	.word	0x00000000
        /*0010*/ 	.short	0x0000
        /*0012*/ 	.short	0x0070
        /*0014*/ 	.byte	0x00, 0xf0, 0x01, 0x2a


	//----- nvinfo : EIATTR_SPARSE_MMA_MASK
	.align		4
.L_229:
        /*0018*/ 	.byte	0x03, 0x50
        /*001a*/ 	.short	0x0000


	//----- nvinfo : EIATTR_MAXREG_COUNT
	.align		4
        /*001c*/ 	.byte	0x03, 0x1b
        /*001e*/ 	.short	0x00a8


	//----- nvinfo : EIATTR_NUM_BARRIERS
	.align		4
        /*0020*/ 	.byte	0x02, 0x4c
        /*0022*/ 	.byte	0x10
	.zero		1


	//----- nvinfo : EIATTR_EXTERNS
	.align		4
        /*0024*/ 	.byte	0x04, 0x0f
        /*0026*/ 	.short	(.L_231 - .L_230)


	//   ....[0]....
	.align		4
.L_230:
        /*0028*/ 	.word	index@(__assertfail)


	//----- nvinfo : EIATTR_ANNOTATIONS
	.align		4
.L_231:
        /*002c*/ 	.byte	0x04, 0x55
        /*002e*/ 	.short	(.L_233 - .L_232)


	//   ....[0]....
.L_232:
        /* <DEDUP_REMOVED lines=31> */


	//----- nvinfo : EIATTR_MERCURY_ISA_VERSION
	.align		4
.L_233:
        /*0208*/ 	.byte	0x03, 0x5f
        /*020a*/ 	.short	0x0101


	//----- nvinfo : EIATTR_UNUSED_LOAD_BYTE_OFFSET
	.align		4
        /*020c*/ 	.byte	0x04, 0x44
        /*020e*/ 	.short	(.L_235 - .L_234)


	//   ....[0]....
.L_234:
        /*0210*/ 	.word	0x00000a80
        /*0214*/ 	.word	0x0000fff0


	//   ....[1]....
        /*0218*/ 	.word	0x0001ffd0
        /*021c*/ 	.word	0x0000fff0


	//----- nvinfo : EIATTR_INT_WARP_WIDE_INSTR_OFFSETS
	.align		4
.L_235:
        /*0220*/ 	.byte	0x04, 0x31
        /*0222*/ 	.short	(.L_237 - .L_236)


	//   ....[0]....
.L_236:
        /*0224*/ 	.word	0x00000130


	//   ....[1]....
        /*0228*/ 	.word	0x00000170


	//   ....[2]....
        /*022c*/ 	.word	0x000001e0


	//   ....[3]....
        /*0230*/ 	.word	0x00027700


	//   ....[4]....
        /*0234*/ 	.word	0x00027790


	//   ....[5]....
        /*0238*/ 	.word	0x0002aa60


	//   ....[6]....
        /*023c*/ 	.word	0x0002aaf0


	//----- nvinfo : EIATTR_COOP_GROUP_MASK_REGIDS
	.align		4
.L_237:
        /*0240*/ 	.byte	0x04, 0x29
        /*0242*/ 	.short	(.L_239 - .L_238)


	//   ....[0]....
.L_238:
        /*0244*/ 	.word	0xffffffff


	//   ....[1]....
        /*0248*/ 	.word	0xffffffff


	//   ....[2]....
        /*024c*/ 	.word	0xffffffff


	//   ....[3]....
        /*0250*/ 	.word	0xffffffff


	//   ....[4]....
        /*0254*/ 	.word	0xffffffff


	//   ....[5]....
        /*0258*/ 	.word	0xffffffff


	//   ....[6]....
        /*025c*/ 	.word	0xffffffff


	//   ....[7]....
        /*0260*/ 	.word	0xffffffff


	//   ....[8]....
        /*0264*/ 	.word	0xffffffff


	//   ....[9]....
        /*0268*/ 	.word	0xffffffff


	//   ....[10]....
        /*026c*/ 	.word	0xffffffff


	//   ....[11]....
        /*0270*/ 	.word	0xffffffff


	//   ....[12]....
        /*0274*/ 	.word	0xffffffff


	//   ....[13]....
        /*0278*/ 	.word	0xffffffff


	//   ....[14]....
        /*027c*/ 	.word	0xffffffff


	//   ....[15]....
        /*0280*/ 	.word	0xffffffff


	//   ....[16]....
        /*0284*/ 	.word	0xffffffff


	//   ....[17]....
        /*0288*/ 	.word	0xffffffff


	//   ....[18]....
        /*028c*/ 	.word	0xffffffff


	//   ....[19]....
        /*0290*/ 	.word	0xffffffff


	//   ....[20]....
        /*0294*/ 	.word	0xffffffff


	//   ....[21]....
        /*0298*/ 	.word	0xffffffff


	//   ....[22]....
        /*029c*/ 	.word	0xffffffff


	//   ....[23]....
        /*02a0*/ 	.word	0xffffffff


	//   ....[24]....
        /*02a4*/ 	.word	0xffffffff


	//   ....[25]....
        /*02a8*/ 	.word	0xffffffff


	//   ....[26]....
        /*02ac*/ 	.word	0xffffffff


	//   ....[27]....
        /*02b0*/ 	.word	0xffffffff


	//   ....[28]....
        /*02b4*/ 	.word	0xffffffff


	//   ....[29]....
        /*02b8*/ 	.word	0xffffffff


	//   ....[30]....
        /*02bc*/ 	.word	0xffffffff


	//   ....[31]....
        /*02c0*/ 	.word	0xffffffff


	//   ....[32]....
        /*02c4*/ 	.word	0xffffffff


	//   ....[33]....
        /*02c8*/ 	.word	0xffffffff


	//   ....[34]....
        /*02cc*/ 	.word	0xffffffff


	//   ....[35]....
        /*02d0*/ 	.word	0xffffffff


	//   ....[36]....
        /*02d4*/ 	.word	0xffffffff


	//   ....[37]....
        /*02d8*/ 	.word	0xffffffff


	//   ....[38]....
        /*02dc*/ 	.word	0xffffffff


	//   ....[39]....
        /*02e0*/ 	.word	0xffffffff


	//   ....[40]....
        /*02e4*/ 	.word	0xffffffff


	//   ....[41]....
        /*02e8*/ 	.word	0xffffffff


	//   ....[42]....
        /*02ec*/ 	.word	0xffffffff


	//   ....[43]....
        /*02f0*/ 	.word	0xffffffff


	//   ....[44]....
        /*02f4*/ 	.word	0xffffffff


	//   ....[45]....
        /*02f8*/ 	.word	0xffffffff


	//   ....[46]....
        /*02fc*/ 	.word	0xffffffff


	//   ....[47]....
        /*0300*/ 	.word	0xffffffff


	//   ....[48]....
        /*0304*/ 	.word	0xffffffff


	//   ....[49]....
        /*0308*/ 	.word	0xffffffff


	//   ....[50]....
        /*030c*/ 	.word	0xffffffff


	//   ....[51]....
        /*0310*/ 	.word	0xffffffff


	//   ....[52]....
        /*0314*/ 	.word	0xffffffff


	//   ....[53]....
        /*0318*/ 	.word	0xffffffff


	//   ....[54]....
        /*031c*/ 	.word	0xffffffff


	//   ....[55]....
        /*0320*/ 	.word	0xffffffff


	//   ....[56]....
        /*0324*/ 	.word	0xffffffff


	//   ....[57]....
        /*0328*/ 	.word	0xffffffff


	//   ....[58]....
        /*032c*/ 	.word	0xffffffff


	//   ....[59]....
        /*0330*/ 	.word	0xffffffff


	//   ....[60]....
        /*0334*/ 	.word	0xffffffff


	//   ....[61]....
        /*0338*/ 	.word	0xffffffff


	//   ....[62]....
        /*033c*/ 	.word	0xffffffff


	//   ....[63]....
        /*0340*/ 	.word	0xffffffff


	//   ....[64]....
        /*0344*/ 	.word	0xffffffff


	//   ....[65]....
        /*0348*/ 	.word	0xffffffff


	//   ....[66]....
        /*034c*/ 	.word	0xffffffff


	//   ....[67]....
        /*0350*/ 	.word	0xffffffff


	//   ....[68]....
        /*0354*/ 	.word	0xffffffff


	//   ....[69]....
        /*0358*/ 	.word	0xffffffff


	//   ....[70]....
        /*035c*/ 	.word	0xffffffff


	//   ....[71]....
        /*0360*/ 	.word	0xffffffff


	//   ....[72]....
        /*0364*/ 	.word	0xffffffff


	//   ....[73]....
        /*0368*/ 	.word	0xffffffff


	//   ....[74]....
        /*036c*/ 	.word	0xffffffff


	//   ....[75]....
        /*0370*/ 	.word	0xffffffff


	//   ....[76]....
        /*0374*/ 	.word	0xffffffff


	//   ....[77]....
        /*0378*/ 	.word	0xffffffff


	//   ....[78]....
        /*037c*/ 	.word	0xffffffff


	//   ....[79]....
        /*0380*/ 	.word	0xffffffff


	//   ....[80]....
        /*0384*/ 	.word	0xffffffff


	//   ....[81]....
        /*0388*/ 	.word	0xffffffff


	//   ....[82]....
        /*038c*/ 	.word	0xffffffff


	//   ....[83]....
        /*0390*/ 	.word	0xffffffff


	//   ....[84]....
        /*0394*/ 	.word	0xffffffff


	//   ....[85]....
        /*0398*/ 	.word	0xffffffff


	//   ....[86]....
        /*039c*/ 	.word	0xffffffff


	//   ....[87]....
        /*03a0*/ 	.word	0xffffffff


	//   ....[88]....
        /*03a4*/ 	.word	0xffffffff


	//   ....[89]....
        /*03a8*/ 	.word	0xffffffff


	//   ....[90]....
        /*03ac*/ 	.word	0xffffffff


	//   ....[91]....
        /*03b0*/ 	.word	0xffffffff


	//   ....[92]....
        /*03b4*/ 	.word	0xffffffff


	//   ....[93]....
        /*03b8*/ 	.word	0xffffffff


	//   ....[94]....
        /*03bc*/ 	.word	0xffffffff


	//   ....[95]....
        /*03c0*/ 	.word	0xffffffff


	//   ....[96]....
        /*03c4*/ 	.word	0xffffffff


	//   ....[97]....
        /*03c8*/ 	.word	0xffffffff


	//   ....[98]....
        /*03cc*/ 	.word	0xffffffff


	//   ....[99]....
        /*03d0*/ 	.word	0xffffffff


	//   ....[100]....
        /*03d4*/ 	.word	0xffffffff


	//   ....[101]....
        /*03d8*/ 	.word	0xffffffff


	//   ....[102]....
        /*03dc*/ 	.word	0xffffffff


	//   ....[103]....
        /*03e0*/ 	.word	0xffffffff


	//   ....[104]....
        /*03e4*/ 	.word	0xffffffff


	//   ....[105]....
        /*03e8*/ 	.word	0xffffffff


	//   ....[106]....
        /*03ec*/ 	.word	0xffffffff


	//   ....[107]....
        /*03f0*/ 	.word	0xffffffff


	//   ....[108]....
        /*03f4*/ 	.word	0xffffffff


	//   ....[109]....
        /*03f8*/ 	.word	0xffffffff


	//   ....[110]....
        /*03fc*/ 	.word	0xffffffff


	//   ....[111]....
        /*0400*/ 	.word	0xffffffff


	//   ....[112]....
        /*0404*/ 	.word	0xffffffff


	//   ....[113]....
        /*0408*/ 	.word	0xffffffff


	//   ....[114]....
        /*040c*/ 	.word	0xffffffff


	//   ....[115]....
        /*0410*/ 	.word	0xffffffff


	//   ....[116]....
        /*0414*/ 	.word	0xffffffff


	//   ....[117]....
        /*0418*/ 	.word	0xffffffff


	//   ....[118]....
        /*041c*/ 	.word	0xffffffff


	//   ....[119]....
        /*0420*/ 	.word	0xffffffff


	//   ....[120]....
        /*0424*/ 	.word	0xffffffff


	//   ....[121]....
        /*0428*/ 	.word	0xffffffff


	//   ....[122]....
        /*042c*/ 	.word	0xffffffff


	//   ....[123]....
        /*0430*/ 	.word	0xffffffff


	//   ....[124]....
        /*0434*/ 	.word	0xffffffff


	//   ....[125]....
        /*0438*/ 	.word	0xffffffff


	//   ....[126]....
        /*043c*/ 	.word	0xffffffff


	//   ....[127]....
        /*0440*/ 	.word	0xffffffff


	//   ....[128]....
        /*0444*/ 	.word	0xffffffff


	//   ....[129]....
        /*0448*/ 	.word	0xffffffff


	//   ....[130]....
        /*044c*/ 	.word	0xffffffff


	//   ....[131]....
        /*0450*/ 	.word	0xffffffff


	//   ....[132]....
        /*0454*/ 	.word	0xffffffff


	//   ....[133]....
        /*0458*/ 	.word	0xffffffff


	//   ....[134]....
        /*045c*/ 	.word	0xffffffff


	//   ....[135]....
        /*0460*/ 	.word	0xffffffff


	//   ....[136]....
        /*0464*/ 	.word	0xffffffff


	//   ....[137]....
        /*0468*/ 	.word	0xffffffff


	//   ....[138]....
        /*046c*/ 	.word	0xffffffff


	//   ....[139]....
        /*0470*/ 	.word	0xffffffff


	//   ....[140]....
        /*0474*/ 	.word	0xffffffff


	//   ....[141]....
        /*0478*/ 	.word	0xffffffff


	//   ....[142]....
        /*047c*/ 	.word	0xffffffff


	//   ....[143]....
        /*0480*/ 	.word	0xffffffff


	//   ....[144]....
        /*0484*/ 	.word	0xffffffff


	//   ....[145]....
        /*0488*/ 	.word	0xffffffff


	//   ....[146]....
        /*048c*/ 	.word	0xffffffff


	//   ....[147]....
        /*0490*/ 	.word	0xffffffff


	//   ....[148]....
        /*0494*/ 	.word	0xffffffff


	//   ....[149]....
        /*0498*/ 	.word	0xffffffff


	//   ....[150]....
        /*049c*/ 	.word	0xffffffff


	//   ....[151]....
        /*04a0*/ 	.word	0xffffffff


	//   ....[152]....
        /*04a4*/ 	.word	0xffffffff


	//   ....[153]....
        /*04a8*/ 	.word	0xffffffff


	//   ....[154]....
        /*04ac*/ 	.word	0xffffffff


	//   ....[155]....
        /*04b0*/ 	.word	0xffffffff


	//   ....[156]....
        /*04b4*/ 	.word	0xffffffff


	//   ....[157]....
        /*04b8*/ 	.word	0xffffffff


	//   ....[158]....
        /*04bc*/ 	.word	0xffffffff


	//   ....[159]....
        /*04c0*/ 	.word	0xffffffff


	//   ....[160]....
        /*04c4*/ 	.word	0xffffffff


	//   ....[161]....
        /*04c8*/ 	.word	0xffffffff


	//   ....[162]....
        /*04cc*/ 	.word	0xffffffff


	//   ....[163]....
        /*04d0*/ 	.word	0xffffffff


	//   ....[164]....
        /*04d4*/ 	.word	0xffffffff


	//   ....[165]....
        /*04d8*/ 	.word	0xffffffff


	//   ....[166]....
        /*04dc*/ 	.word	0xffffffff


	//   ....[167]....
        /*04e0*/ 	.word	0xffffffff


	//   ....[168]....
        /*04e4*/ 	.word	0xffffffff


	//   ....[169]....
        /*04e8*/ 	.word	0xffffffff


	//   ....[170]....
        /*04ec*/ 	.word	0xffffffff


	//   ....[171]....
        /*04f0*/ 	.word	0xffffffff


	//   ....[172]....
        /*04f4*/ 	.word	0xffffffff


	//   ....[173]....
        /*04f8*/ 	.word	0xffffffff


	//   ....[174]....
        /*04fc*/ 	.word	0xffffffff


	//   ....[175]....
        /*0500*/ 	.word	0xffffffff


	//   ....[176]....
        /*0504*/ 	.word	0xffffffff


	//   ....[177]....
        /*0508*/ 	.word	0xffffffff


	//   ....[178]....
        /*050c*/ 	.word	0xffffffff


	//   ....[179]....
        /*0510*/ 	.word	0xffffffff


	//   ....[180]....
        /*0514*/ 	.word	0xffffffff


	//   ....[181]....
        /*0518*/ 	.word	0xffffffff


	//   ....[182]....
        /*051c*/ 	.word	0xffffffff


	//   ....[183]....
        /*0520*/ 	.word	0xffffffff


	//   ....[184]....
        /*0524*/ 	.word	0xffffffff


	//   ....[185]....
        /*0528*/ 	.word	0xffffffff


	//   ....[186]....
        /*052c*/ 	.word	0xffffffff


	//   ....[187]....
        /*0530*/ 	.word	0xffffffff


	//   ....[188]....
        /*0534*/ 	.word	0xffffffff


	//   ....[189]....
        /*0538*/ 	.word	0xffffffff


	//   ....[190]....
        /*053c*/ 	.word	0xffffffff


	//   ....[191]....
        /*0540*/ 	.word	0xffffffff


	//   ....[192]....
        /*0544*/ 	.word	0xffffffff


	//   ....[193]....
        /*0548*/ 	.word	0xffffffff


	//   ....[194]....
        /*054c*/ 	.word	0xffffffff


	//   ....[195]....
        /*0550*/ 	.word	0xffffffff


	//   ....[196]....
        /*0554*/ 	.word	0xffffffff


	//   ....[197]....
        /*0558*/ 	.word	0xffffffff


	//   ....[198]....
        /*055c*/ 	.word	0xffffffff


	//   ....[199]....
        /*0560*/ 	.word	0xffffffff


	//   ....[200]....
        /*0564*/ 	.word	0xffffffff


	//   ....[201]....
        /*0568*/ 	.word	0xffffffff


	//   ....[202]....
        /*056c*/ 	.word	0xffffffff


	//   ....[203]....
        /*0570*/ 	.word	0xffffffff


	//   ....[204]....
        /*0574*/ 	.word	0xffffffff


	//   ....[205]....
        /*0578*/ 	.word	0xffffffff


	//   ....[206]....
        /*057c*/ 	.word	0xffffffff


	//   ....[207]....
        /*0580*/ 	.word	0xffffffff


	//   ....[208]....
        /*0584*/ 	.word	0xffffffff


	//   ....[209]....
        /*0588*/ 	.word	0xffffffff


	//   ....[210]....
        /*058c*/ 	.word	0xffffffff


	//   ....[211]....
        /*0590*/ 	.word	0xffffffff


	//   ....[212]....
        /*0594*/ 	.word	0xffffffff


	//   ....[213]....
        /*0598*/ 	.word	0xffffffff


	//   ....[214]....
        /*059c*/ 	.word	0xffffffff


	//   ....[215]....
        /*05a0*/ 	.word	0x0500000f


	//   ....[216]....
        /*05a4*/ 	.word	0x0500000f


	//   ....[217]....
        /*05a8*/ 	.word	0x0500000f


	//   ....[218]....
        /*05ac*/ 	.word	0x0500000f


	//   ....[219]....
        /*05b0*/ 	.word	0x0500000f


	//   ....[220]....
        /*05b4*/ 	.word	0x0500000f


	//   ....[221]....
        /*05b8*/ 	.word	0x0500000f


	//   ....[222]....
        /*05bc*/ 	.word	0x0500000f


	//   ....[223]....
        /*05c0*/ 	.word	0x0500000f


	//   ....[224]....
        /*05c4*/ 	.word	0x0500000f


	//   ....[225]....
        /*05c8*/ 	.word	0x0500000f


	//   ....[226]....
        /*05cc*/ 	.word	0x0500000f


	//   ....[227]....
        /*05d0*/ 	.word	0x0500000f


	//   ....[228]....
        /*05d4*/ 	.word	0x0500000f


	//   ....[229]....
        /*05d8*/ 	.word	0x0500000f


	//   ....[230]....
        /*05dc*/ 	.word	0x0500000f


	//   ....[231]....
        /*05e0*/ 	.word	0x0500000f


	//   ....[232]....
        /*05e4*/ 	.word	0x0500000f


	//   ....[233]....
        /*05e8*/ 	.word	0x0500000f


	//   ....[234]....
        /*05ec*/ 	.word	0x0500000f


	//   ....[235]....
        /*05f0*/ 	.word	0x0500000f


	//   ....[236]....
        /*05f4*/ 	.word	0x0500000f


	//   ....[237]....
        /*05f8*/ 	.word	0x0500000f


	//   ....[238]....
        /*05fc*/ 	.word	0x0500000f


	//   ....[239]....
        /*0600*/ 	.word	0x0500000f


	//   ....[240]....
        /*0604*/ 	.word	0x0500000f


	//   ....[241]....
        /*0608*/ 	.word	0x0500000f


	//   ....[242]....
        /*060c*/ 	.word	0x0500000f


	//   ....[243]....
        /*0610*/ 	.word	0x0500000f


	//   ....[244]....
        /*0614*/ 	.word	0x0500000f


	//   ....[245]....
        /*0618*/ 	.word	0x0500000f


	//   ....[246]....
        /*061c*/ 	.word	0x0500000f


	//   ....[247]....
        /*0620*/ 	.word	0x0500000f


	//   ....[248]....
        /*0624*/ 	.word	0x0500000f


	//   ....[249]....
        /*0628*/ 	.word	0x0500000f


	//   ....[250]....
        /*062c*/ 	.word	0x0500000f


	//   ....[251]....
        /*0630*/ 	.word	0x0500000f


	//   ....[252]....
        /*0634*/ 	.word	0x0500000f


	//   ....[253]....
        /*0638*/ 	.word	0x0500000f


	//   ....[254]....
        /*063c*/ 	.word	0x0500000f


	//   ....[255]....
        /*0640*/ 	.word	0x0500000f


	//   ....[0]....
        /*0644*/ 	.word	0x0500000f


	//   ....[1]....
        /*0648*/ 	.word	0x0500000f


	//   ....[2]....
        /*064c*/ 	.word	0x0500000f


	//   ....[3]....
        /*0650*/ 	.word	0x0500000f


	//   ....[4]....
        /*0654*/ 	.word	0x0500000f


	//   ....[5]....
        /*0658*/ 	.word	0x0500000f


	//   ....[6]....
        /*065c*/ 	.word	0x0500000f


	//   ....[7]....
        /*0660*/ 	.word	0x0500000f


	//   ....[8]....
        /*0664*/ 	.word	0x0500000f


	//   ....[9]....
        /*0668*/ 	.word	0x0500000f


	//   ....[10]....
        /*066c*/ 	.word	0x0500000f


	//   ....[11]....
        /*0670*/ 	.word	0x0500000f


	//   ....[12]....
        /*0674*/ 	.word	0x0500000f


	//   ....[13]....
        /*0678*/ 	.word	0x0500000f


	//   ....[14]....
        /*067c*/ 	.word	0x0500000f


	//   ....[15]....
        /*0680*/ 	.word	0x0500000f


	//   ....[16]....
        /*0684*/ 	.word	0x0500000f


	//   ....[17]....
        /*0688*/ 	.word	0x0500000f


	//   ....[18]....
        /*068c*/ 	.word	0x0500000f


	//   ....[19]....
        /*0690*/ 	.word	0x0500000f


	//   ....[20]....
        /*0694*/ 	.word	0x0500000f


	//   ....[21]....
        /*0698*/ 	.word	0x0500000f


	//   ....[22]....
        /*069c*/ 	.word	0x0500000f


	//   ....[23]....
        /*06a0*/ 	.word	0x0500000f


	//   ....[24]....
        /*06a4*/ 	.word	0x0500000f


	//   ....[25]....
        /*06a8*/ 	.word	0x0500000f


	//   ....[26]....
        /*06ac*/ 	.word	0x0500000f


	//   ....[27]....
        /*06b0*/ 	.word	0x0500000f


	//   ....[28]....
        /*06b4*/ 	.word	0x0500000f


	//   ....[29]....
        /*06b8*/ 	.word	0x0500000f


	//   ....[30]....
        /*06bc*/ 	.word	0x0500000f


	//   ....[31]....
        /*06c0*/ 	.word	0x0500000f


	//   ....[32]....
        /*06c4*/ 	.word	0x0500000f


	//   ....[33]....
        /*06c8*/ 	.word	0x0500000f


	//   ....[34]....
        /*06cc*/ 	.word	0x0500000f


	//   ....[35]....
        /*06d0*/ 	.word	0x0500000f


	//   ....[36]....
        /*06d4*/ 	.word	0x0500000f


	//   ....[37]....
        /*06d8*/ 	.word	0x0500000f


	//   ....[38]....
        /*06dc*/ 	.word	0x0500000f


	//   ....[39]....
        /*06e0*/ 	.word	0x0500000f


	//   ....[40]....
        /*06e4*/ 	.word	0x0500000f


	//   ....[41]....
        /*06e8*/ 	.word	0x0500000f


	//   ....[42]....
        /*06ec*/ 	.word	0x0500000f


	//   ....[43]....
        /*06f0*/ 	.word	0x0500000f


	//   ....[44]....
        /*06f4*/ 	.word	0x0500000f


	//   ....[45]....
        /*06f8*/ 	.word	0x0500000f


	//   ....[46]....
        /*06fc*/ 	.word	0x0500000f


	//   ....[47]....
        /*0700*/ 	.word	0x0500000f


	//   ....[48]....
        /*0704*/ 	.word	0x0500000f


	//   ....[49]....
        /*0708*/ 	.word	0x0500000f


	//   ....[50]....
        /*070c*/ 	.word	0x0500000f


	//   ....[51]....
        /*0710*/ 	.word	0x0500000f


	//   ....[52]....
        /*0714*/ 	.word	0x0500000f


	//   ....[53]....
        /*0718*/ 	.word	0x0500000f


	//   ....[54]....
        /*071c*/ 	.word	0x0500000f


	//   ....[55]....
        /*0720*/ 	.word	0x0500000f


	//   ....[56]....
        /*0724*/ 	.word	0x0500000f


	//   ....[57]....
        /*0728*/ 	.word	0x0500000f


	//   ....[58]....
        /*072c*/ 	.word	0x0500000f


	//   ....[59]....
        /*0730*/ 	.word	0x0500000f


	//   ....[60]....
        /*0734*/ 	.word	0x0500000f


	//   ....[61]....
        /*0738*/ 	.word	0x0500000f


	//   ....[62]....
        /*073c*/ 	.word	0x0500000f


	//   ....[63]....
        /*0740*/ 	.word	0x0500000f


	//   ....[64]....
        /*0744*/ 	.word	0x0500000f


	//   ....[65]....
        /*0748*/ 	.word	0x0500000f


	//   ....[66]....
        /*074c*/ 	.word	0x0500000f


	//   ....[67]....
        /*0750*/ 	.word	0x0500000f


	//   ....[68]....
        /*0754*/ 	.word	0x0500000f


	//   ....[69]....
        /*0758*/ 	.word	0x0500000f


	//   ....[70]....
        /*075c*/ 	.word	0x0500000f


	//   ....[71]....
        /*0760*/ 	.word	0x0500000f


	//   ....[72]....
        /*0764*/ 	.word	0x0500000f


	//   ....[73]....
        /*0768*/ 	.word	0x0500000f


	//   ....[74]....
        /*076c*/ 	.word	0x0500000f


	//   ....[75]....
        /*0770*/ 	.word	0x0500000f


	//   ....[76]....
        /*0774*/ 	.word	0x0500000f


	//   ....[77]....
        /*0778*/ 	.word	0x0500000f


	//   ....[78]....
        /*077c*/ 	.word	0x0500000f


	//   ....[79]....
        /*0780*/ 	.word	0x0500000f


	//   ....[80]....
        /*0784*/ 	.word	0x0500000f


	//   ....[81]....
        /*0788*/ 	.word	0x0500000f


	//   ....[82]....
        /*078c*/ 	.word	0x0500000f


	//   ....[83]....
        /*0790*/ 	.word	0x0500000f


	//   ....[84]....
        /*0794*/ 	.word	0x0500000f


	//   ....[85]....
        /*0798*/ 	.word	0x0500000f


	//   ....[86]....
        /*079c*/ 	.word	0x0500000f


	//   ....[87]....
        /*07a0*/ 	.word	0x0500000f


	//   ....[88]....
        /*07a4*/ 	.word	0x0500000f


	//   ....[89]....
        /*07a8*/ 	.word	0x0500000f


	//   ....[90]....
        /*07ac*/ 	.word	0x0500000f


	//   ....[91]....
        /*07b0*/ 	.word	0x0500000f


	//   ....[92]....
        /*07b4*/ 	.word	0x0500000f


	//   ....[93]....
        /*07b8*/ 	.word	0x0500000f


	//   ....[94]....
        /*07bc*/ 	.word	0x0500000f


	//   ....[95]....
        /*07c0*/ 	.word	0x0500000f


	//   ....[96]....
        /*07c4*/ 	.word	0x0500000f


	//   ....[97]....
        /*07c8*/ 	.word	0x0500000f


	//   ....[98]....
        /*07cc*/ 	.word	0x0500000f


	//   ....[99]....
        /*07d0*/ 	.word	0x0500000f


	//   ....[100]....
        /*07d4*/ 	.word	0x0500000f


	//   ....[101]....
        /*07d8*/ 	.word	0x0500000f


	//   ....[102]....
        /*07dc*/ 	.word	0x0500000f


	//   ....[103]....
        /*07e0*/ 	.word	0x0500000f


	//   ....[104]....
        /*07e4*/ 	.word	0x0500000f


	//   ....[105]....
        /*07e8*/ 	.word	0x0500000f


	//   ....[106]....
        /*07ec*/ 	.word	0x0500000f


	//   ....[107]....
        /*07f0*/ 	.word	0x0500000f


	//   ....[108]....
        /*07f4*/ 	.word	0x0500000f


	//   ....[109]....
        /*07f8*/ 	.word	0x0500000f


	//   ....[110]....
        /*07fc*/ 	.word	0x0500000f


	//   ....[111]....
        /*0800*/ 	.word	0x0500000f


	//   ....[112]....
        /*0804*/ 	.word	0x0500000f


	//   ....[113]....
        /*0808*/ 	.word	0x0500000f


	//   ....[114]....
        /*080c*/ 	.word	0x0500000f


	//   ....[115]....
        /*0810*/ 	.word	0x0500000f


	//   ....[116]....
        /*0814*/ 	.word	0x0500000f


	//   ....[117]....
        /*0818*/ 	.word	0x0500000f


	//   ....[118]....
        /*081c*/ 	.word	0x0500000f


	//----- nvinfo : EIATTR_COOP_GROUP_INSTR_OFFSETS
	.align		4
.L_239:
        /*0820*/ 	.byte	0x04, 0x28
        /*0822*/ 	.short	(.L_241 - .L_240)


	//   ....[0]....
.L_240:
        /*0824*/ 	.word	0x00000070


	//   ....[1]....
        /*0828*/ 	.word	0x00000140


	//   ....[2]....
        /*082c*/ 	.word	0x00000190


	//   ....[3]....
        /*0830*/ 	.word	0x000003c0


	//   ....[4]....
        /*0834*/ 	.word	0x00000520


	//   ....[5]....
        /*0838*/ 	.word	0x00000640


	//   ....[6]....
        /*083c*/ 	.word	0x000007a0


	//   ....[7]....
        /*0840*/ 	.word	0x000035f0


	//   ....[8]....
        /*0844*/ 	.word	0x00003600


	//   ....[9]....
        /*0848*/ 	.word	0x000065a0


	//   ....[10]....
        /*084c*/ 	.word	0x000065b0


	//   ....[11]....
        /*0850*/ 	.word	0x000095e0


	//   ....[12]....
        /*0854*/ 	.word	0x000095f0


	//   ....[13]....
        /*0858*/ 	.word	0x00009a90


	//   ....[14]....
        /*085c*/ 	.word	0x00009ab0


	//   ....[15]....
        /*0860*/ 	.word	0x0000a990


	//   ....[16]....
        /*0864*/ 	.word	0x0000b280


	//   ....[17]....
        /*0868*/ 	.word	0x0000b290


	//   ....[18]....
        /*086c*/ 	.word	0x0000b2a0


	//   ....[19]....
        /*0870*/ 	.word	0x0000b2b0


	//   ....[20]....
        /*0874*/ 	.word	0x0000e8b0


	//   ....[21]....
        /*0878*/ 	.word	0x0000e8c0


	//   ....[22]....
        /*087c*/ 	.word	0x0000e8d0


	//   ....[23]....
        /*0880*/ 	.word	0x0000e8e0


	//   ....[24]....
        /*0884*/ 	.word	0x000126c0


	//   ....[25]....
        /*0888*/ 	.word	0x00013690


	//   ....[26]....
        /*088c*/ 	.word	0x00013e00


	//   ....[27]....
        /*0890*/ 	.word	0x00013ec0


	//   ....[28]....
        /*0894*/ 	.word	0x000147d0


	//   ....[29]....
        /*0898*/ 	.word	0x00014840


	//   ....[30]....
        /*089c*/ 	.word	0x00016340


	//   ....[31]....
        /*08a0*/ 	.word	0x00016b50


	//   ....[32]....
        /*08a4*/ 	.word	0x00017500


	//   ....[33]....
        /*08a8*/ 	.word	0x00017520


	//   ....[34]....
        /*08ac*/ 	.word	0x000181e0


	//   ....[35]....
        /*08b0*/ 	.word	0x00018200


	//   ....[36]....
        /*08b4*/ 	.word	0x0001a440


	//   ....[37]....
        /*08b8*/ 	.word	0x0001a4a0


	//   ....[38]....
        /*08bc*/ 	.word	0x0001a890


	//   ....[39]....
        /*08c0*/ 	.word	0x0001a8b0


	//   ....[40]....
        /*08c4*/ 	.word	0x0001c6b0


	//   ....[41]....
        /*08c8*/ 	.word	0x0001ce90


	//   ....[42]....
        /*08cc*/ 	.word	0x0001d840


	//   ....[43]....
        /*08d0*/ 	.word	0x0001d860


	//   ....[44]....
        /*08d4*/ 	.word	0x0001e4a0


	//   ....[45]....
        /*08d8*/ 	.word	0x0001e520


	//   ....[46]....
        /*08dc*/ 	.word	0x0001f7e0


	//   ....[47]....
        /*08e0*/ 	.word	0x0001f7f0


	//   ....[48]....
        /*08e4*/ 	.word	0x0001f870


	//   ....[49]....
        /*08e8*/ 	.word	0x0001f880


	//   ....[50]....
        /*08ec*/ 	.word	0x00020430


	//   ....[51]....
        /*08f0*/ 	.word	0x00020480


	//   ....[52]....
        /*08f4*/ 	.word	0x000204b0


	//   ....[53]....
        /*08f8*/ 	.word	0x000204e0


	//   ....[54]....
        /*08fc*/ 	.word	0x00020510


	//   ....[55]....
        /*0900*/ 	.word	0x00020540


	//   ....[56]....
        /*0904*/ 	.word	0x00020570


	//   ....[57]....
        /*0908*/ 	.word	0x000205a0


	//   ....[58]....
        /*090c*/ 	.word	0x000205d0


	//   ....[59]....
        /*0910*/ 	.word	0x00020600


	//   ....[60]....
        /*0914*/ 	.word	0x00020630


	//   ....[61]....
        /*0918*/ 	.word	0x00020660


	//   ....[62]....
        /*091c*/ 	.word	0x00020690


	//   ....[63]....
        /*0920*/ 	.word	0x000206c0


	//   ....[64]....
        /*0924*/ 	.word	0x000206f0


	//   ....[65]....
        /*0928*/ 	.word	0x00020720


	//   ....[66]....
        /*092c*/ 	.word	0x00020750


	//   ....[67]....
        /*0930*/ 	.word	0x00020780


	//   ....[68]....
        /*0934*/ 	.word	0x000207b0


	//   ....[69]....
        /*0938*/ 	.word	0x000207e0


	//   ....[70]....
        /*093c*/ 	.word	0x00020810


	//   ....[71]....
        /*0940*/ 	.word	0x00020840


	//   ....[72]....
        /*0944*/ 	.word	0x00020870


	//   ....[73]....
        /*0948*/ 	.word	0x000208a0


	//   ....[74]....
        /*094c*/ 	.word	0x000208d0


	//   ....[75]....
        /*0950*/ 	.word	0x00020900


	//   ....[76]....
        /*0954*/ 	.word	0x00020930


	//   ....[77]....
        /*0958*/ 	.word	0x00020960


	//   ....[78]....
        /*095c*/ 	.word	0x00020990


	//   ....[79]....
        /*0960*/ 	.word	0x000209c0


	//   ....[80]....
        /*0964*/ 	.word	0x000209f0


	//   ....[81]....
        /*0968*/ 	.word	0x00020a20


	//   ....[82]....
        /*096c*/ 	.word	0x00020a50


	//   ....[83]....
        /*0970*/ 	.word	0x00020a70


	//   ....[84]....
        /*0974*/ 	.word	0x00020a80


	//   ....[85]....
        /*0978*/ 	.word	0x00020a90


	//   ....[86]....
        /*097c*/ 	.word	0x00020ab0


	//   ....[87]....
        /*0980*/ 	.word	0x00020ae0


	//   ....[88]....
        /*0984*/ 	.word	0x00020b00


	//   ....[89]....
        /*0988*/ 	.word	0x00020b10


	//   ....[90]....
        /*098c*/ 	.word	0x00020b30


	//   ....[91]....
        /*0990*/ 	.word	0x00020b60


	//   ....[92]....
        /*0994*/ 	.word	0x00020b90


	//   ....[93]....
        /*0998*/ 	.word	0x00020bc0


	//   ....[94]....
        /*099c*/ 	.word	0x00020bf0


	//   ....[95]....
        /*09a0*/ 	.word	0x00020c20


	//   ....[96]....
        /*09a4*/ 	.word	0x00020c50


	//   ....[97]....
        /*09a8*/ 	.word	0x00020c70


	//   ....[98]....
        /*09ac*/ 	.word	0x00020c80


	//   ....[99]....
        /*09b0*/ 	.word	0x00020ca0


	//   ....[100]....
        /*09b4*/ 	.word	0x00020cd0


	//   ....[101]....
        /*09b8*/ 	.word	0x00020cf0


	//   ....[102]....
        /*09bc*/ 	.word	0x00020d10


	//   ....[103]....
        /*09c0*/ 	.word	0x00020d40


	//   ....[104]....
        /*09c4*/ 	.word	0x00020d70


	//   ....[105]....
        /*09c8*/ 	.word	0x00020d80


	//   ....[106]....
        /*09cc*/ 	.word	0x00020db0


	//   ....[107]....
        /*09d0*/ 	.word	0x00020de0


	//   ....[108]....
        /*09d4*/ 	.word	0x00020e10


	//   ....[109]....
        /*09d8*/ 	.word	0x00020e40


	//   ....[110]....
        /*09dc*/ 	.word	0x00020e70


	//   ....[111]....
        /*09e0*/ 	.word	0x00020ea0


	//   ....[112]....
        /*09e4*/ 	.word	0x00020ed0


	//   ....[113]....
        /*09e8*/ 	.word	0x00020f00


	//   ....[114]....
        /*09ec*/ 	.word	0x00021700


	//   ....[115]....
        /*09f0*/ 	.word	0x00021720


	//   ....[116]....
        /*09f4*/ 	.word	0x00021740


	//   ....[117]....
        /*09f8*/ 	.word	0x00021750


	//   ....[118]....
        /*09fc*/ 	.word	0x00021de0


	//   ....[119]....
        /*0a00*/ 	.word	0x00021df0


	//   ....[120]....
        /*0a04*/ 	.word	0x00021f20


	//   ....[121]....
        /*0a08*/ 	.word	0x00021f30


	//   ....[122]....
        /*0a0c*/ 	.word	0x00022060


	//   ....[123]....
        /*0a10*/ 	.word	0x00022070


	//   ....[124]....
        /*0a14*/ 	.word	0x000221a0


	//   ....[125]....
        /*0a18*/ 	.word	0x000221b0


	//   ....[126]....
        /*0a1c*/ 	.word	0x00022580


	//   ....[127]....
        /*0a20*/ 	.word	0x00022590


	//   ....[128]....
        /*0a24*/ 	.word	0x00022d00


	//   ....[129]....
        /*0a28*/ 	.word	0x00022d10


	//   ....[130]....
        /*0a2c*/ 	.word	0x00023b30


	//   ....[131]....
        /*0a30*/ 	.word	0x00023b40


	//   ....[132]....
        /*0a34*/ 	.word	0x00023c80


	//   ....[133]....
        /*0a38*/ 	.word	0x00023c90


	//   ....[134]....
        /*0a3c*/ 	.word	0x00023dc0


	//   ....[135]....
        /*0a40*/ 	.word	0x00023dd0


	//   ....[136]....
        /*0a44*/ 	.word	0x00023f00


	//   ....[137]....
        /*0a48*/ 	.word	0x00023f10


	//   ....[138]....
        /*0a4c*/ 	.word	0x00024090


	//   ....[139]....
        /*0a50*/ 	.word	0x00024280


	//   ....[140]....
        /*0a54*/ 	.word	0x000242b0


	//   ....[141]....
        /*0a58*/ 	.word	0x000242e0


	//   ....[142]....
        /*0a5c*/ 	.word	0x00024310


	//   ....[143]....
        /*0a60*/ 	.word	0x00024340


	//   ....[144]....
        /*0a64*/ 	.word	0x00024370


	//   ....[145]....
        /*0a68*/ 	.word	0x00024500


	//   ....[146]....
        /*0a6c*/ 	.word	0x00024530


	//   ....[147]....
        /*0a70*/ 	.word	0x00024560


	//   ....[148]....
        /*0a74*/ 	.word	0x00024590


	//   ....[149]....
        /*0a78*/ 	.word	0x000245c0


	//   ....[150]....
        /*0a7c*/ 	.word	0x000245f0


	//   ....[151]....
        /*0a80*/ 	.word	0x00024680


	//   ....[152]....
        /*0a84*/ 	.word	0x000246b0


	//   ....[153]....
        /*0a88*/ 	.word	0x000246c0


	//   ....[154]....
        /*0a8c*/ 	.word	0x00024700


	//   ....[155]....
        /*0a90*/ 	.word	0x00026040


	//   ....[156]....
        /*0a94*/ 	.word	0x000283c0


	//   ....[157]....
        /*0a98*/ 	.word	0x000283f0


	//   ....[158]....
        /*0a9c*/ 	.word	0x00028420


	//   ....[159]....
        /*0aa0*/ 	.word	0x000284b0


	//   ....[160]....
        /*0aa4*/ 	.word	0x000284f0


	//   ....[161]....
        /*0aa8*/ 	.word	0x00028500


	//   ....[162]....
        /*0aac*/ 	.word	0x00028540


	//   ....[163]....
        /*0ab0*/ 	.word	0x00028550


	//   ....[164]....
        /*0ab4*/ 	.word	0x00028910


	//   ....[165]....
        /*0ab8*/ 	.word	0x00028940


	//   ....[166]....
        /*0abc*/ 	.word	0x00028a10


	//   ....[167]....
        /*0ac0*/ 	.word	0x00028a30


	//   ....[168]....
        /*0ac4*/ 	.word	0x00028ac0


	//   ....[169]....
        /*0ac8*/ 	.word	0x00028ad0


	//   ....[170]....
        /*0acc*/ 	.word	0x00028ae0


	//   ....[171]....
        /*0ad0*/ 	.word	0x00028b70


	//   ....[172]....
        /*0ad4*/ 	.word	0x000292d0


	//   ....[173]....
        /*0ad8*/ 	.word	0x00029300


	//   ....[174]....
        /*0adc*/ 	.word	0x000293c0


	//   ....[175]....
        /*0ae0*/ 	.word	0x000293e0


	//   ....[176]....
        /*0ae4*/ 	.word	0x00029480


	//   ....[177]....
        /*0ae8*/ 	.word	0x000294a0


	//   ....[178]....
        /*0aec*/ 	.word	0x000294b0


	//   ....[179]....
        /*0af0*/ 	.word	0x00029540


	//   ....[180]....
        /*0af4*/ 	.word	0x00029c50


	//   ....[181]....
        /*0af8*/ 	.word	0x00029c70


	//   ....[182]....
        /*0afc*/ 	.word	0x00029ce0


	//   ....[183]....
        /*0b00*/ 	.word	0x00029cf0


	//   ....[184]....
        /*0b04*/ 	.word	0x00029d40


	//   ....[185]....
        /*0b08*/ 	.word	0x00029d50


	//   ....[186]....
        /*0b0c*/ 	.word	0x00029d60


	//   ....[187]....
        /*0b10*/ 	.word	0x00029db0


	//   ....[188]....
        /*0b14*/ 	.word	0x0002a0e0


	//   ....[189]....
        /*0b18*/ 	.word	0x0002a100


	//   ....[190]....
        /*0b1c*/ 	.word	0x0002a110


	//   ....[191]....
        /*0b20*/ 	.word	0x0002a170


	//   ....[192]....
        /*0b24*/ 	.word	0x0002a180


	//   ....[193]....
        /*0b28*/ 	.word	0x0002a1e0


	//   ....[194]....
        /*0b2c*/ 	.word	0x0002a210


	//   ....[195]....
        /*0b30*/ 	.word	0x0002a250


	//   ....[196]....
        /*0b34*/ 	.word	0x0002b320


	//   ....[197]....
        /*0b38*/ 	.word	0x0002b350


	//   ....[198]....
        /*0b3c*/ 	.word	0x0002b3b0


	//   ....[199]....
        /*0b40*/ 	.word	0x0002b3e0


	//   ....[200]....
        /*0b44*/ 	.word	0x0002b410


	//   ....[201]....
        /*0b48*/ 	.word	0x0002b440


	//   ....[202]....
        /*0b4c*/ 	.word	0x0002b470


	//   ....[203]....
        /*0b50*/ 	.word	0x0002b4a0


	//   ....[204]....
        /*0b54*/ 	.word	0x0002b640


	//   ....[205]....
        /*0b58*/ 	.word	0x0002b670


	//   ....[206]....
        /*0b5c*/ 	.word	0x0002b6a0


	//   ....[207]....
        /*0b60*/ 	.word	0x0002b6d0


	//   ....[208]....
        /*0b64*/ 	.word	0x0002b700


	//   ....[209]....
        /*0b68*/ 	.word	0x0002b730


	//   ....[210]....
        /*0b6c*/ 	.word	0x0002b7f0


	//   ....[211]....
        /*0b70*/ 	.word	0x0002b810


	//   ....[212]....
        /*0b74*/ 	.word	0x0002b830


	//   ....[213]....
        /*0b78*/ 	.word	0x0002b890


	//   ....[214]....
        /*0b7c*/ 	.word	0x0002c2e0


	//   ....[215]....
        /*0b80*/ 	.word	0x0002c680


	//   ....[216]....
        /*0b84*/ 	.word	0x0002c710


	//   ....[217]....
        /*0b88*/ 	.word	0x0002c800


	//   ....[218]....
        /*0b8c*/ 	.word	0x0002c890


	//   ....[219]....
        /*0b90*/ 	.word	0x0002c970


	//   ....[220]....
        /*0b94*/ 	.word	0x0002ca00


	//   ....[221]....
        /*0b98*/ 	.word	0x0002cb30


	//   ....[222]....
        /*0b9c*/ 	.word	0x0002cbd0


	//   ....[223]....
        /*0ba0*/ 	.word	0x0002cc60


	//   ....[224]....
        /*0ba4*/ 	.word	0x0002ccb0


	//   ....[225]....
        /*0ba8*/ 	.word	0x0002cd00


	//   ....[226]....
        /*0bac*/ 	.word	0x0002cde0


	//   ....[227]....
        /*0bb0*/ 	.word	0x0002ce70


	//   ....[228]....
        /*0bb4*/ 	.word	0x0002cec0


	//   ....[229]....
        /*0bb8*/ 	.word	0x0002cf10


	//   ....[230]....
        /*0bbc*/ 	.word	0x0002d2b0


	//   ....[231]....
        /*0bc0*/ 	.word	0x0002d3d0


	//   ....[232]....
        /*0bc4*/ 	.word	0x0002d500


	//   ....[233]....
        /*0bc8*/ 	.word	0x0002d620


	//   ....[234]....
        /*0bcc*/ 	.word	0x0002d740


	//   ....[235]....
        /*0bd0*/ 	.word	0x0002d820


	//   ....[236]....
        /*0bd4*/ 	.word	0x0002d880


	//   ....[237]....
        /*0bd8*/ 	.word	0x0002d8d0


	//   ....[238]....
        /*0bdc*/ 	.word	0x0002d950


	//   ....[239]....
        /*0be0*/ 	.word	0x0002d9b0


	//   ....[240]....
        /*0be4*/ 	.word	0x0002da10


	//   ....[241]....
        /*0be8*/ 	.word	0x0002da60


	//   ....[242]....
        /*0bec*/ 	.word	0x0002daf0


	//   ....[243]....
        /*0bf0*/ 	.word	0x0002db60


	//   ....[244]....
        /*0bf4*/ 	.word	0x0002dbc0


	//   ....[245]....
        /*0bf8*/ 	.word	0x0002dc10


	//   ....[246]....
        /*0bfc*/ 	.word	0x0002dc80


	//   ....[247]....
        /*0c00*/ 	.word	0x0002dcd0


	//   ....[248]....
        /*0c04*/ 	.word	0x0002dd30


	//   ....[249]....
        /*0c08*/ 	.word	0x0002dd80


	//   ....[250]....
        /*0c0c*/ 	.word	0x0002dde0


	//   ....[251]....
        /*0c10*/ 	.word	0x0002de30


	//   ....[252]....
        /*0c14*/ 	.word	0x0002de90


	//   ....[253]....
        /*0c18*/ 	.word	0x0002df00


	//   ....[254]....
        /*0c1c*/ 	.word	0x0002df60


	//   ....[255]....
        /*0c20*/ 	.word	0x0002dfb0


	//   ....[0]....
        /*0c24*/ 	.word	0x0002e030


	//   ....[1]....
        /*0c28*/ 	.word	0x0002e080


	//   ....[2]....
        /*0c2c*/ 	.word	0x0002e0f0


	//   ....[3]....
        /*0c30*/ 	.word	0x0002e150


	//   ....[4]....
        /*0c34*/ 	.word	0x0002e1c0


	//   ....[5]....
        /*0c38*/ 	.word	0x0002e220


	//   ....[6]....
        /*0c3c*/ 	.word	0x0002e2a0


	//   ....[7]....
        /*0c40*/ 	.word	0x0002e320


	//   ....[8]....
        /*0c44*/ 	.word	0x0002e3b0


	//   ....[9]....
        /*0c48*/ 	.word	0x0002e410


	//   ....[10]....
        /*0c4c*/ 	.word	0x0002e490


	//   ....[11]....
        /*0c50*/ 	.word	0x0002e4e0


	//   ....[12]....
        /*0c54*/ 	.word	0x0002e570


	//   ....[13]....
        /*0c58*/ 	.word	0x0002e5c0


	//   ....[14]....
        /*0c5c*/ 	.word	0x0002e650


	//   ....[15]....
        /*0c60*/ 	.word	0x0002e6b0


	//   ....[16]....
        /*0c64*/ 	.word	0x0002e710


	//   ....[17]....
        /*0c68*/ 	.word	0x0002e760


	//   ....[18]....
        /*0c6c*/ 	.word	0x0002e7d0


	//   ....[19]....
        /*0c70*/ 	.word	0x0002e830


	//   ....[20]....
        /*0c74*/ 	.word	0x0002e890


	//   ....[21]....
        /*0c78*/ 	.word	0x0002e8e0


	//   ....[22]....
        /*0c7c*/ 	.word	0x0002e950


	//   ....[23]....
        /*0c80*/ 	.word	0x0002e9b0


	//   ....[24]....
        /*0c84*/ 	.word	0x0002ea10


	//   ....[25]....
        /*0c88*/ 	.word	0x0002ea60


	//   ....[26]....
        /*0c8c*/ 	.word	0x0002ead0


	//   ....[27]....
        /*0c90*/ 	.word	0x0002eb30


	//   ....[28]....
        /*0c94*/ 	.word	0x0002ebc0


	//   ....[29]....
        /*0c98*/ 	.word	0x0002ec20


	//   ....[30]....
        /*0c9c*/ 	.word	0x0002ecb0


	//   ....[31]....
        /*0ca0*/ 	.word	0x0002ed20


	//   ....[32]....
        /*0ca4*/ 	.word	0x0002edb0


	//   ....[33]....
        /*0ca8*/ 	.word	0x0002ee00


	//   ....[34]....
        /*0cac*/ 	.word	0x0002ee80


	//   ....[35]....
        /*0cb0*/ 	.word	0x0002eef0


	//   ....[36]....
        /*0cb4*/ 	.word	0x0002ef50


	//   ....[37]....
        /*0cb8*/ 	.word	0x0002efa0


	//   ....[38]....
        /*0cbc*/ 	.word	0x0002f020


	//   ....[39]....
        /*0cc0*/ 	.word	0x0002f070


	//   ....[40]....
        /*0cc4*/ 	.word	0x0002f100


	//   ....[41]....
        /*0cc8*/ 	.word	0x0002f190


	//   ....[42]....
        /*0ccc*/ 	.word	0x0002f220


	//   ....[43]....
        /*0cd0*/ 	.word	0x0002f2b0


	//   ....[44]....
        /*0cd4*/ 	.word	0x0002f340


	//   ....[45]....
        /*0cd8*/ 	.word	0x0002f3d0


	//   ....[46]....
        /*0cdc*/ 	.word	0x0002f450


	//   ....[47]....
        /*0ce0*/ 	.word	0x0002f4a0


	//   ....[48]....
        /*0ce4*/ 	.word	0x0002f530


	//   ....[49]....
        /*0ce8*/ 	.word	0x0002f5c0


	//   ....[50]....
        /*0cec*/ 	.word	0x0002f640


	//   ....[51]....
        /*0cf0*/ 	.word	0x0002f690


	//   ....[52]....
        /*0cf4*/ 	.word	0x0002f720


	//   ....[53]....
        /*0cf8*/ 	.word	0x0002f7b0


	//   ....[54]....
        /*0cfc*/ 	.word	0x0002f840


	//   ....[55]....
        /*0d00*/ 	.word	0x0002f8d0


	//   ....[56]....
        /*0d04*/ 	.word	0x0002f960


	//   ....[57]....
        /*0d08*/ 	.word	0x0002f9f0


	//   ....[58]....
        /*0d0c*/ 	.word	0x0002fab0


	//   ....[59]....
        /*0d10*/ 	.word	0x0002fd90


	//   ....[60]....
        /*0d14*/ 	.word	0x0002fe90


	//   ....[61]....
        /*0d18*/ 	.word	0x0002ff50


	//   ....[62]....
        /*0d1c*/ 	.word	0x0002ffb0


	//   ....[63]....
        /*0d20*/ 	.word	0x000300a0


	//   ....[64]....
        /*0d24*/ 	.word	0x00030140


	//   ....[65]....
        /*0d28*/ 	.word	0x00030210


	//   ....[66]....
        /*0d2c*/ 	.word	0x000302b0


	//   ....[67]....
        /*0d30*/ 	.word	0x00030390


	//   ....[68]....
        /*0d34*/ 	.word	0x000304d0


	//   ....[69]....
        /*0d38*/ 	.word	0x000305a0


	//   ....[70]....
        /*0d3c*/ 	.word	0x000306b0


	//   ....[71]....
        /*0d40*/ 	.word	0x00030770


	//   ....[72]....
        /*0d44*/ 	.word	0x000307d0


	//   ....[73]....
        /*0d48*/ 	.word	0x000308d0


	//   ....[74]....
        /*0d4c*/ 	.word	0x00030930


	//   ....[75]....
        /*0d50*/ 	.word	0x000309d0


	//   ....[76]....
        /*0d54*/ 	.word	0x00030af0


	//   ....[77]....
        /*0d58*/ 	.word	0x00030b60


	//   ....[78]....
        /*0d5c*/ 	.word	0x00030bc0


	//   ....[79]....
        /*0d60*/ 	.word	0x00030cd0


	//   ....[80]....
        /*0d64*/ 	.word	0x00030d30


	//   ....[81]....
        /*0d68*/ 	.word	0x00030e50


	//   ....[82]....
        /*0d6c*/ 	.word	0x00030eb0


	//   ....[83]....
        /*0d70*/ 	.word	0x00030f50


	//   ....[84]....
        /*0d74*/ 	.word	0x000310f0


	//   ....[85]....
        /*0d78*/ 	.word	0x000311a0


	//   ....[86]....
        /*0d7c*/ 	.word	0x00031200


	//   ....[87]....
        /*0d80*/ 	.word	0x000312c0


	//   ....[88]....
        /*0d84*/ 	.word	0x00031320


	//   ....[89]....
        /*0d88*/ 	.word	0x000313e0


	//   ....[90]....
        /*0d8c*/ 	.word	0x00031440


	//   ....[91]....
        /*0d90*/ 	.word	0x00031500


	//   ....[92]....
        /*0d94*/ 	.word	0x000315f0


	//   ....[93]....
        /*0d98*/ 	.word	0x00031690


	//   ....[94]....
        /*0d9c*/ 	.word	0x000316f0


	//   ....[95]....
        /*0da0*/ 	.word	0x000317c0


	//   ....[96]....
        /*0da4*/ 	.word	0x00031820


	//   ....[97]....
        /*0da8*/ 	.word	0x000318f0


	//   ....[98]....
        /*0dac*/ 	.word	0x00031950


	//   ....[99]....
        /*0db0*/ 	.word	0x00031a20


	//   ....[100]....
        /*0db4*/ 	.word	0x00031c00


	//   ....[101]....
        /*0db8*/ 	.word	0x00031ca0


	//   ....[102]....
        /*0dbc*/ 	.word	0x00031e10


	//   ....[103]....
        /*0dc0*/ 	.word	0x00031e80


	//   ....[104]....
        /*0dc4*/ 	.word	0x00031ef0


	//   ....[105]....
        /*0dc8*/ 	.word	0x00031f60


	//   ....[106]....
        /*0dcc*/ 	.word	0x00031fd0


	//   ....[107]....
        /*0dd0*/ 	.word	0x00032050


	//   ....[108]....
        /*0dd4*/ 	.word	0x000320d0


	//   ....[109]....
        /*0dd8*/ 	.word	0x00032160


	//   ....[110]....
        /*0ddc*/ 	.word	0x000321d0


	//   ....[111]....
        /*0de0*/ 	.word	0x00032240


	//   ....[112]....
        /*0de4*/ 	.word	0x000322b0


	//   ....[113]....
        /*0de8*/ 	.word	0x00032330


	//   ....[114]....
        /*0dec*/ 	.word	0x000323a0


	//   ....[115]....
        /*0df0*/ 	.word	0x00032450


	//   ....[116]....
        /*0df4*/ 	.word	0x000324a0


	//   ....[117]....
        /*0df8*/ 	.word	0x00032530


	//   ....[118]....
        /*0dfc*/ 	.word	0x00032660


	//----- nvinfo : EIATTR_REG_RECONFIG
	.align		4
.L_241:
        /*0e00*/ 	.byte	0x01, 0x54
	.zero		2


	//----- nvinfo : EIATTR_SYSCALL_OFFSETS
	.align		4
        /*0e04*/ 	.byte	0x04, 0x46
        /*0e06*/ 	.short	(.L_243 - .L_242)


	//   ....[0]....
.L_242:
        /*0e08*/ 	.word	0x000023b0


	//   ....[1]....
        /*0e0c*/ 	.word	0x00002500


	//   ....[2]....
        /*0e10*/ 	.word	0x0000ab20


	//   ....[3]....
        /*0e14*/ 	.word	0x0000b060


	//   ....[4]....
        /*0e18*/ 	.word	0x000278f0


	//   ....[5]....
        /*0e1c*/ 	.word	0x00027a60


	//   ....[6]....
        /*0e20*/ 	.word	0x00027bb0


	//   ....[7]....
        /*0e24*/ 	.word	0x00027cf0


	//   ....[8]....
        /*0e28*/ 	.word	0x00028f60


	//----- nvinfo : EIATTR_MBARRIER_INSTR_OFFSETS
	.align		4
.L_243:
        /*0e2c*/ 	.byte	0x04, 0x39
        /*0e2e*/ 	.short	(.L_245 - .L_244)


	//   ....[0]....
.L_244:
        /*0e30*/ 	.word	0x00000270
        /*0e34*/ 	.word	0x000000ff
        /*0e38*/ 	.word	0x00022800
        /*0e3c*/ 	.short	0x0100
        /*0e3e*/ 	.byte	0x08
	.zero		1


	//   ....[1]....
        /*0e40*/ 	.word	0x00000280
        /*0e44*/ 	.word	0x000000ff
        /*0e48*/ 	.word	0x00022820
        /*0e4c*/ 	.short	0x0100
        /*0e4e*/ 	.byte	0x08
	.zero		1


	//   ....[2]....
        /*0e50*/ 	.word	0x00000370
        /*0e54*/ 	.word	0x000000ff
        /*0e58*/ 	.word	0x00022830
        /*0e5c*/ 	.short	0x0100
        /*0e5e*/ 	.byte	0x08
	.zero		1


	//   ....[3]....
        /*0e60*/ 	.word	0x00000380
        /*0e64*/ 	.word	0x000000ff
        /*0e68*/ 	.word	0x00022840
        /*0e6c*/ 	.short	0x0100
        /*0e6e*/ 	.byte	0x08
	.zero		1


	//   ....[4]....
        /*0e70*/ 	.word	0x00000390
        /*0e74*/ 	.word	0x000000ff
        /*0e78*/ 	.word	0x00022838
        /*0e7c*/ 	.short	0x0100
        /*0e7e*/ 	.byte	0x08
	.zero		1


	//   ....[5]....
        /*0e80*/ 	.word	0x000003a0
        /*0e84*/ 	.word	0x000000ff
        /*0e88*/ 	.word	0x00022848
        /*0e8c*/ 	.short	0x0100
        /*0e8e*/ 	.byte	0x08
	.zero		1


	//   ....[6]....
        /*0e90*/ 	.word	0x000004d0
        /*0e94*/ 	.word	0x000000ff
        /*0e98*/ 	.word	0x00022850
        /*0e9c*/ 	.short	0x0100
        /*0e9e*/ 	.byte	0x08
	.zero		1


	//   ....[7]....
        /*0ea0*/ 	.word	0x000004e0
        /*0ea4*/ 	.word	0x000000ff
        /*0ea8*/ 	.word	0x00022860
        /*0eac*/ 	.short	0x0100
        /*0eae*/ 	.byte	0x08
	.zero		1


	//   ....[8]....
        /*0eb0*/ 	.word	0x000004f0
        /*0eb4*/ 	.word	0x000000ff
        /*0eb8*/ 	.word	0x00022858
        /*0ebc*/ 	.short	0x0100
        /*0ebe*/ 	.byte	0x08
	.zero		1


	//   ....[9]....
        /*0ec0*/ 	.word	0x00000500
        /*0ec4*/ 	.word	0x000000ff
        /*0ec8*/ 	.word	0x00022868
        /*0ecc*/ 	.short	0x0100
        /*0ece*/ 	.byte	0x08
	.zero		1


	//   ....[10]....
        /*0ed0*/ 	.word	0x000005f0
        /*0ed4*/ 	.word	0x000000ff
        /*0ed8*/ 	.word	0x00022870
        /*0edc*/ 	.short	0x0100
        /*0ede*/ 	.byte	0x06
	.zero		1


	//   ....[11]....
        /*0ee0*/ 	.word	0x00000600
        /*0ee4*/ 	.word	0x000000ff
        /*0ee8*/ 	.word	0x00022880
        /*0eec*/ 	.short	0x0100
        /*0eee*/ 	.byte	0x06
	.zero		1


	//   ....[12]....
        /*0ef0*/ 	.word	0x00000610
        /*0ef4*/ 	.word	0x000000ff
        /*0ef8*/ 	.word	0x00022878
        /*0efc*/ 	.short	0x0100
        /*0efe*/ 	.byte	0x06
	.zero		1


	//   ....[13]....
        /*0f00*/ 	.word	0x00000620
        /*0f04*/ 	.word	0x000000ff
        /*0f08*/ 	.word	0x00022888
        /*0f0c*/ 	.short	0x0100
        /*0f0e*/ 	.byte	0x06
	.zero		1


	//   ....[14]....
        /*0f10*/ 	.word	0x00000750
        /*0f14*/ 	.word	0x000000ff
        /*0f18*/ 	.word	0x00022890
        /*0f1c*/ 	.short	0x0100
        /*0f1e*/ 	.byte	0x08
	.zero		1


	//   ....[15]....
        /*0f20*/ 	.word	0x00000760
        /*0f24*/ 	.word	0x000000ff
        /*0f28*/ 	.word	0x000228a0
        /*0f2c*/ 	.short	0x0100
        /*0f2e*/ 	.byte	0x08
	.zero		1


	//   ....[16]....
        /*0f30*/ 	.word	0x00000770
        /*0f34*/ 	.word	0x000000ff
        /*0f38*/ 	.word	0x00022898
        /*0f3c*/ 	.short	0x0100
        /*0f3e*/ 	.byte	0x08
	.zero		1


	//   ....[17]....
        /*0f40*/ 	.word	0x00000780
        /*0f44*/ 	.word	0x000000ff
        /*0f48*/ 	.word	0x000228a8
        /*0f4c*/ 	.short	0x0100
        /*0f4e*/ 	.byte	0x08
	.zero		1


	//   ....[18]....
        /*0f50*/ 	.word	0x000008c0
        /*0f54*/ 	.word	0x000000ff
        /*0f58*/ 	.word	0x000228b0
        /*0f5c*/ 	.short	0x0100
        /*0f5e*/ 	.byte	0x08
	.zero		1


	//   ....[19]....
        /*0f60*/ 	.word	0x000008d0
        /*0f64*/ 	.word	0x000000ff
        /*0f68*/ 	.word	0x000228c0
        /*0f6c*/ 	.short	0x0100
        /*0f6e*/ 	.byte	0x08
	.zero		1


	//   ....[20]....
        /*0f70*/ 	.word	0x000008e0
        /*0f74*/ 	.word	0x000000ff
        /*0f78*/ 	.word	0x000228b8
        /*0f7c*/ 	.short	0x0100
        /*0f7e*/ 	.byte	0x08
	.zero		1


	//   ....[21]....
        /*0f80*/ 	.word	0x000008f0
        /*0f84*/ 	.word	0x000000ff
        /*0f88*/ 	.word	0x000228c8
        /*0f8c*/ 	.short	0x0100
        /*0f8e*/ 	.byte	0x08
	.zero		1


	//   ....[22]....
        /*0f90*/ 	.word	0x000035a0
        /*0f94*/ 	.word	0x00000053
        /*0f98*/ 	.word	0x00022890
        /*0f9c*/ 	.short	0x010a
        /*0f9e*/ 	.byte	0x3f
	.zero		1


	//   ....[23]....
        /*0fa0*/ 	.word	0x00006550
        /*0fa4*/ 	.word	0x00000053
        /*0fa8*/ 	.word	0x00022890
        /*0fac*/ 	.short	0x010a
        /*0fae*/ 	.byte	0x3f
	.zero		1


	//   ....[24]....
        /*0fb0*/ 	.word	0x00009450
        /*0fb4*/ 	.word	0x00000053
        /*0fb8*/ 	.word	0x00022890
        /*0fbc*/ 	.short	0x010a
        /*0fbe*/ 	.byte	0x3f
	.zero		1


	//   ....[25]....
        /*0fc0*/ 	.word	0x00009900
        /*0fc4*/ 	.word	0x00000004
        /*0fc8*/ 	.word	0x00000000
        /*0fcc*/ 	.short	0x0101
        /*0fce*/ 	.byte	0x3f
	.zero		1


	//   ....[26]....
        /*0fd0*/ 	.word	0x00009940
        /*0fd4*/ 	.word	0x00000053
        /*0fd8*/ 	.word	0x000228b0
        /*0fdc*/ 	.short	0x010a
        /*0fde*/ 	.byte	0x3f
	.zero		1


	//   ....[27]....
        /*0fe0*/ 	.word	0x00009eb0
        /*0fe4*/ 	.word	0x00000053
        /*0fe8*/ 	.word	0x00000000
        /*0fec*/ 	.short	0x0101
        /*0fee*/ 	.byte	0x3f
	.zero		1


	//   ....[28]....
        /*0ff0*/ 	.word	0x0000ade0
        /*0ff4*/ 	.word	0x00000010
        /*0ff8*/ 	.word	0x00022800
        /*0ffc*/ 	.short	0x010a
        /*0ffe*/ 	.byte	0x3f
	.zero		1


	//   ....[29]....
        /*1000*/ 	.word	0x0000ae30
        /*1004*/ 	.word	0x00000010
        /*1008*/ 	.word	0x00022800
        /*100c*/ 	.short	0x010a
        /*100e*/ 	.byte	0x3f
	.zero		1


	//   ....[30]....
        /*1010*/ 	.word	0x0000b820
        /*1014*/ 	.word	0x00000010
        /*1018*/ 	.word	0x00022800
        /*101c*/ 	.short	0x010a
        /*101e*/ 	.byte	0x3f
	.zero		1


	//   ....[31]....
        /*1020*/ 	.word	0x0000ed10
        /*1024*/ 	.word	0x00000010
        /*1028*/ 	.word	0x00022800
        /*102c*/ 	.short	0x010a
        /*102e*/ 	.byte	0x3f
	.zero		1


	//   ....[32]....
        /*1030*/ 	.word	0x00011de0
        /*1034*/ 	.word	0x0000000c
        /*1038*/ 	.word	0x00022830
        /*103c*/ 	.short	0x010a
        /*103e*/ 	.byte	0x3f
	.zero		1


	//   ....[33]....
        /*1040*/ 	.word	0x00011e20
        /*1044*/ 	.word	0x0000000c
        /*1048*/ 	.word	0x00022830
        /*104c*/ 	.short	0x010a
        /*104e*/ 	.byte	0x3f
	.zero		1


	//   ....[34]....
        /*1050*/ 	.word	0x00012710
        /*1054*/ 	.word	0x00000008
        /*1058*/ 	.word	0x00000000
        /*105c*/ 	.short	0x0101
        /*105e*/ 	.byte	0x3f
	.zero		1


	//   ....[35]....
        /*1060*/ 	.word	0x00015a40
        /*1064*/ 	.word	0x00000007
        /*1068*/ 	.word	0x00022830
        /*106c*/ 	.short	0x010a
        /*106e*/ 	.byte	0x3f
	.zero		1


	//   ....[36]....
        /*1070*/ 	.word	0x00015a90
        /*1074*/ 	.word	0x00000007
        /*1078*/ 	.word	0x00022830
        /*107c*/ 	.short	0x010a
        /*107e*/ 	.byte	0x3f
	.zero		1


	//   ....[37]....
        /*1080*/ 	.word	0x00015de0
        /*1084*/ 	.word	0x00000007
        /*1088*/ 	.word	0x00022850
        /*108c*/ 	.short	0x010a
        /*108e*/ 	.byte	0x3f
	.zero		1


	//   ....[38]....
        /*1090*/ 	.word	0x00015e20
        /*1094*/ 	.word	0x00000007
        /*1098*/ 	.word	0x00022850
        /*109c*/ 	.short	0x010a
        /*109e*/ 	.byte	0x3f
	.zero		1


	//   ....[39]....
        /*10a0*/ 	.word	0x000165c0
        /*10a4*/ 	.word	0x00000006
        /*10a8*/ 	.word	0x00000000
        /*10ac*/ 	.short	0x0101
        /*10ae*/ 	.byte	0x3f
	.zero		1


	//   ....[40]....
        /*10b0*/ 	.word	0x00018b80
        /*10b4*/ 	.word	0x00000016
        /*10b8*/ 	.word	0x00000000
        /*10bc*/ 	.short	0x0101
        /*10be*/ 	.byte	0x3f
	.zero		1


	//   ....[41]....
        /*10c0*/ 	.word	0x00019520
        /*10c4*/ 	.word	0x00000007
        /*10c8*/ 	.word	0x00022830
        /*10cc*/ 	.short	0x010a
        /*10ce*/ 	.byte	0x3f
	.zero		1


	//   ....[42]....
        /*10d0*/ 	.word	0x00019570
        /*10d4*/ 	.word	0x00000007
        /*10d8*/ 	.word	0x00022830
        /*10dc*/ 	.short	0x010a
        /*10de*/ 	.byte	0x3f
	.zero		1


	//   ....[43]....
        /*10e0*/ 	.word	0x000198f0
        /*10e4*/ 	.word	0x00000007
        /*10e8*/ 	.word	0x00022850
        /*10ec*/ 	.short	0x010a
        /*10ee*/ 	.byte	0x3f
	.zero		1


	//   ....[44]....
        /*10f0*/ 	.word	0x00019930
        /*10f4*/ 	.word	0x00000007
        /*10f8*/ 	.word	0x00022850
        /*10fc*/ 	.short	0x010a
        /*10fe*/ 	.byte	0x3f
	.zero		1


	//   ....[45]....
        /*1100*/ 	.word	0x00019cc0
        /*1104*/ 	.word	0x0000000a
        /*1108*/ 	.word	0x00000000
        /*110c*/ 	.short	0x0101
        /*110e*/ 	.byte	0x3f
	.zero		1


	//   ....[46]....
        /*1110*/ 	.word	0x0001b640
        /*1114*/ 	.word	0x0000000f
        /*1118*/ 	.word	0x00000000
        /*111c*/ 	.short	0x0101
        /*111e*/ 	.byte	0x3f
	.zero		1


	//   ....[47]....
        /*1120*/ 	.word	0x0001bd50
        /*1124*/ 	.word	0x00000007
        /*1128*/ 	.word	0x00022830
        /*112c*/ 	.short	0x010a
        /*112e*/ 	.byte	0x3f
	.zero		1


	//   ....[48]....
        /*1130*/ 	.word	0x0001bda0
        /*1134*/ 	.word	0x00000007
        /*1138*/ 	.word	0x00022830
        /*113c*/ 	.short	0x010a
        /*113e*/ 	.byte	0x3f
	.zero		1


	//   ....[49]....
        /*1140*/ 	.word	0x0001c120
        /*1144*/ 	.word	0x00000007
        /*1148*/ 	.word	0x00022850
        /*114c*/ 	.short	0x010a
        /*114e*/ 	.byte	0x3f
	.zero		1


	//   ....[50]....
        /*1150*/ 	.word	0x0001c160
        /*1154*/ 	.word	0x00000007
        /*1158*/ 	.word	0x00022850
        /*115c*/ 	.short	0x010a
        /*115e*/ 	.byte	0x3f
	.zero		1


	//   ....[51]....
        /*1160*/ 	.word	0x0001c8c0
        /*1164*/ 	.word	0x00000007
        /*1168*/ 	.word	0x00000000
        /*116c*/ 	.short	0x0101
        /*116e*/ 	.byte	0x3f
	.zero		1


	//   ....[52]....
        /*1170*/ 	.word	0x0001eeb0
        /*1174*/ 	.word	0x0000000e
        /*1178*/ 	.word	0x00000000
        /*117c*/ 	.short	0x0101
        /*117e*/ 	.byte	0x3f
	.zero		1


	//   ....[53]....
        /*1180*/ 	.word	0x0001f500
        /*1184*/ 	.word	0x00000002
        /*1188*/ 	.word	0x00022850
        /*118c*/ 	.short	0x010a
        /*118e*/ 	.byte	0x3f
	.zero		1


	//   ....[54]....
        /*1190*/ 	.word	0x0001f580
        /*1194*/ 	.word	0x00000002
        /*1198*/ 	.word	0x00022850
        /*119c*/ 	.short	0x010a
        /*119e*/ 	.byte	0x3f
	.zero		1


	//   ....[55]....
        /*11a0*/ 	.word	0x0001fb40
        /*11a4*/ 	.word	0x00000003
        /*11a8*/ 	.word	0x00000000
        /*11ac*/ 	.short	0x0101
        /*11ae*/ 	.byte	0x3f
	.zero		1


	//   ....[56]....
        /*11b0*/ 	.word	0x00021d00
        /*11b4*/ 	.word	0x00000000
        /*11b8*/ 	.word	0x00000000
        /*11bc*/ 	.short	0x0101
        /*11be*/ 	.byte	0x3f
	.zero		1


	//   ....[57]....
        /*11c0*/ 	.word	0x00022480
        /*11c4*/ 	.word	0x00000008
        /*11c8*/ 	.word	0x00000000
        /*11cc*/ 	.short	0x0101
        /*11ce*/ 	.byte	0x3f
	.zero		1


	//   ....[58]....
        /*11d0*/ 	.word	0x00026120
        /*11d4*/ 	.word	0x00000017
        /*11d8*/ 	.word	0x00022820
        /*11dc*/ 	.short	0x010a
        /*11de*/ 	.byte	0x3f
	.zero		1


	//   ....[59]....
        /*11e0*/ 	.word	0x000261b0
        /*11e4*/ 	.word	0x0000000a
        /*11e8*/ 	.word	0x000228a0
        /*11ec*/ 	.short	0x010a
        /*11ee*/ 	.byte	0x3f
	.zero		1


	//   ....[60]....
        /*11f0*/ 	.word	0x000265e0
        /*11f4*/ 	.word	0x0000000a
        /*11f8*/ 	.word	0x000228c0
        /*11fc*/ 	.short	0x010a
        /*11fe*/ 	.byte	0x3f
	.zero		1


	//   ....[61]....
        /*1200*/ 	.word	0x00026920
        /*1204*/ 	.word	0x00000009
        /*1208*/ 	.word	0x000228a0
        /*120c*/ 	.short	0x010a
        /*120e*/ 	.byte	0x3f
	.zero		1


	//   ....[62]....
        /*1210*/ 	.word	0x00026d40
        /*1214*/ 	.word	0x00000009
        /*1218*/ 	.word	0x000228c0
        /*121c*/ 	.short	0x010a
        /*121e*/ 	.byte	0x3f
	.zero		1


	//   ....[63]....
        /*1220*/ 	.word	0x000281d0
        /*1224*/ 	.word	0x00000004
        /*1228*/ 	.word	0x00022880
        /*122c*/ 	.short	0x010a
        /*122e*/ 	.byte	0x3f
	.zero		1


	//   ....[64]....
        /*1230*/ 	.word	0x00028670
        /*1234*/ 	.word	0x00000004
        /*1238*/ 	.word	0x00022870
        /*123c*/ 	.short	0x0107
        /*123e*/ 	.byte	0x3f
	.zero		1


	//   ....[65]....
        /*1240*/ 	.word	0x00028730
        /*1244*/ 	.word	0x00000004
        /*1248*/ 	.word	0x00022870
        /*124c*/ 	.short	0x0101
        /*124e*/ 	.byte	0x3f
	.zero		1


	//   ....[66]....
        /*1250*/ 	.word	0x00028780
        /*1254*/ 	.word	0x00000004
        /*1258*/ 	.word	0x00022840
        /*125c*/ 	.short	0x010a
        /*125e*/ 	.byte	0x3f
	.zero		1


	//   ....[67]....
        /*1260*/ 	.word	0x00028c40
        /*1264*/ 	.word	0x00000004
        /*1268*/ 	.word	0x00022830
        /*126c*/ 	.short	0x0107
        /*126e*/ 	.byte	0x3f
	.zero		1


	//   ....[68]....
        /*1270*/ 	.word	0x00028d10
        /*1274*/ 	.word	0x00000004
        /*1278*/ 	.word	0x00022830
        /*127c*/ 	.short	0x0101
        /*127e*/ 	.byte	0x3f
	.zero		1


	//   ....[69]....
        /*1280*/ 	.word	0x00029620
        /*1284*/ 	.word	0x00000017
        /*1288*/ 	.word	0x00022800
        /*128c*/ 	.short	0x0107
        /*128e*/ 	.byte	0x3f
	.zero		1


	//   ....[70]....
        /*1290*/ 	.word	0x00029740
        /*1294*/ 	.word	0x00000017
        /*1298*/ 	.word	0x00022800
        /*129c*/ 	.short	0x0101
        /*129e*/ 	.byte	0x3f
	.zero		1


	//   ....[71]....
        /*12a0*/ 	.word	0x00029760
        /*12a4*/ 	.word	0x00000017
        /*12a8*/ 	.word	0x00022820
        /*12ac*/ 	.short	0x010a
        /*12ae*/ 	.byte	0x3f
	.zero		1


	//   ....[72]....
        /*12b0*/ 	.word	0x00029a90
        /*12b4*/ 	.word	0x00000000
        /*12b8*/ 	.word	0x00022880
        /*12bc*/ 	.short	0x010a
        /*12be*/ 	.byte	0x3f
	.zero		1


	//   ....[73]....
        /*12c0*/ 	.word	0x00029e40
        /*12c4*/ 	.word	0x00000000
        /*12c8*/ 	.word	0x00022870
        /*12cc*/ 	.short	0x0107
        /*12ce*/ 	.byte	0x3f
	.zero		1


	//   ....[74]....
        /*12d0*/ 	.word	0x00029f00
        /*12d4*/ 	.word	0x00000000
        /*12d8*/ 	.word	0x00022870
        /*12dc*/ 	.short	0x0101
        /*12de*/ 	.byte	0x3f
	.zero		1


	//   ....[75]....
        /*12e0*/ 	.word	0x00029f30
        /*12e4*/ 	.word	0x00000000
        /*12e8*/ 	.word	0x00022840
        /*12ec*/ 	.short	0x010a
        /*12ee*/ 	.byte	0x3f
	.zero		1


	//   ....[76]....
        /*12f0*/ 	.word	0x0002a2f0
        /*12f4*/ 	.word	0x00000000
        /*12f8*/ 	.word	0x00022830
        /*12fc*/ 	.short	0x0107
        /*12fe*/ 	.byte	0x3f
	.zero		1


	//   ....[77]....
        /*1300*/ 	.word	0x0002a3b0
        /*1304*/ 	.word	0x00000000
        /*1308*/ 	.word	0x00022830
        /*130c*/ 	.short	0x0101
        /*130e*/ 	.byte	0x3f
	.zero		1


	//   ....[78]....
        /*1310*/ 	.word	0x0002a440
        /*1314*/ 	.word	0x00000011
        /*1318*/ 	.word	0x00022870
        /*131c*/ 	.short	0x010a
        /*131e*/ 	.byte	0x3f
	.zero		1


	//   ....[79]....
        /*1320*/ 	.word	0x0002a4d0
        /*1324*/ 	.word	0x00000011
        /*1328*/ 	.word	0x00022860
        /*132c*/ 	.short	0x010a
        /*132e*/ 	.byte	0x3f
	.zero		1


	//   ....[80]....
        /*1330*/ 	.word	0x0002a930
        /*1334*/ 	.word	0x00000011
        /*1338*/ 	.word	0x00022850
        /*133c*/ 	.short	0x0101
        /*133e*/ 	.byte	0x3f
	.zero		1


	//   ....[81]....
        /*1340*/ 	.word	0x0002a9c0
        /*1344*/ 	.word	0x00000011
        /*1348*/ 	.word	0x00000000
        /*134c*/ 	.short	0x0101
        /*134e*/ 	.byte	0x3f
	.zero		1


	//   ....[82]....
        /*1350*/ 	.word	0x0002ab80
        /*1354*/ 	.word	0x00000011
        /*1358*/ 	.word	0x00022870
        /*135c*/ 	.short	0x010a
        /*135e*/ 	.byte	0x3f
	.zero		1


	//   ....[83]....
        /*1360*/ 	.word	0x0002ac00
        /*1364*/ 	.word	0x00000011
        /*1368*/ 	.word	0x00022860
        /*136c*/ 	.short	0x010a
        /*136e*/ 	.byte	0x3f
	.zero		1


	//   ....[84]....
        /*1370*/ 	.word	0x0002b070
        /*1374*/ 	.word	0x00000011
        /*1378*/ 	.word	0x00022850
        /*137c*/ 	.short	0x0101
        /*137e*/ 	.byte	0x3f
	.zero		1


	//   ....[85]....
        /*1380*/ 	.word	0x0002b130
        /*1384*/ 	.word	0x00000011
        /*1388*/ 	.word	0x00000000
        /*138c*/ 	.short	0x0101
        /*138e*/ 	.byte	0x3f
	.zero		1


	//   ....[86]....
        /*1390*/ 	.word	0x0002c260
        /*1394*/ 	.word	0x00000007
        /*1398*/ 	.word	0x00022820
        /*139c*/ 	.short	0x010a
        /*139e*/ 	.byte	0x3f
	.zero		1


	//   ....[87]....
        /*13a0*/ 	.word	0x0002c3d0
        /*13a4*/ 	.word	0x00000005
        /*13a8*/ 	.word	0x00022840
        /*13ac*/ 	.short	0x010a
        /*13ae*/ 	.byte	0x3f
	.zero		1


	//   ....[88]....
        /*13b0*/ 	.word	0x0002c470
        /*13b4*/ 	.word	0x00000003
        /*13b8*/ 	.word	0x00022840
        /*13bc*/ 	.short	0x010a
        /*13be*/ 	.byte	0x3f
	.zero		1


	//   ....[89]....
        /*13c0*/ 	.word	0x0002c4b0
        /*13c4*/ 	.word	0x00000005
        /*13c8*/ 	.word	0x00022860
        /*13cc*/ 	.short	0x010a
        /*13ce*/ 	.byte	0x3f
	.zero		1


	//   ....[90]....
        /*13d0*/ 	.word	0x0002c4f0
        /*13d4*/ 	.word	0x00000003
        /*13d8*/ 	.word	0x00022860
        /*13dc*/ 	.short	0x010a
        /*13de*/ 	.byte	0x3f
	.zero		1


	//   ....[91]....
        /*13e0*/ 	.word	0x0002c530
        /*13e4*/ 	.word	0x00000005
        /*13e8*/ 	.word	0x00022880
        /*13ec*/ 	.short	0x010a
        /*13ee*/ 	.byte	0x3f
	.zero		1


	//   ....[92]....
        /*13f0*/ 	.word	0x0002c570
        /*13f4*/ 	.word	0x00000003
        /*13f8*/ 	.word	0x00022880
        /*13fc*/ 	.short	0x010a
        /*13fe*/ 	.byte	0x3f
	.zero		1


	//   ....[93]....
        /*1400*/ 	.word	0x0002c5d0
        /*1404*/ 	.word	0x00000053
        /*1408*/ 	.word	0x00022890
        /*140c*/ 	.short	0x010a
        /*140e*/ 	.byte	0x3f
	.zero		1


	//   ....[94]....
        /*1410*/ 	.word	0x0002c750
        /*1414*/ 	.word	0x00000053
        /*1418*/ 	.word	0x00022890
        /*141c*/ 	.short	0x010a
        /*141e*/ 	.byte	0x3f
	.zero		1


	//   ....[95]....
        /*1420*/ 	.word	0x0002c8d0
        /*1424*/ 	.word	0x00000053
        /*1428*/ 	.word	0x00022890
        /*142c*/ 	.short	0x010a
        /*142e*/ 	.byte	0x3f
	.zero		1


	//   ....[96]....
        /*1430*/ 	.word	0x0002ca30
        /*1434*/ 	.word	0x00000053
        /*1438*/ 	.word	0x000228b0
        /*143c*/ 	.short	0x010a
        /*143e*/ 	.byte	0x3f
	.zero		1


	//   ....[97]....
        /*1440*/ 	.word	0x0002cd40
        /*1444*/ 	.word	0x00000010
        /*1448*/ 	.word	0x00022800
        /*144c*/ 	.short	0x010a
        /*144e*/ 	.byte	0x3f
	.zero		1


	//   ....[98]....
        /*1450*/ 	.word	0x0002cf50
        /*1454*/ 	.word	0x00000010
        /*1458*/ 	.word	0x00022800
        /*145c*/ 	.short	0x010a
        /*145e*/ 	.byte	0x3f
	.zero		1


	//   ....[99]....
        /*1460*/ 	.word	0x0002cfa0
        /*1464*/ 	.word	0x0000000c
        /*1468*/ 	.word	0x00022830
        /*146c*/ 	.short	0x010a
        /*146e*/ 	.byte	0x3f
	.zero		1


	//   ....[100]....
        /*1470*/ 	.word	0x0002cff0
        /*1474*/ 	.word	0x00000007
        /*1478*/ 	.word	0x00022830
        /*147c*/ 	.short	0x010a
        /*147e*/ 	.byte	0x3f
	.zero		1


	//   ....[101]....
        /*1480*/ 	.word	0x0002d040
        /*1484*/ 	.word	0x00000007
        /*1488*/ 	.word	0x00022850
        /*148c*/ 	.short	0x010a
        /*148e*/ 	.byte	0x3f
	.zero		1


	//   ....[102]....
        /*1490*/ 	.word	0x0002d090
        /*1494*/ 	.word	0x00000007
        /*1498*/ 	.word	0x00022830
        /*149c*/ 	.short	0x010a
        /*149e*/ 	.byte	0x3f
	.zero		1


	//   ....[103]....
        /*14a0*/ 	.word	0x0002d0e0
        /*14a4*/ 	.word	0x00000007
        /*14a8*/ 	.word	0x00022850
        /*14ac*/ 	.short	0x010a
        /*14ae*/ 	.byte	0x3f
	.zero		1


	//   ....[104]....
        /*14b0*/ 	.word	0x0002d130
        /*14b4*/ 	.word	0x00000007
        /*14b8*/ 	.word	0x00022830
        /*14bc*/ 	.short	0x010a
        /*14be*/ 	.byte	0x3f
	.zero		1


	//   ....[105]....
        /*14c0*/ 	.word	0x0002d180
        /*14c4*/ 	.word	0x00000007
        /*14c8*/ 	.word	0x00022850
        /*14cc*/ 	.short	0x010a
        /*14ce*/ 	.byte	0x3f
	.zero		1


	//   ....[106]....
        /*14d0*/ 	.word	0x0002d1d0
        /*14d4*/ 	.word	0x00000002
        /*14d8*/ 	.word	0x00022850
        /*14dc*/ 	.short	0x010a
        /*14de*/ 	.byte	0x3f
	.zero		1


	//   ....[107]....
        /*14e0*/ 	.word	0x0002fb70
        /*14e4*/ 	.word	0x00000017
        /*14e8*/ 	.word	0x00022820
        /*14ec*/ 	.short	0x010a
        /*14ee*/ 	.byte	0x3f
	.zero		1


	//   ....[108]....
        /*14f0*/ 	.word	0x0002fbc0
        /*14f4*/ 	.word	0x0000000a
        /*14f8*/ 	.word	0x000228a0
        /*14fc*/ 	.short	0x010a
        /*14fe*/ 	.byte	0x3f
	.zero		1


	//   ....[109]....
        /*1500*/ 	.word	0x0002fc10
        /*1504*/ 	.word	0x0000000a
        /*1508*/ 	.word	0x000228c0
        /*150c*/ 	.short	0x010a
        /*150e*/ 	.byte	0x3f
	.zero		1


	//   ....[110]....
        /*1510*/ 	.word	0x0002fc60
        /*1514*/ 	.word	0x00000009
        /*1518*/ 	.word	0x000228a0
        /*151c*/ 	.short	0x010a
        /*151e*/ 	.byte	0x3f
	.zero		1


	//   ....[111]....
        /*1520*/ 	.word	0x0002fcb0
        /*1524*/ 	.word	0x00000009
        /*1528*/ 	.word	0x000228c0
        /*152c*/ 	.short	0x010a
        /*152e*/ 	.byte	0x3f
	.zero		1


	//   ....[112]....
        /*1530*/ 	.word	0x0002fde0
        /*1534*/ 	.word	0x00000004
        /*1538*/ 	.word	0x00022880
        /*153c*/ 	.short	0x010a
        /*153e*/ 	.byte	0x3f
	.zero		1


	//   ....[113]....
        /*1540*/ 	.word	0x00030420
        /*1544*/ 	.word	0x00000004
        /*1548*/ 	.word	0x00022840
        /*154c*/ 	.short	0x010a
        /*154e*/ 	.byte	0x3f
	.zero		1


	//   ....[114]....
        /*1550*/ 	.word	0x00030ff0
        /*1554*/ 	.word	0x00000017
        /*1558*/ 	.word	0x00022820
        /*155c*/ 	.short	0x010a
        /*155e*/ 	.byte	0x3f
	.zero		1


	//   ....[115]....
        /*1560*/ 	.word	0x00031040
        /*1564*/ 	.word	0x00000000
        /*1568*/ 	.word	0x00022880
        /*156c*/ 	.short	0x010a
        /*156e*/ 	.byte	0x3f
	.zero		1


	//   ....[116]....
        /*1570*/ 	.word	0x00031540
        /*1574*/ 	.word	0x00000000
        /*1578*/ 	.word	0x00022840
        /*157c*/ 	.short	0x010a
        /*157e*/ 	.byte	0x3f
	.zero		1


	//   ....[117]....
        /*1580*/ 	.word	0x00031a60
        /*1584*/ 	.word	0x00000011
        /*1588*/ 	.word	0x00022870
        /*158c*/ 	.short	0x010a
        /*158e*/ 	.byte	0x3f
	.zero		1


	//   ....[118]....
        /*1590*/ 	.word	0x00031ab0
        /*1594*/ 	.word	0x00000011
        /*1598*/ 	.word	0x00022860
        /*159c*/ 	.short	0x010a
        /*159e*/ 	.byte	0x3f
	.zero		1


	//   ....[119]....
        /*15a0*/ 	.word	0x00031b00
        /*15a4*/ 	.word	0x00000011
        /*15a8*/ 	.word	0x00022870
        /*15ac*/ 	.short	0x010a
        /*15ae*/ 	.byte	0x3f
	.zero		1


	//   ....[120]....
        /*15b0*/ 	.word	0x00031b50
        /*15b4*/ 	.word	0x00000011
        /*15b8*/ 	.word	0x00022860
        /*15bc*/ 	.short	0x010a
        /*15be*/ 	.byte	0x3f
	.zero		1


	//   ....[121]....
        /*15c0*/ 	.word	0x00032580
        /*15c4*/ 	.word	0x00000007
        /*15c8*/ 	.word	0x00022820
        /*15cc*/ 	.short	0x010a
        /*15ce*/ 	.byte	0x3f
	.zero		1


	//   ....[122]....
        /*15d0*/ 	.word	0x00032720
        /*15d4*/ 	.word	0x00000005
        /*15d8*/ 	.word	0x00022840
        /*15dc*/ 	.short	0x010a
        /*15de*/ 	.byte	0x3f
	.zero		1


	//   ....[123]....
        /*15e0*/ 	.word	0x00032770
        /*15e4*/ 	.word	0x00000003
        /*15e8*/ 	.word	0x00022840
        /*15ec*/ 	.short	0x010a
        /*15ee*/ 	.byte	0x3f
	.zero		1


	//   ....[124]....
        /*15f0*/ 	.word	0x000327c0
        /*15f4*/ 	.word	0x00000005
        /*15f8*/ 	.word	0x00022860
        /*15fc*/ 	.short	0x010a
        /*15fe*/ 	.byte	0x3f
	.zero		1


	//   ....[125]....
        /*1600*/ 	.word	0x00032810
        /*1604*/ 	.word	0x00000003
        /*1608*/ 	.word	0x00022860
        /*160c*/ 	.short	0x010a
        /*160e*/ 	.byte	0x3f
	.zero		1


	//   ....[126]....
        /*1610*/ 	.word	0x00032860
        /*1614*/ 	.word	0x00000005
        /*1618*/ 	.word	0x00022880
        /*161c*/ 	.short	0x010a
        /*161e*/ 	.byte	0x3f
	.zero		1


	//----- nvinfo : EIATTR_NUM_MBARRIERS
	.align		4
.L_245:
        /*1620*/ 	.byte	0x03, 0x38
        /*1622*/ 	.short	0x0016


	//----- nvinfo : EIATTR_EXIT_INSTR_OFFSETS
	.align		4
        /*1624*/ 	.byte	0x04, 0x1c
        /*1626*/ 	.short	(.L_247 - .L_246)


	//   ....[0]....
.L_246:
        /*1628*/ 	.word	0x0002c5c0


	//----- nvinfo : EIATTR_MAX_THREADS
	.align		4
.L_247:
        /*162c*/ 	.byte	0x04, 0x05
        /*162e*/ 	.short	(.L_249 - .L_248)
.L_248:
        /*1630*/ 	.word	0x00000180
        /*1634*/ 	.word	0x00000001
        /*1638*/ 	.word	0x00000001


	//----- nvinfo : EIATTR_CRS_STACK_SIZE
	.align		4
.L_249:
        /*163c*/ 	.byte	0x04, 0x1e
        /*163e*/ 	.short	(.L_251 - .L_250)
.L_250:
        /*1640*/ 	.word	0x00000000


	//----- nvinfo : EIATTR_CBANK_PARAM_SIZE
	.align		4
.L_251:
        /*1644*/ 	.byte	0x03, 0x19
        /*1646*/ 	.short	0x0af0


	//----- nvinfo : EIATTR_PARAM_CBANK
	.align		4
        /*1648*/ 	.byte	0x04, 0x0a
        /*164a*/ 	.short	(.L_253 - .L_252)
	.align		4
.L_252:
        /*164c*/ 	.word	index@(.nv.constant0._ZN7cutlass13device_kernelIN5flash11enable_sm90INS1_16FlashAttnFwdSm90INS1_25CollectiveMainloopFwdSm90ILi2EN4cute5tupleIJNS5_1CILi1EEES8_S8_EEENS6_IJNS7_ILi128EEESA_NS7_ILi192EEEEEELi128ENS_12float_e4m3_tEfNS_4arch4Sm90ELb0ELb1ELb1ELb1ELb1ELb1ELb0ELb1ELb1ELb1ELb1ELb0EEENS1_21CollectiveEpilogueFwdINS6_IJSA_SA_SA_EEES9_NS_10bfloat16_tESF_Li256ELb1ELb1ELb1ELb1EEENS1_36VarlenDynamicPersistentTileSchedulerILi128ELi128ELi256ELi128ELb1ELb1ELb1ELb1ELb0ELb1EEEEEEEEEvNT_6ParamsE)
        /*1650*/ 	.short	0x0210
        /*1652*/ 	.short	0x0af0


	//----- nvinfo : EIATTR_SW_WAR
	.align		4
.L_253:
        /*1654*/ 	.byte	0x04, 0x36
        /*1656*/ 	.short	(.L_255 - .L_254)
.L_254:
        /*1658*/ 	.word	0x00000008
.L_255:


//--------------------- .nv.info._ZN7cutlass13device_kernelIN5flash11enable_sm90INS1_16FlashAttnFwdSm90INS1_25CollectiveMainloopFwdSm90ILi2EN4cute5tupleIJNS5_1CILi1EEES8_S8_EEENS6_IJNS7_ILi128EEENS7_ILi160EEENS7_ILi192EEEEEELi128ENS_12float_e4m3_tEfNS_4arch4Sm90ELb1ELb0ELb1ELb0ELb1ELb0ELb0ELb1ELb1ELb1ELb1ELb0EEENS1_21CollectiveEpilogueFwdINS6_IJSA_SA_SB_EEES9_NS_10bfloat16_tESG_Li256ELb0ELb1ELb1ELb1EEENS1_19SingleTileSchedulerILb0ELb1ELb1ELi128EEEEEEEEEvNT_6ParamsE --------------------------
	.section	.nv.info._ZN7cutlass13device_kernelIN5flash11enable_sm90INS1_16FlashAttnFwdSm90INS1_25CollectiveMainloopFwdSm90ILi2EN4cute5tupleIJNS5_1CILi1EEES8_S8_EEENS6_IJNS7_ILi128EEENS7_ILi160EEENS7_ILi192EEEEEELi128ENS_12float_e4m3_tEfNS_4arch4Sm90ELb1ELb0ELb1ELb0ELb1ELb0ELb0ELb1ELb1ELb1ELb1ELb0EEENS1_21CollectiveEpilogueFwdINS6_IJSA_SA_SB_EEES9_NS_10bfloat16_tESG_Li256ELb0ELb1ELb1ELb1EEENS1_19SingleTileSchedulerILb0ELb1ELb1ELi128EEEEEEEEEvNT_6ParamsE,"",@"SHT_CUDA_INFO"
	.sectionflags	@""
	.align	4


	//----- nvinfo : EIATTR_CUDA_API_VERSION
	.align		4
        /*0000*/ 	.byte	0x04, 0x37
        /*0002*/ 	.short	(.L_257 - .L_256)
.L_256:
        /*0004*/ 	.word	0x00000082


	//----- nvinfo : EIATTR_KPARAM_INFO
	.align		4
.L_257:
        /*0008*/ 	.byte	0x04, 0x17
        /*000a*/ 	.short	(.L_259 - .L_258)
.L_258:
        /*000c*/ 	.word	0x00000000
        /*0010*/ 	.short	0x0000
        /*0012*/ 	.short	0x0070
        /*0014*/ 	.byte	0x00, 0xf0, 0x01, 0x28


	//----- nvinfo : EIATTR_SPARSE_MMA_MASK
	.align		4
.L_259:
        /*0018*/ 	.byte	0x03, 0x50
        /*001a*/ 	.short	0x0000


	//----- nvinfo : EIATTR_MAXREG_COUNT
	.align		4
        /*001c*/ 	.byte	0x03, 0x1b
        /*001e*/ 	.short	0x00a8


	//----- nvinfo : EIATTR_NUM_BARRIERS
	.align		4
        /*0020*/ 	.byte	0x02, 0x4c
        /*0022*/ 	.byte	0x10
	.zero		1


	//----- nvinfo : EIATTR_EXTERNS
	.align		4
        /*0024*/ 	.byte	0x04, 0x0f
        /*0026*/ 	.short	(.L_261 - .L_260)


	//   ....[0]....
	.align		4
.L_260:
        /*0028*/ 	.word	index@(__assertfail)


	//----- nvinfo : EIATTR_ANNOTATIONS
	.align		4
.L_261:
        /*002c*/ 	.byte	0x04, 0x55
        /*002e*/ 	.short	(.L_263 - .L_262)


	//   ....[0]....
.L_262:
        /* <DEDUP_REMOVED lines=11> */


	//----- nvinfo : EIATTR_MERCURY_ISA_VERSION
	.align		4
.L_263:
        /*00c8*/ 	.byte	0x03, 0x5f
        /*00ca*/ 	.short	0x0101


	//----- nvinfo : EIATTR_INT_WARP_WIDE_INSTR_OFFSETS
	.align		4
        /*00cc*/ 	.byte	0x04, 0x31
        /*00ce*/ 	.short	(.L_265 - .L_264)


	//   ....[0]....
.L_264:
        /*00d0*/ 	.word	0x000000c0


	//   ....[1]....
        /*00d4*/ 	.word	0x000000d0


	//   ....[2]....
        /*00d8*/ 	.word	0x00000170


	//----- nvinfo : EIATTR_COOP_GROUP_MASK_REGIDS
	.align		4
.L_265:
        /*00dc*/ 	.byte	0x04, 0x29
        /*00de*/ 	.short	(.L_267 - .L_266)


	//   ....[0]....
.L_266:
        /*00e0*/ 	.word	0xffffffff


	//   ....[1]....
        /*00e4*/ 	.word	0xffffffff


	//   ....[2]....
        /*00e8*/ 	.word	0xffffffff


	//   ....[3]....
        /*00ec*/ 	.word	0xffffffff


	//   ....[4]....
        /*00f0*/ 	.word	0xffffffff


	//   ....[5]....
        /*00f4*/ 	.word	0xffffffff


	//   ....[6]....
        /*00f8*/ 	.word	0xffffffff


	//   ....[7]....
        /*00fc*/ 	.word	0xffffffff


	//   ....[8]....
        /*0100*/ 	.word	0xffffffff


	//   ....[9]....
        /*0104*/ 	.word	0xffffffff


	//   ....[10]....
        /*0108*/ 	.word	0xffffffff


	//   ....[11]....
        /*010c*/ 	.word	0xffffffff


	//   ....[12]....
        /*0110*/ 	.word	0xffffffff


	//   ....[13]....
        /*0114*/ 	.word	0xffffffff


	//   ....[14]....
        /*0118*/ 	.word	0xffffffff


	//   ....[15]....
        /*011c*/ 	.word	0xffffffff


	//   ....[16]....
        /*0120*/ 	.word	0xffffffff


	//   ....[17]....
        /*0124*/ 	.word	0xffffffff


	//   ....[18]....
        /*0128*/ 	.word	0xffffffff


	//   ....[19]....
        /*012c*/ 	.word	0xffffffff


	//   ....[20]....
        /*0130*/ 	.word	0xffffffff


	//   ....[21]....
        /*0134*/ 	.word	0xffffffff


	//   ....[22]....
        /*0138*/ 	.word	0xffffffff


	//   ....[23]....
        /*013c*/ 	.word	0xffffffff


	//   ....[24]....
        /*0140*/ 	.word	0xffffffff


	//   ....[25]....
        /*0144*/ 	.word	0xffffffff


	//   ....[26]....
        /*0148*/ 	.word	0xffffffff


	//   ....[27]....
        /*014c*/ 	.word	0xffffffff


	//   ....[28]....
        /*0150*/ 	.word	0xffffffff


	//   ....[29]....
        /*0154*/ 	.word	0xffffffff


	//   ....[30]....
        /*0158*/ 	.word	0xffffffff


	//   ....[31]....
        /*015c*/ 	.word	0xffffffff


	//   ....[32]....
        /*0160*/ 	.word	0xffffffff


	//   ....[33]....
        /*0164*/ 	.word	0xffffffff


	//   ....[34]....
        /*0168*/ 	.word	0xffffffff


	//   ....[35]....
        /*016c*/ 	.word	0xffffffff


	//   ....[36]....
        /*0170*/ 	.word	0xffffffff


	//   ....[37]....
        /*0174*/ 	.word	0xffffffff


	//   ....[38]....
        /*0178*/ 	.word	0xffffffff


	//   ....[39]....
        /*017c*/ 	.word	0xffffffff


	//   ....[40]....
        /*0180*/ 	.word	0xffffffff


	//   ....[41]....
        /*0184*/ 	.word	0xffffffff


	//   ....[42]....
        /*0188*/ 	.word	0xffffffff


	//   ....[43]....
        /*018c*/ 	.word	0xffffffff


	//   ....[44]....
        /*0190*/ 	.word	0xffffffff


	//   ....[45]....
        /*0194*/ 	.word	0xffffffff


	//   ....[46]....
        /*0198*/ 	.word	0xffffffff


	//   ....[47]....
        /*019c*/ 	.word	0xffffffff


	//   ....[48]....
        /*01a0*/ 	.word	0xffffffff


	//   ....[49]....
        /*01a4*/ 	.word	0xffffffff


	//   ....[50]....
        /*01a8*/ 	.word	0xffffffff


	//   ....[51]....
        /*01ac*/ 	.word	0xffffffff


	//   ....[52]....
        /*01b0*/ 	.word	0xffffffff


	//   ....[53]....
        /*01b4*/ 	.word	0xffffffff


	//   ....[54]....
        /*01b8*/ 	.word	0xffffffff


	//   ....[55]....
        /*01bc*/ 	.word	0xffffffff


	//   ....[56]....
        /*01c0*/ 	.word	0xffffffff


	//   ....[57]....
        /*01c4*/ 	.word	0xffffffff


	//   ....[58]....
        /*01c8*/ 	.word	0xffffffff


	//   ....[59]....
        /*01cc*/ 	.word	0xffffffff


	//   ....[60]....
        /*01d0*/ 	.word	0xffffffff


	//   ....[61]....
        /*01d4*/ 	.word	0xffffffff


	//   ....[62]....
        /*01d8*/ 	.word	0xffffffff


	//   ....[63]....
        /*01dc*/ 	.word	0xffffffff


	//   ....[64]....
        /*01e0*/ 	.word	0xffffffff


	//   ....[65]....
        /*01e4*/ 	.word	0xffffffff


	//   ....[66]....
        /*01e8*/ 	.word	0xffffffff


	//   ....[67]....
        /*01ec*/ 	.word	0xffffffff


	//   ....[68]....
        /*01f0*/ 	.word	0xffffffff


	//   ....[69]....
        /*01f4*/ 	.word	0xffffffff


	//   ....[70]....
        /*01f8*/ 	.word	0xffffffff


	//   ....[71]....
        /*01fc*/ 	.word	0xffffffff


	//   ....[72]....
        /*0200*/ 	.word	0xffffffff


	//   ....[73]....
        /*0204*/ 	.word	0xffffffff


	//   ....[74]....
        /*0208*/ 	.word	0xffffffff


	//   ....[75]....
        /*020c*/ 	.word	0xffffffff


	//   ....[76]....
        /*0210*/ 	.word	0xffffffff


	//   ....[77]....
        /*0214*/ 	.word	0xffffffff


	//   ....[78]....
        /*0218*/ 	.word	0xffffffff


	//   ....[79]....
        /*021c*/ 	.word	0xffffffff


	//   ....[80]....
        /*0220*/ 	.word	0xffffffff


	//   ....[81]....
        /*0224*/ 	.word	0xffffffff


	//   ....[82]....
        /*0228*/ 	.word	0xffffffff


	//   ....[83]....
        /*022c*/ 	.word	0xffffffff


	//   ....[84]....
        /*0230*/ 	.word	0xffffffff


	//   ....[85]....
        /*0234*/ 	.word	0xffffffff


	//   ....[86]....
        /*0238*/ 	.word	0xffffffff


	//   ....[87]....
        /*023c*/ 	.word	0xffffffff


	//   ....[88]....
        /*0240*/ 	.word	0xffffffff


	//   ....[89]....
        /*0244*/ 	.word	0xffffffff


	//   ....[90]....
        /*0248*/ 	.word	0xffffffff


	//   ....[91]....
        /*024c*/ 	.word	0xffffffff


	//   ....[92]....
        /*0250*/ 	.word	0xffffffff


	//   ....[93]....
        /*0254*/ 	.word	0xffffffff


	//   ....[94]....
        /*0258*/ 	.word	0xffffffff


	//   ....[95]....
        /*025c*/ 	.word	0xffffffff


	//   ....[96]....
        /*0260*/ 	.word	0xffffffff


	//   ....[97]....
        /*0264*/ 	.word	0xffffffff


	//   ....[98]....
        /*0268*/ 	.word	0xffffffff


	//   ....[99]....
        /*026c*/ 	.word	0xffffffff


	//   ....[100]....
        /*0270*/ 	.word	0xffffffff


	//   ....[101]....
        /*0274*/ 	.word	0xffffffff


	//   ....[102]....
        /*0278*/ 	.word	0xffffffff


	//   ....[103]....
        /*027c*/ 	.word	0xffffffff


	//   ....[104]....
        /*0280*/ 	.word	0xffffffff


	//   ....[105]....
        /*0284*/ 	.word	0xffffffff


	//   ....[106]....
        /*0288*/ 	.word	0xffffffff


	//   ....[107]....
        /*028c*/ 	.word	0xffffffff


	//   ....[108]....
        /*0290*/ 	.word	0xffffffff


	//   ....[109]....
        /*0294*/ 	.word	0xffffffff


	//   ....[110]....
        /*0298*/ 	.word	0xffffffff


	//   ....[111]....
        /*029c*/ 	.word	0xffffffff


	//   ....[112]....
        /*02a0*/ 	.word	0xffffffff


	//   ....[113]....
        /*02a4*/ 	.word	0xffffffff


	//   ....[114]....
        /*02a8*/ 	.word	0xffffffff


	//   ....[115]....
        /*02ac*/ 	.word	0xffffffff


	//   ....[116]....
        /*02b0*/ 	.word	0xffffffff


	//   ....[117]....
        /*02b4*/ 	.word	0xffffffff


	//   ....[118]....
        /*02b8*/ 	.word	0xffffffff


	//   ....[119]....
        /*02bc*/ 	.word	0xffffffff


	//   ....[120]....
        /*02c0*/ 	.word	0xffffffff


	//   ....[121]....
        /*02c4*/ 	.word	0xffffffff


	//   ....[122]....
        /*02c8*/ 	.word	0xffffffff


	//   ....[123]....
        /*02cc*/ 	.word	0xffffffff


	//   ....[124]....
        /*02d0*/ 	.word	0xffffffff


	//   ....[125]....
        /*02d4*/ 	.word	0xffffffff


	//   ....[126]....
        /*02d8*/ 	.word	0xffffffff


	//   ....[127]....
        /*02dc*/ 	.word	0xffffffff


	//   ....[128]....
        /*02e0*/ 	.word	0xffffffff


	//   ....[129]....
        /*02e4*/ 	.word	0xffffffff


	//   ....[130]....
        /*02e8*/ 	.word	0xffffffff


	//   ....[131]....
        /*02ec*/ 	.word	0xffffffff


	//   ....[132]....
        /*02f0*/ 	.word	0xffffffff


	//   ....[133]....
        /*02f4*/ 	.word	0xffffffff


	//   ....[134]....
        /*02f8*/ 	.word	0xffffffff


	//   ....[135]....
        /*02fc*/ 	.word	0xffffffff


	//   ....[136]....
        /*0300*/ 	.word	0xffffffff


	//   ....[137]....
        /*0304*/ 	.word	0xffffffff


	//   ....[138]....
        /*0308*/ 	.word	0xffffffff


	//   ....[139]....
        /*030c*/ 	.word	0xffffffff


	//   ....[140]....
        /*0310*/ 	.word	0xffffffff


	//   ....[141]....
        /*0314*/ 	.word	0xffffffff


	//   ....[142]....
        /*0318*/ 	.word	0xffffffff


	//   ....[143]....
        /*031c*/ 	.word	0xffffffff


	//   ....[144]....
        /*0320*/ 	.word	0xffffffff


	//   ....[145]....
        /*0324*/ 	.word	0xffffffff


	//   ....[146]....
        /*0328*/ 	.word	0xffffffff


	//   ....[147]....
        /*032c*/ 	.word	0xffffffff


	//   ....[148]....
        /*0330*/ 	.word	0xffffffff


	//   ....[149]....
        /*0334*/ 	.word	0x0500000f


	//   ....[150]....
        /*0338*/ 	.word	0x0500000f


	//   ....[151]....
        /*033c*/ 	.word	0x0500000f


	//   ....[152]....
        /*0340*/ 	.word	0x0500000f


	//   ....[153]....
        /*0344*/ 	.word	0x0500000f


	//   ....[154]....
        /*0348*/ 	.word	0x0500000f


	//   ....[155]....
        /*034c*/ 	.word	0x0500000f


	//   ....[156]....
        /*0350*/ 	.word	0x0500000f


	//   ....[157]....
        /*0354*/ 	.word	0x0500000f


	//   ....[158]....
        /*0358*/ 	.word	0x0500000f


	//   ....[159]....
        /*035c*/ 	.word	0x0500000f


	//   ....[160]....
        /*0360*/ 	.word	0x0500000f


	//   ....[161]....
        /*0364*/ 	.word	0x0500000f


	//   ....[162]....
        /*0368*/ 	.word	0x0500000f


	//   ....[163]....
        /*036c*/ 	.word	0x0500000f


	//   ....[164]....
        /*0370*/ 	.word	0x0500000f


	//   ....[165]....
        /*0374*/ 	.word	0x0500000f


	//   ....[166]....
        /*0378*/ 	.word	0x0500000f


	//   ....[167]....
        /*037c*/ 	.word	0x0500000f


	//   ....[168]....
        /*0380*/ 	.word	0x0500000f


	//   ....[169]....
        /*0384*/ 	.word	0x0500000f


	//   ....[170]....
        /*0388*/ 	.word	0x0500000f


	//   ....[171]....
        /*038c*/ 	.word	0x0500000f


	//   ....[172]....
        /*0390*/ 	.word	0x0500000f


	//   ....[173]....
        /*0394*/ 	.word	0x0500000f


	//   ....[174]....
        /*0398*/ 	.word	0x0500000f


	//   ....[175]....
        /*039c*/ 	.word	0x0500000f


	//   ....[176]....
        /*03a0*/ 	.word	0x0500000f


	//   ....[177]....
        /*03a4*/ 	.word	0x0500000f


	//   ....[178]....
        /*03a8*/ 	.word	0x0500000f


	//   ....[179]....
        /*03ac*/ 	.word	0x0500000f


	//   ....[180]....
        /*03b0*/ 	.word	0x0500000f


	//   ....[181]....
        /*03b4*/ 	.word	0x0500000f


	//   ....[182]....
        /*03b8*/ 	.word	0x0500000f


	//   ....[183]....
        /*03bc*/ 	.word	0x0500000f


	//   ....[184]....
        /*03c0*/ 	.word	0x0500000f


	//   ....[185]....
        /*03c4*/ 	.word	0x0500000f


	//   ....[186]....
        /*03c8*/ 	.word	0x0500000f


	//   ....[187]....
        /*03cc*/ 	.word	0x0500000f


	//   ....[188]....
        /*03d0*/ 	.word	0x0500000f


	//   ....[189]....
        /*03d4*/ 	.word	0x0500000f


	//   ....[190]....
        /*03d8*/ 	.word	0x0500000f


	//   ....[191]....
        /*03dc*/ 	.word	0x0500000f


	//   ....[192]....
        /*03e0*/ 	.word	0x0500000f


	//   ....[193]....
        /*03e4*/ 	.word	0x0500000f


	//   ....[194]....
        /*03e8*/ 	.word	0x0500000f


	//   ....[195]....
        /*03ec*/ 	.word	0x0500000f


	//   ....[196]....
        /*03f0*/ 	.word	0x0500000f


	//   ....[197]....
        /*03f4*/ 	.word	0x0500000f


	//----- nvinfo : EIATTR_COOP_GROUP_INSTR_OFFSETS
	.align		4
.L_267:
        /*03f8*/ 	.byte	0x04, 0x28
        /*03fa*/ 	.short	(.L_269 - .L_268)


	//   ....[0]....
.L_268:
        /*03fc*/ 	.word	0x00000080


	//   ....[1]....
        /*0400*/ 	.word	0x00000090


	//   ....[2]....
        /*0404*/ 	.word	0x000002d0


	//   ....[3]....
        /*0408*/ 	.word	0x00000430


	//   ....[4]....
        /*040c*/ 	.word	0x00000550


	//   ....[5]....
        /*0410*/ 	.word	0x000006b0


	//   ....[6]....
        /*0414*/ 	.word	0x000011e0


	//   ....[7]....
        /*0418*/ 	.word	0x00002ab0


	//   ....[8]....
        /*041c*/ 	.word	0x00003780


	//   ....[9]....
        /*0420*/ 	.word	0x000038e0


	//   ....[10]....
        /*0424*/ 	.word	0x00003940


	//   ....[11]....
        /*0428*/ 	.word	0x000046f0


	//   ....[12]....
        /*042c*/ 	.word	0x00004750


	//   ....[13]....
        /*0430*/ 	.word	0x00006c00


	//   ....[14]....
        /*0434*/ 	.word	0x00007820


	//   ....[15]....
        /*0438*/ 	.word	0x00007ae0


	//   ....[16]....
        /*043c*/ 	.word	0x00007c20


	//   ....[17]....
        /*0440*/ 	.word	0x000087e0


	//   ....[18]....
        /*0444*/ 	.word	0x00008870


	//   ....[19]....
        /*0448*/ 	.word	0x0000bbe0


	//   ....[20]....
        /*044c*/ 	.word	0x0000bc10


	//   ....[21]....
        /*0450*/ 	.word	0x0000bc30


	//   ....[22]....
        /*0454*/ 	.word	0x0000bc50


	//   ....[23]....
        /*0458*/ 	.word	0x0000d750


	//   ....[24]....
        /*045c*/ 	.word	0x0000d760


	//   ....[25]....
        /*0460*/ 	.word	0x0000d7e0


	//   ....[26]....
        /*0464*/ 	.word	0x0000d7f0


	//   ....[27]....
        /*0468*/ 	.word	0x0000e690


	//   ....[28]....
        /*046c*/ 	.word	0x0000e6a0


	//   ....[29]....
        /*0470*/ 	.word	0x0000e6b0


	//   ....[30]....
        /*0474*/ 	.word	0x0000e6d0


	//   ....[31]....
        /*0478*/ 	.word	0x0000e6e0


	//   ....[32]....
        /*047c*/ 	.word	0x0000e6f0


	//   ....[33]....
        /*0480*/ 	.word	0x0000e700


	//   ....[34]....
        /*0484*/ 	.word	0x0000e720


	//   ....[35]....
        /*0488*/ 	.word	0x0000e730


	//   ....[36]....
        /*048c*/ 	.word	0x0000e740


	//   ....[37]....
        /*0490*/ 	.word	0x0000e750


	//   ....[38]....
        /*0494*/ 	.word	0x0000e760


	//   ....[39]....
        /*0498*/ 	.word	0x0000e770


	//   ....[40]....
        /*049c*/ 	.word	0x0000e790


	//   ....[41]....
        /*04a0*/ 	.word	0x0000e7a0


	//   ....[42]....
        /*04a4*/ 	.word	0x0000e7b0


	//   ....[43]....
        /*04a8*/ 	.word	0x0000e7c0


	//   ....[44]....
        /*04ac*/ 	.word	0x0000e7d0


	//   ....[45]....
        /*04b0*/ 	.word	0x0000e7e0


	//   ....[46]....
        /*04b4*/ 	.word	0x0000e7f0


	//   ....[47]....
        /*04b8*/ 	.word	0x0000e800


	//   ....[48]....
        /*04bc*/ 	.word	0x0000e810


	//   ....[49]....
        /*04c0*/ 	.word	0x0000e820


	//   ....[50]....
        /*04c4*/ 	.word	0x0000e830


	//   ....[51]....
        /*04c8*/ 	.word	0x0000e840


	//   ....[52]....
        /*04cc*/ 	.word	0x0000e850


	//   ....[53]....
        /*04d0*/ 	.word	0x0000e860


	//   ....[54]....
        /*04d4*/ 	.word	0x0000e880


	//   ....[55]....
        /*04d8*/ 	.word	0x0000e890


	//   ....[56]....
        /*04dc*/ 	.word	0x0000e8a0


	//   ....[57]....
        /*04e0*/ 	.word	0x0000e8c0


	//   ....[58]....
        /*04e4*/ 	.word	0x0000e8d0


	//   ....[59]....
        /*04e8*/ 	.word	0x0000e8e0


	//   ....[60]....
        /*04ec*/ 	.word	0x0000e8f0


	//   ....[61]....
        /*04f0*/ 	.word	0x0000e910


	//   ....[62]....
        /*04f4*/ 	.word	0x0000e920


	//   ....[63]....
        /*04f8*/ 	.word	0x0000e940


	//   ....[64]....
        /*04fc*/ 	.word	0x0000e950


	//   ....[65]....
        /*0500*/ 	.word	0x0000e960


	//   ....[66]....
        /*0504*/ 	.word	0x0000e970


	//   ....[67]....
        /*0508*/ 	.word	0x0000e980


	//   ....[68]....
        /*050c*/ 	.word	0x0000e990


	//   ....[69]....
        /*0510*/ 	.word	0x0000e9a0


	//   ....[70]....
        /*0514*/ 	.word	0x0000e9b0


	//   ....[71]....
        /*0518*/ 	.word	0x0000e9c0


	//   ....[72]....
        /*051c*/ 	.word	0x0000e9d0


	//   ....[73]....
        /*0520*/ 	.word	0x0000e9e0


	//   ....[74]....
        /*0524*/ 	.word	0x0000ea00


	//   ....[75]....
        /*0528*/ 	.word	0x0000ea30


	//   ....[76]....
        /*052c*/ 	.word	0x0000ea60


	//   ....[77]....
        /*0530*/ 	.word	0x0000ea90


	//   ....[78]....
        /*0534*/ 	.word	0x0000eac0


	//   ....[79]....
        /*0538*/ 	.word	0x0000eaf0


	//   ....[80]....
        /*053c*/ 	.word	0x0000eb20


	//   ....[81]....
        /*0540*/ 	.word	0x0000eb30


	//   ....[82]....
        /*0544*/ 	.word	0x0000eb50


	//   ....[83]....
        /*0548*/ 	.word	0x0000eb80


	//   ....[84]....
        /*054c*/ 	.word	0x0000ebb0


	//   ....[85]....
        /*0550*/ 	.word	0x0000ebe0


	//   ....[86]....
        /*0554*/ 	.word	0x0000ebf0


	//   ....[87]....
        /*0558*/ 	.word	0x0000ec00


	//   ....[88]....
        /*055c*/ 	.word	0x0000ec10


	//   ....[89]....
        /*0560*/ 	.word	0x0000ec20


	//   ....[90]....
        /*0564*/ 	.word	0x0000ec30


	//   ....[91]....
        /*0568*/ 	.word	0x0000f090


	//   ....[92]....
        /*056c*/ 	.word	0x0000f0d0


	//   ....[93]....
        /*0570*/ 	.word	0x0000f110


	//   ....[94]....
        /*0574*/ 	.word	0x0000f140


	//   ....[95]....
        /*0578*/ 	.word	0x0000f190


	//   ....[96]....
        /*057c*/ 	.word	0x0000f1c0


	//   ....[97]....
        /*0580*/ 	.word	0x0000f880


	//   ....[98]....
        /*0584*/ 	.word	0x0000f8b0


	//   ....[99]....
        /*0588*/ 	.word	0x00010430


	//   ....[100]....
        /*058c*/ 	.word	0x00011b50


	//   ....[101]....
        /*0590*/ 	.word	0x00011b90


	//   ....[102]....
        /*0594*/ 	.word	0x00011bd0


	//   ....[103]....
        /*0598*/ 	.word	0x00011c60


	//   ....[104]....
        /*059c*/ 	.word	0x00011c70


	//   ....[105]....
        /*05a0*/ 	.word	0x00011ce0


	//   ....[106]....
        /*05a4*/ 	.word	0x00011cf0


	//   ....[107]....
        /*05a8*/ 	.word	0x00011d00


	//   ....[108]....
        /*05ac*/ 	.word	0x00011d70


	//   ....[109]....
        /*05b0*/ 	.word	0x00011df0


	//   ....[110]....
        /*05b4*/ 	.word	0x00012240


	//   ....[111]....
        /*05b8*/ 	.word	0x00012280


	//   ....[112]....
        /*05bc*/ 	.word	0x000122b0


	//   ....[113]....
        /*05c0*/ 	.word	0x000122c0


	//   ....[114]....
        /*05c4*/ 	.word	0x00012310


	//   ....[115]....
        /*05c8*/ 	.word	0x00012390


	//   ....[116]....
        /*05cc*/ 	.word	0x000123c0


	//   ....[117]....
        /*05d0*/ 	.word	0x00012430


	//   ....[118]....
        /*05d4*/ 	.word	0x00012450


	//   ....[119]....
        /*05d8*/ 	.word	0x000124e0


	//   ....[120]....
        /*05dc*/ 	.word	0x00012b20


	//   ....[121]....
        /*05e0*/ 	.word	0x00012b50


	//   ....[122]....
        /*05e4*/ 	.word	0x00012b80


	//   ....[123]....
        /*05e8*/ 	.word	0x00012bf0


	//   ....[124]....
        /*05ec*/ 	.word	0x00012c90


	//   ....[125]....
        /*05f0*/ 	.word	0x00012cb0


	//   ....[126]....
        /*05f4*/ 	.word	0x00012d00


	//   ....[127]....
        /*05f8*/ 	.word	0x00012d50


	//   ....[128]....
        /*05fc*/ 	.word	0x00013650


	//   ....[129]....
        /*0600*/ 	.word	0x00013670


	//   ....[130]....
        /*0604*/ 	.word	0x00013690


	//   ....[131]....
        /*0608*/ 	.word	0x000136a0


	//   ....[132]....
        /*060c*/ 	.word	0x000136f0


	//   ....[133]....
        /*0610*/ 	.word	0x00013700


	//   ....[134]....
        /*0614*/ 	.word	0x00013750


	//   ....[135]....
        /*0618*/ 	.word	0x00013760


	//   ....[136]....
        /*061c*/ 	.word	0x00013770


	//   ....[137]....
        /*0620*/ 	.word	0x000137c0


	//   ....[138]....
        /*0624*/ 	.word	0x00013ba0


	//   ....[139]....
        /*0628*/ 	.word	0x00013bc0


	//   ....[140]....
        /*062c*/ 	.word	0x00013bd0


	//   ....[141]....
        /*0630*/ 	.word	0x00013bf0


	//   ....[142]....
        /*0634*/ 	.word	0x00013c10


	//   ....[143]....
        /*0638*/ 	.word	0x00013c60


	//   ....[144]....
        /*063c*/ 	.word	0x00013c80


	//   ....[145]....
        /*0640*/ 	.word	0x00013c90


	//   ....[146]....
        /*0644*/ 	.word	0x00013ce0


	//   ....[147]....
        /*0648*/ 	.word	0x00013d40


	//   ....[148]....
        /*064c*/ 	.word	0x00014d00


	//   ....[149]....
        /*0650*/ 	.word	0x000152e0


	//   ....[150]....
        /*0654*/ 	.word	0x000153f0


	//   ....[151]....
        /*0658*/ 	.word	0x000154d0


	//   ....[152]....
        /*065c*/ 	.word	0x00015550


	//   ....[153]....
        /*0660*/ 	.word	0x00015630


	//   ....[154]....
        /*0664*/ 	.word	0x00015690


	//   ....[155]....
        /*0668*/ 	.word	0x00015770


	//   ....[156]....
        /*066c*/ 	.word	0x000157d0


	//   ....[157]....
        /*0670*/ 	.word	0x000158a0


	//   ....[158]....
        /*0674*/ 	.word	0x00015940


	//   ....[159]....
        /*0678*/ 	.word	0x00015a30


	//   ....[160]....
        /*067c*/ 	.word	0x00015b90


	//   ....[161]....
        /*0680*/ 	.word	0x00015c50


	//   ....[162]....
        /*0684*/ 	.word	0x00015d50


	//   ....[163]....
        /*0688*/ 	.word	0x00015df0


	//   ....[164]....
        /*068c*/ 	.word	0x00015ee0


	//   ....[165]....
        /*0690*/ 	.word	0x00015fa0


	//   ....[166]....
        /*0694*/ 	.word	0x00016010


	//   ....[167]....
        /*0698*/ 	.word	0x000160e0


	//   ....[168]....
        /*069c*/ 	.word	0x00016150


	//   ....[169]....
        /*06a0*/ 	.word	0x00016230


	//   ....[170]....
        /*06a4*/ 	.word	0x000162c0


	//   ....[171]....
        /*06a8*/ 	.word	0x00016310


	//   ....[172]....
        /*06ac*/ 	.word	0x000163f0


	//   ....[173]....
        /*06b0*/ 	.word	0x000164b0


	//   ....[174]....
        /*06b4*/ 	.word	0x00016530


	//   ....[175]....
        /*06b8*/ 	.word	0x00016620


	//   ....[176]....
        /*06bc*/ 	.word	0x000166a0


	//   ....[177]....
        /*06c0*/ 	.word	0x00016770


	//   ....[178]....
        /*06c4*/ 	.word	0x000168b0


	//   ....[179]....
        /*06c8*/ 	.word	0x00016950


	//   ....[180]....
        /*06cc*/ 	.word	0x000169c0


	//   ....[181]....
        /*06d0*/ 	.word	0x00016a80


	//   ....[182]....
        /*06d4*/ 	.word	0x00016ae0


	//   ....[183]....
        /*06d8*/ 	.word	0x00016ba0


	//   ....[184]....
        /*06dc*/ 	.word	0x00016c00


	//   ....[185]....
        /*06e0*/ 	.word	0x00016cc0


	//   ....[186]....
        /*06e4*/ 	.word	0x00016d20


	//   ....[187]....
        /*06e8*/ 	.word	0x00016de0


	//   ....[188]....
        /*06ec*/ 	.word	0x00016ec0


	//   ....[189]....
        /*06f0*/ 	.word	0x00016f60


	//   ....[190]....
        /*06f4*/ 	.word	0x00016fc0


	//   ....[191]....
        /*06f8*/ 	.word	0x00017080


	//   ....[192]....
        /*06fc*/ 	.word	0x000170e0


	//   ....[193]....
        /*0700*/ 	.word	0x000171a0


	//   ....[194]....
        /*0704*/ 	.word	0x00017200


	//   ....[195]....
        /*0708*/ 	.word	0x000172c0


	//   ....[196]....
        /*070c*/ 	.word	0x00017320


	//   ....[197]....
        /*0710*/ 	.word	0x000173e0


	//----- nvinfo : EIATTR_REG_RECONFIG
	.align		4
.L_269:
        /*0714*/ 	.byte	0x01, 0x54
	.zero		2


	//----- nvinfo : EIATTR_SYSCALL_OFFSETS
	.align		4
        /*0718*/ 	.byte	0x04, 0x46
        /*071a*/ 	.short	(.L_271 - .L_270)


	//   ....[0]....
.L_270:
        /*071c*/ 	.word	0x000013a0


	//   ....[1]....
        /*0720*/ 	.word	0x00010c80


	//   ....[2]....
        /*0724*/ 	.word	0x00010dc0


	//   ....[3]....
        /*0728*/ 	.word	0x00010f00


	//   ....[4]....
        /*072c*/ 	.word	0x00011020


	//   ....[5]....
        /*0730*/ 	.word	0x00012870


	//----- nvinfo : EIATTR_MBARRIER_INSTR_OFFSETS
	.align		4
.L_271:
        /*0734*/ 	.byte	0x04, 0x39
        /*0736*/ 	.short	(.L_273 - .L_272)


	//   ....[0]....
.L_272:
        /*0738*/ 	.word	0x00000180
        /*073c*/ 	.word	0x000000ff
        /*0740*/ 	.word	0x00029800
        /*0744*/ 	.short	0x0100
        /*0746*/ 	.byte	0x08
	.zero		1


	//   ....[1]....
        /*0748*/ 	.word	0x00000190
        /*074c*/ 	.word	0x000000ff
        /*0750*/ 	.word	0x00029820
        /*0754*/ 	.short	0x0100
        /*0756*/ 	.byte	0x08
	.zero		1


	//   ....[2]....
        /*0758*/ 	.word	0x00000280
        /*075c*/ 	.word	0x000000ff
        /*0760*/ 	.word	0x00029830
        /*0764*/ 	.short	0x0100
        /*0766*/ 	.byte	0x08
	.zero		1


	//   ....[3]....
        /*0768*/ 	.word	0x00000290
        /*076c*/ 	.word	0x000000ff
        /*0770*/ 	.word	0x00029840
        /*0774*/ 	.short	0x0100
        /*0776*/ 	.byte	0x08
	.zero		1


	//   ....[4]....
        /*0778*/ 	.word	0x000002a0
        /*077c*/ 	.word	0x000000ff
        /*0780*/ 	.word	0x00029838
        /*0784*/ 	.short	0x0100
        /*0786*/ 	.byte	0x08
	.zero		1


	//   ....[5]....
        /*0788*/ 	.word	0x000002b0
        /*078c*/ 	.word	0x000000ff
        /*0790*/ 	.word	0x00029848
        /*0794*/ 	.short	0x0100
        /*0796*/ 	.byte	0x08
	.zero		1


	//   ....[6]....
        /*0798*/ 	.word	0x000003e0
        /*079c*/ 	.word	0x000000ff
        /*07a0*/ 	.word	0x00029850
        /*07a4*/ 	.short	0x0100
        /*07a6*/ 	.byte	0x08
	.zero		1


	//   ....[7]....
        /*07a8*/ 	.word	0x000003f0
        /*07ac*/ 	.word	0x000000ff
        /*07b0*/ 	.word	0x00029860
        /*07b4*/ 	.short	0x0100
        /*07b6*/ 	.byte	0x08
	.zero		1


	//   ....[8]....
        /*07b8*/ 	.word	0x00000400
        /*07bc*/ 	.word	0x000000ff
        /*07c0*/ 	.word	0x00029858
        /*07c4*/ 	.short	0x0100
        /*07c6*/ 	.byte	0x08
	.zero		1


	//   ....[9]....
        /*07c8*/ 	.word	0x00000410
        /*07cc*/ 	.word	0x000000ff
        /*07d0*/ 	.word	0x00029868
        /*07d4*/ 	.short	0x0100
        /*07d6*/ 	.byte	0x08
	.zero		1


	//   ....[10]....
        /*07d8*/ 	.word	0x00000500
        /*07dc*/ 	.word	0x000000ff
        /*07e0*/ 	.word	0x00029870
        /*07e4*/ 	.short	0x0100
        /*07e6*/ 	.byte	0x06
	.zero		1


	//   ....[11]....
        /*07e8*/ 	.word	0x00000510
        /*07ec*/ 	.word	0x000000ff
        /*07f0*/ 	.word	0x00029880
        /*07f4*/ 	.short	0x0100
        /*07f6*/ 	.byte	0x06
	.zero		1


	//   ....[12]....
        /*07f8*/ 	.word	0x00000520
        /*07fc*/ 	.word	0x000000ff
        /*0800*/ 	.word	0x00029878
        /*0804*/ 	.short	0x0100
        /*0806*/ 	.byte	0x06
	.zero		1


	//   ....[13]....
        /*0808*/ 	.word	0x00000530
        /*080c*/ 	.word	0x000000ff
        /*0810*/ 	.word	0x00029888
        /*0814*/ 	.short	0x0100
        /*0816*/ 	.byte	0x06
	.zero		1


	//   ....[14]....
        /*0818*/ 	.word	0x00000660
        /*081c*/ 	.word	0x000000ff
        /*0820*/ 	.word	0x00029890
        /*0824*/ 	.short	0x0100
        /*0826*/ 	.byte	0x08
	.zero		1


	//   ....[15]....
        /*0828*/ 	.word	0x00000670
        /*082c*/ 	.word	0x000000ff
        /*0830*/ 	.word	0x000298a0
        /*0834*/ 	.short	0x0100
        /*0836*/ 	.byte	0x08
	.zero		1


	//   ....[16]....
        /*0838*/ 	.word	0x00000680
        /*083c*/ 	.word	0x000000ff
        /*0840*/ 	.word	0x00029898
        /*0844*/ 	.short	0x0100
        /*0846*/ 	.byte	0x08
	.zero		1


	//   ....[17]....
        /*0848*/ 	.word	0x00000690
        /*084c*/ 	.word	0x000000ff
        /*0850*/ 	.word	0x000298a8
        /*0854*/ 	.short	0x0100
        /*0856*/ 	.byte	0x08
	.zero		1


	//   ....[18]....
        /*0858*/ 	.word	0x000007d0
        /*085c*/ 	.word	0x000000ff
        /*0860*/ 	.word	0x000298b0
        /*0864*/ 	.short	0x0100
        /*0866*/ 	.byte	0x08
	.zero		1


	//   ....[19]....
        /*0868*/ 	.word	0x000007e0
        /*086c*/ 	.word	0x000000ff
        /*0870*/ 	.word	0x000298c0
        /*0874*/ 	.short	0x0100
        /*0876*/ 	.byte	0x08
	.zero		1


	//   ....[20]....
        /*0878*/ 	.word	0x000007f0
        /*087c*/ 	.word	0x000000ff
        /*0880*/ 	.word	0x000298b8
        /*0884*/ 	.short	0x0100
        /*0886*/ 	.byte	0x08
	.zero		1


	//   ....[21]....
        /*0888*/ 	.word	0x00000800
        /*088c*/ 	.word	0x000000ff
        /*0890*/ 	.word	0x000298c8
        /*0894*/ 	.short	0x0100
        /*0896*/ 	.byte	0x08
	.zero		1


	//   ....[22]....
        /*0898*/ 	.word	0x000016a0
        /*089c*/ 	.word	0x000000ff
        /*08a0*/ 	.word	0x00029800
        /*08a4*/ 	.short	0x010a
        /*08a6*/ 	.byte	0x26
	.zero		1


	//   ....[23]....
        /*08a8*/ 	.word	0x00001750
        /*08ac*/ 	.word	0x000000ff
        /*08b0*/ 	.word	0x00029830
        /*08b4*/ 	.short	0x010a
        /*08b6*/ 	.byte	0x26
	.zero		1


	//   ....[24]....
        /*08b8*/ 	.word	0x000017b0
        /*08bc*/ 	.word	0x000000ff
        /*08c0*/ 	.word	0x00029830
        /*08c4*/ 	.short	0x010a
        /*08c6*/ 	.byte	0x26
	.zero		1


	//   ....[25]....
        /*08c8*/ 	.word	0x00003300
        /*08cc*/ 	.word	0x000000ff
        /*08d0*/ 	.word	0x00000000
        /*08d4*/ 	.short	0x0101
        /*08d6*/ 	.byte	0x07
	.zero		1


	//   ....[26]....
        /*08d8*/ 	.word	0x00005af0
        /*08dc*/ 	.word	0x000000ff
        /*08e0*/ 	.word	0x00029830
        /*08e4*/ 	.short	0x010a
        /*08e6*/ 	.byte	0x04
	.zero		1


	//   ....[27]....
        /*08e8*/ 	.word	0x00005b30
        /*08ec*/ 	.word	0x000000ff
        /*08f0*/ 	.word	0x00029830
        /*08f4*/ 	.short	0x010a
        /*08f6*/ 	.byte	0x04
	.zero		1


	//   ....[28]....
        /*08f8*/ 	.word	0x000067a0
        /*08fc*/ 	.word	0x000000ff
        /*0900*/ 	.word	0x00029850
        /*0904*/ 	.short	0x010a
        /*0906*/ 	.byte	0x0a
	.zero		1


	//   ....[29]....
        /*0908*/ 	.word	0x000067e0
        /*090c*/ 	.word	0x000000ff
        /*0910*/ 	.word	0x00029850
        /*0914*/ 	.short	0x010a
        /*0916*/ 	.byte	0x0a
	.zero		1


	//   ....[30]....
        /*0918*/ 	.word	0x000072b0
        /*091c*/ 	.word	0x000000ff
        /*0920*/ 	.word	0x00000000
        /*0924*/ 	.short	0x0101
        /*0926*/ 	.byte	0x07
	.zero		1


	//   ....[31]....
        /*0928*/ 	.word	0x00009630
        /*092c*/ 	.word	0x000000ff
        /*0930*/ 	.word	0x00000000
        /*0934*/ 	.short	0x0101
        /*0936*/ 	.byte	0x06
	.zero		1


	//   ....[32]....
        /*0938*/ 	.word	0x00009db0
        /*093c*/ 	.word	0x000000ff
        /*0940*/ 	.word	0x00029830
        /*0944*/ 	.short	0x010a
        /*0946*/ 	.byte	0x0a
	.zero		1


	//   ....[33]....
        /*0948*/ 	.word	0x00009df0
        /*094c*/ 	.word	0x000000ff
        /*0950*/ 	.word	0x00029830
        /*0954*/ 	.short	0x010a
        /*0956*/ 	.byte	0x0a
	.zero		1


	//   ....[34]....
        /*0958*/ 	.word	0x0000aa40
        /*095c*/ 	.word	0x000000ff
        /*0960*/ 	.word	0x00029850
        /*0964*/ 	.short	0x010a
        /*0966*/ 	.byte	0x0a
	.zero		1


	//   ....[35]....
        /*0968*/ 	.word	0x0000aa80
        /*096c*/ 	.word	0x000000ff
        /*0970*/ 	.word	0x00029850
        /*0974*/ 	.short	0x010a
        /*0976*/ 	.byte	0x0a
	.zero		1


	//   ....[36]....
        /*0978*/ 	.word	0x0000b3a0
        /*097c*/ 	.word	0x000000ff
        /*0980*/ 	.word	0x00000000
        /*0984*/ 	.short	0x0101
        /*0986*/ 	.byte	0x0a
	.zero		1


	//   ....[37]....
        /*0988*/ 	.word	0x0000cd40
        /*098c*/ 	.word	0x000000ff
        /*0990*/ 	.word	0x00000000
        /*0994*/ 	.short	0x0101
        /*0996*/ 	.byte	0x07
	.zero		1


	//   ....[38]....
        /*0998*/ 	.word	0x0000d3e0
        /*099c*/ 	.word	0x000000ff
        /*09a0*/ 	.word	0x00029850
        /*09a4*/ 	.short	0x010a
        /*09a6*/ 	.byte	0x09
	.zero		1


	//   ....[39]....
        /*09a8*/ 	.word	0x0000d420
        /*09ac*/ 	.word	0x000000ff
        /*09b0*/ 	.word	0x00029850
        /*09b4*/ 	.short	0x010a
        /*09b6*/ 	.byte	0x09
	.zero		1


	//   ....[40]....
        /*09b8*/ 	.word	0x0000dab0
        /*09bc*/ 	.word	0x000000ff
        /*09c0*/ 	.word	0x00000000
        /*09c4*/ 	.short	0x0101
        /*09c6*/ 	.byte	0x04
	.zero		1


	//   ....[41]....
        /*09c8*/ 	.word	0x0000f180
        /*09cc*/ 	.word	0x000000ff
        /*09d0*/ 	.word	0x00000000
        /*09d4*/ 	.short	0x0101
        /*09d6*/ 	.byte	0x04
	.zero		1


	//   ....[42]....
        /*09d8*/ 	.word	0x00011830
        /*09dc*/ 	.word	0x000000ff
        /*09e0*/ 	.word	0x00029880
        /*09e4*/ 	.short	0x010a
        /*09e6*/ 	.byte	0x2d
	.zero		1


	//   ....[43]....
        /*09e8*/ 	.word	0x00011eb0
        /*09ec*/ 	.word	0x000000ff
        /*09f0*/ 	.word	0x00029870
        /*09f4*/ 	.short	0x0107
        /*09f6*/ 	.byte	0x2d
	.zero		1


	//   ....[44]....
        /*09f8*/ 	.word	0x00011f20
        /*09fc*/ 	.word	0x000000ff
        /*0a00*/ 	.word	0x00029870
        /*0a04*/ 	.short	0x0101
        /*0a06*/ 	.byte	0x2d
	.zero		1


	//   ....[45]....
        /*0a08*/ 	.word	0x00011f70
        /*0a0c*/ 	.word	0x000000ff
        /*0a10*/ 	.word	0x00029840
        /*0a14*/ 	.short	0x010a
        /*0a16*/ 	.byte	0x2d
	.zero		1


	//   ....[46]....
        /*0a18*/ 	.word	0x00012620
        /*0a1c*/ 	.word	0x000000ff
        /*0a20*/ 	.word	0x00029830
        /*0a24*/ 	.short	0x0107
        /*0a26*/ 	.byte	0x2d
	.zero		1


	//   ....[47]....
        /*0a28*/ 	.word	0x00012690
        /*0a2c*/ 	.word	0x000000ff
        /*0a30*/ 	.word	0x00029830
        /*0a34*/ 	.short	0x0101
        /*0a36*/ 	.byte	0x2d
	.zero		1


	//   ....[48]....
        /*0a38*/ 	.word	0x00012e80
        /*0a3c*/ 	.word	0x000000ff
        /*0a40*/ 	.word	0x00029800
        /*0a44*/ 	.short	0x0107
        /*0a46*/ 	.byte	0x2d
	.zero		1


	//   ....[49]....
        /*0a48*/ 	.word	0x00012ee0
        /*0a4c*/ 	.word	0x000000ff
        /*0a50*/ 	.word	0x00029800
        /*0a54*/ 	.short	0x0101
        /*0a56*/ 	.byte	0x2d
	.zero		1


	//   ....[50]....
        /*0a58*/ 	.word	0x00012ef0
        /*0a5c*/ 	.word	0x000000ff
        /*0a60*/ 	.word	0x00029820
        /*0a64*/ 	.short	0x010a
        /*0a66*/ 	.byte	0x2d
	.zero		1


	//   ....[51]....
        /*0a68*/ 	.word	0x00013380
        /*0a6c*/ 	.word	0x0000000a
        /*0a70*/ 	.word	0x00029880
        /*0a74*/ 	.short	0x010a
        /*0a76*/ 	.byte	0x3f
	.zero		1


	//   ....[52]....
        /*0a78*/ 	.word	0x00013890
        /*0a7c*/ 	.word	0x0000000a
        /*0a80*/ 	.word	0x00029870
        /*0a84*/ 	.short	0x0107
        /*0a86*/ 	.byte	0x3f
	.zero		1


	//   ....[53]....
        /*0a88*/ 	.word	0x00013900
        /*0a8c*/ 	.word	0x0000000a
        /*0a90*/ 	.word	0x00029870
        /*0a94*/ 	.short	0x0101
        /*0a96*/ 	.byte	0x3f
	.zero		1


	//   ....[54]....
        /*0a98*/ 	.word	0x00013930
        /*0a9c*/ 	.word	0x0000000a
        /*0aa0*/ 	.word	0x00029840
        /*0aa4*/ 	.short	0x010a
        /*0aa6*/ 	.byte	0x3f
	.zero		1


	//   ....[55]....
        /*0aa8*/ 	.word	0x00013e20
        /*0aac*/ 	.word	0x0000000a
        /*0ab0*/ 	.word	0x00029830
        /*0ab4*/ 	.short	0x0107
        /*0ab6*/ 	.byte	0x3f
	.zero		1


	//   ....[56]....
        /*0ab8*/ 	.word	0x00013ea0
        /*0abc*/ 	.word	0x0000000a
        /*0ac0*/ 	.word	0x00029830
        /*0ac4*/ 	.short	0x0101
        /*0ac6*/ 	.byte	0x3f
	.zero		1


	//   ....[57]....
        /*0ac8*/ 	.word	0x00013f10
        /*0acc*/ 	.word	0x00000013
        /*0ad0*/ 	.word	0x00029870
        /*0ad4*/ 	.short	0x010a
        /*0ad6*/ 	.byte	0x3f
	.zero		1


	//   ....[58]....
        /*0ad8*/ 	.word	0x00013f80
        /*0adc*/ 	.word	0x00000013
        /*0ae0*/ 	.word	0x00029860
        /*0ae4*/ 	.short	0x010a
        /*0ae6*/ 	.byte	0x3f
	.zero		1


	//   ....[59]....
        /*0ae8*/ 	.word	0x00014480
        /*0aec*/ 	.word	0x00000013
        /*0af0*/ 	.word	0x00029850
        /*0af4*/ 	.short	0x0101
        /*0af6*/ 	.byte	0x3f
	.zero		1


	//   ....[60]....
        /*0af8*/ 	.word	0x00014520
        /*0afc*/ 	.word	0x00000013
        /*0b00*/ 	.word	0x00000000
        /*0b04*/ 	.short	0x0101
        /*0b06*/ 	.byte	0x3f
	.zero		1


	//   ....[61]....
        /*0b08*/ 	.word	0x00014610
        /*0b0c*/ 	.word	0x00000011
        /*0b10*/ 	.word	0x00029870
        /*0b14*/ 	.short	0x010a
        /*0b16*/ 	.byte	0x3f
	.zero		1


	//   ....[62]....
        /*0b18*/ 	.word	0x000146b0
        /*0b1c*/ 	.word	0x00000011
        /*0b20*/ 	.word	0x00029860
        /*0b24*/ 	.short	0x010a
        /*0b26*/ 	.byte	0x3f
	.zero		1


	//   ....[63]....
        /*0b28*/ 	.word	0x00014b90
        /*0b2c*/ 	.word	0x00000011
        /*0b30*/ 	.word	0x00029850
        /*0b34*/ 	.short	0x0101
        /*0b36*/ 	.byte	0x3f
	.zero		1


	//   ....[64]....
        /*0b38*/ 	.word	0x00014c50
        /*0b3c*/ 	.word	0x00000011
        /*0b40*/ 	.word	0x00000000
        /*0b44*/ 	.short	0x0101
        /*0b46*/ 	.byte	0x3f
	.zero		1


	//   ....[65]....
        /*0b48*/ 	.word	0x00014cb0
        /*0b4c*/ 	.word	0x00000006
        /*0b50*/ 	.word	0x00029820
        /*0b54*/ 	.short	0x010a
        /*0b56*/ 	.byte	0x3f
	.zero		1


	//   ....[66]....
        /*0b58*/ 	.word	0x00014df0
        /*0b5c*/ 	.word	0x00000005
        /*0b60*/ 	.word	0x00029840
        /*0b64*/ 	.short	0x010a
        /*0b66*/ 	.byte	0x3f
	.zero		1


	//   ....[67]....
        /*0b68*/ 	.word	0x00014e90
        /*0b6c*/ 	.word	0x00000003
        /*0b70*/ 	.word	0x00029840
        /*0b74*/ 	.short	0x010a
        /*0b76*/ 	.byte	0x3f
	.zero		1


	//   ....[68]....
        /*0b78*/ 	.word	0x00014ed0
        /*0b7c*/ 	.word	0x00000005
        /*0b80*/ 	.word	0x00029860
        /*0b84*/ 	.short	0x010a
        /*0b86*/ 	.byte	0x3f
	.zero		1


	//   ....[69]....
        /*0b88*/ 	.word	0x00014f10
        /*0b8c*/ 	.word	0x00000003
        /*0b90*/ 	.word	0x00029860
        /*0b94*/ 	.short	0x010a
        /*0b96*/ 	.byte	0x3f
	.zero		1


	//   ....[70]....
        /*0b98*/ 	.word	0x00014f50
        /*0b9c*/ 	.word	0x00000005
        /*0ba0*/ 	.word	0x00029880
        /*0ba4*/ 	.short	0x010a
        /*0ba6*/ 	.byte	0x3f
	.zero		1


	//   ....[71]....
        /*0ba8*/ 	.word	0x00014f90
        /*0bac*/ 	.word	0x00000003
        /*0bb0*/ 	.word	0x00029880
        /*0bb4*/ 	.short	0x010a
        /*0bb6*/ 	.byte	0x3f
	.zero		1


	//   ....[72]....
        /*0bb8*/ 	.word	0x00015000
        /*0bbc*/ 	.word	0x00000003
        /*0bc0*/ 	.word	0x00029800
        /*0bc4*/ 	.short	0x010a
        /*0bc6*/ 	.byte	0x3f
	.zero		1


	//   ....[73]....
        /*0bc8*/ 	.word	0x00015060
        /*0bcc*/ 	.word	0x00000005
        /*0bd0*/ 	.word	0x00029830
        /*0bd4*/ 	.short	0x010a
        /*0bd6*/ 	.byte	0x3f
	.zero		1


	//   ....[74]....
        /*0bd8*/ 	.word	0x000150c0
        /*0bdc*/ 	.word	0x0000000b
        /*0be0*/ 	.word	0x00029830
        /*0be4*/ 	.short	0x010a
        /*0be6*/ 	.byte	0x3f
	.zero		1


	//   ....[75]....
        /*0be8*/ 	.word	0x00015120
        /*0bec*/ 	.word	0x0000000b
        /*0bf0*/ 	.word	0x00029850
        /*0bf4*/ 	.short	0x010a
        /*0bf6*/ 	.byte	0x3f
	.zero		1


	//   ....[76]....
        /*0bf8*/ 	.word	0x00015180
        /*0bfc*/ 	.word	0x0000000a
        /*0c00*/ 	.word	0x00029830
        /*0c04*/ 	.short	0x010a
        /*0c06*/ 	.byte	0x3f
	.zero		1


	//   ....[77]....
        /*0c08*/ 	.word	0x000151e0
        /*0c0c*/ 	.word	0x0000000a
        /*0c10*/ 	.word	0x00029850
        /*0c14*/ 	.short	0x010a
        /*0c16*/ 	.byte	0x3f
	.zero		1


	//   ....[78]....
        /*0c18*/ 	.word	0x00015240
        /*0c1c*/ 	.word	0x00000003
        /*0c20*/ 	.word	0x00029850
        /*0c24*/ 	.short	0x010a
        /*0c26*/ 	.byte	0x3f
	.zero		1


	//   ....[79]....
        /*0c28*/ 	.word	0x00015340
        /*0c2c*/ 	.word	0x00000002
        /*0c30*/ 	.word	0x00029880
        /*0c34*/ 	.short	0x010a
        /*0c36*/ 	.byte	0x3f
	.zero		1


	//   ....[80]....
        /*0c38*/ 	.word	0x00015ae0
        /*0c3c*/ 	.word	0x00000002
        /*0c40*/ 	.word	0x00029840
        /*0c44*/ 	.short	0x010a
        /*0c46*/ 	.byte	0x3f
	.zero		1


	//   ....[81]....
        /*0c48*/ 	.word	0x000167b0
        /*0c4c*/ 	.word	0x00000003
        /*0c50*/ 	.word	0x00029820
        /*0c54*/ 	.short	0x010a
        /*0c56*/ 	.byte	0x3f
	.zero		1


	//   ....[82]....
        /*0c58*/ 	.word	0x00016800
        /*0c5c*/ 	.word	0x0000000a
        /*0c60*/ 	.word	0x00029880
        /*0c64*/ 	.short	0x010a
        /*0c66*/ 	.byte	0x3f
	.zero		1


	//   ....[83]....
        /*0c68*/ 	.word	0x00016e10
        /*0c6c*/ 	.word	0x0000000a
        /*0c70*/ 	.word	0x00029840
        /*0c74*/ 	.short	0x010a
        /*0c76*/ 	.byte	0x3f
	.zero		1


	//   ....[84]....
        /*0c78*/ 	.word	0x00017410
        /*0c7c*/ 	.word	0x00000013
        /*0c80*/ 	.word	0x00029870
        /*0c84*/ 	.short	0x010a
        /*0c86*/ 	.byte	0x3f
	.zero		1


	//   ....[85]....
        /*0c88*/ 	.word	0x00017460
        /*0c8c*/ 	.word	0x00000013
        /*0c90*/ 	.word	0x00029860
        /*0c94*/ 	.short	0x010a
        /*0c96*/ 	.byte	0x3f
	.zero		1


	//   ....[86]....
        /*0c98*/ 	.word	0x000174b0
        /*0c9c*/ 	.word	0x00000011
        /*0ca0*/ 	.word	0x00029870
        /*0ca4*/ 	.short	0x010a
        /*0ca6*/ 	.byte	0x3f
	.zero		1


	//   ....[87]....
        /*0ca8*/ 	.word	0x00017500
        /*0cac*/ 	.word	0x00000011
        /*0cb0*/ 	.word	0x00029860
        /*0cb4*/ 	.short	0x010a
        /*0cb6*/ 	.byte	0x3f
	.zero		1


	//   ....[88]....
        /*0cb8*/ 	.word	0x00017550
        /*0cbc*/ 	.word	0x00000006
        /*0cc0*/ 	.word	0x00029820
        /*0cc4*/ 	.short	0x010a
        /*0cc6*/ 	.byte	0x3f
	.zero		1


	//   ....[89]....
        /*0cc8*/ 	.word	0x000175a0
        /*0ccc*/ 	.word	0x00000005
        /*0cd0*/ 	.word	0x00029840
        /*0cd4*/ 	.short	0x010a
        /*0cd6*/ 	.byte	0x3f
	.zero		1


	//   ....[90]....
        /*0cd8*/ 	.word	0x000175f0
        /*0cdc*/ 	.word	0x00000003
        /*0ce0*/ 	.word	0x00029840
        /*0ce4*/ 	.short	0x010a
        /*0ce6*/ 	.byte	0x3f
	.zero		1


	//   ....[91]....
        /*0ce8*/ 	.word	0x00017640
        /*0cec*/ 	.word	0x00000005
        /*0cf0*/ 	.word	0x00029860
        /*0cf4*/ 	.short	0x010a
        /*0cf6*/ 	.byte	0x3f
	.zero		1


	//   ....[92]....
        /*0cf8*/ 	.word	0x00017690
        /*0cfc*/ 	.word	0x00000003
        /*0d00*/ 	.word	0x00029860
        /*0d04*/ 	.short	0x010a
        /*0d06*/ 	.byte	0x3f
	.zero		1


	//   ....[93]....
        /*0d08*/ 	.word	0x000176e0
        /*0d0c*/ 	.word	0x00000005
        /*0d10*/ 	.word	0x00029880
        /*0d14*/ 	.short	0x010a
        /*0d16*/ 	.byte	0x3f
	.zero		1


	//----- nvinfo : EIATTR_NUM_MBARRIERS
	.align		4
.L_273:
        /*0d18*/ 	.byte	0x03, 0x38
        /*0d1a*/ 	.short	0x0016


	//----- nvinfo : EIATTR_EXIT_INSTR_OFFSETS
	.align		4
        /*0d1c*/ 	.byte	0x04, 0x1c
        /*0d1e*/ 	.short	(.L_275 - .L_274)


	//   ....[0]....
.L_274:
        /*0d20*/ 	.word	0x00014fe0


	//----- nvinfo : EIATTR_MAX_THREADS
	.align		4
.L_275:
        /*0d24*/ 	.byte	0x04, 0x05
        /*0d26*/ 	.short	(.L_277 - .L_276)
.L_276:
        /*0d28*/ 	.word	0x00000180
        /*0d2c*/ 	.word	0x00000001
        /*0d30*/ 	.word	0x00000001


	//----- nvinfo : EIATTR_CRS_STACK_SIZE
	.align		4
.L_277:
        /*0d34*/ 	.byte	0x04, 0x1e
        /*0d36*/ 	.short	(.L_279 - .L_278)
.L_278:
        /*0d38*/ 	.word	0x00000000


	//----- nvinfo : EIATTR_CBANK_PARAM_SIZE
	.align		4
.L_279:
        /*0d3c*/ 	.byte	0x03, 0x19
        /*0d3e*/ 	.short	0x0a70


	//----- nvinfo : EIATTR_PARAM_CBANK
	.align		4
        /*0d40*/ 	.byte	0x04, 0x0a
        /*0d42*/ 	.short	(.L_281 - .L_280)
	.align		4
.L_280:
        /*0d44*/ 	.word	index@(.nv.constant0._ZN7cutlass13device_kernelIN5flash11enable_sm90INS1_16FlashAttnFwdSm90INS1_25CollectiveMainloopFwdSm90ILi2EN4cute5tupleIJNS5_1CILi1EEES8_S8_EEENS6_IJNS7_ILi128EEENS7_ILi160EEENS7_ILi192EEEEEELi128ENS_12float_e4m3_tEfNS_4arch4Sm90ELb1ELb0ELb1ELb0ELb1ELb0ELb0ELb1ELb1ELb1ELb1ELb0EEENS1_21CollectiveEpilogueFwdINS6_IJSA_SA_SB_EEES9_NS_10bfloat16_tESG_Li256ELb0ELb1ELb1ELb1EEENS1_19SingleTileSchedulerILb0ELb1ELb1ELi128EEEEEEEEEvNT_6ParamsE)
        /*0d48*/ 	.short	0x0210
        /*0d4a*/ 	.short	0x0a70


	//----- nvinfo : EIATTR_SW_WAR
	.align		4
.L_281:
        /*0d4c*/ 	.byte	0x04, 0x36
        /*0d4e*/ 	.short	(.L_283 - .L_282)
.L_282:
        /*0d50*/ 	.word	0x00000008
.L_283:


//--------------------- .nv.info._ZN7cutlass13device_kernelIN5flash11enable_sm90INS1_16FlashAttnFwdSm90INS1_25CollectiveMainloopFwdSm90ILi2EN4cute5tupleIJNS5_1CILi1EEES8_S8_EEENS6_IJNS7_ILi128EEENS7_ILi160EEENS7_ILi192EEEEEELi128ENS_12float_e4m3_tEfNS_4arch4Sm90ELb1ELb0ELb1ELb1ELb1ELb0ELb0ELb1ELb1ELb1ELb1ELb0EEENS1_21CollectiveEpilogueFwdINS6_IJSA_SA_SB_EEES9_NS_10bfloat16_tESG_Li256ELb1ELb1ELb1ELb1EEENS1_36VarlenDynamicPersistentTileSchedulerILi128ELi160ELi256ELi128ELb1ELb1ELb1ELb1ELb1ELb1EEEEEEEEEvNT_6ParamsE --------------------------
	.section	.nv.info._ZN7cutlass13device_kernelIN5flash11enable_sm90INS1_16FlashAttnFwdSm90INS1_25CollectiveMainloopFwdSm90ILi2EN4cute5tupleIJNS5_1CILi1EEES8_S8_EEENS6_IJNS7_ILi128EEENS7_ILi160EEENS7_ILi192EEEEEELi128ENS_12float_e4m3_tEfNS_4arch4Sm90ELb1ELb0ELb1ELb1ELb1ELb0ELb0ELb1ELb1ELb1ELb1ELb0EEENS1_21CollectiveEpilogueFwdINS6_IJSA_SA_SB_EEES9_NS_10bfloat16_tESG_Li256ELb1ELb1ELb1ELb1EEENS1_36VarlenDynamicPersistentTileSchedulerILi128ELi160ELi256ELi128ELb1ELb1ELb1ELb1ELb1ELb1EEEEEEEEEvNT_6ParamsE,"",@"SHT_CUDA_INFO"
	.sectionflags	@""
	.align	4


	//----- nvinfo : EIATTR_CUDA_API_VERSION
	.align		4
        /*0000*/ 	.byte	0x04, 0x37
        /*0002*/ 	.short	(.L_285 - .L_284)
.L_284:
        /*0004*/ 	.word	0x00000082


	//----- nvinfo : EIATTR_KPARAM_INFO
	.align		4
.L_285:
        /*0008*/ 	.byte	0x04, 0x17
        /*000a*/ 	.short	(.L_287 - .L_286)
.L_286:
        /*000c*/ 	.word	0x00000000
        /*0010*/ 	.short	0x0000
        /*0012*/ 	.short	0x0070
        /*0014*/ 	.byte	0x00, 0xf0, 0x01, 0x2a


	//----- nvinfo : EIATTR_SPARSE_MMA_MASK
	.align		4
.L_287:
        /*0018*/ 	.byte	0x03, 0x50
        /*001a*/ 	.short	0x0000


	//----- nvinfo : EIATTR_MAXREG_COUNT
	.align		4
        /*001c*/ 	.byte	0x03, 0x1b
        /*001e*/ 	.short	0x00a8


	//----- nvinfo : EIATTR_NUM_BARRIERS
	.align		4
        /*0020*/ 	.byte	0x02, 0x4c
        /*0022*/ 	.byte	0x10
	.zero		1


	//----- nvinfo : EIATTR_EXTERNS
	.align		4
        /*0024*/ 	.byte	0x04, 0x0f
        /*0026*/ 	.short	(.L_289 - .L_288)


	//   ....[0]....
	.align		4
.L_288:
        /*0028*/ 	.word	index@(__assertfail)


	//----- nvinfo : EIATTR_ANNOTATIONS
	.align		4
.L_289:
        /*002c*/ 	.byte	0x04, 0x55
        /*002e*/ 	.short	(.L_291 - .L_290)


	//   ....[0]....
.L_290:
        /* <DEDUP_REMOVED lines=32> */


	//----- nvinfo : EIATTR_MERCURY_ISA_VERSION
	.align		4
.L_291:
        /*0220*/ 	.byte	0x03, 0x5f
        /*0222*/ 	.short	0x0101


	//----- nvinfo : EIATTR_UNUSED_LOAD_BYTE_OFFSET
	.align		4
        /*0224*/ 	.byte	0x04, 0x44
        /*0226*/ 	.short	(.L_293 - .L_292)


	//   ....[0]....
.L_292:
        /*0228*/ 	.word	0x000009a0
        /*022c*/ 	.word	0x0000fff0


	//   ....[1]....
        /*0230*/ 	.word	0x0000e440
        /*0234*/ 	.word	0x0000fff0


	//----- nvinfo : EIATTR_INT_WARP_WIDE_INSTR_OFFSETS
	.align		4
.L_293:
        /*0238*/ 	.byte	0x04, 0x31
        /*023a*/ 	.short	(.L_295 - .L_294)


	//   ....[0]....
.L_294:
        /*023c*/ 	.word	0x000000c0


	//   ....[1]....
        /*0240*/ 	.word	0x000000d0


	//   ....[2]....
        /*0244*/ 	.word	0x00000170


	//   ....[3]....
        /*0248*/ 	.word	0x00013c50


	//   ....[4]....
        /*024c*/ 	.word	0x00013ce0


	//   ....[5]....
        /*0250*/ 	.word	0x000178a0


	//   ....[6]....
        /*0254*/ 	.word	0x00017930


	//----- nvinfo : EIATTR_COOP_GROUP_MASK_REGIDS
	.align		4
.L_295:
        /*0258*/ 	.byte	0x04, 0x29
        /*025a*/ 	.short	(.L_297 - .L_296)


	//   ....[0]....
.L_296:
        /*025c*/ 	.word	0xffffffff


	//   ....[1]....
        /*0260*/ 	.word	0xffffffff


	//   ....[2]....
        /*0264*/ 	.word	0xffffffff


	//   ....[3]....
        /*0268*/ 	.word	0xffffffff


	//   ....[4]....
        /*026c*/ 	.word	0xffffffff


	//   ....[5]....
        /*0270*/ 	.word	0xffffffff


	//   ....[6]....
        /*0274*/ 	.word	0xffffffff


	//   ....[7]....
        /*0278*/ 	.word	0xffffffff


	//   ....[8]....
        /*027c*/ 	.word	0xffffffff


	//   ....[9]....
        /*0280*/ 	.word	0xffffffff


	//   ....[10]....
        /*0284*/ 	.word	0xffffffff


	//   ....[11]....
        /*0288*/ 	.word	0xffffffff


	//   ....[12]....
        /*028c*/ 	.word	0xffffffff


	//   ....[13]....
        /*0290*/ 	.word	0xffffffff


	//   ....[14]....
        /*0294*/ 	.word	0xffffffff


	//   ....[15]....
        /*0298*/ 	.word	0xffffffff


	//   ....[16]....
        /*029c*/ 	.word	0xffffffff


	//   ....[17]....
        /*02a0*/ 	.word	0xffffffff


	//   ....[18]....
        /*02a4*/ 	.word	0xffffffff


	//   ....[19]....
        /*02a8*/ 	.word	0xffffffff


	//   ....[20]....
        /*02ac*/ 	.word	0xffffffff


	//   ....[21]....
        /*02b0*/ 	.word	0xffffffff


	//   ....[22]....
        /*02b4*/ 	.word	0xffffffff


	//   ....[23]....
        /*02b8*/ 	.word	0xffffffff


	//   ....[24]....
        /*02bc*/ 	.word	0xffffffff


	//   ....[25]....
        /*02c0*/ 	.word	0xffffffff


	//   ....[26]....
        /*02c4*/ 	.word	0xffffffff


	//   ....[27]....
        /*02c8*/ 	.word	0xffffffff


	//   ....[28]....
        /*02cc*/ 	.word	0xffffffff


	//   ....[29]....
        /*02d0*/ 	.word	0xffffffff


	//   ....[30]....
        /*02d4*/ 	.word	0xffffffff


	//   ....[31]....
        /*02d8*/ 	.word	0xffffffff


	//   ....[32]....
        /*02dc*/ 	.word	0xffffffff


	//   ....[33]....
        /*02e0*/ 	.word	0xffffffff


	//   ....[34]....
        /*02e4*/ 	.word	0xffffffff


	//   ....[35]....
        /*02e8*/ 	.word	0xffffffff


	//   ....[36]....
        /*02ec*/ 	.word	0xffffffff


	//   ....[37]....
        /*02f0*/ 	.word	0xffffffff


	//   ....[38]....
        /*02f4*/ 	.word	0xffffffff


	//   ....[39]....
        /*02f8*/ 	.word	0xffffffff


	//   ....[40]....
        /*02fc*/ 	.word	0xffffffff


	//   ....[41]....
        /*0300*/ 	.word	0xffffffff


	//   ....[42]....
        /*0304*/ 	.word	0xffffffff


	//   ....[43]....
        /*0308*/ 	.word	0xffffffff


	//   ....[44]....
        /*030c*/ 	.word	0xffffffff


	//   ....[45]....
        /*0310*/ 	.word	0xffffffff


	//   ....[46]....
        /*0314*/ 	.word	0xffffffff


	//   ....[47]....
        /*0318*/ 	.word	0xffffffff


	//   ....[48]....
        /*031c*/ 	.word	0xffffffff


	//   ....[49]....
        /*0320*/ 	.word	0xffffffff


	//   ....[50]....
        /*0324*/ 	.word	0xffffffff


	//   ....[51]....
        /*0328*/ 	.word	0xffffffff


	//   ....[52]....
        /*032c*/ 	.word	0xffffffff


	//   ....[53]....
        /*0330*/ 	.word	0xffffffff


	//   ....[54]....
        /*0334*/ 	.word	0xffffffff


	//   ....[55]....
        /*0338*/ 	.word	0xffffffff


	//   ....[56]....
        /*033c*/ 	.word	0xffffffff


	//   ....[57]....
        /*0340*/ 	.word	0xffffffff


	//   ....[58]....
        /*0344*/ 	.word	0xffffffff


	//   ....[59]....
        /*0348*/ 	.word	0xffffffff


	//   ....[60]....
        /*034c*/ 	.word	0xffffffff


	//   ....[61]....
        /*0350*/ 	.word	0xffffffff


	//   ....[62]....
        /*0354*/ 	.word	0xffffffff


	//   ....[63]....
        /*0358*/ 	.word	0xffffffff


	//   ....[64]....
        /*035c*/ 	.word	0xffffffff


	//   ....[65]....
        /*0360*/ 	.word	0xffffffff


	//   ....[66]....
        /*0364*/ 	.word	0xffffffff


	//   ....[67]....
        /*0368*/ 	.word	0xffffffff


	//   ....[68]....
        /*036c*/ 	.word	0xffffffff


	//   ....[69]....
        /*0370*/ 	.word	0xffffffff


	//   ....[70]....
        /*0374*/ 	.word	0xffffffff


	//   ....[71]....
        /*0378*/ 	.word	0xffffffff


	//   ....[72]....
        /*037c*/ 	.word	0xffffffff


	//   ....[73]....
        /*0380*/ 	.word	0xffffffff


	//   ....[74]....
        /*0384*/ 	.word	0xffffffff


	//   ....[75]....
        /*0388*/ 	.word	0xffffffff


	//   ....[76]....
        /*038c*/ 	.word	0xffffffff


	//   ....[77]....
        /*0390*/ 	.word	0xffffffff


	//   ....[78]....
        /*0394*/ 	.word	0xffffffff


	//   ....[79]....
        /*0398*/ 	.word	0xffffffff


	//   ....[80]....
        /*039c*/ 	.word	0xffffffff


	//   ....[81]....
        /*03a0*/ 	.word	0xffffffff


	//   ....[82]....
        /*03a4*/ 	.word	0xffffffff


	//   ....[83]....
        /*03a8*/ 	.word	0xffffffff


	//   ....[84]....
        /*03ac*/ 	.word	0xffffffff


	//   ....[85]....
        /*03b0*/ 	.word	0xffffffff


	//   ....[86]....
        /*03b4*/ 	.word	0xffffffff


	//   ....[87]....
        /*03b8*/ 	.word	0xffffffff


	//   ....[88]....
        /*03bc*/ 	.word	0xffffffff


	//   ....[89]....
        /*03c0*/ 	.word	0xffffffff


	//   ....[90]....
        /*03c4*/ 	.word	0xffffffff


	//   ....[91]....
        /*03c8*/ 	.word	0xffffffff


	//   ....[92]....
        /*03cc*/ 	.word	0xffffffff


	//   ....[93]....
        /*03d0*/ 	.word	0xffffffff


	//   ....[94]....
        /*03d4*/ 	.word	0xffffffff


	//   ....[95]....
        /*03d8*/ 	.word	0xffffffff


	//   ....[96]....
        /*03dc*/ 	.word	0xffffffff


	//   ....[97]....
        /*03e0*/ 	.word	0xffffffff


	//   ....[98]....
        /*03e4*/ 	.word	0xffffffff


	//   ....[99]....
        /*03e8*/ 	.word	0xffffffff


	//   ....[100]....
        /*03ec*/ 	.word	0xffffffff


	//   ....[101]....
        /*03f0*/ 	.word	0xffffffff


	//   ....[102]....
        /*03f4*/ 	.word	0xffffffff


	//   ....[103]....
        /*03f8*/ 	.word	0xffffffff


	//   ....[104]....
        /*03fc*/ 	.word	0xffffffff


	//   ....[105]....
        /*0400*/ 	.word	0xffffffff


	//   ....[106]....
        /*0404*/ 	.word	0xffffffff


	//   ....[107]....
        /*0408*/ 	.word	0xffffffff


	//   ....[108]....
        /*040c*/ 	.word	0xffffffff


	//   ....[109]....
        /*0410*/ 	.word	0xffffffff


	//   ....[110]....
        /*0414*/ 	.word	0xffffffff


	//   ....[111]....
        /*0418*/ 	.word	0xffffffff


	//   ....[112]....
        /*041c*/ 	.word	0xffffffff


	//   ....[113]....
        /*0420*/ 	.word	0xffffffff


	//   ....[114]....
        /*0424*/ 	.word	0xffffffff


	//   ....[115]....
        /*0428*/ 	.word	0xffffffff


	//   ....[116]....
        /*042c*/ 	.word	0xffffffff


	//   ....[117]....
        /*0430*/ 	.word	0xffffffff


	//   ....[118]....
        /*0434*/ 	.word	0xffffffff


	//   ....[119]....
        /*0438*/ 	.word	0xffffffff


	//   ....[120]....
        /*043c*/ 	.word	0xffffffff


	//   ....[121]....
        /*0440*/ 	.word	0xffffffff


	//   ....[122]....
        /*0444*/ 	.word	0xffffffff


	//   ....[123]....
        /*0448*/ 	.word	0xffffffff


	//   ....[124]....
        /*044c*/ 	.word	0xffffffff


	//   ....[125]....
        /*0450*/ 	.word	0xffffffff


	//   ....[126]....
        /*0454*/ 	.word	0xffffffff


	//   ....[127]....
        /*0458*/ 	.word	0xffffffff


	//   ....[128]....
        /*045c*/ 	.word	0xffffffff


	//   ....[129]....
        /*0460*/ 	.word	0xffffffff


	//   ....[130]....
        /*0464*/ 	.word	0xffffffff


	//   ....[131]....
        /*0468*/ 	.word	0xffffffff


	//   ....[132]....
        /*046c*/ 	.word	0xffffffff


	//   ....[133]....
        /*0470*/ 	.word	0xffffffff


	//   ....[134]....
        /*0474*/ 	.word	0xffffffff


	//   ....[135]....
        /*0478*/ 	.word	0xffffffff


	//   ....[136]....
        /*047c*/ 	.word	0xffffffff


	//   ....[137]....
        /*0480*/ 	.word	0xffffffff


	//   ....[138]....
        /*0484*/ 	.word	0xffffffff


	//   ....[139]....
        /*0488*/ 	.word	0xffffffff


	//   ....[140]....
        /*048c*/ 	.word	0xffffffff


	//   ....[141]....
        /*0490*/ 	.word	0xffffffff


	//   ....[142]....
        /*0494*/ 	.word	0xffffffff


	//   ....[143]....
        /*0498*/ 	.word	0xffffffff


	//   ....[144]....
        /*049c*/ 	.word	0xffffffff


	//   ....[145]....
        /*04a0*/ 	.word	0xffffffff


	//   ....[146]....
        /*04a4*/ 	.word	0xffffffff


	//   ....[147]....
        /*04a8*/ 	.word	0xffffffff


	//   ....[148]....
        /*04ac*/ 	.word	0xffffffff


	//   ....[149]....
        /*04b0*/ 	.word	0xffffffff


	//   ....[150]....
        /*04b4*/ 	.word	0xffffffff


	//   ....[151]....
        /*04b8*/ 	.word	0xffffffff


	//   ....[152]....
        /*04bc*/ 	.word	0xffffffff


	//   ....[153]....
        /*04c0*/ 	.word	0xffffffff


	//   ....[154]....
        /*04c4*/ 	.word	0xffffffff


	//   ....[155]....
        /*04c8*/ 	.word	0xffffffff


	//   ....[156]....
        /*04cc*/ 	.word	0xffffffff


	//   ....[157]....
        /*04d0*/ 	.word	0xffffffff


	//   ....[158]....
        /*04d4*/ 	.word	0xffffffff


	//   ....[159]....
        /*04d8*/ 	.word	0xffffffff


	//   ....[160]....
        /*04dc*/ 	.word	0xffffffff


	//   ....[161]....
        /*04e0*/ 	.word	0xffffffff


	//   ....[162]....
        /*04e4*/ 	.word	0xffffffff


	//   ....[163]....
        /*04e8*/ 	.word	0xffffffff


	//   ....[164]....
        /*04ec*/ 	.word	0xffffffff


	//   ....[165]....
        /*04f0*/ 	.word	0xffffffff


	//   ....[166]....
        /*04f4*/ 	.word	0xffffffff


	//   ....[167]....
        /*04f8*/ 	.word	0xffffffff


	//   ....[168]....
        /*04fc*/ 	.word	0xffffffff


	//   ....[169]....
        /*0500*/ 	.word	0xffffffff


	//   ....[170]....
        /*0504*/ 	.word	0xffffffff


	//   ....[171]....
        /*0508*/ 	.word	0xffffffff


	//   ....[172]....
        /*050c*/ 	.word	0xffffffff


	//   ....[173]....
        /*0510*/ 	.word	0xffffffff


	//   ....[174]....
        /*0514*/ 	.word	0xffffffff


	//   ....[175]....
        /*0518*/ 	.word	0xffffffff


	//   ....[176]....
        /*051c*/ 	.word	0xffffffff


	//   ....[177]....
        /*0520*/ 	.word	0xffffffff


	//   ....[178]....
        /*0524*/ 	.word	0xffffffff


	//   ....[179]....
        /*0528*/ 	.word	0xffffffff


	//   ....[180]....
        /*052c*/ 	.word	0xffffffff


	//   ....[181]....
        /*0530*/ 	.word	0xffffffff


	//   ....[182]....
        /*0534*/ 	.word	0xffffffff


	//   ....[183]....
        /*0538*/ 	.word	0xffffffff


	//   ....[184]....
        /*053c*/ 	.word	0xffffffff


	//   ....[185]....
        /*0540*/ 	.word	0xffffffff


	//   ....[186]....
        /*0544*/ 	.word	0xffffffff


	//   ....[187]....
        /*0548*/ 	.word	0xffffffff


	//   ....[188]....
        /*054c*/ 	.word	0xffffffff


	//   ....[189]....
        /*0550*/ 	.word	0xffffffff


	//   ....[190]....
        /*0554*/ 	.word	0xffffffff


	//   ....[191]....
        /*0558*/ 	.word	0xffffffff


	//   ....[192]....
        /*055c*/ 	.word	0xffffffff


	//   ....[193]....
        /*0560*/ 	.word	0xffffffff


	//   ....[194]....
        /*0564*/ 	.word	0xffffffff


	//   ....[195]....
        /*0568*/ 	.word	0xffffffff


	//   ....[196]....
        /*056c*/ 	.word	0xffffffff


	//   ....[197]....
        /*0570*/ 	.word	0xffffffff


	//   ....[198]....
        /*0574*/ 	.word	0xffffffff


	//   ....[199]....
        /*0578*/ 	.word	0x0500000f


	//   ....[200]....
        /*057c*/ 	.word	0x0500000f


	//   ....[201]....
        /*0580*/ 	.word	0x0500000f


	//   ....[202]....
        /*0584*/ 	.word	0x0500000f


	//   ....[203]....
        /*0588*/ 	.word	0x0500000f


	//   ....[204]....
        /*058c*/ 	.word	0x0500000f


	//   ....[205]....
        /*0590*/ 	.word	0x0500000f


	//   ....[206]....
        /*0594*/ 	.word	0x0500000f


	//   ....[207]....
        /*0598*/ 	.word	0x0500000f


	//   ....[208]....
        /*059c*/ 	.word	0x0500000f


	//   ....[209]....
        /*05a0*/ 	.word	0x0500000f


	//   ....[210]....
        /*05a4*/ 	.word	0x0500000f


	//   ....[211]....
        /*05a8*/ 	.word	0x0500000f


	//   ....[212]....
        /*05ac*/ 	.word	0x0500000f


	//   ....[213]....
        /*05b0*/ 	.word	0x0500000f


	//   ....[214]....
        /*05b4*/ 	.word	0x0500000f


	//   ....[215]....
        /*05b8*/ 	.word	0x0500000f


	//   ....[216]....
        /*05bc*/ 	.word	0x0500000f


	//   ....[217]....
        /*05c0*/ 	.word	0x0500000f


	//   ....[218]....
        /*05c4*/ 	.word	0x0500000f


	//   ....[219]....
        /*05c8*/ 	.word	0x0500000f


	//   ....[220]....
        /*05cc*/ 	.word	0x0500000f


	//   ....[221]....
        /*05d0*/ 	.word	0x0500000f


	//   ....[222]....
        /*05d4*/ 	.word	0x0500000f


	//   ....[223]....
        /*05d8*/ 	.word	0x0500000f


	//   ....[224]....
        /*05dc*/ 	.word	0x0500000f


	//   ....[225]....
        /*05e0*/ 	.word	0x0500000f


	//   ....[226]....
        /*05e4*/ 	.word	0x0500000f


	//   ....[227]....
        /*05e8*/ 	.word	0x0500000f


	//   ....[228]....
        /*05ec*/ 	.word	0x0500000f


	//   ....[229]....
        /*05f0*/ 	.word	0x0500000f


	//   ....[230]....
        /*05f4*/ 	.word	0x0500000f


	//   ....[231]....
        /*05f8*/ 	.word	0x0500000f


	//   ....[232]....
        /*05fc*/ 	.word	0x0500000f


	//   ....[233]....
        /*0600*/ 	.word	0x0500000f


	//   ....[234]....
        /*0604*/ 	.word	0x0500000f


	//   ....[235]....
        /*0608*/ 	.word	0x0500000f


	//   ....[236]....
        /*060c*/ 	.word	0x0500000f


	//   ....[237]....
        /*0610*/ 	.word	0x0500000f


	//   ....[238]....
        /*0614*/ 	.word	0x0500000f


	//   ....[239]....
        /*0618*/ 	.word	0x0500000f


	//   ....[240]....
        /*061c*/ 	.word	0x0500000f


	//   ....[241]....
        /*0620*/ 	.word	0x0500000f


	//   ....[242]....
        /*0624*/ 	.word	0x0500000f


	//   ....[243]....
        /*0628*/ 	.word	0x0500000f


	//   ....[244]....
        /*062c*/ 	.word	0x0500000f


	//   ....[245]....
        /*0630*/ 	.word	0x0500000f


	//   ....[246]....
        /*0634*/ 	.word	0x0500000f


	//   ....[247]....
        /*0638*/ 	.word	0x0500000f


	//   ....[248]....
        /*063c*/ 	.word	0x0500000f


	//----- nvinfo : EIATTR_COOP_GROUP_INSTR_OFFSETS
	.align		4
.L_297:
        /*0640*/ 	.byte	0x04, 0x28
        /*0642*/ 	.short	(.L_299 - .L_298)


	//   ....[0]....
.L_298:
        /*0644*/ 	.word	0x00000080


	//   ....[1]....
        /*0648*/ 	.word	0x00000090


	//   ....[2]....
        /*064c*/ 	.word	0x000002d0


	//   ....[3]....
        /*0650*/ 	.word	0x00000430


	//   ....[4]....
        /*0654*/ 	.word	0x00000550


	//   ....[5]....
        /*0658*/ 	.word	0x000006b0


	//   ....[6]....
        /*065c*/ 	.word	0x00001b00


	//   ....[7]....
        /*0660*/ 	.word	0x00003050


	//   ....[8]....
        /*0664*/ 	.word	0x00003500


	//   ....[9]....
        /*0668*/ 	.word	0x00003ff0


	//   ....[10]....
        /*066c*/ 	.word	0x00004070


	//   ....[11]....
        /*0670*/ 	.word	0x00004d00


	//   ....[12]....
        /*0674*/ 	.word	0x00004d70


	//   ....[13]....
        /*0678*/ 	.word	0x00007220


	//   ....[14]....
        /*067c*/ 	.word	0x000080c0


	//   ....[15]....
        /*0680*/ 	.word	0x00008120


	//   ....[16]....
        /*0684*/ 	.word	0x000081b0


	//   ....[17]....
        /*0688*/ 	.word	0x00008e20


	//   ....[18]....
        /*068c*/ 	.word	0x00008e70


	//   ....[19]....
        /*0690*/ 	.word	0x0000c200


	//   ....[20]....
        /*0694*/ 	.word	0x0000c220


	//   ....[21]....
        /*0698*/ 	.word	0x0000c250


	//   ....[22]....
        /*069c*/ 	.word	0x0000c260


	//   ....[23]....
        /*06a0*/ 	.word	0x0000dc80


	//   ....[24]....
        /*06a4*/ 	.word	0x0000dc90


	//   ....[25]....
        /*06a8*/ 	.word	0x0000dd10


	//   ....[26]....
        /*06ac*/ 	.word	0x0000dd20


	//   ....[27]....
        /*06b0*/ 	.word	0x0000ec90


	//   ....[28]....
        /*06b4*/ 	.word	0x0000eca0


	//   ....[29]....
        /*06b8*/ 	.word	0x0000ecb0


	//   ....[30]....
        /*06bc*/ 	.word	0x0000ecc0


	//   ....[31]....
        /*06c0*/ 	.word	0x0000ecd0


	//   ....[32]....
        /*06c4*/ 	.word	0x0000ece0


	//   ....[33]....
        /*06c8*/ 	.word	0x0000ecf0


	//   ....[34]....
        /*06cc*/ 	.word	0x0000ed00


	//   ....[35]....
        /*06d0*/ 	.word	0x0000ed10


	//   ....[36]....
        /*06d4*/ 	.word	0x0000ed20


	//   ....[37]....
        /*06d8*/ 	.word	0x0000ed30


	//   ....[38]....
        /*06dc*/ 	.word	0x0000ed40


	//   ....[39]....
        /*06e0*/ 	.word	0x0000ed50


	//   ....[40]....
        /*06e4*/ 	.word	0x0000ed60


	//   ....[41]....
        /*06e8*/ 	.word	0x0000ed70


	//   ....[42]....
        /*06ec*/ 	.word	0x0000eda0


	//   ....[43]....
        /*06f0*/ 	.word	0x0000edb0


	//   ....[44]....
        /*06f4*/ 	.word	0x0000edc0


	//   ....[45]....
        /*06f8*/ 	.word	0x0000edd0


	//   ....[46]....
        /*06fc*/ 	.word	0x0000ee00


	//   ....[47]....
        /*0700*/ 	.word	0x0000ee10


	//   ....[48]....
        /*0704*/ 	.word	0x0000ee20


	//   ....[49]....
        /*0708*/ 	.word	0x0000ee30


	//   ....[50]....
        /*070c*/ 	.word	0x0000ee40


	//   ....[51]....
        /*0710*/ 	.word	0x0000ee50


	//   ....[52]....
        /*0714*/ 	.word	0x0000ee60


	//   ....[53]....
        /*0718*/ 	.word	0x0000ee70


	//   ....[54]....
        /*071c*/ 	.word	0x0000ee80


	//   ....[55]....
        /*0720*/ 	.word	0x0000ee90


	//   ....[56]....
        /*0724*/ 	.word	0x0000eea0


	//   ....[57]....
        /*0728*/ 	.word	0x0000eec0


	//   ....[58]....
        /*072c*/ 	.word	0x0000eed0


	//   ....[59]....
        /*0730*/ 	.word	0x0000eef0


	//   ....[60]....
        /*0734*/ 	.word	0x0000ef00


	//   ....[61]....
        /*0738*/ 	.word	0x0000ef10


	//   ....[62]....
        /*073c*/ 	.word	0x0000ef30


	//   ....[63]....
        /*0740*/ 	.word	0x0000ef50


	//   ....[64]....
        /*0744*/ 	.word	0x0000ef70


	//   ....[65]....
        /*0748*/ 	.word	0x0000ef80


	//   ....[66]....
        /*074c*/ 	.word	0x0000efa0


	//   ....[67]....
        /*0750*/ 	.word	0x0000efc0


	//   ....[68]....
        /*0754*/ 	.word	0x0000eff0


	//   ....[69]....
        /*0758*/ 	.word	0x0000f010


	//   ....[70]....
        /*075c*/ 	.word	0x0000f020


	//   ....[71]....
        /*0760*/ 	.word	0x0000f040


	//   ....[72]....
        /*0764*/ 	.word	0x0000f070


	//   ....[73]....
        /*0768*/ 	.word	0x0000f080


	//   ....[74]....
        /*076c*/ 	.word	0x0000f090


	//   ....[75]....
        /*0770*/ 	.word	0x0000f0c0


	//   ....[76]....
        /*0774*/ 	.word	0x0000f0f0


	//   ....[77]....
        /*0778*/ 	.word	0x0000f120


	//   ....[78]....
        /*077c*/ 	.word	0x0000f150


	//   ....[79]....
        /*0780*/ 	.word	0x0000f180


	//   ....[80]....
        /*0784*/ 	.word	0x0000f1b0


	//   ....[81]....
        /*0788*/ 	.word	0x0000f1e0


	//   ....[82]....
        /*078c*/ 	.word	0x0000f210


	//   ....[83]....
        /*0790*/ 	.word	0x0000f240


	//   ....[84]....
        /*0794*/ 	.word	0x0000f270


	//   ....[85]....
        /*0798*/ 	.word	0x0000f2a0


	//   ....[86]....
        /*079c*/ 	.word	0x0000f2d0


	//   ....[87]....
        /*07a0*/ 	.word	0x0000f300


	//   ....[88]....
        /*07a4*/ 	.word	0x0000f330


	//   ....[89]....
        /*07a8*/ 	.word	0x0000f360


	//   ....[90]....
        /*07ac*/ 	.word	0x0000f390


	//   ....[91]....
        /*07b0*/ 	.word	0x0000fbc0


	//   ....[92]....
        /*07b4*/ 	.word	0x0000fc00


	//   ....[93]....
        /*07b8*/ 	.word	0x0000fc30


	//   ....[94]....
        /*07bc*/ 	.word	0x0000fc60


	//   ....[95]....
        /*07c0*/ 	.word	0x00010330


	//   ....[96]....
        /*07c4*/ 	.word	0x00010350


	//   ....[97]....
        /*07c8*/ 	.word	0x00010420


	//   ....[98]....
        /*07cc*/ 	.word	0x00010440


	//   ....[99]....
        /*07d0*/ 	.word	0x00010500


	//   ....[100]....
        /*07d4*/ 	.word	0x00010520


	//   ....[101]....
        /*07d8*/ 	.word	0x000105f0


	//   ....[102]....
        /*07dc*/ 	.word	0x00010610


	//   ....[103]....
        /*07e0*/ 	.word	0x000109c0


	//   ....[104]....
        /*07e4*/ 	.word	0x000109d0


	//   ....[105]....
        /*07e8*/ 	.word	0x00010e00


	//   ....[106]....
        /*07ec*/ 	.word	0x00010e10


	//   ....[107]....
        /*07f0*/ 	.word	0x00011b00


	//   ....[108]....
        /*07f4*/ 	.word	0x00011b20


	//   ....[109]....
        /*07f8*/ 	.word	0x00011be0


	//   ....[110]....
        /*07fc*/ 	.word	0x00011c00


	//   ....[111]....
        /*0800*/ 	.word	0x00011cc0


	//   ....[112]....
        /*0804*/ 	.word	0x00011ce0


	//   ....[113]....
        /*0808*/ 	.word	0x00011db0


	//   ....[114]....
        /*080c*/ 	.word	0x00011dd0


	//   ....[115]....
        /*0810*/ 	.word	0x00011f10


	//   ....[116]....
        /*0814*/ 	.word	0x00012120


	//   ....[117]....
        /*0818*/ 	.word	0x00012150


	//   ....[118]....
        /*081c*/ 	.word	0x00012180


	//   ....[119]....
        /*0820*/ 	.word	0x000121b0


	//   ....[120]....
        /*0824*/ 	.word	0x000121e0


	//   ....[121]....
        /*0828*/ 	.word	0x00012230


	//   ....[122]....
        /*082c*/ 	.word	0x000123b0


	//   ....[123]....
        /*0830*/ 	.word	0x000123e0


	//   ....[124]....
        /*0834*/ 	.word	0x00012410


	//   ....[125]....
        /*0838*/ 	.word	0x00012440


	//   ....[126]....
        /*083c*/ 	.word	0x00012470


	//   ....[127]....
        /*0840*/ 	.word	0x000124a0


	//   ....[128]....
        /*0844*/ 	.word	0x00012530


	//   ....[129]....
        /*0848*/ 	.word	0x00012590


	//   ....[130]....
        /*084c*/ 	.word	0x000125a0


	//   ....[131]....
        /*0850*/ 	.word	0x000125f0


	//   ....[132]....
        /*0854*/ 	.word	0x00014c00


	//   ....[133]....
        /*0858*/ 	.word	0x00014c30


	//   ....[134]....
        /*085c*/ 	.word	0x00014c60


	//   ....[135]....
        /*0860*/ 	.word	0x00014c80


	//   ....[136]....
        /*0864*/ 	.word	0x00014d10


	//   ....[137]....
        /*0868*/ 	.word	0x00014d50


	//   ....[138]....
        /*086c*/ 	.word	0x00014d90


	//   ....[139]....
        /*0870*/ 	.word	0x00014da0


	//   ....[140]....
        /*0874*/ 	.word	0x00014e80


	//   ....[141]....
        /*0878*/ 	.word	0x00014ea0


	//   ....[142]....
        /*087c*/ 	.word	0x00015280


	//   ....[143]....
        /*0880*/ 	.word	0x000152c0


	//   ....[144]....
        /*0884*/ 	.word	0x000152e0


	//   ....[145]....
        /*0888*/ 	.word	0x00015390


	//   ....[146]....
        /*088c*/ 	.word	0x000153b0


	//   ....[147]....
        /*0890*/ 	.word	0x00015440


	//   ....[148]....
        /*0894*/ 	.word	0x00015460


	//   ....[149]....
        /*0898*/ 	.word	0x00015470


	//   ....[150]....
        /*089c*/ 	.word	0x00015500


	//   ....[151]....
        /*08a0*/ 	.word	0x00015560


	//   ....[152]....
        /*08a4*/ 	.word	0x00015cb0


	//   ....[153]....
        /*08a8*/ 	.word	0x00015ce0


	//   ....[154]....
        /*08ac*/ 	.word	0x00015d00


	//   ....[155]....
        /*08b0*/ 	.word	0x00015d90


	//   ....[156]....
        /*08b4*/ 	.word	0x00015db0


	//   ....[157]....
        /*08b8*/ 	.word	0x00015e40


	//   ....[158]....
        /*08bc*/ 	.word	0x00015e60


	//   ....[159]....
        /*08c0*/ 	.word	0x00015e70


	//   ....[160]....
        /*08c4*/ 	.word	0x00016890


	//   ....[161]....
        /*08c8*/ 	.word	0x000168b0


	//   ....[162]....
        /*08cc*/ 	.word	0x000168d0


	//   ....[163]....
        /*08d0*/ 	.word	0x00016920


	//   ....[164]....
        /*08d4*/ 	.word	0x00016930


	//   ....[165]....
        /*08d8*/ 	.word	0x00016980


	//   ....[166]....
        /*08dc*/ 	.word	0x00016990


	//   ....[167]....
        /*08e0*/ 	.word	0x000169a0


	//   ....[168]....
        /*08e4*/ 	.word	0x000169f0


	//   ....[169]....
        /*08e8*/ 	.word	0x00016a40


	//   ....[170]....
        /*08ec*/ 	.word	0x00016e30


	//   ....[171]....
        /*08f0*/ 	.word	0x00016e50


	//   ....[172]....
        /*08f4*/ 	.word	0x00016e60


	//   ....[173]....
        /*08f8*/ 	.word	0x00016e70


	//   ....[174]....
        /*08fc*/ 	.word	0x00016ed0


	//   ....[175]....
        /*0900*/ 	.word	0x00016ee0


	//   ....[176]....
        /*0904*/ 	.word	0x00016f40


	//   ....[177]....
        /*0908*/ 	.word	0x00016f70


	//   ....[178]....
        /*090c*/ 	.word	0x00016fb0


	//   ....[179]....
        /*0910*/ 	.word	0x00017010


	//   ....[180]....
        /*0914*/ 	.word	0x00018250


	//   ....[181]....
        /*0918*/ 	.word	0x000182a0


	//   ....[182]....
        /*091c*/ 	.word	0x000182d0


	//   ....[183]....
        /*0920*/ 	.word	0x00018300


	//   ....[184]....
        /*0924*/ 	.word	0x00018330


	//   ....[185]....
        /*0928*/ 	.word	0x00018340


	//   ....[186]....
        /*092c*/ 	.word	0x00018370


	//   ....[187]....
        /*0930*/ 	.word	0x000183c0


	//   ....[188]....
        /*0934*/ 	.word	0x00018520


	//   ....[189]....
        /*0938*/ 	.word	0x00018550


	//   ....[190]....
        /*093c*/ 	.word	0x00018590


	//   ....[191]....
        /*0940*/ 	.word	0x000185c0


	//   ....[192]....
        /*0944*/ 	.word	0x000185f0


	//   ....[193]....
        /*0948*/ 	.word	0x00018620


	//   ....[194]....
        /*094c*/ 	.word	0x000186c0


	//   ....[195]....
        /*0950*/ 	.word	0x00018710


	//   ....[196]....
        /*0954*/ 	.word	0x00018720


	//   ....[197]....
        /*0958*/ 	.word	0x00018760


	//   ....[198]....
        /*095c*/ 	.word	0x00019250


	//   ....[199]....
        /*0960*/ 	.word	0x00019880


	//   ....[200]....
        /*0964*/ 	.word	0x00019960


	//   ....[201]....
        /*0968*/ 	.word	0x00019a30


	//   ....[202]....
        /*096c*/ 	.word	0x00019ac0


	//   ....[203]....
        /*0970*/ 	.word	0x00019b90


	//   ....[204]....
        /*0974*/ 	.word	0x00019c20


	//   ....[205]....
        /*0978*/ 	.word	0x00019cd0


	//   ....[206]....
        /*097c*/ 	.word	0x00019d60


	//   ....[207]....
        /*0980*/ 	.word	0x00019e10


	//   ....[208]....
        /*0984*/ 	.word	0x00019e70


	//   ....[209]....
        /*0988*/ 	.word	0x00019f70


	//   ....[210]....
        /*098c*/ 	.word	0x0001a070


	//   ....[211]....
        /*0990*/ 	.word	0x0001a120


	//   ....[212]....
        /*0994*/ 	.word	0x0001a250


	//   ....[213]....
        /*0998*/ 	.word	0x0001a300


	//   ....[214]....
        /*099c*/ 	.word	0x0001a400


	//   ....[215]....
        /*09a0*/ 	.word	0x0001a4c0


	//   ....[216]....
        /*09a4*/ 	.word	0x0001a520


	//   ....[217]....
        /*09a8*/ 	.word	0x0001a5c0


	//   ....[218]....
        /*09ac*/ 	.word	0x0001a680


	//   ....[219]....
        /*09b0*/ 	.word	0x0001a750


	//   ....[220]....
        /*09b4*/ 	.word	0x0001a800


	//   ....[221]....
        /*09b8*/ 	.word	0x0001a860


	//   ....[222]....
        /*09bc*/ 	.word	0x0001a8c0


	//   ....[223]....
        /*09c0*/ 	.word	0x0001a9c0


	//   ....[224]....
        /*09c4*/ 	.word	0x0001aa20


	//   ....[225]....
        /*09c8*/ 	.word	0x0001ab20


	//   ....[226]....
        /*09cc*/ 	.word	0x0001ab80


	//   ....[227]....
        /*09d0*/ 	.word	0x0001ac60


	//   ....[228]....
        /*09d4*/ 	.word	0x0001ad90


	//   ....[229]....
        /*09d8*/ 	.word	0x0001ae40


	//   ....[230]....
        /*09dc*/ 	.word	0x0001aea0


	//   ....[231]....
        /*09e0*/ 	.word	0x0001af60


	//   ....[232]....
        /*09e4*/ 	.word	0x0001afc0


	//   ....[233]....
        /*09e8*/ 	.word	0x0001b080


	//   ....[234]....
        /*09ec*/ 	.word	0x0001b0e0


	//   ....[235]....
        /*09f0*/ 	.word	0x0001b1a0


	//   ....[236]....
        /*09f4*/ 	.word	0x0001b200


	//   ....[237]....
        /*09f8*/ 	.word	0x0001b2c0


	//   ....[238]....
        /*09fc*/ 	.word	0x0001b3b0


	//   ....[239]....
        /*0a00*/ 	.word	0x0001b450


	//   ....[240]....
        /*0a04*/ 	.word	0x0001b4b0


	//   ....[241]....
        /*0a08*/ 	.word	0x0001b580


	//   ....[242]....
        /*0a0c*/ 	.word	0x0001b5e0


	//   ....[243]....
        /*0a10*/ 	.word	0x0001b6b0


	//   ....[244]....
        /*0a14*/ 	.word	0x0001b710


	//   ....[245]....
        /*0a18*/ 	.word	0x0001b7e0


	//   ....[246]....
        /*0a1c*/ 	.word	0x0001b840


	//   ....[247]....
        /*0a20*/ 	.word	0x0001b910


	//   ....[248]....
        /*0a24*/ 	.word	0x0001bb70


	//----- nvinfo : EIATTR_REG_RECONFIG
	.align		4
.L_299:
        /*0a28*/ 	.byte	0x01, 0x54
	.zero		2


	//----- nvinfo : EIATTR_SYSCALL_OFFSETS
	.align		4
        /*0a2c*/ 	.byte	0x04, 0x46
        /*0a2e*/ 	.short	(.L_301 - .L_300)


	//   ....[0]....
.L_300:
        /*0a30*/ 	.word	0x00001ce0


	//   ....[1]....
        /*0a34*/ 	.word	0x00013e50


	//   ....[2]....
        /*0a38*/ 	.word	0x00013fc0


	//   ....[3]....
        /*0a3c*/ 	.word	0x00014110


	//   ....[4]....
        /*0a40*/ 	.word	0x00014250


	//   ....[5]....
        /*0a44*/ 	.word	0x00015920


	//----- nvinfo : EIATTR_MBARRIER_INSTR_OFFSETS
	.align		4
.L_301:
        /*0a48*/ 	.byte	0x04, 0x39
        /*0a4a*/ 	.short	(.L_303 - .L_302)


	//   ....[0]....
.L_302:
        /*0a4c*/ 	.word	0x00000180
        /*0a50*/ 	.word	0x000000ff
        /*0a54*/ 	.word	0x00029800
        /*0a58*/ 	.short	0x0100
        /*0a5a*/ 	.byte	0x08
	.zero		1


	//   ....[1]....
        /*0a5c*/ 	.word	0x00000190
        /*0a60*/ 	.word	0x000000ff
        /*0a64*/ 	.word	0x00029820
        /*0a68*/ 	.short	0x0100
        /*0a6a*/ 	.byte	0x08
	.zero		1


	//   ....[2]....
        /*0a6c*/ 	.word	0x00000280
        /*0a70*/ 	.word	0x000000ff
        /*0a74*/ 	.word	0x00029830
        /*0a78*/ 	.short	0x0100
        /*0a7a*/ 	.byte	0x08
	.zero		1


	//   ....[3]....
        /*0a7c*/ 	.word	0x00000290
        /*0a80*/ 	.word	0x000000ff
        /*0a84*/ 	.word	0x00029840
        /*0a88*/ 	.short	0x0100
        /*0a8a*/ 	.byte	0x08
	.zero		1


	//   ....[4]....
        /*0a8c*/ 	.word	0x000002a0
        /*0a90*/ 	.word	0x000000ff
        /*0a94*/ 	.word	0x00029838
        /*0a98*/ 	.short	0x0100
        /*0a9a*/ 	.byte	0x08
	.zero		1


	//   ....[5]....
        /*0a9c*/ 	.word	0x000002b0
        /*0aa0*/ 	.word	0x000000ff
        /*0aa4*/ 	.word	0x00029848
        /*0aa8*/ 	.short	0x0100
        /*0aaa*/ 	.byte	0x08
	.zero		1


	//   ....[6]....
        /*0aac*/ 	.word	0x000003e0
        /*0ab0*/ 	.word	0x000000ff
        /*0ab4*/ 	.word	0x00029850
        /*0ab8*/ 	.short	0x0100
        /*0aba*/ 	.byte	0x08
	.zero		1


	//   ....[7]....
        /*0abc*/ 	.word	0x000003f0
        /*0ac0*/ 	.word	0x000000ff
        /*0ac4*/ 	.word	0x00029860
        /*0ac8*/ 	.short	0x0100
        /*0aca*/ 	.byte	0x08
	.zero		1


	//   ....[8]....
        /*0acc*/ 	.word	0x00000400
        /*0ad0*/ 	.word	0x000000ff
        /*0ad4*/ 	.word	0x00029858
        /*0ad8*/ 	.short	0x0100
        /*0ada*/ 	.byte	0x08
	.zero		1


	//   ....[9]....
        /*0adc*/ 	.word	0x00000410
        /*0ae0*/ 	.word	0x000000ff
        /*0ae4*/ 	.word	0x00029868
        /*0ae8*/ 	.short	0x0100
        /*0aea*/ 	.byte	0x08
	.zero		1


	//   ....[10]....
        /*0aec*/ 	.word	0x00000500
        /*0af0*/ 	.word	0x000000ff
        /*0af4*/ 	.word	0x00029870
        /*0af8*/ 	.short	0x0100
        /*0afa*/ 	.byte	0x06
	.zero		1


	//   ....[11]....
        /*0afc*/ 	.word	0x00000510
        /*0b00*/ 	.word	0x000000ff
        /*0b04*/ 	.word	0x00029880
        /*0b08*/ 	.short	0x0100
        /*0b0a*/ 	.byte	0x06
	.zero		1


	//   ....[12]....
        /*0b0c*/ 	.word	0x00000520
        /*0b10*/ 	.word	0x000000ff
        /*0b14*/ 	.word	0x00029878
        /*0b18*/ 	.short	0x0100
        /*0b1a*/ 	.byte	0x06
	.zero		1


	//   ....[13]....
        /*0b1c*/ 	.word	0x00000530
        /*0b20*/ 	.word	0x000000ff
        /*0b24*/ 	.word	0x00029888
        /*0b28*/ 	.short	0x0100
        /*0b2a*/ 	.byte	0x06
	.zero		1


	//   ....[14]....
        /*0b2c*/ 	.word	0x00000660
        /*0b30*/ 	.word	0x000000ff
        /*0b34*/ 	.word	0x00029890
        /*0b38*/ 	.short	0x0100
        /*0b3a*/ 	.byte	0x08
	.zero		1


	//   ....[15]....
        /*0b3c*/ 	.word	0x00000670
        /*0b40*/ 	.word	0x000000ff
        /*0b44*/ 	.word	0x000298a0
        /*0b48*/ 	.short	0x0100
        /*0b4a*/ 	.byte	0x08
	.zero		1


	//   ....[16]....
        /*0b4c*/ 	.word	0x00000680
        /*0b50*/ 	.word	0x000000ff
        /*0b54*/ 	.word	0x00029898
        /*0b58*/ 	.short	0x0100
        /*0b5a*/ 	.byte	0x08
	.zero		1


	//   ....[17]....
        /*0b5c*/ 	.word	0x00000690
        /*0b60*/ 	.word	0x000000ff
        /*0b64*/ 	.word	0x000298a8
        /*0b68*/ 	.short	0x0100
        /*0b6a*/ 	.byte	0x08
	.zero		1


	//   ....[18]....
        /*0b6c*/ 	.word	0x000007e0
        /*0b70*/ 	.word	0x000000ff
        /*0b74*/ 	.word	0x000298b0
        /*0b78*/ 	.short	0x0100
        /*0b7a*/ 	.byte	0x08
	.zero		1


	//   ....[19]....
        /*0b7c*/ 	.word	0x000007f0
        /*0b80*/ 	.word	0x000000ff
        /*0b84*/ 	.word	0x000298c0
        /*0b88*/ 	.short	0x0100
        /*0b8a*/ 	.byte	0x08
	.zero		1


	//   ....[20]....
        /*0b8c*/ 	.word	0x00000800
        /*0b90*/ 	.word	0x000000ff
        /*0b94*/ 	.word	0x000298b8
        /*0b98*/ 	.short	0x0100
        /*0b9a*/ 	.byte	0x08
	.zero		1


	//   ....[21]....
        /*0b9c*/ 	.word	0x00000810
        /*0ba0*/ 	.word	0x000000ff
        /*0ba4*/ 	.word	0x000298c8
        /*0ba8*/ 	.short	0x0100
        /*0baa*/ 	.byte	0x08
	.zero		1


	//   ....[22]....
        /*0bac*/ 	.word	0x00001f30
        /*0bb0*/ 	.word	0x000000ff
        /*0bb4*/ 	.word	0x00029800
        /*0bb8*/ 	.short	0x010a
        /*0bba*/ 	.byte	0x27
	.zero		1


	//   ....[23]....
        /*0bbc*/ 	.word	0x00001ff0
        /*0bc0*/ 	.word	0x00000002
        /*0bc4*/ 	.word	0x00029830
        /*0bc8*/ 	.short	0x010a
        /*0bca*/ 	.byte	0x3f
	.zero		1


	//   ....[24]....
        /*0bcc*/ 	.word	0x00002030
        /*0bd0*/ 	.word	0x00000002
        /*0bd4*/ 	.word	0x00029830
        /*0bd8*/ 	.short	0x010a
        /*0bda*/ 	.byte	0x3f
	.zero		1


	//   ....[25]....
        /*0bdc*/ 	.word	0x000039b0
        /*0be0*/ 	.word	0x000000ff
        /*0be4*/ 	.word	0x00000000
        /*0be8*/ 	.short	0x0101
        /*0bea*/ 	.byte	0x05
	.zero		1


	//   ....[26]....
        /*0bec*/ 	.word	0x00006130
        /*0bf0*/ 	.word	0x000000ff
        /*0bf4*/ 	.word	0x00029830
        /*0bf8*/ 	.short	0x010a
        /*0bfa*/ 	.byte	0x06
	.zero		1


	//   ....[27]....
        /*0bfc*/ 	.word	0x00006170
        /*0c00*/ 	.word	0x000000ff
        /*0c04*/ 	.word	0x00029830
        /*0c08*/ 	.short	0x010a
        /*0c0a*/ 	.byte	0x06
	.zero		1


	//   ....[28]....
        /*0c0c*/ 	.word	0x00006db0
        /*0c10*/ 	.word	0x000000ff
        /*0c14*/ 	.word	0x00029850
        /*0c18*/ 	.short	0x010a
        /*0c1a*/ 	.byte	0x06
	.zero		1


	//   ....[29]....
        /*0c1c*/ 	.word	0x00006df0
        /*0c20*/ 	.word	0x000000ff
        /*0c24*/ 	.word	0x00029850
        /*0c28*/ 	.short	0x010a
        /*0c2a*/ 	.byte	0x06
	.zero		1


	//   ....[30]....
        /*0c2c*/ 	.word	0x00007920
        /*0c30*/ 	.word	0x000000ff
        /*0c34*/ 	.word	0x00000000
        /*0c38*/ 	.short	0x0101
        /*0c3a*/ 	.byte	0x06
	.zero		1


	//   ....[31]....
        /*0c3c*/ 	.word	0x00009c60
        /*0c40*/ 	.word	0x000000ff
        /*0c44*/ 	.word	0x00000000
        /*0c48*/ 	.short	0x0101
        /*0c4a*/ 	.byte	0x05
	.zero		1


	//   ....[32]....
        /*0c4c*/ 	.word	0x0000a3c0
        /*0c50*/ 	.word	0x000000ff
        /*0c54*/ 	.word	0x00029830
        /*0c58*/ 	.short	0x010a
        /*0c5a*/ 	.byte	0x06
	.zero		1


	//   ....[33]....
        /*0c5c*/ 	.word	0x0000a400
        /*0c60*/ 	.word	0x000000ff
        /*0c64*/ 	.word	0x00029830
        /*0c68*/ 	.short	0x010a
        /*0c6a*/ 	.byte	0x06
	.zero		1


	//   ....[34]....
        /*0c6c*/ 	.word	0x0000b010
        /*0c70*/ 	.word	0x000000ff
        /*0c74*/ 	.word	0x00029850
        /*0c78*/ 	.short	0x010a
        /*0c7a*/ 	.byte	0x06
	.zero		1


	//   ....[35]....
        /*0c7c*/ 	.word	0x0000b050
        /*0c80*/ 	.word	0x000000ff
        /*0c84*/ 	.word	0x00029850
        /*0c88*/ 	.short	0x010a
        /*0c8a*/ 	.byte	0x06
	.zero		1


	//   ....[36]....
        /*0c8c*/ 	.word	0x0000b9c0
        /*0c90*/ 	.word	0x000000ff
        /*0c94*/ 	.word	0x00000000
        /*0c98*/ 	.short	0x0101
        /*0c9a*/ 	.byte	0x06
	.zero		1


	//   ....[37]....
        /*0c9c*/ 	.word	0x0000d360
        /*0ca0*/ 	.word	0x000000ff
        /*0ca4*/ 	.word	0x00000000
        /*0ca8*/ 	.short	0x0101
        /*0caa*/ 	.byte	0x05
	.zero		1


	//   ....[38]....
        /*0cac*/ 	.word	0x0000d9e0
        /*0cb0*/ 	.word	0x000000ff
        /*0cb4*/ 	.word	0x00029850
        /*0cb8*/ 	.short	0x010a
        /*0cba*/ 	.byte	0x05
	.zero		1


	//   ....[39]....
        /*0cbc*/ 	.word	0x0000da20
        /*0cc0*/ 	.word	0x000000ff
        /*0cc4*/ 	.word	0x00029850
        /*0cc8*/ 	.short	0x010a
        /*0cca*/ 	.byte	0x05
	.zero		1


	//   ....[40]....
        /*0ccc*/ 	.word	0x0000e000
        /*0cd0*/ 	.word	0x000000ff
        /*0cd4*/ 	.word	0x00000000
        /*0cd8*/ 	.short	0x0101
        /*0cda*/ 	.byte	0x04
	.zero		1


	//   ....[41]....
        /*0cdc*/ 	.word	0x00010320
        /*0ce0*/ 	.word	0x00000003
        /*0ce4*/ 	.word	0x00000000
        /*0ce8*/ 	.short	0x0101
        /*0cea*/ 	.byte	0x3f
	.zero		1


	//   ....[42]....
        /*0cec*/ 	.word	0x000107c0
        /*0cf0*/ 	.word	0x00000002
        /*0cf4*/ 	.word	0x00000000
        /*0cf8*/ 	.short	0x0101
        /*0cfa*/ 	.byte	0x3f
	.zero		1


	//   ....[43]....
        /*0cfc*/ 	.word	0x00014920
        /*0d00*/ 	.word	0x00000000
        /*0d04*/ 	.word	0x00029880
        /*0d08*/ 	.short	0x010a
        /*0d0a*/ 	.byte	0x3f
	.zero		1


	//   ....[44]....
        /*0d0c*/ 	.word	0x00014f60
        /*0d10*/ 	.word	0x00000000
        /*0d14*/ 	.word	0x00029870
        /*0d18*/ 	.short	0x0107
        /*0d1a*/ 	.byte	0x3f
	.zero		1


	//   ....[45]....
        /*0d1c*/ 	.word	0x00015010
        /*0d20*/ 	.word	0x00000000
        /*0d24*/ 	.word	0x00029870
        /*0d28*/ 	.short	0x0101
        /*0d2a*/ 	.byte	0x3f
	.zero		1


	//   ....[46]....
        /*0d2c*/ 	.word	0x00015040
        /*0d30*/ 	.word	0x00000000
        /*0d34*/ 	.word	0x00029840
        /*0d38*/ 	.short	0x010a
        /*0d3a*/ 	.byte	0x3f
	.zero		1


	//   ....[47]....
        /*0d3c*/ 	.word	0x00015670
        /*0d40*/ 	.word	0x00000000
        /*0d44*/ 	.word	0x00029830
        /*0d48*/ 	.short	0x0107
        /*0d4a*/ 	.byte	0x3f
	.zero		1


	//   ....[48]....
        /*0d4c*/ 	.word	0x00015730
        /*0d50*/ 	.word	0x00000000
        /*0d54*/ 	.word	0x00029830
        /*0d58*/ 	.short	0x0101
        /*0d5a*/ 	.byte	0x3f
	.zero		1


	//   ....[49]....
        /*0d5c*/ 	.word	0x00015fb0
        /*0d60*/ 	.word	0x00000010
        /*0d64*/ 	.word	0x00029800
        /*0d68*/ 	.short	0x0107
        /*0d6a*/ 	.byte	0x3f
	.zero		1


	//   ....[50]....
        /*0d6c*/ 	.word	0x000160b0
        /*0d70*/ 	.word	0x00000010
        /*0d74*/ 	.word	0x00029800
        /*0d78*/ 	.short	0x0101
        /*0d7a*/ 	.byte	0x3f
	.zero		1


	//   ....[51]....
        /*0d7c*/ 	.word	0x000160d0
        /*0d80*/ 	.word	0x00000010
        /*0d84*/ 	.word	0x00029820
        /*0d88*/ 	.short	0x010a
        /*0d8a*/ 	.byte	0x3f
	.zero		1


	//   ....[52]....
        /*0d8c*/ 	.word	0x000165f0
        /*0d90*/ 	.word	0x00000000
        /*0d94*/ 	.word	0x00029880
        /*0d98*/ 	.short	0x010a
        /*0d9a*/ 	.byte	0x3f
	.zero		1


	//   ....[53]....
        /*0d9c*/ 	.word	0x00016ad0
        /*0da0*/ 	.word	0x00000000
        /*0da4*/ 	.word	0x00029870
        /*0da8*/ 	.short	0x0107
        /*0daa*/ 	.byte	0x3f
	.zero		1


	//   ....[54]....
        /*0dac*/ 	.word	0x00016b80
        /*0db0*/ 	.word	0x00000000
        /*0db4*/ 	.word	0x00029870
        /*0db8*/ 	.short	0x0101
        /*0dba*/ 	.byte	0x3f
	.zero		1


	//   ....[55]....
        /*0dbc*/ 	.word	0x00016bb0
        /*0dc0*/ 	.word	0x00000000
        /*0dc4*/ 	.word	0x00029840
        /*0dc8*/ 	.short	0x010a
        /*0dca*/ 	.byte	0x3f
	.zero		1


	//   ....[56]....
        /*0dcc*/ 	.word	0x000170b0
        /*0dd0*/ 	.word	0x00000000
        /*0dd4*/ 	.word	0x00029830
        /*0dd8*/ 	.short	0x0107
        /*0dda*/ 	.byte	0x3f
	.zero		1


	//   ....[57]....
        /*0ddc*/ 	.word	0x00017160
        /*0de0*/ 	.word	0x00000000
        /*0de4*/ 	.word	0x00029830
        /*0de8*/ 	.short	0x0101
        /*0dea*/ 	.byte	0x3f
	.zero		1


	//   ....[58]....
        /*0dec*/ 	.word	0x000171f0
        /*0df0*/ 	.word	0x00000000
        /*0df4*/ 	.word	0x00029870
        /*0df8*/ 	.short	0x010a
        /*0dfa*/ 	.byte	0x3f
	.zero		1


	//   ....[59]....
        /*0dfc*/ 	.word	0x00017270
        /*0e00*/ 	.word	0x00000000
        /*0e04*/ 	.word	0x00029860
        /*0e08*/ 	.short	0x010a
        /*0e0a*/ 	.byte	0x3f
	.zero		1


	//   ....[60]....
        /*0e0c*/ 	.word	0x00017770
        /*0e10*/ 	.word	0x00000000
        /*0e14*/ 	.word	0x00029850
        /*0e18*/ 	.short	0x0101
        /*0e1a*/ 	.byte	0x3f
	.zero		1


	//   ....[61]....
        /*0e1c*/ 	.word	0x00017800
        /*0e20*/ 	.word	0x00000000
        /*0e24*/ 	.word	0x00000000
        /*0e28*/ 	.short	0x0101
        /*0e2a*/ 	.byte	0x3f
	.zero		1


	//   ....[62]....
        /*0e2c*/ 	.word	0x000179d0
        /*0e30*/ 	.word	0x00000012
        /*0e34*/ 	.word	0x00029870
        /*0e38*/ 	.short	0x010a
        /*0e3a*/ 	.byte	0x3f
	.zero		1


	//   ....[63]....
        /*0e3c*/ 	.word	0x00017a40
        /*0e40*/ 	.word	0x00000012
        /*0e44*/ 	.word	0x00029860
        /*0e48*/ 	.short	0x010a
        /*0e4a*/ 	.byte	0x3f
	.zero		1


	//   ....[64]....
        /*0e4c*/ 	.word	0x00017f50
        /*0e50*/ 	.word	0x00000012
        /*0e54*/ 	.word	0x00029850
        /*0e58*/ 	.short	0x0101
        /*0e5a*/ 	.byte	0x3f
	.zero		1


	//   ....[65]....
        /*0e5c*/ 	.word	0x00018010
        /*0e60*/ 	.word	0x00000012
        /*0e64*/ 	.word	0x00000000
        /*0e68*/ 	.short	0x0101
        /*0e6a*/ 	.byte	0x3f
	.zero		1


	//   ....[66]....
        /*0e6c*/ 	.word	0x000191d0
        /*0e70*/ 	.word	0x00000004
        /*0e74*/ 	.word	0x00029820
        /*0e78*/ 	.short	0x010a
        /*0e7a*/ 	.byte	0x3f
	.zero		1


	//   ....[67]....
        /*0e7c*/ 	.word	0x00019370
        /*0e80*/ 	.word	0x00000005
        /*0e84*/ 	.word	0x00029840
        /*0e88*/ 	.short	0x010a
        /*0e8a*/ 	.byte	0x3f
	.zero		1


	//   ....[68]....
        /*0e8c*/ 	.word	0x00019410
        /*0e90*/ 	.word	0x00000013
        /*0e94*/ 	.word	0x00029840
        /*0e98*/ 	.short	0x010a
        /*0e9a*/ 	.byte	0x3f
	.zero		1


	//   ....[69]....
        /*0e9c*/ 	.word	0x00019450
        /*0ea0*/ 	.word	0x00000005
        /*0ea4*/ 	.word	0x00029860
        /*0ea8*/ 	.short	0x010a
        /*0eaa*/ 	.byte	0x3f
	.zero		1


	//   ....[70]....
        /*0eac*/ 	.word	0x00019490
        /*0eb0*/ 	.word	0x00000013
        /*0eb4*/ 	.word	0x00029860
        /*0eb8*/ 	.short	0x010a
        /*0eba*/ 	.byte	0x3f
	.zero		1


	//   ....[71]....
        /*0ebc*/ 	.word	0x000194d0
        /*0ec0*/ 	.word	0x00000005
        /*0ec4*/ 	.word	0x00029880
        /*0ec8*/ 	.short	0x010a
        /*0eca*/ 	.byte	0x3f
	.zero		1


	//   ....[72]....
        /*0ecc*/ 	.word	0x00019510
        /*0ed0*/ 	.word	0x00000013
        /*0ed4*/ 	.word	0x00029880
        /*0ed8*/ 	.short	0x010a
        /*0eda*/ 	.byte	0x3f
	.zero		1


	//   ....[73]....
        /*0edc*/ 	.word	0x00019580
        /*0ee0*/ 	.word	0x00000003
        /*0ee4*/ 	.word	0x00029800
        /*0ee8*/ 	.short	0x010a
        /*0eea*/ 	.byte	0x3f
	.zero		1


	//   ....[74]....
        /*0eec*/ 	.word	0x000195d0
        /*0ef0*/ 	.word	0x00000002
        /*0ef4*/ 	.word	0x00029830
        /*0ef8*/ 	.short	0x010a
        /*0efa*/ 	.byte	0x3f
	.zero		1


	//   ....[75]....
        /*0efc*/ 	.word	0x00019630
        /*0f00*/ 	.word	0x00000007
        /*0f04*/ 	.word	0x00029830
        /*0f08*/ 	.short	0x010a
        /*0f0a*/ 	.byte	0x3f
	.zero		1


	//   ....[76]....
        /*0f0c*/ 	.word	0x00019690
        /*0f10*/ 	.word	0x00000007
        /*0f14*/ 	.word	0x00029850
        /*0f18*/ 	.short	0x010a
        /*0f1a*/ 	.byte	0x3f
	.zero		1


	//   ....[77]....
        /*0f1c*/ 	.word	0x000196f0
        /*0f20*/ 	.word	0x00000007
        /*0f24*/ 	.word	0x00029830
        /*0f28*/ 	.short	0x010a
        /*0f2a*/ 	.byte	0x3f
	.zero		1


	//   ....[78]....
        /*0f2c*/ 	.word	0x00019750
        /*0f30*/ 	.word	0x00000007
        /*0f34*/ 	.word	0x00029850
        /*0f38*/ 	.short	0x010a
        /*0f3a*/ 	.byte	0x3f
	.zero		1


	//   ....[79]....
        /*0f3c*/ 	.word	0x000197b0
        /*0f40*/ 	.word	0x00000005
        /*0f44*/ 	.word	0x00029850
        /*0f48*/ 	.short	0x010a
        /*0f4a*/ 	.byte	0x3f
	.zero		1


	//   ....[80]....
        /*0f4c*/ 	.word	0x000198b0
        /*0f50*/ 	.word	0x00000000
        /*0f54*/ 	.word	0x00029880
        /*0f58*/ 	.short	0x010a
        /*0f5a*/ 	.byte	0x3f
	.zero		1


	//   ....[81]....
        /*0f5c*/ 	.word	0x00019fc0
        /*0f60*/ 	.word	0x00000000
        /*0f64*/ 	.word	0x00029840
        /*0f68*/ 	.short	0x010a
        /*0f6a*/ 	.byte	0x3f
	.zero		1


	//   ....[82]....
        /*0f6c*/ 	.word	0x0001ac90
        /*0f70*/ 	.word	0x00000010
        /*0f74*/ 	.word	0x00029820
        /*0f78*/ 	.short	0x010a
        /*0f7a*/ 	.byte	0x3f
	.zero		1


	//   ....[83]....
        /*0f7c*/ 	.word	0x0001ace0
        /*0f80*/ 	.word	0x00000000
        /*0f84*/ 	.word	0x00029880
        /*0f88*/ 	.short	0x010a
        /*0f8a*/ 	.byte	0x3f
	.zero		1


	//   ....[84]....
        /*0f8c*/ 	.word	0x0001b300
        /*0f90*/ 	.word	0x00000000
        /*0f94*/ 	.word	0x00029840
        /*0f98*/ 	.short	0x010a
        /*0f9a*/ 	.byte	0x3f
	.zero		1


	//   ....[85]....
        /*0f9c*/ 	.word	0x0001b950
        /*0fa0*/ 	.word	0x00000000
        /*0fa4*/ 	.word	0x00029870
        /*0fa8*/ 	.short	0x010a
        /*0faa*/ 	.byte	0x3f
	.zero		1


	//   ....[86]....
        /*0fac*/ 	.word	0x0001b9a0
        /*0fb0*/ 	.word	0x00000000
        /*0fb4*/ 	.word	0x00029860
        /*0fb8*/ 	.short	0x010a
        /*0fba*/ 	.byte	0x3f
	.zero		1


	//   ....[87]....
        /*0fbc*/ 	.word	0x0001b9f0
        /*0fc0*/ 	.word	0x00000012
        /*0fc4*/ 	.word	0x00029870
        /*0fc8*/ 	.short	0x010a
        /*0fca*/ 	.byte	0x3f
	.zero		1


	//   ....[88]....
        /*0fcc*/ 	.word	0x0001ba40
        /*0fd0*/ 	.word	0x00000012
        /*0fd4*/ 	.word	0x00029860
        /*0fd8*/ 	.short	0x010a
        /*0fda*/ 	.byte	0x3f
	.zero		1


	//   ....[89]....
        /*0fdc*/ 	.word	0x0001ba90
        /*0fe0*/ 	.word	0x00000004
        /*0fe4*/ 	.word	0x00029820
        /*0fe8*/ 	.short	0x010a
        /*0fea*/ 	.byte	0x3f
	.zero		1


	//   ....[90]....
        /*0fec*/ 	.word	0x0001bc30
        /*0ff0*/ 	.word	0x00000005
        /*0ff4*/ 	.word	0x00029840
        /*0ff8*/ 	.short	0x010a
        /*0ffa*/ 	.byte	0x3f
	.zero		1


	//   ....[91]....
        /*0ffc*/ 	.word	0x0001bc80
        /*1000*/ 	.word	0x00000013
        /*1004*/ 	.word	0x00029840
        /*1008*/ 	.short	0x010a
        /*100a*/ 	.byte	0x3f
	.zero		1


	//   ....[92]....
        /*100c*/ 	.word	0x0001bcd0
        /*1010*/ 	.word	0x00000005
        /*1014*/ 	.word	0x00029860
        /*1018*/ 	.short	0x010a
        /*101a*/ 	.byte	0x3f
	.zero		1


	//   ....[93]....
        /*101c*/ 	.word	0x0001bd20
        /*1020*/ 	.word	0x00000013
        /*1024*/ 	.word	0x00029860
        /*1028*/ 	.short	0x010a
        /*102a*/ 	.byte	0x3f
	.zero		1


	//   ....[94]....
        /*102c*/ 	.word	0x0001bd70
        /*1030*/ 	.word	0x00000005
        /*1034*/ 	.word	0x00029880
        /*1038*/ 	.short	0x010a
        /*103a*/ 	.byte	0x3f
	.zero		1


	//----- nvinfo : EIATTR_NUM_MBARRIERS
	.align		4
.L_303:
        /*103c*/ 	.byte	0x03, 0x38
        /*103e*/ 	.short	0x0016


	//----- nvinfo : EIATTR_EXIT_INSTR_OFFSETS
	.align		4
        /*1040*/ 	.byte	0x04, 0x1c
        /*1042*/ 	.short	(.L_305 - .L_304)


	//   ....[0]....
.L_304:
        /*1044*/ 	.word	0x000009e0


	//   ....[1]....
        /*1048*/ 	.word	0x00011ec0


	//   ....[2]....
        /*104c*/ 	.word	0x00019560


	//----- nvinfo : EIATTR_MAX_THREADS
	.align		4
.L_305:
        /*1050*/ 	.byte	0x04, 0x05
        /*1052*/ 	.short	(.L_307 - .L_306)
.L_306:
        /*1054*/ 	.word	0x00000180
        /*1058*/ 	.word	0x00000001
        /*105c*/ 	.word	0x00000001


	//----- nvinfo : EIATTR_CRS_STACK_SIZE
	.align		4
.L_307:
        /*1060*/ 	.byte	0x04, 0x1e
        /*1062*/ 	.short	(.L_309 - .L_308)
.L_308:
        /*1064*/ 	.word	0x00000000


	//----- nvinfo : EIATTR_CBANK_PARAM_SIZE
	.align		4
.L_309:
        /*1068*/ 	.byte	0x03, 0x19
        /*106a*/ 	.short	0x0af0


	//----- nvinfo : EIATTR_PARAM_CBANK
	.align		4
        /*106c*/ 	.byte	0x04, 0x0a
        /*106e*/ 	.short	(.L_311 - .L_310)
	.align		4
.L_310:
        /*1070*/ 	.word	index@(.nv.constant0._ZN7cutlass13device_kernelIN5flash11enable_sm90INS1_16FlashAttnFwdSm90INS1_25CollectiveMainloopFwdSm90ILi2EN4cute5tupleIJNS5_1CILi1EEES8_S8_EEENS6_IJNS7_ILi128EEENS7_ILi160EEENS7_ILi192EEEEEELi128ENS_12float_e4m3_tEfNS_4arch4Sm90ELb1ELb0ELb1ELb1ELb1ELb0ELb0ELb1ELb1ELb1ELb1ELb0EEENS1_21CollectiveEpilogueFwdINS6_IJSA_SA_SB_EEES9_NS_10bfloat16_tESG_Li256ELb1ELb1ELb1ELb1EEENS1_36VarlenDynamicPersistentTileSchedulerILi128ELi160ELi256ELi128ELb1ELb1ELb1ELb1ELb1ELb1EEEEEEEEEvNT_6ParamsE)
        /*1074*/ 	.short	0x0210
        /*1076*/ 	.short	0x0af0


	//----- nvinfo : EIATTR_SW_WAR
	.align		4
.L_311:
        /*1078*/ 	.byte	0x04, 0x36
        /*107a*/ 	.short	(.L_313 - .L_312)
.L_312:
        /*107c*/ 	.word	0x00000008
.L_313:


//--------------------- .nv.info._ZN7cutlass13device_kernelIN5flash11enable_sm90INS1_16FlashAttnFwdSm90INS1_25CollectiveMainloopFwdSm90ILi2EN4cute5tupleIJNS5_1CILi1EEES8_S8_EEENS6_IJNS7_ILi128EEENS7_ILi160EEENS7_ILi192EEEEEELi128ENS_12float_e4m3_tEfNS_4arch4Sm90ELb1ELb0ELb1ELb1ELb1ELb1ELb0ELb1ELb1ELb1ELb1ELb0EEENS1_21CollectiveEpilogueFwdINS6_IJSA_SA_SB_EEES9_NS_10bfloat16_tESG_Li256ELb1ELb1ELb1ELb1EEENS1_36VarlenDynamicPersistentTileSchedulerILi128ELi160ELi256ELi128ELb1ELb1ELb1ELb1ELb1ELb1EEEEEEEEEvNT_6ParamsE --------------------------
	.section	.nv.info._ZN7cutlass13device_kernelIN5flash11enable_sm90INS1_16FlashAttnFwdSm90INS1_25CollectiveMainloopFwdSm90ILi2EN4cute5tupleIJNS5_1CILi1EEES8_S8_EEENS6_IJNS7_ILi128EEENS7_ILi160EEENS7_ILi192EEEEEELi128ENS_12float_e4m3_tEfNS_4arch4Sm90ELb1ELb0ELb1ELb1ELb1ELb1ELb0ELb1ELb1ELb1ELb1ELb0EEENS1_21CollectiveEpilogueFwdINS6_IJSA_SA_SB_EEES9_NS_10bfloat16_tESG_Li256ELb1ELb1ELb1ELb1EEENS1_36VarlenDynamicPersistentTileSchedulerILi128ELi160ELi256ELi128ELb1ELb1ELb1ELb1ELb1ELb1EEEEEEEEEvNT_6ParamsE,"",@"SHT_CUDA_INFO"
	.sectionflags	@""
	.align	4


	//----- nvinfo : EIATTR_CUDA_API_VERSION
	.align		4
        /*0000*/ 	.byte	0x04, 0x37
        /*0002*/ 	.short	(.L_315 - .L_314)
.L_314:
        /*0004*/ 	.word	0x00000082


	//----- nvinfo : EIATTR_KPARAM_INFO
	.align		4
.L_315:
        /*0008*/ 	.byte	0x04, 0x17
        /*000a*/ 	.short	(.L_317 - .L_316)
.L_316:
        /*000c*/ 	.word	0x00000000
        /*0010*/ 	.short	0x0000
        /*0012*/ 	.short	0x0070
        /*0014*/ 	.byte	0x00, 0xf0, 0x01, 0x2a


	//----- nvinfo : EIATTR_SPARSE_MMA_MASK
	.align		4
.L_317:
        /*0018*/ 	.byte	0x03, 0x50
        /*001a*/ 	.short	0x0000


	//----- nvinfo : EIATTR_MAXREG_COUNT
	.align		4
        /*001c*/ 	.byte	0x03, 0x1b
        /*001e*/ 	.short	0x00a8


	//----- nvinfo : EIATTR_NUM_BARRIERS
	.align		4
        /*0020*/ 	.byte	0x02, 0x4c
        /*0022*/ 	.byte	0x10
	.zero		1


	//----- nvinfo : EIATTR_EXTERNS
	.align		4
        /*0024*/ 	.byte	0x04, 0x0f
        /*0026*/ 	.short	(.L_319 - .L_318)


	//   ....[0]....
	.align		4
.L_318:
        /*0028*/ 	.word	index@(__assertfail)


	//----- nvinfo : EIATTR_ANNOTATIONS
	.align		4
.L_319:
        /*002c*/ 	.byte	0x04, 0x55
        /*002e*/ 	.short	(.L_321 - .L_320)


	//   ....[0]....
.L_320:
        /* <DEDUP_REMOVED lines=36> */


	//----- nvinfo : EIATTR_MERCURY_ISA_VERSION
	.align		4
.L_321:
        /*0258*/ 	.byte	0x03, 0x5f
        /*025a*/ 	.short	0x0101


	//----- nvinfo : EIATTR_UNUSED_LOAD_BYTE_OFFSET
	.align		4
        /*025c*/ 	.byte	0x04, 0x44
        /*025e*/ 	.short	(.L_323 - .L_322)


	//   ....[0]....
.L_322:
        /*0260*/ 	.word	0x00000aa0
        /*0264*/ 	.word	0x0000fff0


	//   ....[1]....
        /*0268*/ 	.word	0x00025290
        /*026c*/ 	.word	0x0000fff0


	//----- nvinfo : EIATTR_INT_WARP_WIDE_INSTR_OFFSETS
	.align		4
.L_323:
        /*0270*/ 	.byte	0x04, 0x31
        /*0272*/ 	.short	(.L_325 - .L_324)


	//   ....[0]....
.L_324:
        /*0274*/ 	.word	0x00000130


	//   ....[1]....
        /*0278*/ 	.word	0x00000170


	//   ....[2]....
        /*027c*/ 	.word	0x000001e0


	//   ....[3]....
        /*0280*/ 	.word	0x0002c5d0


	//   ....[4]....
        /*0284*/ 	.word	0x0002c660


	//   ....[5]....
        /*0288*/ 	.word	0x000304c0


	//   ....[6]....
        /*028c*/ 	.word	0x00030550


	//----- nvinfo : EIATTR_COOP_GROUP_MASK_REGIDS
	.align		4
.L_325:
        /*0290*/ 	.byte	0x04, 0x29
        /*0292*/ 	.short	(.L_327 - .L_326)


	//   ....[0]....
.L_326:
        /*0294*/ 	.word	0xffffffff


	//   ....[1]....
        /*0298*/ 	.word	0xffffffff


	//   ....[2]....
        /*029c*/ 	.word	0xffffffff


	//   ....[3]....
        /*02a0*/ 	.word	0xffffffff


	//   ....[4]....
        /*02a4*/ 	.word	0xffffffff


	//   ....[5]....
        /*02a8*/ 	.word	0xffffffff


	//   ....[6]....
        /*02ac*/ 	.word	0xffffffff


	//   ....[7]....
        /*02b0*/ 	.word	0xffffffff


	//   ....[8]....
        /*02b4*/ 	.word	0xffffffff


	//   ....[9]....
        /*02b8*/ 	.word	0xffffffff


	//   ....[10]....
        /*02bc*/ 	.word	0xffffffff


	//   ....[11]....
        /*02c0*/ 	.word	0xffffffff


	//   ....[12]....
        /*02c4*/ 	.word	0xffffffff


	//   ....[13]....
        /*02c8*/ 	.word	0xffffffff


	//   ....[14]....
        /*02cc*/ 	.word	0xffffffff


	//   ....[15]....
        /*02d0*/ 	.word	0xffffffff


	//   ....[16]....
        /*02d4*/ 	.word	0xffffffff


	//   ....[17]....
        /*02d8*/ 	.word	0xffffffff


	//   ....[18]....
        /*02dc*/ 	.word	0xffffffff


	//   ....[19]....
        /*02e0*/ 	.word	0xffffffff


	//   ....[20]....
        /*02e4*/ 	.word	0xffffffff


	//   ....[21]....
        /*02e8*/ 	.word	0xffffffff


	//   ....[22]....
        /*02ec*/ 	.word	0xffffffff


	//   ....[23]....
        /*02f0*/ 	.word	0xffffffff


	//   ....[24]....
        /*02f4*/ 	.word	0xffffffff


	//   ....[25]....
        /*02f8*/ 	.word	0xffffffff


	//   ....[26]....
        /*02fc*/ 	.word	0xffffffff


	//   ....[27]....
        /*0300*/ 	.word	0xffffffff


	//   ....[28]....
        /*0304*/ 	.word	0xffffffff


	//   ....[29]....
        /*0308*/ 	.word	0xffffffff


	//   ....[30]....
        /*030c*/ 	.word	0xffffffff


	//   ....[31]....
        /*0310*/ 	.word	0xffffffff


	//   ....[32]....
        /*0314*/ 	.word	0xffffffff


	//   ....[33]....
        /*0318*/ 	.word	0xffffffff


	//   ....[34]....
        /*031c*/ 	.word	0xffffffff


	//   ....[35]....
        /*0320*/ 	.word	0xffffffff


	//   ....[36]....
        /*0324*/ 	.word	0xffffffff


	//   ....[37]....
        /*0328*/ 	.word	0xffffffff


	//   ....[38]....
        /*032c*/ 	.word	0xffffffff


	//   ....[39]....
        /*0330*/ 	.word	0xffffffff


	//   ....[40]....
        /*0334*/ 	.word	0xffffffff


	//   ....[41]....
        /*0338*/ 	.word	0xffffffff


	//   ....[42]....
        /*033c*/ 	.word	0xffffffff


	//   ....[43]....
        /*0340*/ 	.word	0xffffffff


	//   ....[44]....
        /*0344*/ 	.word	0xffffffff


	//   ....[45]....
        /*0348*/ 	.word	0xffffffff


	//   ....[46]....
        /*034c*/ 	.word	0xffffffff


	//   ....[47]....
        /*0350*/ 	.word	0xffffffff


	//   ....[48]....
        /*0354*/ 	.word	0xffffffff


	//   ....[49]....
        /*0358*/ 	.word	0xffffffff


	//   ....[50]....
        /*035c*/ 	.word	0xffffffff


	//   ....[51]....
        /*0360*/ 	.word	0xffffffff


	//   ....[52]....
        /*0364*/ 	.word	0xffffffff


	//   ....[53]....
        /*0368*/ 	.word	0xffffffff


	//   ....[54]....
        /*036c*/ 	.word	0xffffffff


	//   ....[55]....
        /*0370*/ 	.word	0xffffffff


	//   ....[56]....
        /*0374*/ 	.word	0xffffffff


	//   ....[57]....
        /*0378*/ 	.word	0xffffffff


	//   ....[58]....
        /*037c*/ 	.word	0xffffffff


	//   ....[59]....
        /*0380*/ 	.word	0xffffffff


	//   ....[60]....
        /*0384*/ 	.word	0xffffffff


	//   ....[61]....
        /*0388*/ 	.word	0xffffffff


	//   ....[62]....
        /*038c*/ 	.word	0xffffffff


	//   ....[63]....
        /*0390*/ 	.word	0xffffffff


	//   ....[64]....
        /*0394*/ 	.word	0xffffffff


	//   ....[65]....
        /*0398*/ 	.word	0xffffffff


	//   ....[66]....
        /*039c*/ 	.word	0xffffffff


	//   ....[67]....
        /*03a0*/ 	.word	0xffffffff


	//   ....[68]....
        /*03a4*/ 	.word	0xffffffff


	//   ....[69]....
        /*03a8*/ 	.word	0xffffffff


	//   ....[70]....
        /*03ac*/ 	.word	0xffffffff


	//   ....[71]....
        /*03b0*/ 	.word	0xffffffff


	//   ....[72]....
        /*03b4*/ 	.word	0xffffffff


	//   ....[73]....
        /*03b8*/ 	.word	0xffffffff


	//   ....[74]....
        /*03bc*/ 	.word	0xffffffff


	//   ....[75]....
        /*03c0*/ 	.word	0xffffffff


	//   ....[76]....
        /*03c4*/ 	.word	0xffffffff


	//   ....[77]....
        /*03c8*/ 	.word	0xffffffff


	//   ....[78]....
        /*03cc*/ 	.word	0xffffffff


	//   ....[79]....
        /*03d0*/ 	.word	0xffffffff


	//   ....[80]....
        /*03d4*/ 	.word	0xffffffff


	//   ....[81]....
        /*03d8*/ 	.word	0xffffffff


	//   ....[82]....
        /*03dc*/ 	.word	0xffffffff


	//   ....[83]....
        /*03e0*/ 	.word	0xffffffff


	//   ....[84]....
        /*03e4*/ 	.word	0xffffffff


	//   ....[85]....
        /*03e8*/ 	.word	0xffffffff


	//   ....[86]....
        /*03ec*/ 	.word	0xffffffff


	//   ....[87]....
        /*03f0*/ 	.word	0xffffffff


	//   ....[88]....
        /*03f4*/ 	.word	0xffffffff


	//   ....[89]....
        /*03f8*/ 	.word	0xffffffff


	//   ....[90]....
        /*03fc*/ 	.word	0xffffffff


	//   ....[91]....
        /*0400*/ 	.word	0xffffffff


	//   ....[92]....
        /*0404*/ 	.word	0xffffffff


	//   ....[93]....
        /*0408*/ 	.word	0xffffffff


	//   ....[94]....
        /*040c*/ 	.word	0xffffffff


	//   ....[95]....
        /*0410*/ 	.word	0xffffffff


	//   ....[96]....
        /*0414*/ 	.word	0xffffffff


	//   ....[97]....
        /*0418*/ 	.word	0xffffffff


	//   ....[98]....
        /*041c*/ 	.word	0xffffffff


	//   ....[99]....
        /*0420*/ 	.word	0xffffffff


	//   ....[100]....
        /*0424*/ 	.word	0xffffffff


	//   ....[101]....
        /*0428*/ 	.word	0xffffffff


	//   ....[102]....
        /*042c*/ 	.word	0xffffffff


	//   ....[103]....
        /*0430*/ 	.word	0xffffffff


	//   ....[104]....
        /*0434*/ 	.word	0xffffffff


	//   ....[105]....
        /*0438*/ 	.word	0xffffffff


	//   ....[106]....
        /*043c*/ 	.word	0xffffffff


	//   ....[107]....
        /*0440*/ 	.word	0xffffffff


	//   ....[108]....
        /*0444*/ 	.word	0xffffffff


	//   ....[109]....
        /*0448*/ 	.word	0xffffffff


	//   ....[110]....
        /*044c*/ 	.word	0xffffffff


	//   ....[111]....
        /*0450*/ 	.word	0xffffffff


	//   ....[112]....
        /*0454*/ 	.word	0xffffffff


	//   ....[113]....
        /*0458*/ 	.word	0xffffffff


	//   ....[114]....
        /*045c*/ 	.word	0xffffffff


	//   ....[115]....
        /*0460*/ 	.word	0xffffffff


	//   ....[116]....
        /*0464*/ 	.word	0xffffffff


	//   ....[117]....
        /*0468*/ 	.word	0xffffffff


	//   ....[118]....
        /*046c*/ 	.word	0xffffffff


	//   ....[119]....
        /*0470*/ 	.word	0xffffffff


	//   ....[120]....
        /*0474*/ 	.word	0xffffffff


	//   ....[121]....
        /*0478*/ 	.word	0xffffffff


	//   ....[122]....
        /*047c*/ 	.word	0xffffffff


	//   ....[123]....
        /*0480*/ 	.word	0xffffffff


	//   ....[124]....
        /*0484*/ 	.word	0xffffffff


	//   ....[125]....
        /*0488*/ 	.word	0xffffffff


	//   ....[126]....
        /*048c*/ 	.word	0xffffffff


	//   ....[127]....
        /*0490*/ 	.word	0xffffffff


	//   ....[128]....
        /*0494*/ 	.word	0xffffffff


	//   ....[129]....
        /*0498*/ 	.word	0xffffffff


	//   ....[130]....
        /*049c*/ 	.word	0xffffffff


	//   ....[131]....
        /*04a0*/ 	.word	0xffffffff


	//   ....[132]....
        /*04a4*/ 	.word	0xffffffff


	//   ....[133]....
        /*04a8*/ 	.word	0xffffffff


	//   ....[134]....
        /*04ac*/ 	.word	0xffffffff


	//   ....[135]....
        /*04b0*/ 	.word	0xffffffff


	//   ....[136]....
        /*04b4*/ 	.word	0xffffffff


	//   ....[137]....
        /*04b8*/ 	.word	0xffffffff


	//   ....[138]....
        /*04bc*/ 	.word	0xffffffff


	//   ....[139]....
        /*04c0*/ 	.word	0xffffffff


	//   ....[140]....
        /*04c4*/ 	.word	0xffffffff


	//   ....[141]....
        /*04c8*/ 	.word	0xffffffff


	//   ....[142]....
        /*04cc*/ 	.word	0xffffffff


	//   ....[143]....
        /*04d0*/ 	.word	0xffffffff


	//   ....[144]....
        /*04d4*/ 	.word	0xffffffff


	//   ....[145]....
        /*04d8*/ 	.word	0xffffffff


	//   ....[146]....
        /*04dc*/ 	.word	0xffffffff


	//   ....[147]....
        /*04e0*/ 	.word	0xffffffff


	//   ....[148]....
        /*04e4*/ 	.word	0xffffffff


	//   ....[149]....
        /*04e8*/ 	.word	0xffffffff


	//   ....[150]....
        /*04ec*/ 	.word	0xffffffff


	//   ....[151]....
        /*04f0*/ 	.word	0xffffffff


	//   ....[152]....
        /*04f4*/ 	.word	0xffffffff


	//   ....[153]....
        /*04f8*/ 	.word	0xffffffff


	//   ....[154]....
        /*04fc*/ 	.word	0xffffffff


	//   ....[155]....
        /*0500*/ 	.word	0xffffffff


	//   ....[156]....
        /*0504*/ 	.word	0xffffffff


	//   ....[157]....
        /*0508*/ 	.word	0xffffffff


	//   ....[158]....
        /*050c*/ 	.word	0xffffffff


	//   ....[159]....
        /*0510*/ 	.word	0xffffffff


	//   ....[160]....
        /*0514*/ 	.word	0xffffffff


	//   ....[161]....
        /*0518*/ 	.word	0xffffffff


	//   ....[162]....
        /*051c*/ 	.word	0xffffffff


	//   ....[163]....
        /*0520*/ 	.word	0xffffffff


	//   ....[164]....
        /*0524*/ 	.word	0xffffffff


	//   ....[165]....
        /*0528*/ 	.word	0xffffffff


	//   ....[166]....
        /*052c*/ 	.word	0xffffffff


	//   ....[167]....
        /*0530*/ 	.word	0xffffffff


	//   ....[168]....
        /*0534*/ 	.word	0xffffffff


	//   ....[169]....
        /*0538*/ 	.word	0xffffffff


	//   ....[170]....
        /*053c*/ 	.word	0xffffffff


	//   ....[171]....
        /*0540*/ 	.word	0xffffffff


	//   ....[172]....
        /*0544*/ 	.word	0xffffffff


	//   ....[173]....
        /*0548*/ 	.word	0xffffffff


	//   ....[174]....
        /*054c*/ 	.word	0xffffffff


	//   ....[175]....
        /*0550*/ 	.word	0xffffffff


	//   ....[176]....
        /*0554*/ 	.word	0xffffffff


	//   ....[177]....
        /*0558*/ 	.word	0xffffffff


	//   ....[178]....
        /*055c*/ 	.word	0xffffffff


	//   ....[179]....
        /*0560*/ 	.word	0xffffffff


	//   ....[180]....
        /*0564*/ 	.word	0xffffffff


	//   ....[181]....
        /*0568*/ 	.word	0xffffffff


	//   ....[182]....
        /*056c*/ 	.word	0xffffffff


	//   ....[183]....
        /*0570*/ 	.word	0xffffffff


	//   ....[184]....
        /*0574*/ 	.word	0xffffffff


	//   ....[185]....
        /*0578*/ 	.word	0xffffffff


	//   ....[186]....
        /*057c*/ 	.word	0xffffffff


	//   ....[187]....
        /*0580*/ 	.word	0xffffffff


	//   ....[188]....
        /*0584*/ 	.word	0xffffffff


	//   ....[189]....
        /*0588*/ 	.word	0xffffffff


	//   ....[190]....
        /*058c*/ 	.word	0xffffffff


	//   ....[191]....
        /*0590*/ 	.word	0xffffffff


	//   ....[192]....
        /*0594*/ 	.word	0xffffffff


	//   ....[193]....
        /*0598*/ 	.word	0xffffffff


	//   ....[194]....
        /*059c*/ 	.word	0xffffffff


	//   ....[195]....
        /*05a0*/ 	.word	0xffffffff


	//   ....[196]....
        /*05a4*/ 	.word	0xffffffff


	//   ....[197]....
        /*05a8*/ 	.word	0xffffffff


	//   ....[198]....
        /*05ac*/ 	.word	0xffffffff


	//   ....[199]....
        /*05b0*/ 	.word	0xffffffff


	//   ....[200]....
        /*05b4*/ 	.word	0xffffffff


	//   ....[201]....
        /*05b8*/ 	.word	0xffffffff


	//   ....[202]....
        /*05bc*/ 	.word	0xffffffff


	//   ....[203]....
        /*05c0*/ 	.word	0xffffffff


	//   ....[204]....
        /*05c4*/ 	.word	0xffffffff


	//   ....[205]....
        /*05c8*/ 	.word	0xffffffff


	//   ....[206]....
        /*05cc*/ 	.word	0xffffffff


	//   ....[207]....
        /*05d0*/ 	.word	0xffffffff


	//   ....[208]....
        /*05d4*/ 	.word	0xffffffff


	//   ....[209]....
        /*05d8*/ 	.word	0xffffffff


	//   ....[210]....
        /*05dc*/ 	.word	0xffffffff


	//   ....[211]....
        /*05e0*/ 	.word	0xffffffff


	//   ....[212]....
        /*05e4*/ 	.word	0xffffffff


	//   ....[213]....
        /*05e8*/ 	.word	0xffffffff


	//   ....[214]....
        /*05ec*/ 	.word	0xffffffff


	//   ....[215]....
        /*05f0*/ 	.word	0xffffffff


	//   ....[216]....
        /*05f4*/ 	.word	0xffffffff


	//   ....[217]....
        /*05f8*/ 	.word	0xffffffff


	//   ....[218]....
        /*05fc*/ 	.word	0xffffffff


	//   ....[219]....
        /*0600*/ 	.word	0xffffffff


	//   ....[220]....
        /*0604*/ 	.word	0xffffffff


	//   ....[221]....
        /*0608*/ 	.word	0xffffffff


	//   ....[222]....
        /*060c*/ 	.word	0xffffffff


	//   ....[223]....
        /*0610*/ 	.word	0xffffffff


	//   ....[224]....
        /*0614*/ 	.word	0xffffffff


	//   ....[225]....
        /*0618*/ 	.word	0x0500000f


	//   ....[226]....
        /*061c*/ 	.word	0x0500000f


	//   ....[227]....
        /*0620*/ 	.word	0x0500000f


	//   ....[228]....
        /*0624*/ 	.word	0x0500000f


	//   ....[229]....
        /*0628*/ 	.word	0x0500000f


	//   ....[230]....
        /*062c*/ 	.word	0x0500000f


	//   ....[231]....
        /*0630*/ 	.word	0x0500000f


	//   ....[232]....
        /*0634*/ 	.word	0x0500000f


	//   ....[233]....
        /*0638*/ 	.word	0x0500000f


	//   ....[234]....
        /*063c*/ 	.word	0x0500000f


	//   ....[235]....
        /*0640*/ 	.word	0x0500000f


	//   ....[236]....
        /*0644*/ 	.word	0x0500000f


	//   ....[237]....
        /*0648*/ 	.word	0x0500000f


	//   ....[238]....
        /*064c*/ 	.word	0x0500000f


	//   ....[239]....
        /*0650*/ 	.word	0x0500000f


	//   ....[240]....
        /*0654*/ 	.word	0x0500000f


	//   ....[241]....
        /*0658*/ 	.word	0x0500000f


	//   ....[242]....
        /*065c*/ 	.word	0x0500000f


	//   ....[243]....
        /*0660*/ 	.word	0x0500000f


	//   ....[244]....
        /*0664*/ 	.word	0x0500000f


	//   ....[245]....
        /*0668*/ 	.word	0x0500000f


	//   ....[246]....
        /*066c*/ 	.word	0x0500000f


	//   ....[247]....
        /*0670*/ 	.word	0x0500000f


	//   ....[248]....
        /*0674*/ 	.word	0x0500000f


	//   ....[249]....
        /*0678*/ 	.word	0x0500000f


	//   ....[250]....
        /*067c*/ 	.word	0x0500000f


	//   ....[251]....
        /*0680*/ 	.word	0x0500000f


	//   ....[252]....
        /*0684*/ 	.word	0x0500000f


	//   ....[253]....
        /*0688*/ 	.word	0x0500000f


	//   ....[254]....
        /*068c*/ 	.word	0x0500000f


	//   ....[255]....
        /*0690*/ 	.word	0x0500000f


	//   ....[0]....
        /*0694*/ 	.word	0x0500000f


	//   ....[1]....
        /*0698*/ 	.word	0x0500000f


	//   ....[2]....
        /*069c*/ 	.word	0x0500000f


	//   ....[3]....
        /*06a0*/ 	.word	0x0500000f


	//   ....[4]....
        /*06a4*/ 	.word	0x0500000f


	//   ....[5]....
        /*06a8*/ 	.word	0x0500000f


	//   ....[6]....
        /*06ac*/ 	.word	0x0500000f


	//   ....[7]....
        /*06b0*/ 	.word	0x0500000f


	//   ....[8]....
        /*06b4*/ 	.word	0x0500000f


	//   ....[9]....
        /*06b8*/ 	.word	0x0500000f


	//   ....[10]....
        /*06bc*/ 	.word	0x0500000f


	//   ....[11]....
        /*06c0*/ 	.word	0x0500000f


	//   ....[12]....
        /*06c4*/ 	.word	0x0500000f


	//   ....[13]....
        /*06c8*/ 	.word	0x0500000f


	//   ....[14]....
        /*06cc*/ 	.word	0x0500000f


	//   ....[15]....
        /*06d0*/ 	.word	0x0500000f


	//   ....[16]....
        /*06d4*/ 	.word	0x0500000f


	//   ....[17]....
        /*06d8*/ 	.word	0x0500000f


	//   ....[18]....
        /*06dc*/ 	.word	0x0500000f


	//   ....[19]....
        /*06e0*/ 	.word	0x0500000f


	//   ....[20]....
        /*06e4*/ 	.word	0x0500000f


	//   ....[21]....
        /*06e8*/ 	.word	0x0500000f


	//   ....[22]....
        /*06ec*/ 	.word	0x0500000f


	//   ....[23]....
        /*06f0*/ 	.word	0x0500000f


	//   ....[24]....
        /*06f4*/ 	.word	0x0500000f


	//   ....[25]....
        /*06f8*/ 	.word	0x0500000f


	//   ....[26]....
        /*06fc*/ 	.word	0x0500000f


	//   ....[27]....
        /*0700*/ 	.word	0x0500000f


	//   ....[28]....
        /*0704*/ 	.word	0x0500000f


	//   ....[29]....
        /*0708*/ 	.word	0x0500000f


	//   ....[30]....
        /*070c*/ 	.word	0x0500000f


	//   ....[31]....
        /*0710*/ 	.word	0x0500000f


	//   ....[32]....
        /*0714*/ 	.word	0x0500000f


	//   ....[33]....
        /*0718*/ 	.word	0x0500000f


	//   ....[34]....
        /*071c*/ 	.word	0x0500000f


	//   ....[35]....
        /*0720*/ 	.word	0x0500000f


	//   ....[36]....
        /*0724*/ 	.word	0x0500000f


	//   ....[37]....
        /*0728*/ 	.word	0x0500000f


	//   ....[38]....
        /*072c*/ 	.word	0x0500000f


	//   ....[39]....
        /*0730*/ 	.word	0x0500000f


	//   ....[40]....
        /*0734*/ 	.word	0x0500000f


	//   ....[41]....
        /*0738*/ 	.word	0x0500000f


	//   ....[42]....
        /*073c*/ 	.word	0x0500000f


	//   ....[43]....
        /*0740*/ 	.word	0x0500000f


	//   ....[44]....
        /*0744*/ 	.word	0x0500000f


	//   ....[45]....
        /*0748*/ 	.word	0x0500000f


	//   ....[46]....
        /*074c*/ 	.word	0x0500000f


	//   ....[47]....
        /*0750*/ 	.word	0x0500000f


	//   ....[48]....
        /*0754*/ 	.word	0x0500000f


	//   ....[49]....
        /*0758*/ 	.word	0x0500000f


	//   ....[50]....
        /*075c*/ 	.word	0x0500000f


	//   ....[51]....
        /*0760*/ 	.word	0x0500000f


	//   ....[52]....
        /*0764*/ 	.word	0x0500000f


	//   ....[53]....
        /*0768*/ 	.word	0x0500000f


	//   ....[54]....
        /*076c*/ 	.word	0x0500000f


	//   ....[55]....
        /*0770*/ 	.word	0x0500000f


	//   ....[56]....
        /*0774*/ 	.word	0x0500000f


	//   ....[57]....
        /*0778*/ 	.word	0x0500000f


	//   ....[58]....
        /*077c*/ 	.word	0x0500000f


	//   ....[59]....
        /*0780*/ 	.word	0x0500000f


	//   ....[60]....
        /*0784*/ 	.word	0x0500000f


	//   ....[61]....
        /*0788*/ 	.word	0x0500000f


	//   ....[62]....
        /*078c*/ 	.word	0x0500000f


	//   ....[63]....
        /*0790*/ 	.word	0x0500000f


	//   ....[64]....
        /*0794*/ 	.word	0x0500000f


	//   ....[65]....
        /*0798*/ 	.word	0x0500000f


	//   ....[66]....
        /*079c*/ 	.word	0x0500000f


	//   ....[67]....
        /*07a0*/ 	.word	0x0500000f


	//   ....[68]....
        /*07a4*/ 	.word	0x0500000f


	//   ....[69]....
        /*07a8*/ 	.word	0x0500000f


	//   ....[70]....
        /*07ac*/ 	.word	0x0500000f


	//   ....[71]....
        /*07b0*/ 	.word	0x0500000f


	//   ....[72]....
        /*07b4*/ 	.word	0x0500000f


	//   ....[73]....
        /*07b8*/ 	.word	0x0500000f


	//   ....[74]....
        /*07bc*/ 	.word	0x0500000f


	//   ....[75]....
        /*07c0*/ 	.word	0x0500000f


	//   ....[76]....
        /*07c4*/ 	.word	0x0500000f


	//   ....[77]....
        /*07c8*/ 	.word	0x0500000f


	//   ....[78]....
        /*07cc*/ 	.word	0x0500000f


	//   ....[79]....
        /*07d0*/ 	.word	0x0500000f


	//   ....[80]....
        /*07d4*/ 	.word	0x0500000f


	//   ....[81]....
        /*07d8*/ 	.word	0x0500000f


	//   ....[82]....
        /*07dc*/ 	.word	0x0500000f


	//   ....[83]....
        /*07e0*/ 	.word	0x0500000f


	//   ....[84]....
        /*07e4*/ 	.word	0x0500000f


	//   ....[85]....
        /*07e8*/ 	.word	0x0500000f


	//   ....[86]....
        /*07ec*/ 	.word	0x0500000f


	//   ....[87]....
        /*07f0*/ 	.word	0x0500000f


	//   ....[88]....
        /*07f4*/ 	.word	0x0500000f


	//   ....[89]....
        /*07f8*/ 	.word	0x0500000f


	//   ....[90]....
        /*07fc*/ 	.word	0x0500000f


	//   ....[91]....
        /*0800*/ 	.word	0x0500000f


	//   ....[92]....
        /*0804*/ 	.word	0x0500000f


	//   ....[93]....
        /*0808*/ 	.word	0x0500000f


	//   ....[94]....
        /*080c*/ 	.word	0x0500000f


	//   ....[95]....
        /*0810*/ 	.word	0x0500000f


	//   ....[96]....
        /*0814*/ 	.word	0x0500000f


	//   ....[97]....
        /*0818*/ 	.word	0x0500000f


	//   ....[98]....
        /*081c*/ 	.word	0x0500000f


	//   ....[99]....
        /*0820*/ 	.word	0x0500000f


	//   ....[100]....
        /*0824*/ 	.word	0x0500000f


	//   ....[101]....
        /*0828*/ 	.word	0x0500000f


	//   ....[102]....
        /*082c*/ 	.word	0x0500000f


	//   ....[103]....
        /*0830*/ 	.word	0x0500000f


	//   ....[104]....
        /*0834*/ 	.word	0x0500000f


	//   ....[105]....
        /*0838*/ 	.word	0x0500000f


	//   ....[106]....
        /*083c*/ 	.word	0x0500000f


	//   ....[107]....
        /*0840*/ 	.word	0x0500000f


	//   ....[108]....
        /*0844*/ 	.word	0x0500000f


	//   ....[109]....
        /*0848*/ 	.word	0x0500000f


	//   ....[110]....
        /*084c*/ 	.word	0x0500000f


	//   ....[111]....
        /*0850*/ 	.word	0x0500000f


	//   ....[112]....
        /*0854*/ 	.word	0x0500000f


	//   ....[113]....
        /*0858*/ 	.word	0x0500000f


	//   ....[114]....
        /*085c*/ 	.word	0x0500000f


	//   ....[115]....
        /*0860*/ 	.word	0x0500000f


	//   ....[116]....
        /*0864*/ 	.word	0x0500000f


	//   ....[117]....
        /*0868*/ 	.word	0x0500000f


	//   ....[118]....
        /*086c*/ 	.word	0x0500000f


	//   ....[119]....
        /*0870*/ 	.word	0x0500000f


	//   ....[120]....
        /*0874*/ 	.word	0x0500000f


	//   ....[121]....
        /*0878*/ 	.word	0x0500000f


	//   ....[122]....
        /*087c*/ 	.word	0x0500000f


	//   ....[123]....
        /*0880*/ 	.word	0x0500000f


	//   ....[124]....
        /*0884*/ 	.word	0x0500000f


	//   ....[125]....
        /*0888*/ 	.word	0x0500000f


	//   ....[126]....
        /*088c*/ 	.word	0x0500000f


	//   ....[127]....
        /*0890*/ 	.word	0x0500000f


	//   ....[128]....
        /*0894*/ 	.word	0x0500000f


	//   ....[129]....
        /*0898*/ 	.word	0x0500000f


	//   ....[130]....
        /*089c*/ 	.word	0x0500000f


	//   ....[131]....
        /*08a0*/ 	.word	0x0500000f


	//   ....[132]....
        /*08a4*/ 	.word	0x0500000f


	//   ....[133]....
        /*08a8*/ 	.word	0x0500000f


	//   ....[134]....
        /*08ac*/ 	.word	0x0500000f


	//   ....[135]....
        /*08b0*/ 	.word	0x0500000f


	//   ....[136]....
        /*08b4*/ 	.word	0x0500000f


	//   ....[137]....
        /*08b8*/ 	.word	0x0500000f


	//   ....[138]....
        /*08bc*/ 	.word	0x0500000f


	//   ....[139]....
        /*08c0*/ 	.word	0x0500000f


	//   ....[140]....
        /*08c4*/ 	.word	0x0500000f


	//   ....[141]....
        /*08c8*/ 	.word	0x0500000f


	//   ....[142]....
        /*08cc*/ 	.word	0x0500000f


	//----- nvinfo : EIATTR_COOP_GROUP_INSTR_OFFSETS
	.align		4
.L_327:
        /*08d0*/ 	.byte	0x04, 0x28
        /*08d2*/ 	.short	(.L_329 - .L_328)


	//   ....[0]....
.L_328:
        /*08d4*/ 	.word	0x00000070


	//   ....[1]....
        /*08d8*/ 	.word	0x00000140


	//   ....[2]....
        /*08dc*/ 	.word	0x00000190


	//   ....[3]....
        /*08e0*/ 	.word	0x000003c0


	//   ....[4]....
        /*08e4*/ 	.word	0x00000520


	//   ....[5]....
        /*08e8*/ 	.word	0x00000640


	//   ....[6]....
        /*08ec*/ 	.word	0x000007a0


	//   ....[7]....
        /*08f0*/ 	.word	0x00003960


	//   ....[8]....
        /*08f4*/ 	.word	0x00003970


	//   ....[9]....
        /*08f8*/ 	.word	0x000065e0


	//   ....[10]....
        /*08fc*/ 	.word	0x000065f0


	//   ....[11]....
        /*0900*/ 	.word	0x00009970


	//   ....[12]....
        /*0904*/ 	.word	0x00009980


	//   ....[13]....
        /*0908*/ 	.word	0x0000c7d0


	//   ....[14]....
        /*090c*/ 	.word	0x0000c7e0


	//   ....[15]....
        /*0910*/ 	.word	0x0000f800


	//   ....[16]....
        /*0914*/ 	.word	0x0000f810


	//   ....[17]....
        /*0918*/ 	.word	0x0000fa80


	//   ....[18]....
        /*091c*/ 	.word	0x0000fa90


	//   ....[19]....
        /*0920*/ 	.word	0x0000ffa0


	//   ....[20]....
        /*0924*/ 	.word	0x0000ffc0


	//   ....[21]....
        /*0928*/ 	.word	0x00010160


	//   ....[22]....
        /*092c*/ 	.word	0x00010180


	//   ....[23]....
        /*0930*/ 	.word	0x00010b10


	//   ....[24]....
        /*0934*/ 	.word	0x000113e0


	//   ....[25]....
        /*0938*/ 	.word	0x000113f0


	//   ....[26]....
        /*093c*/ 	.word	0x00011400


	//   ....[27]....
        /*0940*/ 	.word	0x00011410


	//   ....[28]....
        /*0944*/ 	.word	0x00014a40


	//   ....[29]....
        /*0948*/ 	.word	0x00014a50


	//   ....[30]....
        /*094c*/ 	.word	0x00014a60


	//   ....[31]....
        /*0950*/ 	.word	0x00014a70


	//   ....[32]....
        /*0954*/ 	.word	0x000195f0


	//   ....[33]....
        /*0958*/ 	.word	0x00019630


	//   ....[34]....
        /*095c*/ 	.word	0x0001a1f0


	//   ....[35]....
        /*0960*/ 	.word	0x0001a240


	//   ....[36]....
        /*0964*/ 	.word	0x0001aed0


	//   ....[37]....
        /*0968*/ 	.word	0x0001af50


	//   ....[38]....
        /*096c*/ 	.word	0x0001dbb0


	//   ....[39]....
        /*0970*/ 	.word	0x0001dbf0


	//   ....[40]....
        /*0974*/ 	.word	0x0001ef90


	//   ....[41]....
        /*0978*/ 	.word	0x0001eff0


	//   ....[42]....
        /*097c*/ 	.word	0x0001f700


	//   ....[43]....
        /*0980*/ 	.word	0x0001f760


	//   ....[44]....
        /*0984*/ 	.word	0x00022a90


	//   ....[45]....
        /*0988*/ 	.word	0x00022b00


	//   ....[46]....
        /*098c*/ 	.word	0x00022fe0


	//   ....[47]....
        /*0990*/ 	.word	0x00023000


	//   ....[48]....
        /*0994*/ 	.word	0x00024aa0


	//   ....[49]....
        /*0998*/ 	.word	0x00024ab0


	//   ....[50]....
        /*099c*/ 	.word	0x00024b30


	//   ....[51]....
        /*09a0*/ 	.word	0x00024b40


	//   ....[52]....
        /*09a4*/ 	.word	0x00025720


	//   ....[53]....
        /*09a8*/ 	.word	0x00025770


	//   ....[54]....
        /*09ac*/ 	.word	0x000257a0


	//   ....[55]....
        /*09b0*/ 	.word	0x000257d0


	//   ....[56]....
        /*09b4*/ 	.word	0x00025800


	//   ....[57]....
        /*09b8*/ 	.word	0x00025830


	//   ....[58]....
        /*09bc*/ 	.word	0x00025860


	//   ....[59]....
        /*09c0*/ 	.word	0x00025890


	//   ....[60]....
        /*09c4*/ 	.word	0x000258c0


	//   ....[61]....
        /*09c8*/ 	.word	0x000258f0


	//   ....[62]....
        /*09cc*/ 	.word	0x00025920


	//   ....[63]....
        /*09d0*/ 	.word	0x00025950


	//   ....[64]....
        /*09d4*/ 	.word	0x00025980


	//   ....[65]....
        /*09d8*/ 	.word	0x000259b0


	//   ....[66]....
        /*09dc*/ 	.word	0x000259e0


	//   ....[67]....
        /*09e0*/ 	.word	0x00025a10


	//   ....[68]....
        /*09e4*/ 	.word	0x00025a40


	//   ....[69]....
        /*09e8*/ 	.word	0x00025a70


	//   ....[70]....
        /*09ec*/ 	.word	0x00025aa0


	//   ....[71]....
        /*09f0*/ 	.word	0x00025ad0


	//   ....[72]....
        /*09f4*/ 	.word	0x00025b00


	//   ....[73]....
        /*09f8*/ 	.word	0x00025b30


	//   ....[74]....
        /*09fc*/ 	.word	0x00025b60


	//   ....[75]....
        /*0a00*/ 	.word	0x00025b90


	//   ....[76]....
        /*0a04*/ 	.word	0x00025bc0


	//   ....[77]....
        /*0a08*/ 	.word	0x00025bf0


	//   ....[78]....
        /*0a0c*/ 	.word	0x00025c20


	//   ....[79]....
        /*0a10*/ 	.word	0x00025c50


	//   ....[80]....
        /*0a14*/ 	.word	0x00025c80


	//   ....[81]....
        /*0a18*/ 	.word	0x00025cb0


	//   ....[82]....
        /*0a1c*/ 	.word	0x00025ce0


	//   ....[83]....
        /*0a20*/ 	.word	0x00025d10


	//   ....[84]....
        /*0a24*/ 	.word	0x00025d40


	//   ....[85]....
        /*0a28*/ 	.word	0x00025d70


	//   ....[86]....
        /*0a2c*/ 	.word	0x00025da0


	//   ....[87]....
        /*0a30*/ 	.word	0x00025dd0


	//   ....[88]....
        /*0a34*/ 	.word	0x00025e00


	//   ....[89]....
        /*0a38*/ 	.word	0x00025e30


	//   ....[90]....
        /*0a3c*/ 	.word	0x00025e60


	//   ....[91]....
        /*0a40*/ 	.word	0x00025e70


	//   ....[92]....
        /*0a44*/ 	.word	0x00025e80


	//   ....[93]....
        /*0a48*/ 	.word	0x00025e90


	//   ....[94]....
        /*0a4c*/ 	.word	0x00025ea0


	//   ....[95]....
        /*0a50*/ 	.word	0x00025eb0


	//   ....[96]....
        /*0a54*/ 	.word	0x00025ec0


	//   ....[97]....
        /*0a58*/ 	.word	0x00025ed0


	//   ....[98]....
        /*0a5c*/ 	.word	0x00025ee0


	//   ....[99]....
        /*0a60*/ 	.word	0x00025ef0


	//   ....[100]....
        /*0a64*/ 	.word	0x00025f20


	//   ....[101]....
        /*0a68*/ 	.word	0x00025f50


	//   ....[102]....
        /*0a6c*/ 	.word	0x00025f80


	//   ....[103]....
        /*0a70*/ 	.word	0x00025fb0


	//   ....[104]....
        /*0a74*/ 	.word	0x00025fe0


	//   ....[105]....
        /*0a78*/ 	.word	0x00026010


	//   ....[106]....
        /*0a7c*/ 	.word	0x00026040


	//   ....[107]....
        /*0a80*/ 	.word	0x00026070


	//   ....[108]....
        /*0a84*/ 	.word	0x000260a0


	//   ....[109]....
        /*0a88*/ 	.word	0x000260d0


	//   ....[110]....
        /*0a8c*/ 	.word	0x00026100


	//   ....[111]....
        /*0a90*/ 	.word	0x00026130


	//   ....[112]....
        /*0a94*/ 	.word	0x00026160


	//   ....[113]....
        /*0a98*/ 	.word	0x00026190


	//   ....[114]....
        /*0a9c*/ 	.word	0x000261c0


	//   ....[115]....
        /*0aa0*/ 	.word	0x000261f0


	//   ....[116]....
        /*0aa4*/ 	.word	0x00026a30


	//   ....[117]....
        /*0aa8*/ 	.word	0x00026a50


	//   ....[118]....
        /*0aac*/ 	.word	0x00026a60


	//   ....[119]....
        /*0ab0*/ 	.word	0x00026a70


	//   ....[120]....
        /*0ab4*/ 	.word	0x00027190


	//   ....[121]....
        /*0ab8*/ 	.word	0x000271a0


	//   ....[122]....
        /*0abc*/ 	.word	0x000272b0


	//   ....[123]....
        /*0ac0*/ 	.word	0x000272c0


	//   ....[124]....
        /*0ac4*/ 	.word	0x000273d0


	//   ....[125]....
        /*0ac8*/ 	.word	0x000273e0


	//   ....[126]....
        /*0acc*/ 	.word	0x000274f0


	//   ....[127]....
        /*0ad0*/ 	.word	0x00027500


	//   ....[128]....
        /*0ad4*/ 	.word	0x000278b0


	//   ....[129]....
        /*0ad8*/ 	.word	0x000278f0


	//   ....[130]....
        /*0adc*/ 	.word	0x00028130


	//   ....[131]....
        /*0ae0*/ 	.word	0x00028140


	//   ....[132]....
        /*0ae4*/ 	.word	0x000290a0


	//   ....[133]....
        /*0ae8*/ 	.word	0x000290b0


	//   ....[134]....
        /*0aec*/ 	.word	0x000291d0


	//   ....[135]....
        /*0af0*/ 	.word	0x000291e0


	//   ....[136]....
        /*0af4*/ 	.word	0x000292f0


	//   ....[137]....
        /*0af8*/ 	.word	0x00029300


	//   ....[138]....
        /*0afc*/ 	.word	0x00029410


	//   ....[139]....
        /*0b00*/ 	.word	0x00029420


	//   ....[140]....
        /*0b04*/ 	.word	0x00029580


	//   ....[141]....
        /*0b08*/ 	.word	0x00029770


	//   ....[142]....
        /*0b0c*/ 	.word	0x000297a0


	//   ....[143]....
        /*0b10*/ 	.word	0x000297d0


	//   ....[144]....
        /*0b14*/ 	.word	0x00029800


	//   ....[145]....
        /*0b18*/ 	.word	0x00029830


	//   ....[146]....
        /*0b1c*/ 	.word	0x00029860


	//   ....[147]....
        /*0b20*/ 	.word	0x000299f0


	//   ....[148]....
        /*0b24*/ 	.word	0x00029a20


	//   ....[149]....
        /*0b28*/ 	.word	0x00029a50


	//   ....[150]....
        /*0b2c*/ 	.word	0x00029a80


	//   ....[151]....
        /*0b30*/ 	.word	0x00029ab0


	//   ....[152]....
        /*0b34*/ 	.word	0x00029ae0


	//   ....[153]....
        /*0b38*/ 	.word	0x00029b70


	//   ....[154]....
        /*0b3c*/ 	.word	0x00029ba0


	//   ....[155]....
        /*0b40*/ 	.word	0x00029bb0


	//   ....[156]....
        /*0b44*/ 	.word	0x00029bf0


	//   ....[157]....
        /*0b48*/ 	.word	0x0002b270


	//   ....[158]....
        /*0b4c*/ 	.word	0x0002d5e0


	//   ....[159]....
        /*0b50*/ 	.word	0x0002d5f0


	//   ....[160]....
        /*0b54*/ 	.word	0x0002d6a0


	//   ....[161]....
        /*0b58*/ 	.word	0x0002d710


	//   ....[162]....
        /*0b5c*/ 	.word	0x0002d770


	//   ....[163]....
        /*0b60*/ 	.word	0x0002d790


	//   ....[164]....
        /*0b64*/ 	.word	0x0002d7a0


	//   ....[165]....
        /*0b68*/ 	.word	0x0002d7b0


	//   ....[166]....
        /*0b6c*/ 	.word	0x0002d890


	//   ....[167]....
        /*0b70*/ 	.word	0x0002d8a0


	//   ....[168]....
        /*0b74*/ 	.word	0x0002dd40


	//   ....[169]....
        /*0b78*/ 	.word	0x0002dd60


	//   ....[170]....
        /*0b7c*/ 	.word	0x0002dd80


	//   ....[171]....
        /*0b80*/ 	.word	0x0002de40


	//   ....[172]....
        /*0b84*/ 	.word	0x0002de60


	//   ....[173]....
        /*0b88*/ 	.word	0x0002def0


	//   ....[174]....
        /*0b8c*/ 	.word	0x0002df10


	//   ....[175]....
        /*0b90*/ 	.word	0x0002df20


	//   ....[176]....
        /*0b94*/ 	.word	0x0002dfb0


	//   ....[177]....
        /*0b98*/ 	.word	0x0002e010


	//   ....[178]....
        /*0b9c*/ 	.word	0x0002e7d0


	//   ....[179]....
        /*0ba0*/ 	.word	0x0002e800


	//   ....[180]....
        /*0ba4*/ 	.word	0x0002e8c0


	//   ....[181]....
        /*0ba8*/ 	.word	0x0002e8e0


	//   ....[182]....
        /*0bac*/ 	.word	0x0002e980


	//   ....[183]....
        /*0bb0*/ 	.word	0x0002e9a0


	//   ....[184]....
        /*0bb4*/ 	.word	0x0002e9b0


	//   ....[185]....
        /*0bb8*/ 	.word	0x0002ea40


	//   ....[186]....
        /*0bbc*/ 	.word	0x0002f3f0


	//   ....[187]....
        /*0bc0*/ 	.word	0x0002f420


	//   ....[188]....
        /*0bc4*/ 	.word	0x0002f480


	//   ....[189]....
        /*0bc8*/ 	.word	0x0002f4b0


	//   ....[190]....
        /*0bcc*/ 	.word	0x0002f4c0


	//   ....[191]....
        /*0bd0*/ 	.word	0x0002f510


	//   ....[192]....
        /*0bd4*/ 	.word	0x0002f520


	//   ....[193]....
        /*0bd8*/ 	.word	0x0002f530


	//   ....[194]....
        /*0bdc*/ 	.word	0x0002f580


	//   ....[195]....
        /*0be0*/ 	.word	0x0002f5d0


	//   ....[196]....
        /*0be4*/ 	.word	0x0002fa20


	//   ....[197]....
        /*0be8*/ 	.word	0x0002fa40


	//   ....[198]....
        /*0bec*/ 	.word	0x0002fa50


	//   ....[199]....
        /*0bf0*/ 	.word	0x0002fa60


	//   ....[200]....
        /*0bf4*/ 	.word	0x0002fac0


	//   ....[201]....
        /*0bf8*/ 	.word	0x0002fad0


	//   ....[202]....
        /*0bfc*/ 	.word	0x0002fb30


	//   ....[203]....
        /*0c00*/ 	.word	0x0002fb60


	//   ....[204]....
        /*0c04*/ 	.word	0x0002fba0


	//   ....[205]....
        /*0c08*/ 	.word	0x0002fc00


	//   ....[206]....
        /*0c0c*/ 	.word	0x00030e20


	//   ....[207]....
        /*0c10*/ 	.word	0x00030e50


	//   ....[208]....
        /*0c14*/ 	.word	0x00030ec0


	//   ....[209]....
        /*0c18*/ 	.word	0x00030ef0


	//   ....[210]....
        /*0c1c*/ 	.word	0x00030f20


	//   ....[211]....
        /*0c20*/ 	.word	0x00030f50


	//   ....[212]....
        /*0c24*/ 	.word	0x00030f80


	//   ....[213]....
        /*0c28*/ 	.word	0x00030fb0


	//   ....[214]....
        /*0c2c*/ 	.word	0x00031150


	//   ....[215]....
        /*0c30*/ 	.word	0x00031180


	//   ....[216]....
        /*0c34*/ 	.word	0x000311b0


	//   ....[217]....
        /*0c38*/ 	.word	0x000311e0


	//   ....[218]....
        /*0c3c*/ 	.word	0x00031210


	//   ....[219]....
        /*0c40*/ 	.word	0x00031240


	//   ....[220]....
        /*0c44*/ 	.word	0x00031300


	//   ....[221]....
        /*0c48*/ 	.word	0x00031320


	//   ....[222]....
        /*0c4c*/ 	.word	0x00031340


	//   ....[223]....
        /*0c50*/ 	.word	0x000313a0


	//   ....[224]....
        /*0c54*/ 	.word	0x00031de0


	//   ....[225]....
        /*0c58*/ 	.word	0x00032180


	//   ....[226]....
        /*0c5c*/ 	.word	0x00032210


	//   ....[227]....
        /*0c60*/ 	.word	0x000322b0


	//   ....[228]....
        /*0c64*/ 	.word	0x00032340


	//   ....[229]....
        /*0c68*/ 	.word	0x00032430


	//   ....[230]....
        /*0c6c*/ 	.word	0x000324c0


	//   ....[231]....
        /*0c70*/ 	.word	0x00032560


	//   ....[232]....
        /*0c74*/ 	.word	0x000325f0


	//   ....[233]....
        /*0c78*/ 	.word	0x000326e0


	//   ....[234]....
        /*0c7c*/ 	.word	0x00032770


	//   ....[235]....
        /*0c80*/ 	.word	0x00032810


	//   ....[236]....
        /*0c84*/ 	.word	0x000328a0


	//   ....[237]....
        /*0c88*/ 	.word	0x000329e0


	//   ....[238]....
        /*0c8c*/ 	.word	0x00032a80


	//   ....[239]....
        /*0c90*/ 	.word	0x00032b10


	//   ....[240]....
        /*0c94*/ 	.word	0x00032b60


	//   ....[241]....
        /*0c98*/ 	.word	0x00032bb0


	//   ....[242]....
        /*0c9c*/ 	.word	0x00032c80


	//   ....[243]....
        /*0ca0*/ 	.word	0x00032d10


	//   ....[244]....
        /*0ca4*/ 	.word	0x00032d60


	//   ....[245]....
        /*0ca8*/ 	.word	0x00032db0


	//   ....[246]....
        /*0cac*/ 	.word	0x000330a0


	//   ....[247]....
        /*0cb0*/ 	.word	0x000331d0


	//   ....[248]....
        /*0cb4*/ 	.word	0x000332f0


	//   ....[249]....
        /*0cb8*/ 	.word	0x00033410


	//   ....[250]....
        /*0cbc*/ 	.word	0x00033530


	//   ....[251]....
        /*0cc0*/ 	.word	0x00033630


	//   ....[252]....
        /*0cc4*/ 	.word	0x00033690


	//   ....[253]....
        /*0cc8*/ 	.word	0x000336e0


	//   ....[254]....
        /*0ccc*/ 	.word	0x00033760


	//   ....[255]....
        /*0cd0*/ 	.word	0x000337b0


	//   ....[0]....
        /*0cd4*/ 	.word	0x00033810


	//   ....[1]....
        /*0cd8*/ 	.word	0x00033880


	//   ....[2]....
        /*0cdc*/ 	.word	0x00033900


	//   ....[3]....
        /*0ce0*/ 	.word	0x00033970


	//   ....[4]....
        /*0ce4*/ 	.word	0x000339d0


	//   ....[5]....
        /*0ce8*/ 	.word	0x00033a20


	//   ....[6]....
        /*0cec*/ 	.word	0x00033aa0


	//   ....[7]....
        /*0cf0*/ 	.word	0x00033b10


	//   ....[8]....
        /*0cf4*/ 	.word	0x00033b70


	//   ....[9]....
        /*0cf8*/ 	.word	0x00033bc0


	//   ....[10]....
        /*0cfc*/ 	.word	0x00033c40


	//   ....[11]....
        /*0d00*/ 	.word	0x00033c90


	//   ....[12]....
        /*0d04*/ 	.word	0x00033cf0


	//   ....[13]....
        /*0d08*/ 	.word	0x00033d40


	//   ....[14]....
        /*0d0c*/ 	.word	0x00033da0


	//   ....[15]....
        /*0d10*/ 	.word	0x00033e10


	//   ....[16]....
        /*0d14*/ 	.word	0x00033e70


	//   ....[17]....
        /*0d18*/ 	.word	0x00033ec0


	//   ....[18]....
        /*0d1c*/ 	.word	0x00033f40


	//   ....[19]....
        /*0d20*/ 	.word	0x00033fb0


	//   ....[20]....
        /*0d24*/ 	.word	0x00034010


	//   ....[21]....
        /*0d28*/ 	.word	0x00034060


	//   ....[22]....
        /*0d2c*/ 	.word	0x000340e0


	//   ....[23]....
        /*0d30*/ 	.word	0x00034130


	//   ....[24]....
        /*0d34*/ 	.word	0x000341b0


	//   ....[25]....
        /*0d38*/ 	.word	0x00034220


	//   ....[26]....
        /*0d3c*/ 	.word	0x000342a0


	//   ....[27]....
        /*0d40*/ 	.word	0x000342f0


	//   ....[28]....
        /*0d44*/ 	.word	0x00034370


	//   ....[29]....
        /*0d48*/ 	.word	0x000343c0


	//   ....[30]....
        /*0d4c*/ 	.word	0x00034420


	//   ....[31]....
        /*0d50*/ 	.word	0x00034490


	//   ....[32]....
        /*0d54*/ 	.word	0x00034500


	//   ....[33]....
        /*0d58*/ 	.word	0x00034570


	//   ....[34]....
        /*0d5c*/ 	.word	0x000345d0


	//   ....[35]....
        /*0d60*/ 	.word	0x00034630


	//   ....[36]....
        /*0d64*/ 	.word	0x000346c0


	//   ....[37]....
        /*0d68*/ 	.word	0x00034720


	//   ....[38]....
        /*0d6c*/ 	.word	0x000347a0


	//   ....[39]....
        /*0d70*/ 	.word	0x00034810


	//   ....[40]....
        /*0d74*/ 	.word	0x00034870


	//   ....[41]....
        /*0d78*/ 	.word	0x000348c0


	//   ....[42]....
        /*0d7c*/ 	.word	0x00034940


	//   ....[43]....
        /*0d80*/ 	.word	0x000349b0


	//   ....[44]....
        /*0d84*/ 	.word	0x00034a10


	//   ....[45]....
        /*0d88*/ 	.word	0x00034a60


	//   ....[46]....
        /*0d8c*/ 	.word	0x00034ae0


	//   ....[47]....
        /*0d90*/ 	.word	0x00034b50


	//   ....[48]....
        /*0d94*/ 	.word	0x00034bb0


	//   ....[49]....
        /*0d98*/ 	.word	0x00034c00


	//   ....[50]....
        /*0d9c*/ 	.word	0x00034c80


	//   ....[51]....
        /*0da0*/ 	.word	0x00034cf0


	//   ....[52]....
        /*0da4*/ 	.word	0x00034d50


	//   ....[53]....
        /*0da8*/ 	.word	0x00034da0


	//   ....[54]....
        /*0dac*/ 	.word	0x00034e20


	//   ....[55]....
        /*0db0*/ 	.word	0x00034e70


	//   ....[56]....
        /*0db4*/ 	.word	0x00034f00


	//   ....[57]....
        /*0db8*/ 	.word	0x00034f90


	//   ....[58]....
        /*0dbc*/ 	.word	0x00035020


	//   ....[59]....
        /*0dc0*/ 	.word	0x000350b0


	//   ....[60]....
        /*0dc4*/ 	.word	0x00035140


	//   ....[61]....
        /*0dc8*/ 	.word	0x000351d0


	//   ....[62]....
        /*0dcc*/ 	.word	0x00035290


	//   ....[63]....
        /*0dd0*/ 	.word	0x00035310


	//   ....[64]....
        /*0dd4*/ 	.word	0x000353b0


	//   ....[65]....
        /*0dd8*/ 	.word	0x00035440


	//   ....[66]....
        /*0ddc*/ 	.word	0x000354c0


	//   ....[67]....
        /*0de0*/ 	.word	0x00035510


	//   ....[68]....
        /*0de4*/ 	.word	0x000355a0


	//   ....[69]....
        /*0de8*/ 	.word	0x00035630


	//   ....[70]....
        /*0dec*/ 	.word	0x000356c0


	//   ....[71]....
        /*0df0*/ 	.word	0x00035750


	//   ....[72]....
        /*0df4*/ 	.word	0x000357e0


	//   ....[73]....
        /*0df8*/ 	.word	0x00035870


	//   ....[74]....
        /*0dfc*/ 	.word	0x00035930


	//   ....[75]....
        /*0e00*/ 	.word	0x00035c00


	//   ....[76]....
        /*0e04*/ 	.word	0x00035d00


	//   ....[77]....
        /*0e08*/ 	.word	0x00035db0


	//   ....[78]....
        /*0e0c*/ 	.word	0x00035f00


	//   ....[79]....
        /*0e10*/ 	.word	0x00035f60


	//   ....[80]....
        /*0e14*/ 	.word	0x00036010


	//   ....[81]....
        /*0e18*/ 	.word	0x000360d0


	//   ....[82]....
        /*0e1c*/ 	.word	0x00036180


	//   ....[83]....
        /*0e20*/ 	.word	0x00036240


	//   ....[84]....
        /*0e24*/ 	.word	0x000362f0


	//   ....[85]....
        /*0e28*/ 	.word	0x000363a0


	//   ....[86]....
        /*0e2c*/ 	.word	0x00036500


	//   ....[87]....
        /*0e30*/ 	.word	0x000365c0


	//   ....[88]....
        /*0e34*/ 	.word	0x00036710


	//   ....[89]....
        /*0e38*/ 	.word	0x000367c0


	//   ....[90]....
        /*0e3c*/ 	.word	0x000368c0


	//   ....[91]....
        /*0e40*/ 	.word	0x00036980


	//   ....[92]....
        /*0e44*/ 	.word	0x000369e0


	//   ....[93]....
        /*0e48*/ 	.word	0x00036a80


	//   ....[94]....
        /*0e4c*/ 	.word	0x00036b40


	//   ....[95]....
        /*0e50*/ 	.word	0x00036c10


	//   ....[96]....
        /*0e54*/ 	.word	0x00036cc0


	//   ....[97]....
        /*0e58*/ 	.word	0x00036d30


	//   ....[98]....
        /*0e5c*/ 	.word	0x00036d90


	//   ....[99]....
        /*0e60*/ 	.word	0x00036ea0


	//   ....[100]....
        /*0e64*/ 	.word	0x00036f00


	//   ....[101]....
        /*0e68*/ 	.word	0x00037020


	//   ....[102]....
        /*0e6c*/ 	.word	0x00037080


	//   ....[103]....
        /*0e70*/ 	.word	0x00037120


	//   ....[104]....
        /*0e74*/ 	.word	0x000372c0


	//   ....[105]....
        /*0e78*/ 	.word	0x00037380


	//   ....[106]....
        /*0e7c*/ 	.word	0x00037430


	//   ....[107]....
        /*0e80*/ 	.word	0x000374f0


	//   ....[108]....
        /*0e84*/ 	.word	0x000375a0


	//   ....[109]....
        /*0e88*/ 	.word	0x00037650


	//   ....[110]....
        /*0e8c*/ 	.word	0x00037700


	//   ....[111]....
        /*0e90*/ 	.word	0x000377b0


	//   ....[112]....
        /*0e94*/ 	.word	0x00037810


	//   ....[113]....
        /*0e98*/ 	.word	0x000378f0


	//   ....[114]....
        /*0e9c*/ 	.word	0x000379e0


	//   ....[115]....
        /*0ea0*/ 	.word	0x00037a80


	//   ....[116]....
        /*0ea4*/ 	.word	0x00037ae0


	//   ....[117]....
        /*0ea8*/ 	.word	0x00037bb0


	//   ....[118]....
        /*0eac*/ 	.word	0x00037c10


	//   ....[119]....
        /*0eb0*/ 	.word	0x00037ce0


	//   ....[120]....
        /*0eb4*/ 	.word	0x00037d40


	//   ....[121]....
        /*0eb8*/ 	.word	0x00037e10


	//   ....[122]....
        /*0ebc*/ 	.word	0x00037e70


	//   ....[123]....
        /*0ec0*/ 	.word	0x00037f40


	//   ....[124]....
        /*0ec4*/ 	.word	0x00038120


	//   ....[125]....
        /*0ec8*/ 	.word	0x000381c0


	//   ....[126]....
        /*0ecc*/ 	.word	0x00038330


	//   ....[127]....
        /*0ed0*/ 	.word	0x000383a0


	//   ....[128]....
        /*0ed4*/ 	.word	0x00038410


	//   ....[129]....
        /*0ed8*/ 	.word	0x00038480


	//   ....[130]....
        /*0edc*/ 	.word	0x000384f0


	//   ....[131]....
        /*0ee0*/ 	.word	0x00038570


	//   ....[132]....
        /*0ee4*/ 	.word	0x000385f0


	//   ....[133]....
        /*0ee8*/ 	.word	0x00038680


	//   ....[134]....
        /*0eec*/ 	.word	0x000386f0


	//   ....[135]....
        /*0ef0*/ 	.word	0x00038760


	//   ....[136]....
        /*0ef4*/ 	.word	0x000387d0


	//   ....[137]....
        /*0ef8*/ 	.word	0x00038850


	//   ....[138]....
        /*0efc*/ 	.word	0x000388c0


	//   ....[139]....
        /*0f00*/ 	.word	0x00038970


	//   ....[140]....
        /*0f04*/ 	.word	0x000389c0


	//   ....[141]....
        /*0f08*/ 	.word	0x00038a50


	//   ....[142]....
        /*0f0c*/ 	.word	0x00038b80


	//----- nvinfo : EIATTR_REG_RECONFIG
	.align		4
.L_329:
        /*0f10*/ 	.byte	0x01, 0x54
	.zero		2


	//----- nvinfo : EIATTR_SYSCALL_OFFSETS
	.align		4
        /*0f14*/ 	.byte	0x04, 0x46
        /*0f16*/ 	.short	(.L_331 - .L_330)


	//   ....[0]....
.L_330:
        /*0f18*/ 	.word	0x00002010


	//   ....[1]....
        /*0f1c*/ 	.word	0x00002160


	//   ....[2]....
        /*0f20*/ 	.word	0x00010ca0


	//   ....[3]....
        /*0f24*/ 	.word	0x000111c0


	//   ....[4]....
        /*0f28*/ 	.word	0x0002c7c0


	//   ....[5]....
        /*0f2c*/ 	.word	0x0002c930


	//   ....[6]....
        /*0f30*/ 	.word	0x0002ca80


	//   ....[7]....
        /*0f34*/ 	.word	0x0002cbc0


	//   ....[8]....
        /*0f38*/ 	.word	0x0002e440


	//----- nvinfo : EIATTR_MBARRIER_INSTR_OFFSETS
	.align		4
.L_331:
        /*0f3c*/ 	.byte	0x04, 0x39
        /*0f3e*/ 	.short	(.L_333 - .L_332)


	//   ....[0]....
.L_332:
        /*0f40*/ 	.word	0x00000270
        /*0f44*/ 	.word	0x000000ff
        /*0f48*/ 	.word	0x00029800
        /*0f4c*/ 	.short	0x0100
        /*0f4e*/ 	.byte	0x08
	.zero		1


	//   ....[1]....
        /*0f50*/ 	.word	0x00000280
        /*0f54*/ 	.word	0x000000ff
        /*0f58*/ 	.word	0x00029820
        /*0f5c*/ 	.short	0x0100
        /*0f5e*/ 	.byte	0x08
	.zero		1


	//   ....[2]....
        /*0f60*/ 	.word	0x00000370
        /*0f64*/ 	.word	0x000000ff
        /*0f68*/ 	.word	0x00029830
        /*0f6c*/ 	.short	0x0100
        /*0f6e*/ 	.byte	0x08
	.zero		1


	//   ....[3]....
        /*0f70*/ 	.word	0x00000380
        /*0f74*/ 	.word	0x000000ff
        /*0f78*/ 	.word	0x00029840
        /*0f7c*/ 	.short	0x0100
        /*0f7e*/ 	.byte	0x08
	.zero		1


	//   ....[4]....
        /*0f80*/ 	.word	0x00000390
        /*0f84*/ 	.word	0x000000ff
        /*0f88*/ 	.word	0x00029838
        /*0f8c*/ 	.short	0x0100
        /*0f8e*/ 	.byte	0x08
	.zero		1


	//   ....[5]....
        /*0f90*/ 	.word	0x000003a0
        /*0f94*/ 	.word	0x000000ff
        /*0f98*/ 	.word	0x00029848
        /*0f9c*/ 	.short	0x0100
        /*0f9e*/ 	.byte	0x08
	.zero		1


	//   ....[6]....
        /*0fa0*/ 	.word	0x000004d0
        /*0fa4*/ 	.word	0x000000ff
        /*0fa8*/ 	.word	0x00029850
        /*0fac*/ 	.short	0x0100
        /*0fae*/ 	.byte	0x08
	.zero		1


	//   ....[7]....
        /*0fb0*/ 	.word	0x000004e0
        /*0fb4*/ 	.word	0x000000ff
        /*0fb8*/ 	.word	0x00029860
        /*0fbc*/ 	.short	0x0100
        /*0fbe*/ 	.byte	0x08
	.zero		1


	//   ....[8]....
        /*0fc0*/ 	.word	0x000004f0
        /*0fc4*/ 	.word	0x000000ff
        /*0fc8*/ 	.word	0x00029858
        /*0fcc*/ 	.short	0x0100
        /*0fce*/ 	.byte	0x08
	.zero		1


	//   ....[9]....
        /*0fd0*/ 	.word	0x00000500
        /*0fd4*/ 	.word	0x000000ff
        /*0fd8*/ 	.word	0x00029868
        /*0fdc*/ 	.short	0x0100
        /*0fde*/ 	.byte	0x08
	.zero		1


	//   ....[10]....
        /*0fe0*/ 	.word	0x000005f0
        /*0fe4*/ 	.word	0x000000ff
        /*0fe8*/ 	.word	0x00029870
        /*0fec*/ 	.short	0x0100
        /*0fee*/ 	.byte	0x06
	.zero		1


	//   ....[11]....
        /*0ff0*/ 	.word	0x00000600
        /*0ff4*/ 	.word	0x000000ff
        /*0ff8*/ 	.word	0x00029880
        /*0ffc*/ 	.short	0x0100
        /*0ffe*/ 	.byte	0x06
	.zero		1


	//   ....[12]....
        /*1000*/ 	.word	0x00000610
        /*1004*/ 	.word	0x000000ff
        /*1008*/ 	.word	0x00029878
        /*100c*/ 	.short	0x0100
        /*100e*/ 	.byte	0x06
	.zero		1


	//   ....[13]....
        /*1010*/ 	.word	0x00000620
        /*1014*/ 	.word	0x000000ff
        /*1018*/ 	.word	0x00029888
        /*101c*/ 	.short	0x0100
        /*101e*/ 	.byte	0x06
	.zero		1


	//   ....[14]....
        /*1020*/ 	.word	0x00000750
        /*1024*/ 	.word	0x000000ff
        /*1028*/ 	.word	0x00029890
        /*102c*/ 	.short	0x0100
        /*102e*/ 	.byte	0x08
	.zero		1


	//   ....[15]....
        /*1030*/ 	.word	0x00000760
        /*1034*/ 	.word	0x000000ff
        /*1038*/ 	.word	0x000298a0
        /*103c*/ 	.short	0x0100
        /*103e*/ 	.byte	0x08
	.zero		1


	//   ....[16]....
        /*1040*/ 	.word	0x00000770
        /*1044*/ 	.word	0x000000ff
        /*1048*/ 	.word	0x00029898
        /*104c*/ 	.short	0x0100
        /*104e*/ 	.byte	0x08
	.zero		1


	//   ....[17]....
        /*1050*/ 	.word	0x00000780
        /*1054*/ 	.word	0x000000ff
        /*1058*/ 	.word	0x000298a8
        /*105c*/ 	.short	0x0100
        /*105e*/ 	.byte	0x08
	.zero		1


	//   ....[18]....
        /*1060*/ 	.word	0x000008c0
        /*1064*/ 	.word	0x000000ff
        /*1068*/ 	.word	0x000298b0
        /*106c*/ 	.short	0x0100
        /*106e*/ 	.byte	0x08
	.zero		1


	//   ....[19]....
        /*1070*/ 	.word	0x000008d0
        /*1074*/ 	.word	0x000000ff
        /*1078*/ 	.word	0x000298c0
        /*107c*/ 	.short	0x0100
        /*107e*/ 	.byte	0x08
	.zero		1


	//   ....[20]....
        /*1080*/ 	.word	0x000008e0
        /*1084*/ 	.word	0x000000ff
        /*1088*/ 	.word	0x000298b8
        /*108c*/ 	.short	0x0100
        /*108e*/ 	.byte	0x08
	.zero		1


	//   ....[21]....
        /*1090*/ 	.word	0x000008f0
        /*1094*/ 	.word	0x000000ff
        /*1098*/ 	.word	0x000298c8
        /*109c*/ 	.short	0x0100
        /*109e*/ 	.byte	0x08
	.zero		1


	//   ....[22]....
        /*10a0*/ 	.word	0x00003910
        /*10a4*/ 	.word	0x0000005f
        /*10a8*/ 	.word	0x00029890
        /*10ac*/ 	.short	0x010a
        /*10ae*/ 	.byte	0x3f
	.zero		1


	//   ....[23]....
        /*10b0*/ 	.word	0x00009910
        /*10b4*/ 	.word	0x0000005f
        /*10b8*/ 	.word	0x00029890
        /*10bc*/ 	.short	0x010a
        /*10be*/ 	.byte	0x3f
	.zero		1


	//   ....[24]....
        /*10c0*/ 	.word	0x0000f660
        /*10c4*/ 	.word	0x0000005f
        /*10c8*/ 	.word	0x00029890
        /*10cc*/ 	.short	0x010a
        /*10ce*/ 	.byte	0x3f
	.zero		1


	//   ....[25]....
        /*10d0*/ 	.word	0x0000fdb0
        /*10d4*/ 	.word	0x0000000b
        /*10d8*/ 	.word	0x00000000
        /*10dc*/ 	.short	0x0101
        /*10de*/ 	.byte	0x3f
	.zero		1


	//   ....[26]....
        /*10e0*/ 	.word	0x0000fdf0
        /*10e4*/ 	.word	0x0000005f
        /*10e8*/ 	.word	0x000298b0
        /*10ec*/ 	.short	0x010a
        /*10ee*/ 	.byte	0x3f
	.zero		1


	//   ....[27]....
        /*10f0*/ 	.word	0x00010400
        /*10f4*/ 	.word	0x0000005f
        /*10f8*/ 	.word	0x00000000
        /*10fc*/ 	.short	0x0101
        /*10fe*/ 	.byte	0x3f
	.zero		1


	//   ....[28]....
        /*1100*/ 	.word	0x00010f40
        /*1104*/ 	.word	0x00000012
        /*1108*/ 	.word	0x00029800
        /*110c*/ 	.short	0x010a
        /*110e*/ 	.byte	0x3f
	.zero		1


	//   ....[29]....
        /*1110*/ 	.word	0x00010f90
        /*1114*/ 	.word	0x00000012
        /*1118*/ 	.word	0x00029800
        /*111c*/ 	.short	0x010a
        /*111e*/ 	.byte	0x3f
	.zero		1


	//   ....[30]....
        /*1120*/ 	.word	0x00011980
        /*1124*/ 	.word	0x00000012
        /*1128*/ 	.word	0x00029800
        /*112c*/ 	.short	0x010a
        /*112e*/ 	.byte	0x3f
	.zero		1


	//   ....[31]....
        /*1130*/ 	.word	0x00014e90
        /*1134*/ 	.word	0x00000012
        /*1138*/ 	.word	0x00029800
        /*113c*/ 	.short	0x010a
        /*113e*/ 	.byte	0x3f
	.zero		1


	//   ....[32]....
        /*1140*/ 	.word	0x00017fb0
        /*1144*/ 	.word	0x00000000
        /*1148*/ 	.word	0x00029830
        /*114c*/ 	.short	0x010a
        /*114e*/ 	.byte	0x3f
	.zero		1


	//   ....[33]....
        /*1150*/ 	.word	0x00017ff0
        /*1154*/ 	.word	0x00000000
        /*1158*/ 	.word	0x00029830
        /*115c*/ 	.short	0x010a
        /*115e*/ 	.byte	0x3f
	.zero		1


	//   ....[34]....
        /*1160*/ 	.word	0x0001b230
        /*1164*/ 	.word	0x00000040
        /*1168*/ 	.word	0x00000000
        /*116c*/ 	.short	0x0101
        /*116e*/ 	.byte	0x3f
	.zero		1


	//   ....[35]....
        /*1170*/ 	.word	0x0001c400
        /*1174*/ 	.word	0x0000000b
        /*1178*/ 	.word	0x00029830
        /*117c*/ 	.short	0x010a
        /*117e*/ 	.byte	0x3f
	.zero		1


	//   ....[36]....
        /*1180*/ 	.word	0x0001c450
        /*1184*/ 	.word	0x0000000b
        /*1188*/ 	.word	0x00029830
        /*118c*/ 	.short	0x010a
        /*118e*/ 	.byte	0x3f
	.zero		1


	//   ....[37]....
        /*1190*/ 	.word	0x0001d550
        /*1194*/ 	.word	0x0000000a
        /*1198*/ 	.word	0x00029850
        /*119c*/ 	.short	0x010a
        /*119e*/ 	.byte	0x3f
	.zero		1


	//   ....[38]....
        /*11a0*/ 	.word	0x0001d590
        /*11a4*/ 	.word	0x0000000a
        /*11a8*/ 	.word	0x00029850
        /*11ac*/ 	.short	0x010a
        /*11ae*/ 	.byte	0x3f
	.zero		1


	//   ....[39]....
        /*11b0*/ 	.word	0x0001fb70
        /*11b4*/ 	.word	0x000000a3
        /*11b8*/ 	.word	0x00000000
        /*11bc*/ 	.short	0x0101
        /*11be*/ 	.byte	0x3f
	.zero		1


	//   ....[40]....
        /*11c0*/ 	.word	0x00020440
        /*11c4*/ 	.word	0x00000008
        /*11c8*/ 	.word	0x00000000
        /*11cc*/ 	.short	0x0101
        /*11ce*/ 	.byte	0x3f
	.zero		1


	//   ....[41]....
        /*11d0*/ 	.word	0x00020bc0
        /*11d4*/ 	.word	0x0000000a
        /*11d8*/ 	.word	0x00029830
        /*11dc*/ 	.short	0x010a
        /*11de*/ 	.byte	0x3f
	.zero		1


	//   ....[42]....
        /*11e0*/ 	.word	0x00020c10
        /*11e4*/ 	.word	0x0000000a
        /*11e8*/ 	.word	0x00029830
        /*11ec*/ 	.short	0x010a
        /*11ee*/ 	.byte	0x3f
	.zero		1


	//   ....[43]....
        /*11f0*/ 	.word	0x00021ce0
        /*11f4*/ 	.word	0x0000000a
        /*11f8*/ 	.word	0x00029850
        /*11fc*/ 	.short	0x010a
        /*11fe*/ 	.byte	0x3f
	.zero		1


	//   ....[44]....
        /*1200*/ 	.word	0x00021d20
        /*1204*/ 	.word	0x0000000a
        /*1208*/ 	.word	0x00029850
        /*120c*/ 	.short	0x010a
        /*120e*/ 	.byte	0x3f
	.zero		1


	//   ....[45]....
        /*1210*/ 	.word	0x000223c0
        /*1214*/ 	.word	0x0000000a
        /*1218*/ 	.word	0x00000000
        /*121c*/ 	.short	0x0101
        /*121e*/ 	.byte	0x3f
	.zero		1


	//   ....[46]....
        /*1220*/ 	.word	0x000240f0
        /*1224*/ 	.word	0x00000004
        /*1228*/ 	.word	0x00000000
        /*122c*/ 	.short	0x0101
        /*122e*/ 	.byte	0x3f
	.zero		1


	//   ....[47]....
        /*1230*/ 	.word	0x00024760
        /*1234*/ 	.word	0x0000000b
        /*1238*/ 	.word	0x00029850
        /*123c*/ 	.short	0x010a
        /*123e*/ 	.byte	0x3f
	.zero		1


	//   ....[48]....
        /*1240*/ 	.word	0x000247e0
        /*1244*/ 	.word	0x0000000b
        /*1248*/ 	.word	0x00029850
        /*124c*/ 	.short	0x010a
        /*124e*/ 	.byte	0x3f
	.zero		1


	//   ....[49]....
        /*1250*/ 	.word	0x00024e00
        /*1254*/ 	.word	0x00000002
        /*1258*/ 	.word	0x00000000
        /*125c*/ 	.short	0x0101
        /*125e*/ 	.byte	0x3f
	.zero		1


	//   ....[50]....
        /*1260*/ 	.word	0x00027140
        /*1264*/ 	.word	0x00000000
        /*1268*/ 	.word	0x00000000
        /*126c*/ 	.short	0x0101
        /*126e*/ 	.byte	0x3f
	.zero		1


	//   ....[51]....
        /*1270*/ 	.word	0x000277b0
        /*1274*/ 	.word	0x0000000c
        /*1278*/ 	.word	0x00000000
        /*127c*/ 	.short	0x0101
        /*127e*/ 	.byte	0x3f
	.zero		1


	//   ....[52]....
        /*1280*/ 	.word	0x0002b350
        /*1284*/ 	.word	0x00000017
        /*1288*/ 	.word	0x00029820
        /*128c*/ 	.short	0x010a
        /*128e*/ 	.byte	0x3f
	.zero		1


	//   ....[53]....
        /*1290*/ 	.word	0x0002b3e0
        /*1294*/ 	.word	0x00000009
        /*1298*/ 	.word	0x000298a0
        /*129c*/ 	.short	0x010a
        /*129e*/ 	.byte	0x3f
	.zero		1


	//   ....[54]....
        /*12a0*/ 	.word	0x0002b810
        /*12a4*/ 	.word	0x00000009
        /*12a8*/ 	.word	0x000298c0
        /*12ac*/ 	.short	0x010a
        /*12ae*/ 	.byte	0x3f
	.zero		1


	//   ....[55]....
        /*12b0*/ 	.word	0x0002bb50
        /*12b4*/ 	.word	0x00000009
        /*12b8*/ 	.word	0x000298a0
        /*12bc*/ 	.short	0x010a
        /*12be*/ 	.byte	0x3f
	.zero		1


	//   ....[56]....
        /*12c0*/ 	.word	0x0002bf70
        /*12c4*/ 	.word	0x00000009
        /*12c8*/ 	.word	0x000298c0
        /*12cc*/ 	.short	0x010a
        /*12ce*/ 	.byte	0x3f
	.zero		1


	//   ....[57]....
        /*12d0*/ 	.word	0x0002d2a0
        /*12d4*/ 	.word	0x00000000
        /*12d8*/ 	.word	0x00029880
        /*12dc*/ 	.short	0x010a
        /*12de*/ 	.byte	0x3f
	.zero		1


	//   ....[58]....
        /*12e0*/ 	.word	0x0002d9a0
        /*12e4*/ 	.word	0x00000000
        /*12e8*/ 	.word	0x00029870
        /*12ec*/ 	.short	0x0107
        /*12ee*/ 	.byte	0x3f
	.zero		1


	//   ....[59]....
        /*12f0*/ 	.word	0x0002da60
        /*12f4*/ 	.word	0x00000000
        /*12f8*/ 	.word	0x00029870
        /*12fc*/ 	.short	0x0101
        /*12fe*/ 	.byte	0x3f
	.zero		1


	//   ....[60]....
        /*1300*/ 	.word	0x0002dab0
        /*1304*/ 	.word	0x00000000
        /*1308*/ 	.word	0x00029840
        /*130c*/ 	.short	0x010a
        /*130e*/ 	.byte	0x3f
	.zero		1


	//   ....[61]....
        /*1310*/ 	.word	0x0002e150
        /*1314*/ 	.word	0x00000000
        /*1318*/ 	.word	0x00029830
        /*131c*/ 	.short	0x0107
        /*131e*/ 	.byte	0x3f
	.zero		1


	//   ....[62]....
        /*1320*/ 	.word	0x0002e230
        /*1324*/ 	.word	0x00000000
        /*1328*/ 	.word	0x00029830
        /*132c*/ 	.short	0x0101
        /*132e*/ 	.byte	0x3f
	.zero		1


	//   ....[63]....
        /*1330*/ 	.word	0x0002eb20
        /*1334*/ 	.word	0x00000017
        /*1338*/ 	.word	0x00029800
        /*133c*/ 	.short	0x0107
        /*133e*/ 	.byte	0x3f
	.zero		1


	//   ....[64]....
        /*1340*/ 	.word	0x0002ec30
        /*1344*/ 	.word	0x00000017
        /*1348*/ 	.word	0x00029800
        /*134c*/ 	.short	0x0101
        /*134e*/ 	.byte	0x3f
	.zero		1


	//   ....[65]....
        /*1350*/ 	.word	0x0002ec50
        /*1354*/ 	.word	0x00000017
        /*1358*/ 	.word	0x00029820
        /*135c*/ 	.short	0x010a
        /*135e*/ 	.byte	0x3f
	.zero		1


	//   ....[66]....
        /*1360*/ 	.word	0x0002f130
        /*1364*/ 	.word	0x00000000
        /*1368*/ 	.word	0x00029880
        /*136c*/ 	.short	0x010a
        /*136e*/ 	.byte	0x3f
	.zero		1


	//   ....[67]....
        /*1370*/ 	.word	0x0002f690
        /*1374*/ 	.word	0x00000000
        /*1378*/ 	.word	0x00029870
        /*137c*/ 	.short	0x0107
        /*137e*/ 	.byte	0x3f
	.zero		1


	//   ....[68]....
        /*1380*/ 	.word	0x0002f750
        /*1384*/ 	.word	0x00000000
        /*1388*/ 	.word	0x00029870
        /*138c*/ 	.short	0x0101
        /*138e*/ 	.byte	0x3f
	.zero		1


	//   ....[69]....
        /*1390*/ 	.word	0x0002f780
        /*1394*/ 	.word	0x00000000
        /*1398*/ 	.word	0x00029840
        /*139c*/ 	.short	0x010a
        /*139e*/ 	.byte	0x3f
	.zero		1


	//   ....[70]....
        /*13a0*/ 	.word	0x0002fca0
        /*13a4*/ 	.word	0x00000000
        /*13a8*/ 	.word	0x00029830
        /*13ac*/ 	.short	0x0107
        /*13ae*/ 	.byte	0x3f
	.zero		1


	//   ....[71]....
        /*13b0*/ 	.word	0x0002fd60
        /*13b4*/ 	.word	0x00000000
        /*13b8*/ 	.word	0x00029830
        /*13bc*/ 	.short	0x0101
        /*13be*/ 	.byte	0x3f
	.zero		1


	//   ....[72]....
        /*13c0*/ 	.word	0x0002fdf0
        /*13c4*/ 	.word	0x00000003
        /*13c8*/ 	.word	0x00029870
        /*13cc*/ 	.short	0x010a
        /*13ce*/ 	.byte	0x3f
	.zero		1


	//   ....[73]....
        /*13d0*/ 	.word	0x0002fe80
        /*13d4*/ 	.word	0x00000003
        /*13d8*/ 	.word	0x00029860
        /*13dc*/ 	.short	0x010a
        /*13de*/ 	.byte	0x3f
	.zero		1


	//   ....[74]....
        /*13e0*/ 	.word	0x00030390
        /*13e4*/ 	.word	0x00000003
        /*13e8*/ 	.word	0x00029850
        /*13ec*/ 	.short	0x0101
        /*13ee*/ 	.byte	0x3f
	.zero		1


	//   ....[75]....
        /*13f0*/ 	.word	0x00030420
        /*13f4*/ 	.word	0x00000003
        /*13f8*/ 	.word	0x00000000
        /*13fc*/ 	.short	0x0101
        /*13fe*/ 	.byte	0x3f
	.zero		1


	//   ....[76]....
        /*1400*/ 	.word	0x000305e0
        /*1404*/ 	.word	0x00000011
        /*1408*/ 	.word	0x00029870
        /*140c*/ 	.short	0x010a
        /*140e*/ 	.byte	0x3f
	.zero		1


	//   ....[77]....
        /*1410*/ 	.word	0x00030660
        /*1414*/ 	.word	0x00000011
        /*1418*/ 	.word	0x00029860
        /*141c*/ 	.short	0x010a
        /*141e*/ 	.byte	0x3f
	.zero		1


	//   ....[78]....
        /*1420*/ 	.word	0x00030b80
        /*1424*/ 	.word	0x00000011
        /*1428*/ 	.word	0x00029850
        /*142c*/ 	.short	0x0101
        /*142e*/ 	.byte	0x3f
	.zero		1


	//   ....[79]....
        /*1430*/ 	.word	0x00030c30
        /*1434*/ 	.word	0x00000011
        /*1438*/ 	.word	0x00000000
        /*143c*/ 	.short	0x0101
        /*143e*/ 	.byte	0x3f
	.zero		1


	//   ....[80]....
        /*1440*/ 	.word	0x00031d60
        /*1444*/ 	.word	0x00000005
        /*1448*/ 	.word	0x00029820
        /*144c*/ 	.short	0x010a
        /*144e*/ 	.byte	0x3f
	.zero		1


	//   ....[81]....
        /*1450*/ 	.word	0x00031ed0
        /*1454*/ 	.word	0x00000003
        /*1458*/ 	.word	0x00029840
        /*145c*/ 	.short	0x010a
        /*145e*/ 	.byte	0x3f
	.zero		1


	//   ....[82]....
        /*1460*/ 	.word	0x00031f70
        /*1464*/ 	.word	0x00000005
        /*1468*/ 	.word	0x00029840
        /*146c*/ 	.short	0x010a
        /*146e*/ 	.byte	0x3f
	.zero		1


	//   ....[83]....
        /*1470*/ 	.word	0x00031fb0
        /*1474*/ 	.word	0x00000003
        /*1478*/ 	.word	0x00029860
        /*147c*/ 	.short	0x010a
        /*147e*/ 	.byte	0x3f
	.zero		1


	//   ....[84]....
        /*1480*/ 	.word	0x00031ff0
        /*1484*/ 	.word	0x00000005
        /*1488*/ 	.word	0x00029860
        /*148c*/ 	.short	0x010a
        /*148e*/ 	.byte	0x3f
	.zero		1


	//   ....[85]....
        /*1490*/ 	.word	0x00032030
        /*1494*/ 	.word	0x00000003
        /*1498*/ 	.word	0x00029880
        /*149c*/ 	.short	0x010a
        /*149e*/ 	.byte	0x3f
	.zero		1


	//   ....[86]....
        /*14a0*/ 	.word	0x00032070
        /*14a4*/ 	.word	0x00000005
        /*14a8*/ 	.word	0x00029880
        /*14ac*/ 	.short	0x010a
        /*14ae*/ 	.byte	0x3f
	.zero		1


	//   ....[87]....
        /*14b0*/ 	.word	0x000320d0
        /*14b4*/ 	.word	0x0000005f
        /*14b8*/ 	.word	0x00029890
        /*14bc*/ 	.short	0x010a
        /*14be*/ 	.byte	0x3f
	.zero		1


	//   ....[88]....
        /*14c0*/ 	.word	0x00032380
        /*14c4*/ 	.word	0x0000005f
        /*14c8*/ 	.word	0x00029890
        /*14cc*/ 	.short	0x010a
        /*14ce*/ 	.byte	0x3f
	.zero		1


	//   ....[89]....
        /*14d0*/ 	.word	0x00032630
        /*14d4*/ 	.word	0x0000005f
        /*14d8*/ 	.word	0x00029890
        /*14dc*/ 	.short	0x010a
        /*14de*/ 	.byte	0x3f
	.zero		1


	//   ....[90]....
        /*14e0*/ 	.word	0x000328e0
        /*14e4*/ 	.word	0x0000005f
        /*14e8*/ 	.word	0x000298b0
        /*14ec*/ 	.short	0x010a
        /*14ee*/ 	.byte	0x3f
	.zero		1


	//   ....[91]....
        /*14f0*/ 	.word	0x00032be0
        /*14f4*/ 	.word	0x00000012
        /*14f8*/ 	.word	0x00029800
        /*14fc*/ 	.short	0x010a
        /*14fe*/ 	.byte	0x3f
	.zero		1


	//   ....[92]....
        /*1500*/ 	.word	0x00032df0
        /*1504*/ 	.word	0x00000012
        /*1508*/ 	.word	0x00029800
        /*150c*/ 	.short	0x010a
        /*150e*/ 	.byte	0x3f
	.zero		1


	//   ....[93]....
        /*1510*/ 	.word	0x00032e40
        /*1514*/ 	.word	0x00000000
        /*1518*/ 	.word	0x00029830
        /*151c*/ 	.short	0x010a
        /*151e*/ 	.byte	0x3f
	.zero		1


	//   ....[94]....
        /*1520*/ 	.word	0x00032e90
        /*1524*/ 	.word	0x0000000b
        /*1528*/ 	.word	0x00029830
        /*152c*/ 	.short	0x010a
        /*152e*/ 	.byte	0x3f
	.zero		1


	//   ....[95]....
        /*1530*/ 	.word	0x00032ee0
        /*1534*/ 	.word	0x0000000a
        /*1538*/ 	.word	0x00029850
        /*153c*/ 	.short	0x010a
        /*153e*/ 	.byte	0x3f
	.zero		1


	//   ....[96]....
        /*1540*/ 	.word	0x00032f30
        /*1544*/ 	.word	0x0000000a
        /*1548*/ 	.word	0x00029830
        /*154c*/ 	.short	0x010a
        /*154e*/ 	.byte	0x3f
	.zero		1


	//   ....[97]....
        /*1550*/ 	.word	0x00032f80
        /*1554*/ 	.word	0x0000000a
        /*1558*/ 	.word	0x00029850
        /*155c*/ 	.short	0x010a
        /*155e*/ 	.byte	0x3f
	.zero		1


	//   ....[98]....
        /*1560*/ 	.word	0x00032fd0
        /*1564*/ 	.word	0x0000000b
        /*1568*/ 	.word	0x00029850
        /*156c*/ 	.short	0x010a
        /*156e*/ 	.byte	0x3f
	.zero		1


	//   ....[99]....
        /*1570*/ 	.word	0x000359f0
        /*1574*/ 	.word	0x00000017
        /*1578*/ 	.word	0x00029820
        /*157c*/ 	.short	0x010a
        /*157e*/ 	.byte	0x3f
	.zero		1


	//   ....[100]....
        /*1580*/ 	.word	0x00035a40
        /*1584*/ 	.word	0x00000009
        /*1588*/ 	.word	0x000298a0
        /*158c*/ 	.short	0x010a
        /*158e*/ 	.byte	0x3f
	.zero		1


	//   ....[101]....
        /*1590*/ 	.word	0x00035a90
        /*1594*/ 	.word	0x00000009
        /*1598*/ 	.word	0x000298c0
        /*159c*/ 	.short	0x010a
        /*159e*/ 	.byte	0x3f
	.zero		1


	//   ....[102]....
        /*15a0*/ 	.word	0x00035ae0
        /*15a4*/ 	.word	0x00000009
        /*15a8*/ 	.word	0x000298a0
        /*15ac*/ 	.short	0x010a
        /*15ae*/ 	.byte	0x3f
	.zero		1


	//   ....[103]....
        /*15b0*/ 	.word	0x00035b30
        /*15b4*/ 	.word	0x00000009
        /*15b8*/ 	.word	0x000298c0
        /*15bc*/ 	.short	0x010a
        /*15be*/ 	.byte	0x3f
	.zero		1


	//   ....[104]....
        /*15c0*/ 	.word	0x00035c50
        /*15c4*/ 	.word	0x00000000
        /*15c8*/ 	.word	0x00029880
        /*15cc*/ 	.short	0x010a
        /*15ce*/ 	.byte	0x3f
	.zero		1


	//   ....[105]....
        /*15d0*/ 	.word	0x00036450
        /*15d4*/ 	.word	0x00000000
        /*15d8*/ 	.word	0x00029840
        /*15dc*/ 	.short	0x010a
        /*15de*/ 	.byte	0x3f
	.zero		1


	//   ....[106]....
        /*15e0*/ 	.word	0x000371c0
        /*15e4*/ 	.word	0x00000017
        /*15e8*/ 	.word	0x00029820
        /*15ec*/ 	.short	0x010a
        /*15ee*/ 	.byte	0x3f
	.zero		1


	//   ....[107]....
        /*15f0*/ 	.word	0x00037210
        /*15f4*/ 	.word	0x00000000
        /*15f8*/ 	.word	0x00029880
        /*15fc*/ 	.short	0x010a
        /*15fe*/ 	.byte	0x3f
	.zero		1


	//   ....[108]....
        /*1600*/ 	.word	0x00037930
        /*1604*/ 	.word	0x00000000
        /*1608*/ 	.word	0x00029840
        /*160c*/ 	.short	0x010a
        /*160e*/ 	.byte	0x3f
	.zero		1


	//   ....[109]....
        /*1610*/ 	.word	0x00037f80
        /*1614*/ 	.word	0x00000003
        /*1618*/ 	.word	0x00029870
        /*161c*/ 	.short	0x010a
        /*161e*/ 	.byte	0x3f
	.zero		1


	//   ....[110]....
        /*1620*/ 	.word	0x00037fd0
        /*1624*/ 	.word	0x00000003
        /*1628*/ 	.word	0x00029860
        /*162c*/ 	.short	0x010a
        /*162e*/ 	.byte	0x3f
	.zero		1


	//   ....[111]....
        /*1630*/ 	.word	0x00038020
        /*1634*/ 	.word	0x00000011
        /*1638*/ 	.word	0x00029870
        /*163c*/ 	.short	0x010a
        /*163e*/ 	.byte	0x3f
	.zero		1


	//   ....[112]....
        /*1640*/ 	.word	0x00038070
        /*1644*/ 	.word	0x00000011
        /*1648*/ 	.word	0x00029860
        /*164c*/ 	.short	0x010a
        /*164e*/ 	.byte	0x3f
	.zero		1


	//   ....[113]....
        /*1650*/ 	.word	0x00038aa0
        /*1654*/ 	.word	0x00000005
        /*1658*/ 	.word	0x00029820
        /*165c*/ 	.short	0x010a
        /*165e*/ 	.byte	0x3f
	.zero		1


	//   ....[114]....
        /*1660*/ 	.word	0x00038c40
        /*1664*/ 	.word	0x00000003
        /*1668*/ 	.word	0x00029840
        /*166c*/ 	.short	0x010a
        /*166e*/ 	.byte	0x3f
	.zero		1


	//   ....[115]....
        /*1670*/ 	.word	0x00038c90
        /*1674*/ 	.word	0x00000005
        /*1678*/ 	.word	0x00029840
        /*167c*/ 	.short	0x010a
        /*167e*/ 	.byte	0x3f
	.zero		1


	//   ....[116]....
        /*1680*/ 	.word	0x00038ce0
        /*1684*/ 	.word	0x00000003
        /*1688*/ 	.word	0x00029860
        /*168c*/ 	.short	0x010a
        /*168e*/ 	.byte	0x3f
	.zero		1


	//   ....[117]....
        /*1690*/ 	.word	0x00038d30
        /*1694*/ 	.word	0x00000005
        /*1698*/ 	.word	0x00029860
        /*169c*/ 	.short	0x010a
        /*169e*/ 	.byte	0x3f
	.zero		1


	//   ....[118]....
        /*16a0*/ 	.word	0x00038d80
        /*16a4*/ 	.word	0x00000003
        /*16a8*/ 	.word	0x00029880
        /*16ac*/ 	.short	0x010a
        /*16ae*/ 	.byte	0x3f
	.zero		1


	//----- nvinfo : EIATTR_NUM_MBARRIERS
	.align		4
.L_333:
        /*16b0*/ 	.byte	0x03, 0x38
        /*16b2*/ 	.short	0x0016


	//----- nvinfo : EIATTR_EXIT_INSTR_OFFSETS
	.align		4
        /*16b4*/ 	.byte	0x04, 0x1c
        /*16b6*/ 	.short	(.L_335 - .L_334)


	//   ....[0]....
.L_334:
        /*16b8*/ 	.word	0x000320c0


	//----- nvinfo : EIATTR_MAX_THREADS
	.align		4
.L_335:
        /*16bc*/ 	.byte	0x04, 0x05
        /*16be*/ 	.short	(.L_337 - .L_336)
.L_336:
        /*16c0*/ 	.word	0x00000180
        /*16c4*/ 	.word	0x00000001
        /*16c8*/ 	.word	0x00000001


	//----- nvinfo : EIATTR_CRS_STACK_SIZE
	.align		4
.L_337:
        /*16cc*/ 	.byte	0x04, 0x1e
        /*16ce*/ 	.short	(.L_339 - .L_338)
.L_338:
        /*16d0*/ 	.word	0x00000000


	//----- nvinfo : EIATTR_CBANK_PARAM_SIZE
	.align		4
.L_339:
        /*16d4*/ 	.byte	0x03, 0x19
        /*16d6*/ 	.short	0x0af0


	//----- nvinfo : EIATTR_PARAM_CBANK
	.align		4
        /*16d8*/ 	.byte	0x04, 0x0a
        /*16da*/ 	.short	(.L_341 - .L_340)
	.align		4
.L_340:
        /*16dc*/ 	.word	index@(.nv.constant0._ZN7cutlass13device_kernelIN5flash11enable_sm90INS1_16FlashAttnFwdSm90INS1_25CollectiveMainloopFwdSm90ILi2EN4cute5tupleIJNS5_1CILi1EEES8_S8_EEENS6_IJNS7_ILi128EEENS7_ILi160EEENS7_ILi192EEEEEELi128ENS_12float_e4m3_tEfNS_4arch4Sm90ELb1ELb0ELb1ELb1ELb1ELb1ELb0ELb1ELb1ELb1ELb1ELb0EEENS1_21CollectiveEpilogueFwdINS6_IJSA_SA_SB_EEES9_NS_10bfloat16_tESG_Li256ELb1ELb1ELb1ELb1EEENS1_36VarlenDynamicPersistentTileSchedulerILi128ELi160ELi256ELi128ELb1ELb1ELb1ELb1ELb1ELb1EEEEEEEEEvNT_6ParamsE)
        /*16e0*/ 	.short	0x0210
        /*16e2*/ 	.short	0x0af0


	//----- nvinfo : EIATTR_SW_WAR
	.align		4
.L_341:
        /*16e4*/ 	.byte	0x04, 0x36
        /*16e6*/ 	.short	(.L_343 - .L_342)
.L_342:
        /*16e8*/ 	.word	0x00000008
.L_343:


//--------------------- .nv.callgraph             --------------------------
	.section	.nv.callgraph,"",@"SHT_CUDA_CALLGRAPH"
	.align	4
	.sectionentsize	8
	.align		4
        /*0000*/ 	.word	0x00000000
	.align		4
        /*0004*/ 	.word	0xffffffff
	.align		4
        /*0008*/ 	.word	index@(_ZN7cutlass13device_kernelIN5flash11enable_sm90INS1_16FlashAttnFwdSm90INS1_25CollectiveMainloopFwdSm90ILi2EN4cute5tupleIJNS5_1CILi1EEES8_S8_EEENS6_IJNS7_ILi128EEENS7_ILi160EEENS7_ILi192EEEEEELi128ENS_12float_e4m3_tEfNS_4arch4Sm90ELb0ELb0ELb1ELb0ELb1ELb0ELb0ELb1ELb1ELb1ELb1ELb0EEENS1_21CollectiveEpilogueFwdINS6_IJSA_SA_SB_EEES9_NS_10bfloat16_tESG_Li256ELb0ELb1ELb1ELb1EEENS1_19SingleTileSchedulerILb0ELb1ELb1ELi128EEEEEEEEEvNT_6ParamsE)
	.align		4
        /*000c*/ 	.word	index@(__assertfail)
	.align		4
        /*0010*/ 	.word	index@(_ZN7cutlass13device_kernelIN5flash11enable_sm90INS1_16FlashAttnFwdSm90INS1_25CollectiveMainloopFwdSm90ILi2EN4cute5tupleIJNS5_1CILi1EEES8_S8_EEENS6_IJNS7_ILi128EEENS7_ILi160EEENS7_ILi192EEEEEELi128ENS_12float_e4m3_tEfNS_4arch4Sm90ELb0ELb0ELb1ELb1ELb1ELb0ELb0ELb1ELb1ELb1ELb1ELb0EEENS1_21CollectiveEpilogueFwdINS6_IJSA_SA_SB_EEES9_NS_10bfloat16_tESG_Li256ELb1ELb1ELb1ELb1EEENS1_36VarlenDynamicPersistentTileSchedulerILi128ELi160ELi256ELi128ELb1ELb1ELb1ELb0ELb1ELb1EEEEEEEEEvNT_6ParamsE)
	.align		4
        /*0014*/ 	.word	index@(__assertfail)
	.align		4
        /*0018*/ 	.word	index@(_ZN7cutlass13device_kernelIN5flash11enable_sm90INS1_16FlashAttnFwdSm90INS1_25CollectiveMainloopFwdSm90ILi2EN4cute5tupleIJNS5_1CILi1EEES8_S8_EEENS6_IJNS7_ILi128EEENS7_ILi160EEENS7_ILi192EEEEEELi128ENS_12float_e4m3_tEfNS_4arch4Sm90ELb0ELb0ELb1ELb1ELb1ELb1ELb0ELb1ELb1ELb1ELb1ELb0EEENS1_21CollectiveEpilogueFwdINS6_IJSA_SA_SB_EEES9_NS_10bfloat16_tESG_Li256ELb1ELb1ELb1ELb1EEENS1_36VarlenDynamicPersistentTileSchedulerILi128ELi160ELi256ELi128ELb1ELb1ELb1ELb0ELb1ELb1EEEEEEEEEvNT_6ParamsE)
	.align		4
        /*001c*/ 	.word	index@(__assertfail)
	.align		4
        /*0020*/ 	.word	index@(_ZN7cutlass13device_kernelIN5flash11enable_sm90INS1_16FlashAttnFwdSm90INS1_25CollectiveMainloopFwdSm90ILi2EN4cute5tupleIJNS5_1CILi1EEES8_S8_EEENS6_IJNS7_ILi128EEESA_NS7_ILi192EEEEEELi128ENS_12float_e4m3_tEfNS_4arch4Sm90ELb0ELb1ELb1ELb0ELb1ELb0ELb0ELb1ELb1ELb1ELb1ELb0EEENS1_21CollectiveEpilogueFwdINS6_IJSA_SA_SA_EEES9_NS_10bfloat16_tESF_Li256ELb0ELb1ELb1ELb1EEENS1_19SingleTileSchedulerILb0ELb1ELb1ELi128EEEEEEEEEvNT_6ParamsE)
	.align		4
        /*0024*/ 	.word	index@(__assertfail)
	.align		4
        /*0028*/ 	.word	index@(_ZN7cutlass13device_kernelIN5flash11enable_sm90INS1_16FlashAttnFwdSm90INS1_25CollectiveMainloopFwdSm90ILi2EN4cute5tupleIJNS5_1CILi1EEES8_S8_EEENS6_IJNS7_ILi128EEESA_NS7_ILi192EEEEEELi128ENS_12float_e4m3_tEfNS_4arch4Sm90ELb0ELb1ELb1ELb1ELb1ELb0ELb0ELb1ELb1ELb1ELb1ELb0EEENS1_21CollectiveEpilogueFwdINS6_IJSA_SA_SA_EEES9_NS_10bfloat16_tESF_Li256ELb1ELb1ELb1ELb1EEENS1_36VarlenDynamicPersistentTileSchedulerILi128ELi128ELi256ELi128ELb1ELb1ELb1ELb1ELb0ELb1EEEEEEEEEvNT_6ParamsE)
	.align		4
        /*002c*/ 	.word	index@(__assertfail)
	.align		4
        /*0030*/ 	.word	index@(_ZN7cutlass13device_kernelIN5flash11enable_sm90INS1_16FlashAttnFwdSm90INS1_25CollectiveMainloopFwdSm90ILi2EN4cute5tupleIJNS5_1CILi1EEES8_S8_EEENS6_IJNS7_ILi128EEESA_NS7_ILi192EEEEEELi128ENS_12float_e4m3_tEfNS_4arch4Sm90ELb0ELb1ELb1ELb1ELb1ELb1ELb0ELb1ELb1ELb1ELb1ELb0EEENS1_21CollectiveEpilogueFwdINS6_IJSA_SA_SA_EEES9_NS_10bfloat16_tESF_Li256ELb1ELb1ELb1ELb1EEENS1_36VarlenDynamicPersistentTileSchedulerILi128ELi128ELi256ELi128ELb1ELb1ELb1ELb1ELb0ELb1EEEEEEEEEvNT_6ParamsE)
	.align		4
        /*0034*/ 	.word	index@(__assertfail)
	.align		4
        /*0038*/ 	.word	index@(_ZN7cutlass13device_kernelIN5flash11enable_sm90INS1_16FlashAttnFwdSm90INS1_25CollectiveMainloopFwdSm90ILi2EN4cute5tupleIJNS5_1CILi1EEES8_S8_EEENS6_IJNS7_ILi128EEENS7_ILi160EEENS7_ILi192EEEEEELi128ENS_12float_e4m3_tEfNS_4arch4Sm90ELb1ELb0ELb1ELb0ELb1ELb0ELb0ELb1ELb1ELb1ELb1ELb0EEENS1_21CollectiveEpilogueFwdINS6_IJSA_SA_SB_EEES9_NS_10bfloat16_tESG_Li256ELb0ELb1ELb1ELb1EEENS1_19SingleTileSchedulerILb0ELb1ELb1ELi128EEEEEEEEEvNT_6ParamsE)
	.align		4
        /*003c*/ 	.word	index@(__assertfail)
	.align		4
        /*0040*/ 	.word	index@(_ZN7cutlass13device_kernelIN5flash11enable_sm90INS1_16FlashAttnFwdSm90INS1_25CollectiveMainloopFwdSm90ILi2EN4cute5tupleIJNS5_1CILi1EEES8_S8_EEENS6_IJNS7_ILi128EEENS7_ILi160EEENS7_ILi192EEEEEELi128ENS_12float_e4m3_tEfNS_4arch4Sm90ELb1ELb0ELb1ELb1ELb1ELb0ELb0ELb1ELb1ELb1ELb1ELb0EEENS1_21CollectiveEpilogueFwdINS6_IJSA_SA_SB_EEES9_NS_10bfloat16_tESG_Li256ELb1ELb1ELb1ELb1EEENS1_36VarlenDynamicPersistentTileSchedulerILi128ELi160ELi256ELi128ELb1ELb1ELb1ELb1ELb1ELb1EEEEEEEEEvNT_6ParamsE)
	.align		4
        /*0044*/ 	.word	index@(__assertfail)
	.align		4
        /*0048*/ 	.word	index@(_ZN7cutlass13device_kernelIN5flash11enable_sm90INS1_16FlashAttnFwdSm90INS1_25CollectiveMainloopFwdSm90ILi2EN4cute5tupleIJNS5_1CILi1EEES8_S8_EEENS6_IJNS7_ILi128EEENS7_ILi160EEENS7_ILi192EEEEEELi128ENS_12float_e4m3_tEfNS_4arch4Sm90ELb1ELb0ELb1ELb1ELb1ELb1ELb0ELb1ELb1ELb1ELb1ELb0EEENS1_21CollectiveEpilogueFwdINS6_IJSA_SA_SB_EEES9_NS_10bfloat16_tESG_Li256ELb1ELb1ELb1ELb1EEENS1_36VarlenDynamicPersistentTileSchedulerILi128ELi160ELi256ELi128ELb1ELb1ELb1ELb1ELb1ELb1EEEEEEEEEvNT_6ParamsE)
	.align		4
        /*004c*/ 	.word	index@(__assertfail)
	.align		4
        /*0050*/ 	.word	0x00000000
	.align		4
        /*0054*/ 	.word	0xfffffffe
	.align		4
        /*0058*/ 	.word	0x00000000
	.align		4
        /*005c*/ 	.word	0xfffffffd
	.align		4
        /*0060*/ 	.word	0x00000000
	.align		4
        /*0064*/ 	.word	0xfffffffc


//--------------------- .nv.constant4             --------------------------
	.section	.nv.constant4,"a",@progbits
	.align	8
	.align		8
.nv.constant4:
        /*0000*/ 	.dword	__assertfail
	.align		8
        /*0008*/ 	.dword	__unnamed_1
	.align		8
        /*0010*/ 	.dword	__unnamed_2
	.align		8
        /*0018*/ 	.dword	__unnamed_3
	.align		8
        /*0020*/ 	.dword	__unnamed_4
	.align		8
        /*0028*/ 	.dword	__unnamed_5
	.align		8
        /*0030*/ 	.dword	__unnamed_6
	.align		8
        /*0038*/ 	.dword	__unnamed_7
	.align		8
        /*0040*/ 	.dword	_ZZN5flash28permute_output_fp8_VcolmajorIN4cute6TensorINS1_11ArrayEngineIfLm64EEENS1_6LayoutINS1_5tupleIJNS6_IJNS1_1CILi2EEES8_NS7_ILi16EEEEEENS7_ILi1EEESB_EEENS6_IJNS6_IJSB_S8_NS7_ILi4EEEEEENS7_ILi0EEESF_EEEEEEEEEvRT_E9upper_map
	.align		8
        /*0048*/ 	.dword	__unnamed_8
	.align		8
        /*0050*/ 	.dword	__unnamed_9
	.align		8
        /*0058*/ 	.dword	__unnamed_10
	.align		8
        /*0060*/ 	.dword	__unnamed_11
	.align		8
        /*0068*/ 	.dword	__unnamed_12
	.align		8
        /*0070*/ 	.dword	_ZN90_INTERNAL_052ab99f_54_flash_fwd_hdim192_128_e4m3_paged_split_softcap_sm90_cu_4cb42ef5_34494cuda3std3__45__cpo5beginE
	.align		8
        /*0078*/ 	.dword	_ZN90_INTERNAL_052ab99f_54_flash_fwd_hdim192_128_e4m3_paged_split_softcap_sm90_cu_4cb42ef5_34494cuda3std3__45__cpo3endE
	.align		8
        /*0080*/ 	.dword	_ZN90_INTERNAL_052ab99f_54_flash_fwd_hdim192_128_e4m3_paged_split_softcap_sm90_cu_4cb42ef5_34494cuda3std3__45__cpo6cbeginE
	.align		8
        /*0088*/ 	.dword	_ZN90_INTERNAL_052ab99f_54_flash_fwd_hdim192_128_e4m3_paged_split_softcap_sm90_cu_4cb42ef5_34494cuda3std3__45__cpo4cendE
	.align		8
        /*0090*/ 	.dword	_ZN90_INTERNAL_052ab99f_54_flash_fwd_hdim192_128_e4m3_paged_split_softcap_sm90_cu_4cb42ef5_34494cuda3std3__492_GLOBAL__N__052ab99f_54_flash_fwd_hdim192_128_e4m3_paged_split_softcap_sm90_cu_4cb42ef5_34496ignoreE
	.align		8
        /*0098*/ 	.dword	_ZN90_INTERNAL_052ab99f_54_flash_fwd_hdim192_128_e4m3_paged_split_softcap_sm90_cu_4cb42ef5_34494cuda3std3__419piecewise_constructE
	.align		8
        /*00a0*/ 	.dword	_ZN90_INTERNAL_052ab99f_54_flash_fwd_hdim192_128_e4m3_paged_split_softcap_sm90_cu_4cb42ef5_34494cuda3std3__48in_placeE
	.align		8
        /*00a8*/ 	.dword	_ZN90_INTERNAL_052ab99f_54_flash_fwd_hdim192_128_e4m3_paged_split_softcap_sm90_cu_4cb42ef5_34494cuda3std6ranges3__45__cpo4swapE
	.align		8
        /*00b0*/ 	.dword	_ZN90_INTERNAL_052ab99f_54_flash_fwd_hdim192_128_e4m3_paged_split_softcap_sm90_cu_4cb42ef5_34494cuda3std6ranges3__45__cpo9iter_moveE
	.align		8
        /*00b8*/ 	.dword	_ZN90_INTERNAL_052ab99f_54_flash_fwd_hdim192_128_e4m3_paged_split_softcap_sm90_cu_4cb42ef5_34494cute7productE
	.align		8
        /*00c0*/ 	.dword	_ZN90_INTERNAL_052ab99f_54_flash_fwd_hdim192_128_e4m3_paged_split_softcap_sm90_cu_4cb42ef5_34494cute1_E
	.align		8
        /*00c8*/ 	.dword	$str$23
	.align		8
        /*00d0*/ 	.dword	$str$24


//--------------------- .text._ZN7cutlass13device_kernelIN5flash11enable_sm90INS1_16FlashAttnFwdSm90INS1_25CollectiveMainloopFwdSm90ILi2EN4cute5tupleIJNS5_1CILi1EEES8_S8_EEENS6_IJNS7_ILi128EEENS7_ILi160EEENS7_ILi192EEEEEELi128ENS_12float_e4m3_tEfNS_4arch4Sm90ELb0ELb0ELb1ELb0ELb1ELb0ELb0ELb1ELb1ELb1ELb1ELb0EEENS1_21CollectiveEpilogueFwdINS6_IJSA_SA_SB_EEES9_NS_10bfloat16_tESG_Li256ELb0ELb1ELb1ELb1EEENS1_19SingleTileSchedulerILb0ELb1ELb1ELi128EEEEEEEEEvNT_6ParamsE --------------------------
	.section	.text._ZN7cutlass13device_kernelIN5flash11enable_sm90INS1_16FlashAttnFwdSm90INS1_25CollectiveMainloopFwdSm90ILi2EN4cute5tupleIJNS5_1CILi1EEES8_S8_EEENS6_IJNS7_ILi128EEENS7_ILi160EEENS7_ILi192EEEEEELi128ENS_12float_e4m3_tEfNS_4arch4Sm90ELb0ELb0ELb1ELb0ELb1ELb0ELb0ELb1ELb1ELb1ELb1ELb0EEENS1_21CollectiveEpilogueFwdINS6_IJSA_SA_SB_EEES9_NS_10bfloat16_tESG_Li256ELb0ELb1ELb1ELb1EEENS1_19SingleTileSchedulerILb0ELb1ELb1ELi128EEEEEEEEEvNT_6ParamsE,"ax",@progbits
	.align	128
.text._ZN7cutlass13device_kernelIN5flash11enable_sm90INS1_16FlashAttnFwdSm90INS1_25CollectiveMainloopFwdSm90ILi2EN4cute5tupleIJNS5_1CILi1EEES8_S8_EEENS6_IJNS7_ILi128EEENS7_ILi160EEENS7_ILi192EEEEEELi128ENS_12float_e4m3_tEfNS_4arch4Sm90ELb0ELb0ELb1ELb0ELb1ELb0ELb0ELb1ELb1ELb1ELb1ELb0EEENS1_21CollectiveEpilogueFwdINS6_IJSA_SA_SB_EEES9_NS_10bfloat16_tESG_Li256ELb0ELb1ELb1ELb1EEENS1_19SingleTileSchedulerILb0ELb1ELb1ELi128EEEEEEEEEvNT_6ParamsE:
        .type           _ZN7cutlass13device_kernelIN5flash11enable_sm90INS1_16FlashAttnFwdSm90INS1_25CollectiveMainloopFwdSm90ILi2EN4cute5tupleIJNS5_1CILi1EEES8_S8_EEENS6_IJNS7_ILi128EEENS7_ILi160EEENS7_ILi192EEEEEELi128ENS_12float_e4m3_tEfNS_4arch4Sm90ELb0ELb0ELb1ELb0ELb1ELb0ELb0ELb1ELb1ELb1ELb1ELb0EEENS1_21CollectiveEpilogueFwdINS6_IJSA_SA_SB_EEES9_NS_10bfloat16_tESG_Li256ELb0ELb1ELb1ELb1EEENS1_19SingleTileSchedulerILb0ELb1ELb1ELi128EEEEEEEEEvNT_6ParamsE,@function
        .size           _ZN7cutlass13device_kernelIN5flash11enable_sm90INS1_16FlashAttnFwdSm90INS1_25CollectiveMainloopFwdSm90ILi2EN4cute5tupleIJNS5_1CILi1EEES8_S8_EEENS6_IJNS7_ILi128EEENS7_ILi160EEENS7_ILi192EEEEEELi128ENS_12float_e4m3_tEfNS_4arch4Sm90ELb0ELb0ELb1ELb0ELb1ELb0ELb0ELb1ELb1ELb1ELb1ELb0EEENS1_21CollectiveEpilogueFwdINS6_IJSA_SA_SB_EEES9_NS_10bfloat16_tESG_Li256ELb0ELb1ELb1ELb1EEENS1_19SingleTileSchedulerILb0ELb1ELb1ELi128EEEEEEEEEvNT_6ParamsE,(.L_x_3314 - _ZN7cutlass13device_kernelIN5flash11enable_sm90INS1_16FlashAttnFwdSm90INS1_25CollectiveMainloopFwdSm90ILi2EN4cute5tupleIJNS5_1CILi1EEES8_S8_EEENS6_IJNS7_ILi128EEENS7_ILi160EEENS7_ILi192EEEEEELi128ENS_12float_e4m3_tEfNS_4arch4Sm90ELb0ELb0ELb1ELb0ELb1ELb0ELb0ELb1ELb1ELb1ELb1ELb0EEENS1_21CollectiveEpilogueFwdINS6_IJSA_SA_SB_EEES9_NS_10bfloat16_tESG_Li256ELb0ELb1ELb1ELb1EEENS1_19SingleTileSchedulerILb0ELb1ELb1ELi128EEEEEEEEEvNT_6ParamsE)
        .other          _ZN7cutlass13device_kernelIN5flash11enable_sm90INS1_16FlashAttnFwdSm90INS1_25CollectiveMainloopFwdSm90ILi2EN4cute5tupleIJNS5_1CILi1EEES8_S8_EEENS6_IJNS7_ILi128EEENS7_ILi160EEENS7_ILi192EEEEEELi128ENS_12float_e4m3_tEfNS_4arch4Sm90ELb0ELb0ELb1ELb0ELb1ELb0ELb0ELb1ELb1ELb1ELb1ELb0EEENS1_21CollectiveEpilogueFwdINS6_IJSA_SA_SB_EEES9_NS_10bfloat16_tESG_Li256ELb0ELb1ELb1ELb1EEENS1_19SingleTileSchedulerILb0ELb1ELb1ELi128EEEEEEEEEvNT_6ParamsE,@"STO_CUDA_ENTRY STV_DEFAULT"
_ZN7cutlass13device_kernelIN5flash11enable_sm90INS1_16FlashAttnFwdSm90INS1_25CollectiveMainloopFwdSm90ILi2EN4cute5tupleIJNS5_1CILi1EEES8_S8_EEENS6_IJNS7_ILi128EEENS7_ILi160EEENS7_ILi192EEEEEELi128ENS_12float_e4m3_tEfNS_4arch4Sm90ELb0ELb0ELb1ELb0ELb1ELb0ELb0ELb1ELb1ELb1ELb1ELb0EEENS1_21CollectiveEpilogueFwdINS6_IJSA_SA_SB_EEES9_NS_10bfloat16_tESG_Li256ELb0ELb1ELb1ELb1EEENS1_19SingleTileSchedulerILb0ELb1ELb1ELi128EEEEEEEEEvNT_6ParamsE:
[----:B------:R-:W0:Y:S02]  /*0000*/  LDC R1, c[0x0][0x28] ;  /* 0x00000a00ff017b82 */ /* 0x000e240000000800 */
[----:B0-----:R-:W-:Y:S01]  /*0010*/  VIADD R1, R1, 0xfffffff0 ;  /* 0xfffffff001017836 */ /* 0x001fe20000000000 */
[----:B------:R-:W0:Y:S01]  /*0020*/  S2R R31, SR_TID.X ;  /* 0x00000000001f7919 */ /* 0x000e220000002100 */
[----:B------:R-:W-:Y:S01]  /*0030*/  ELECT P0, URZ, PT ;  /* 0x00000000003f782f */ /* 0x000fe20003800000 */
[----:B------:R-:W-:Y:S01]  /*0040*/  UMOV UR4, 0x80 ;  /* 0x0000008000047882 */ /* 0x000fe20000000000 */
[----:B------:R-:W-:Y:S01]  /*0050*/  UMOV UR7, 0x100 ;  /* 0x0000010000077882 */ /* 0x000fe20000000000 */
[----:B0-----:R-:W-:-:S05]  /*0060*/  SHF.R.U32.HI R0, RZ, 0x5, R31 ;  /* 0x00000005ff007819 */ /* 0x001fca000001161f */
[----:B------:R-:W0:Y:S02]  /*0070*/  SHFL.IDX PT, R2, R0, RZ, 0x1f ;  /* 0x00001fff00027589 */ /* 0x000e2400000e0000 */
[C---:B0-----:R-:W-:Y:S02]  /*0080*/  ISETP.NE.OR P0, PT, R2.reuse, RZ, !P0 ;  /* 0x000000ff0200720c */ /* 0x041fe40004705670 */
[----:B------:R-:W-:Y:S02]  /*0090*/  ISETP.NE.AND P1, PT, R2, RZ, PT ;  /* 0x000000ff0200720c */ /* 0x000fe40003f25270 */
[----:B------:R-:W-:-:S05]  /*00a0*/  SHF.R.U32.HI R2, RZ, 0x7, R31 ;  /* 0x00000007ff027819 */ /* 0x000fca000001161f */
[----:B------:R0:W1:Y:S04]  /*00b0*/  SHFL.IDX PT, R4, R2, RZ, 0x1f ;  /* 0x00001fff02047589 */ /* 0x00006800000e0000 */
[----:B------:R-:W-:Y:S01]  /*00c0*/  VOTEU.ALL UP0, P0 ;  /* 0x00000000003f7886 */ /* 0x000fe20000000000 */
[----:B------:R-:W-:-:S04]  /*00d0*/  VOTEU.ALL UP1, P0 ;  /* 0x00000000003f7886 */ /* 0x000fc80000020000 */
[----:B------:R-:W2:Y:S01]  /*00e0*/  @!UP0 S2UR UR8, SR_CgaCtaId ;  /* 0x00000000000889c3 */ /* 0x000ea20000008800 */
[----:B------:R-:W-:Y:S01]  /*00f0*/  @!UP0 UMOV UR6, 0x400 ;  /* 0x0000040000068882 */ /* 0x000fe20000000000 */
[----:B------:R-:W-:-:S04]  /*0100*/  @!UP0 UIADD3 UR4, -UR4, 0x100000, URZ ;  /* 0x0010000004048890 */ /* 0x000fc8000fffe13f */
[----:B------:R-:W-:Y:S02]  /*0110*/  @!UP0 USHF.L.U32 UR5, UR4, 0xb, URZ ;  /* 0x0000000b04058899 */ /* 0x000fe4000800063f */
[----:B------:R-:W-:Y:S02]  /*0120*/  @!UP0 USHF.L.U32 UR4, UR4, 0x1, URZ ;  /* 0x0000000104048899 */ /* 0x000fe4000800063f */
[----:B--2---:R-:W-:Y:S02]  /*0130*/  @!UP0 ULEA UR8, UR8, UR6, 0x18 ;  /* 0x0000000608088291 */ /* 0x004fe4000f8ec03f */
[----:B------:R-:W-:-:S04]  /*0140*/  @!UP0 UIADD3 UR6, -UR7, 0x100000, URZ ;  /* 0x0010000007068890 */ /* 0x000fc8000fffe13f */
[----:B------:R-:W-:Y:S02]  /*0150*/  @!UP0 USHF.L.U32 UR7, UR6, 0xb, URZ ;  /* 0x0000000b06078899 */ /* 0x000fe4000800063f */
[----:B------:R-:W-:Y:S01]  /*0160*/  @!UP0 USHF.L.U32 UR6, UR6, 0x1, URZ ;  /* 0x0000000106068899 */ /* 0x000fe2000800063f */
[----:B------:R-:W-:-:S05]  /*0170*/  VOTEU.ALL UP0, P0 ;  /* 0x00000000003f7886 */ /* 0x000fca0000000000 */
[----:B------:R0:W2:Y:S06]  /*0180*/  @!UP0 SYNCS.EXCH.64 URZ, [UR8+0x29800], UR4 ;  /* 0x02980004083f85b2 */ /* 0x0000ac0008000100 */
[----:B------:R0:W3:Y:S02]  /*0190*/  @!UP1 SYNCS.EXCH.64 URZ, [UR8+0x29820], UR6 ;  /* 0x02982006083f95b2 */ /* 0x0000e40008000100 */
[----:B01----:R-:W-:Y:S05]  /*01a0*/  @P1 BRA `(.L_x_0) ;  /* 0x0000000000481947 */ /* 0x003fea0003800000 */
[----:B------:R-:W0:Y:S01]  /*01b0*/  S2UR UR5, SR_CgaCtaId ;  /* 0x00000000000579c3 */ /* 0x000e220000008800 */
[----:B------:R-:W-:Y:S01]  /*01c0*/  UMOV UR4, 0x400 ;  /* 0x0000040000047882 */ /* 0x000fe20000000000 */
[----:B------:R-:W-:Y:S01]  /*01d0*/  UMOV UR6, 0x80 ;  /* 0x0000008000067882 */ /* 0x000fe20000000000 */
[----:B------:R-:W-:Y:S01]  /*01e0*/  UMOV UR7, 0x100 ;  /* 0x0000010000077882 */ /* 0x000fe20000000000 */
[----:B------:R-:W-:Y:S01]  /*01f0*/  ELECT P0, URZ, PT ;  /* 0x00000000003f782f */ /* 0x000fe20003800000 */
[----:B0-----:R-:W-:Y:S02]  /*0200*/  ULEA UR8, UR5, UR4, 0x18 ;  /* 0x0000000405087291 */ /* 0x001fe4000f8ec03f */
[----:B------:R-:W-:-:S04]  /*0210*/  UIADD3 UR4, -UR6, 0x100000, URZ ;  /* 0x0010000006047890 */ /* 0x000fc8000fffe13f */
[----:B------:R-:W-:Y:S02]  /*0220*/  USHF.L.U32 UR5, UR4, 0xb, URZ ;  /* 0x0000000b04057899 */ /* 0x000fe4000800063f */
[----:B------:R-:W-:Y:S02]  /*0230*/  USHF.L.U32 UR4, UR4, 0x1, URZ ;  /* 0x0000000104047899 */ /* 0x000fe4000800063f */
[----:B------:R-:W-:-:S04]  /*0240*/  UIADD3 UR6, -UR7, 0x100000, URZ ;  /* 0x0010000007067890 */ /* 0x000fc8000fffe13f */
[----:B------:R-:W-:Y:S02]  /*0250*/  USHF.L.U32 UR7, UR6, 0xb, URZ ;  /* 0x0000000b06077899 */ /* 0x000fe4000800063f */
[----:B------:R-:W-:Y:S01]  /*0260*/  USHF.L.U32 UR6, UR6, 0x1, URZ ;  /* 0x0000000106067899 */ /* 0x000fe2000800063f */
[----:B------:R-:W0:Y:S03]  /*0270*/  FENCE.VIEW.ASYNC.S ;  /* 0x00000000000073c6 */ /* 0x000e260000000000 */
[----:B0-----:R0:W1:Y:S08]  /*0280*/  SYNCS.EXCH.64 URZ, [UR8+0x29830], UR4 ;  /* 0x02983004083f75b2 */ /* 0x0010700008000100 */
[----:B------:R0:W4:Y:S01]  /*0290*/  SYNCS.EXCH.64 URZ, [UR8+0x29840], UR6 ;  /* 0x02984006083f75b2 */ /* 0x0001220008000100 */
[----:B------:R0:W0:Y:S01]  /*02a0*/  SYNCS.EXCH.64 URZ, [UR8+0x29838], UR4 ;  /* 0x02983804083f75b2 */ /* 0x0000220008000100 */
[----:B------:R0:W0:Y:S01]  /*02b0*/  SYNCS.EXCH.64 URZ, [UR8+0x29848], UR6 ;  /* 0x02984806083f75b2 */ /* 0x0000220008000100 */
[----:B------:R-:W-:Y:S01]  /*02c0*/  NOP ;  /* 0x0000000000007918 */ /* 0x000fe20000000000 */
.L_x_0:
[----:B------:R-:W5:Y:S01]  /*02d0*/  SHFL.IDX PT, R3, R0, RZ, 0x1f ;  /* 0x00001fff00037589 */ /* 0x000f6200000e0000 */
[----:B------:R-:W-:Y:S01]  /*02e0*/  NOP ;  /* 0x0000000000007918 */ /* 0x000fe20000000000 */
[----:B-----5:R-:W-:-:S13]  /*02f0*/  ISETP.NE.AND P0, PT, R3, RZ, PT ;  /* 0x000000ff0300720c */ /* 0x020fda0003f05270 */
[----:B------:R-:W-:Y:S05]  /*0300*/  @P0 BRA `(.L_x_1) ;  /* 0x0000000000480947 */ /* 0x000fea0003800000 */
[----:B0-----:R-:W0:Y:S01]  /*0310*/  S2UR UR5, SR_CgaCtaId ;  /* 0x00000000000579c3 */ /* 0x001e220000008800 */
        /* <DEDUP_REMOVED lines=12> */
[----:B0-----:R0:W0:Y:S08]  /*03e0*/  SYNCS.EXCH.64 URZ, [UR8+0x29850], UR4 ;  /* 0x02985004083f75b2 */ /* 0x0010300008000100 */
[----:B------:R0:W0:Y:S01]  /*03f0*/  SYNCS.EXCH.64 URZ, [UR8+0x29860], UR6 ;  /* 0x02986006083f75b2 */ /* 0x0000220008000100 */
[----:B------:R0:W0:Y:S01]  /*0400*/  SYNCS.EXCH.64 URZ, [UR8+0x29858], UR4 ;  /* 0x02985804083f75b2 */ /* 0x0000220008000100 */
[----:B------:R0:W0:Y:S01]  /*0410*/  SYNCS.EXCH.64 URZ, [UR8+0x29868], UR6 ;  /* 0x02986806083f75b2 */ /* 0x0000220008000100 */
[----:B------:R-:W-:Y:S01]  /*0420*/  NOP ;  /* 0x0000000000007918 */ /* 0x000fe20000000000 */
.L_x_1:
[----:B------:R-:W5:Y:S01]  /*0430*/  SHFL.IDX PT, R3, R0, RZ, 0x1f ;  /* 0x00001fff00037589 */ /* 0x000f6200000e0000 */
[----:B------:R-:W-:Y:S01]  /*0440*/  NOP ;  /* 0x0000000000007918 */ /* 0x000fe20000000000 */
[----:B-----5:R-:W-:-:S13]  /*0450*/  ISETP.NE.AND P0, PT, R3, RZ, PT ;  /* 0x000000ff0300720c */ /* 0x020fda0003f05270 */
[----:B------:R-:W-:Y:S05]  /*0460*/  @P0 BRA `(.L_x_2) ;  /* 0x0000000000380947 */ /* 0x000fea0003800000 */
[----:B0-----:R-:W0:Y:S01]  /*0470*/  S2UR UR5, SR_CgaCtaId ;  /* 0x00000000000579c3 */ /* 0x001e220000008800 */
[----:B------:R-:W-:Y:S01]  /*0480*/  UMOV UR4, 0x400 ;  /* 0x0000040000047882 */ /* 0x000fe20000000000 */
[----:B------:R-:W-:Y:S01]  /*0490*/  UMOV UR7, 0x80 ;  /* 0x0000008000077882 */ /* 0x000fe20000000000 */
[----:B------:R-:W-:Y:S01]  /*04a0*/  ELECT P0, URZ, PT ;  /* 0x00000000003f782f */ /* 0x000fe20003800000 */
[----:B0-----:R-:W-:Y:S02]  /*04b0*/  ULEA UR6, UR5, UR4, 0x18 ;  /* 0x0000000405067291 */ /* 0x001fe4000f8ec03f */
[----:B------:R-:W-:-:S04]  /*04c0*/  UIADD3 UR4, -UR7, 0x100000, URZ ;  /* 0x0010000007047890 */ /* 0x000fc8000fffe13f */
[----:B------:R-:W-:Y:S02]  /*04d0*/  USHF.L.U32 UR5, UR4, 0xb, URZ ;  /* 0x0000000b04057899 */ /* 0x000fe4000800063f */
[----:B------:R-:W-:Y:S01]  /*04e0*/  USHF.L.U32 UR4, UR4, 0x1, URZ ;  /* 0x0000000104047899 */ /* 0x000fe2000800063f */
[----:B------:R-:W0:Y:S11]  /*04f0*/  FENCE.VIEW.ASYNC.S ;  /* 0x00000000000073c6 */ /* 0x000e360000000000 */
[----:B0-----:R0:W0:Y:S01]  /*0500*/  SYNCS.EXCH.64 URZ, [UR6+0x29870], UR4 ;  /* 0x02987004063f75b2 */ /* 0x0010220008000100 */
[----:B------:R0:W0:Y:S01]  /*0510*/  SYNCS.EXCH.64 URZ, [UR6+0x29880], UR4 ;  /* 0x02988004063f75b2 */ /* 0x0000220008000100 */
[----:B------:R0:W0:Y:S01]  /*0520*/  SYNCS.EXCH.64 URZ, [UR6+0x29878], UR4 ;  /* 0x02987804063f75b2 */ /* 0x0000220008000100 */
[----:B------:R0:W0:Y:S01]  /*0530*/  SYNCS.EXCH.64 URZ, [UR6+0x29888], UR4 ;  /* 0x02988804063f75b2 */ /* 0x0000220008000100 */
[----:B------:R-:W-:Y:S01]  /*0540*/  NOP ;  /* 0x0000000000007918 */ /* 0x000fe20000000000 */
.L_x_2:
        /* <DEDUP_REMOVED lines=22> */
.L_x_3:
[----:B------:R-:W5:Y:S01]  /*06b0*/  SHFL.IDX PT, R3, R0, RZ, 0x1f ;  /* 0x00001fff00037589 */ /* 0x000f6200000e0000 */
[----:B------:R-:W-:Y:S01]  /*06c0*/  R2UR UR9, R4 ;  /* 0x00000000040972ca */ /* 0x000fe200000e0000 */
        /* <DEDUP_REMOVED lines=21> */
.L_x_4:
[----:B------:R-:W-:Y:S01]  /*0820*/  UISETP.NE.AND UP0, UPT, UR9, URZ, UPT ;  /* 0x0000003f0900728c */ /* 0x000fe2000bf05270 */
[----:B------:R-:W-:Y:S01]  /*0830*/  NOP ;  /* 0x0000000000007918 */ /* 0x000fe20000000000 */
[----:B------:R-:W-:Y:S01]  /*0840*/  UMOV UR39, 0x1 ;  /* 0x0000000100277882 */ /* 0x000fe20000000000 */
[----:B------:R-:W-:Y:S01]  /*0850*/  ULDC.64 UR54, c[0x0][0x208] ;  /* 0x0000820000367ab9 */ /* 0x000fe20000000a00 */
[----:B------:R-:W-:Y:S01]  /*0860*/  USEL UR39, UR39, 0x2, !UP0 ;  /* 0x0000000227277887 */ /* 0x000fe2000c000000 */
[----:B------:R-:W-:Y:S01]  /*0870*/  BSSY B6, `(.L_x_5) ;  /* 0x0000fe4000067945 */ /* 0x000fe20003800000 */
[----:B01234-:R-:W-:Y:S01]  /*0880*/  BAR.SYNC.DEFER_BLOCKING 0x0 ;  /* 0x0000000000007b1d */ /* 0x01ffe20000010000 */
[----:B------:R-:W-:-:S13]  /*0890*/  PLOP3.LUT P0, PT, PT, PT, UP0, 0x80, 0x0 ;  /* 0x000000000000781c */ /* 0x000fda0003f0f008 */
[----:B------:R-:W-:Y:S05]  /*08a0*/  @!P0 BRA `(.L_x_6) ;  /* 0x000000b000ac8947 */ /* 0x000fea0003800000 */
.L_x_7:
[----:B------:R-:W-:-:S08]  /*08b0*/  NOP ;  /* 0x0000000000007918 */ /* 0x000fd00000000000 */
[----:B------:R-:W0:Y:S02]  /*08c0*/  USETMAXREG.TRY_ALLOC.CTAPOOL UP0, 0xe8 ;  /* 0x000000e8000079c8 */ /* 0x000e240008000600 */
[----:B0-----:R-:W-:-:S13]  /*08d0*/  PLOP3.LUT P0, PT, PT, PT, UP0, 0x80, 0x0 ;  /* 0x000000000000781c */ /* 0x001fda0003f0f008 */
[----:B------:R-:W-:Y:S05]  /*08e0*/  @!P0 BRA `(.L_x_7) ;  /* 0xfffffffc00f08947 */ /* 0x000fea000383ffff */
[----:B------:R-:W0:Y:S01]  /*08f0*/  S2UR UR6, SR_CTAID.Y ;  /* 0x00000000000679c3 */ /* 0x000e220000002600 */
[----:B------:R-:W-:Y:S01]  /*0900*/  LOP3.LUT R0, R31, 0xffffff80, RZ, 0xc0, !PT ;  /* 0xffffff801f007812 */ /* 0x000fe200078ec0ff */
[----:B------:R-:W-:Y:S02]  /*0910*/  ULDC UR7, c[0x0][0xc50] ;  /* 0x0003140000077ab9 */ /* 0x000fe40000000800 */
[----:B------:R-:W-:-:S04]  /*0920*/  UISETP.NE.AND UP0, UPT, UR7, 0x1, UPT ;  /* 0x000000010700788c */ /* 0x000fc8000bf05270 */
[----:B------:R-:W-:Y:S08]  /*0930*/  BAR.ARV 0x8, 0x180 ;  /* 0x0206000000007b1d */ /* 0x000ff00000002000 */
[----:B------:R-:W1:Y:S01]  /*0940*/  S2UR UR48, SR_CTAID.Z ;  /* 0x00000000003079c3 */ /* 0x000e620000002700 */
[----:B------:R-:W-:Y:S01]  /*0950*/  ISETP.NE.AND P0, PT, R0, 0x80, PT ;  /* 0x000000800000780c */ /* 0x000fe20003f05270 */
[----:B------:R-:W-:Y:S01]  /*0960*/  @UP0 ULDC UR4, c[0x0][0xc54] ;  /* 0x0003150000040ab9 */ /* 0x000fe20000000800 */
[----:B------:R-:W-:Y:S01]  /*0970*/  @UP0 ULDC UR8, c[0x0][0xc58] ;  /* 0x0003160000080ab9 */ /* 0x000fe20000000800 */
[----:B0-----:R-:W-:-:S10]  /*0980*/  UIMAD.WIDE.U32 UR4, UR6, UR4, URZ ;  /* 0x00000004060472a5 */ /* 0x001fd4000f8e003f */
[----:B------:R-:W-:Y:S06]  /*0990*/  @!P0 BAR.ARV 0x9, 0x100 ;  /* 0x0244000000008b1d */ /* 0x000fec0000002000 */
[----:B------:R-:W-:Y:S01]  /*09a0*/  UMOV UR50, UR6 ;  /* 0x0000000600327c82 */ /* 0x000fe20008000000 */
[----:B------:R-:W-:Y:S01]  /*09b0*/  @UP0 USHF.R.U32.HI UR50, URZ, UR8, UR5 ;  /* 0x000000083f320299 */ /* 0x000fe20008011605 */
[----:B-1----:R-:W-:-:S03]  /*09c0*/  ISETP.LE.AND P0, PT, RZ, UR48, PT ;  /* 0x00000030ff007c0c */ /* 0x002fc6000bf03270 */
[----:B------:R-:W-:-:S04]  /*09d0*/  UIADD3 UR4, -UR50, URZ, URZ ;  /* 0x0000003f32047290 */ /* 0x000fc8000fffe13f */
[----:B------:R-:W-:-:S06]  /*09e0*/  UIMAD UR7, UR7, UR4, UR6 ;  /* 0x00000004070772a4 */ /* 0x000fcc000f8e0206 */
[----:B------:R-:W-:Y:S06]  /*09f0*/  @!P0 BRA `(.L_x_8) ;  /* 0x000000fc002c8947 */ /* 0x000fec0003800000 */
[----:B------:R-:W-:Y:S01]  /*0a00*/  ULDC.64 UR4, c[0x0][0x418] ;  /* 0x0001060000047ab9 */ /* 0x000fe20000000a00 */
[----:B------:R-:W-:Y:S01]  /*0a10*/  ULDC UR51, c[0x0][0x424] ;  /* 0x0001090000337ab9 */ /* 0x000fe20000000800 */
[----:B------:R-:W-:Y:S02]  /*0a20*/  UISETP.NE.U32.AND UP0, UPT, UR4, URZ, UPT ;  /* 0x0000003f0400728c */ /* 0x000fe4000bf05070 */
[----:B------:R-:W-:Y:S02]  /*0a30*/  ULOP3.LUT UR38, UR7, 0xffff, URZ, 0xc0, !UPT ;  /* 0x0000ffff07267892 */ /* 0x000fe4000f8ec03f */
[----:B------:R-:W-:Y:S01]  /*0a40*/  UISETP.NE.AND.EX UP0, UPT, UR5, URZ, UPT, UP0 ;  /* 0x0000003f0500728c */ /* 0x000fe2000bf05300 */
[----:B------:R-:W-:-:S03]  /*0a50*/  ULDC UR4, c[0x0][0x2f0] ;  /* 0x0000bc0000047ab9 */ /* 0x000fc60000000800 */
[----:B------:R-:W-:-:S04]  /*0a60*/  USEL UR51, UR51, 0x1, UP0 ;  /* 0x0000000133337887 */ /* 0x000fc80008000000 */
[----:B------:R-:W-:-:S04]  /*0a70*/  UIMAD UR51, UR51, UR4, URZ ;  /* 0x00000004333372a4 */ /* 0x000fc8000f8e023f */
[----:B------:R-:W-:Y:S02]  /*0a80*/  UISETP.GE.AND UP0, UPT, UR51, 0x1, UPT ;  /* 0x000000013300788c */ /* 0x000fe4000bf06270 */
[----:B------:R-:W-:-:S04]  /*0a90*/  UIADD3 UR4, UR51, 0x9f, URZ ;  /* 0x0000009f33047890 */ /* 0x000fc8000fffe03f */
[----:B------:R-:W-:Y:S01]  /*0aa0*/  PLOP3.LUT P0, PT, PT, PT, UP0, 0x80, 0x0 ;  /* 0x000000000000781c */ /* 0x000fe20003f0f008 */
[----:B------:R-:W-:-:S04]  /*0ab0*/  UIMAD.WIDE UR4, UR4, 0x66666667, URZ ;  /* 0x66666667040478a5 */ /* 0x000fc8000f8e023f */
[----:B------:R-:W-:-:S03]  /*0ac0*/  USHF.R.U32.HI UR6, URZ, 0x1f, UR5 ;  /* 0x0000001f3f067899 */ /* 0x000fc60008011605 */
[----:B------:R-:W-:Y:S01]  /*0ad0*/  UMOV UR4, URZ ;  /* 0x0000003f00047c82 */ /* 0x000fe20008000000 */
[----:B------:R-:W-:-:S04]  /*0ae0*/  ULEA.HI.SX32 UR6, UR5, UR6, 0x1a ;  /* 0x0000000605067291 */ /* 0x000fc8000f8fd23f */
[----:B------:R-:W-:Y:S08]  /*0af0*/  @!P0 BRA `(.L_x_9) ;  /* 0x0000000000908947 */ /* 0x000ff00003800000 */
[----:B------:R-:W-:Y:S01]  /*0b00*/  USHF.R.U32.HI UR7, URZ, 0x10, UR7 ;  /* 0x000000103f077899 */ /* 0x000fe20008011607 */
[----:B------:R-:W-:-:S03]  /*0b10*/  UMOV UR4, URZ ;  /* 0x0000003f00047c82 */ /* 0x000fc60008000000 */
[----:B------:R-:W-:-:S11]  /*0b20*/  UISETP.NE.AND UP0, UPT, UR7, URZ, UPT ;  /* 0x0000003f0700728c */ /* 0x000fd6000bf05270 */
[----:B------:R-:W-:Y:S02]  /*0b30*/  @!UP0 ULDC UR7, c[0x0][0x9f0] ;  /* 0x00027c0000078ab9 */ /* 0x000fe40000000800 */
[----:B------:R-:W-:Y:S01]  /*0b40*/  IMAD.U32 R4, RZ, RZ, UR7 ;  /* 0x00000007ff047e24 */ /* 0x000fe2000f8e00ff */
[----:B------:R-:W-:-:S04]  /*0b50*/  UIADD3 UR8, UR6, -0x1, UR7 ;  /* 0xffffffff06087890 */ /* 0x000fc8000fffe007 */
[-C--:B------:R-:W-:Y:S02]  /*0b60*/  IABS R0, R4.reuse ;  /* 0x0000000400007213 */ /* 0x080fe40000000000 */
[----:B------:R-:W-:Y:S01]  /*0b70*/  IMAD.U32 R5, RZ, RZ, UR8 ;  /* 0x00000008ff057e24 */ /* 0x000fe2000f8e00ff */
[----:B------:R-:W-:Y:S01]  /*0b80*/  IABS R6, R4 ;  /* 0x0000000400067213 */ /* 0x000fe20000000000 */
[----:B------:R-:W-:Y:S01]  /*0b90*/  ULOP3.LUT UR8, UR8, UR7, URZ, 0x3c, !UPT ;  /* 0x0000000708087292 */ /* 0x000fe2000f8e3c3f */
[----:B------:R-:W-:Y:S02]  /*0ba0*/  R2UR UR11, R0 ;  /* 0x00000000000b72ca */ /* 0x000fe400000e0000 */
[----:B------:R-:W-:-:S05]  /*0bb0*/  IABS R5, R5 ;  /* 0x0000000500057213 */ /* 0x000fca0000000000 */
[----:B------:R-:W-:-:S05]  /*0bc0*/  IMAD.MOV.U32 R4, RZ, RZ, R5 ;  /* 0x000000ffff047224 */ /* 0x000fca00078e0005 */
[----:B------:R-:W-:Y:S01]  /*0bd0*/  R2UR UR10, R4 ;  /* 0x00000000040a72ca */ /* 0x000fe200000e0000 */
[----:B------:R-:W0:Y:S08]  /*0be0*/  I2F.RP R0, UR11 ;  /* 0x0000000b00007d06 */ /* 0x000e300008209400 */
[----:B0-----:R-:W0:Y:S02]  /*0bf0*/  MUFU.RCP R0, R0 ;  /* 0x0000000000007308 */ /* 0x001e240000001000 */
[----:B0-----:R-:W-:Y:S01]  /*0c00*/  VIADD R3, R0, 0xffffffe ;  /* 0x0ffffffe00037836 */ /* 0x001fe20000000000 */
[----:B------:R-:W-:-:S05]  /*0c10*/  IADD3 R0, RZ, -R6, RZ ;  /* 0x80000006ff007210 */ /* 0x000fca0007ffe0ff */
[----:B------:R-:W0:Y:S02]  /*0c20*/  F2I.FTZ.U32.TRUNC.NTZ R3, R3 ;  /* 0x0000000300037305 */ /* 0x000e24000021f000 */
[----:B0-----:R-:W-:-:S13]  /*0c30*/  R2UR UR5, R3 ;  /* 0x00000000030572ca */ /* 0x001fda00000e0000 */
[----:B------:R-:W-:-:S04]  /*0c40*/  UIADD3 UR9, URZ, -UR5, URZ ;  /* 0x800000053f097290 */ /* 0x000fc8000fffe03f */
[----:B------:R-:W-:-:S04]  /*0c50*/  UIMAD UR9, UR9, UR11, URZ ;  /* 0x0000000b090972a4 */ /* 0x000fc8000f8e023f */
[----:B------:R-:W-:-:S03]  /*0c60*/  UIMAD.WIDE.U32 UR4, UR5, UR9, UR4 ;  /* 0x00000009050472a5 */ /* 0x000fc6000f8e0004 */
[----:B------:R-:W-:Y:S01]  /*0c70*/  R2UR UR9, R0 ;  /* 0x00000000000972ca */ /* 0x000fe200000e0000 */
[----:B------:R-:W-:-:S12]  /*0c80*/  UIMAD.WIDE.U32 UR4, UR5, UR10, URZ ;  /* 0x0000000a050472a5 */ /* 0x000fd8000f8e003f */
[----:B------:R-:W-:-:S04]  /*0c90*/  UIMAD UR4, UR5, UR9, UR10 ;  /* 0x00000009050472a4 */ /* 0x000fc8000f8e020a */
[----:B------:R-:W-:-:S11]  /*0ca0*/  UISETP.GT.U32.AND UP1, UPT, UR11, UR4, UPT ;  /* 0x000000040b00728c */ /* 0x000fd6000bf24070 */
[----:B------:R-:W-:Y:S02]  /*0cb0*/  @!UP1 UIADD3 UR4, UR4, -UR11, URZ ;  /* 0x8000000b04049290 */ /* 0x000fe4000fffe03f */
[----:B------:R-:W-:Y:S02]  /*0cc0*/  @!UP1 UIADD3 UR5, UR5, 0x1, URZ ;  /* 0x0000000105059890 */ /* 0x000fe4000fffe03f */
[----:B------:R-:W-:Y:S02]  /*0cd0*/  UISETP.GE.U32.AND UP0, UPT, UR4, UR11, UPT ;  /* 0x0000000b0400728c */ /* 0x000fe4000bf06070 */
[----:B------:R-:W-:-:S09]  /*0ce0*/  UISETP.GE.AND UP1, UPT, UR8, URZ, UPT ;  /* 0x0000003f0800728c */ /* 0x000fd2000bf26270 */
[----:B------:R-:W-:Y:S02]  /*0cf0*/  @UP0 UIADD3 UR5, UR5, 0x1, URZ ;  /* 0x0000000105050890 */ /* 0x000fe4000fffe03f */
[----:B------:R-:W-:-:S05]  /*0d00*/  UISETP.NE.AND UP0, UPT, UR7, URZ, UPT ;  /* 0x0000003f0700728c */ /* 0x000fca000bf05270 */
[----:B------:R-:W-:Y:S02]  /*0d10*/  UMOV UR4, UR5 ;  /* 0x0000000500047c82 */ /* 0x000fe40008000000 */
[----:B------:R-:W-:-:S04]  /*0d20*/  @!UP1 UIADD3 UR4, -UR4, URZ, URZ ;  /* 0x0000003f04049290 */ /* 0x000fc8000fffe13f */
[----:B------:R-:W-:-:S12]  /*0d30*/  @!UP0 ULOP3.LUT UR4, URZ, UR7, URZ, 0x33, !UPT ;  /* 0x000000073f048292 */ /* 0x000fd8000f8e333f */
.L_x_9:
[----:B------:R-:W-:Y:S01]  /*0d40*/  UIMAD UR38, UR38, UR4, URZ ;  /* 0x00000004262672a4 */ /* 0x000fe2000f8e023f */
[----:B------:R-:W-:Y:S01]  /*0d50*/  IMAD.U32 R0, RZ, RZ, UR6 ;  /* 0x00000006ff007e24 */ /* 0x000fe2000f8e00ff */
[----:B------:R-:W-:Y:S01]  /*0d60*/  USHF.R.S32.HI UR37, URZ, 0x1f, UR48 ;  /* 0x0000001f3f257899 */ /* 0x000fe20008011430 */
[----:B------:R-:W-:Y:S01]  /*0d70*/  IMAD.U32 R3, RZ, RZ, UR4 ;  /* 0x00000004ff037e24 */ /* 0x000fe2000f8e00ff */
[----:B------:R-:W-:Y:S01]  /*0d80*/  PLOP3.LUT P0, PT, PT, PT, PT, 0x80, 0x0 ;  /* 0x000000000000781c */ /* 0x000fe20003f0f070 */
[----:B------:R-:W-:Y:S01]  /*0d90*/  VIADD R16, R31, 0xffffff80 ;  /* 0xffffff801f107836 */ /* 0x000fe20000000000 */
[----:B------:R-:W-:Y:S02]  /*0da0*/  CS2R R6, SRZ ;  /* 0x0000000000067805 */ /* 0x000fe4000001ff00 */
[----:B------:R-:W-:Y:S02]  /*0db0*/  CS2R R30, SRZ ;  /* 0x00000000001e7805 */ /* 0x000fe4000001ff00 */
[----:B------:R-:W-:Y:S01]  /*0dc0*/  VIADDMNMX R0, R3, UR38, R0, PT ;  /* 0x0000002603007c46 */ /* 0x000fe2000b800100 */
[----:B------:R-:W-:Y:S01]  /*0dd0*/  IMAD.MOV.U32 R3, RZ, RZ, RZ ;  /* 0x000000ffff037224 */ /* 0x000fe200078e00ff */
[----:B------:R-:W-:-:S02]  /*0de0*/  CS2R R26, SRZ ;  /* 0x00000000001a7805 */ /* 0x000fc4000001ff00 */
[----:B------:R-:W-:Y:S02]  /*0df0*/  CS2R R8, SRZ ;  /* 0x0000000000087805 */ /* 0x000fe4000001ff00 */
[----:B------:R-:W-:Y:S01]  /*0e00*/  R2UR UR43, R0 ;  /* 0x00000000002b72ca */ /* 0x000fe200000e0000 */
[----:B------:R-:W-:Y:S01]  /*0e10*/  IMAD.MOV.U32 R0, RZ, RZ, RZ ;  /* 0x000000ffff007224 */ /* 0x000fe200078e00ff */
[----:B------:R-:W-:Y:S02]  /*0e20*/  MOV R36, RZ ;  /* 0x000000ff00247202 */ /* 0x000fe40000000f00 */
[----:B------:R-:W-:Y:S02]  /*0e30*/  CS2R R10, SRZ ;  /* 0x00000000000a7805 */ /* 0x000fe4000001ff00 */
[----:B------:R-:W-:Y:S02]  /*0e40*/  CS2R R38, SRZ ;  /* 0x0000000000267805 */ /* 0x000fe4000001ff00 */
[----:B------:R-:W-:Y:S01]  /*0e50*/  CS2R R34, SRZ ;  /* 0x0000000000227805 */ /* 0x000fe2000001ff00 */
[----:B------:R-:W-:Y:S01]  /*0e60*/  IMAD.MOV.U32 R33, RZ, RZ, RZ ;  /* 0x000000ffff217224 */ /* 0x000fe200078e00ff */
[----:B------:R-:W-:Y:S01]  /*0e70*/  CS2R R12, SRZ ;  /* 0x00000000000c7805 */ /* 0x000fe2000001ff00 */
[----:B------:R-:W-:Y:S01]  /*0e80*/  IMAD.MOV.U32 R44, RZ, RZ, RZ ;  /* 0x000000ffff2c7224 */ /* 0x000fe200078e00ff */
[----:B------:R-:W-:-:S02]  /*0e90*/  CS2R R46, SRZ ;  /* 0x00000000002e7805 */ /* 0x000fc4000001ff00 */
[----:B------:R-:W-:Y:S01]  /*0ea0*/  CS2R R42, SRZ ;  /* 0x00000000002a7805 */ /* 0x000fe2000001ff00 */
[----:B------:R-:W-:Y:S01]  /*0eb0*/  IMAD.MOV.U32 R41, RZ, RZ, RZ ;  /* 0x000000ffff297224 */ /* 0x000fe200078e00ff */
[----:B------:R-:W-:Y:S01]  /*0ec0*/  CS2R R14, SRZ ;  /* 0x00000000000e7805 */ /* 0x000fe2000001ff00 */
[----:B------:R-:W-:Y:S01]  /*0ed0*/  UISETP.GT.AND UP0, UPT, UR43, UR38, UPT ;  /* 0x000000262b00728c */ /* 0x000fe2000bf04270 */
[----:B------:R-:W-:Y:S01]  /*0ee0*/  IMAD.MOV.U32 R52, RZ, RZ, RZ ;  /* 0x000000ffff347224 */ /* 0x000fe200078e00ff */
[----:B------:R-:W-:Y:S02]  /*0ef0*/  CS2R R54, SRZ ;  /* 0x0000000000367805 */ /* 0x000fe4000001ff00 */
[----:B------:R-:W-:Y:S01]  /*0f00*/  CS2R R50, SRZ ;  /* 0x0000000000327805 */ /* 0x000fe2000001ff00 */
[----:B------:R-:W-:Y:S01]  /*0f10*/  IMAD.MOV.U32 R49, RZ, RZ, RZ ;  /* 0x000000ffff317224 */ /* 0x000fe200078e00ff */
[----:B------:R-:W-:Y:S01]  /*0f20*/  MOV R60, RZ ;  /* 0x000000ff003c7202 */ /* 0x000fe20000000f00 */
[----:B------:R-:W-:Y:S01]  /*0f30*/  IMAD.MOV.U32 R17, RZ, RZ, RZ ;  /* 0x000000ffff117224 */ /* 0x000fe200078e00ff */
[----:B------:R-:W-:-:S02]  /*0f40*/  PLOP3.LUT P1, PT, PT, PT, UP0, 0x80, 0x0 ;  /* 0x000000000000781c */ /* 0x000fc40003f2f008 */
[----:B------:R-:W-:Y:S02]  /*0f50*/  CS2R R62, SRZ ;  /* 0x00000000003e7805 */ /* 0x000fe4000001ff00 */
[----:B------:R-:W-:Y:S02]  /*0f60*/  CS2R R58, SRZ ;  /* 0x00000000003a7805 */ /* 0x000fe4000001ff00 */
[----:B------:R-:W-:Y:S01]  /*0f70*/  CS2R R18, SRZ ;  /* 0x0000000000127805 */ /* 0x000fe2000001ff00 */
[----:B------:R-:W-:Y:S01]  /*0f80*/  IMAD.MOV.U32 R68, RZ, RZ, RZ ;  /* 0x000000ffff447224 */ /* 0x000fe200078e00ff */
        /* <DEDUP_REMOVED lines=9> */
[----:B------:R-:W-:Y:S01]  /*1020*/  MOV R84, RZ ;  /* 0x000000ff00547202 */ /* 0x000fe20000000f00 */
[----:B------:R-:W-:Y:S01]  /*1030*/  IMAD.MOV.U32 R24, RZ, RZ, RZ ;  /* 0x000000ffff187224 */ /* 0x000fe200078e00ff */
[----:B------:R-:W-:Y:S02]  /*1040*/  CS2R R86, SRZ ;  /* 0x0000000000567805 */ /* 0x000fe4000001ff00 */
[----:B------:R-:W-:Y:S01]  /*1050*/  CS2R R82, SRZ ;  /* 0x0000000000527805 */ /* 0x000fe2000001ff00 */
[----:B------:R-:W-:Y:S02]  /*1060*/  IMAD.MOV.U32 R29, RZ, RZ, RZ ;  /* 0x000000ffff1d7224 */ /* 0x000fe400078e00ff */
[----:B------:R-:W-:Y:S01]  /*1070*/  IMAD.MOV.U32 R81, RZ, RZ, RZ ;  /* 0x000000ffff517224 */ /* 0x000fe200078e00ff */
[----:B------:R-:W-:Y:S06]  /*1080*/  @!P1 BRA `(.L_x_10) ;  /* 0x00000084005c9947 */ /* 0x000fec0003800000 */
[----:B------:R-:W-:Y:S01]  /*1090*/  SHF.R.S32.HI R17, RZ, 0x1f, R16 ;  /* 0x0000001fff117819 */ /* 0x000fe20000011410 */
[----:B------:R-:W0:Y:S01]  /*10a0*/  S2UR UR42, SR_CgaCtaId ;  /* 0x00000000002a79c3 */ /* 0x000e220000008800 */
[----:B------:R-:W-:Y:S02]  /*10b0*/  UMOV UR36, 0x400 ;  /* 0x0000040000247882 */ /* 0x000fe40000000000 */
[----:B------:R-:W-:-:S04]  /*10c0*/  LEA.HI R17, R17, R16, RZ, 0x7 ;  /* 0x0000001011117211 */ /* 0x000fc800078f38ff */
[----:B------:R-:W-:-:S06]  /*10d0*/  SHF.R.S32.HI R0, RZ, 0x7, R17 ;  /* 0x00000007ff007819 */ /* 0x000fcc0000011411 */
[----:B------:R-:W1:Y:S01]  /*10e0*/  SHFL.IDX PT, R0, R0, RZ, 0x1f ;  /* 0x00001fff00007589 */ /* 0x000e6200000e0000 */
[----:B0-----:R-:W-:-:S04]  /*10f0*/  ULEA UR36, UR42, UR36, 0x18 ;  /* 0x000000242a247291 */ /* 0x001fc8000f8ec03f */
[----:B------:R-:W-:-:S04]  /*1100*/  UIADD3 UR5, UR36, 0x14400, URZ ;  /* 0x0001440024057890 */ /* 0x000fc8000fffe03f */
[----:B------:R-:W-:Y:S01]  /*1110*/  ULOP3.LUT UP0, URZ, UR5, 0x9f, URZ, 0xc0, !UPT ;  /* 0x0000009f053f7892 */ /* 0x000fe2000f80c03f */
[----:B-1----:R-:W-:-:S05]  /*1120*/  R2UR UR49, R0 ;  /* 0x00000000003172ca */ /* 0x002fca00000e0000 */
[----:B------:R-:W-:-:S08]  /*1130*/  PLOP3.LUT P0, PT, PT, PT, UP0, 0x80, 0x0 ;  /* 0x000000000000781c */ /* 0x000fd00003f0f008 */
[----:B------:R-:W-:-:S04]  /*1140*/  ULEA.HI UR4, UR49, UR49, URZ, 0x1 ;  /* 0x0000003131047291 */ /* 0x000fc8000f8f083f */
[----:B------:R-:W-:-:S04]  /*1150*/  ULOP3.LUT UR4, UR4, 0x3e, URZ, 0xc0, !UPT ;  /* 0x0000003e04047892 */ /* 0x000fc8000f8ec03f */
[----:B------:R-:W-:-:S04]  /*1160*/  UIADD3 UR4, UR49, -UR4, URZ ;  /* 0x8000000431047290 */ /* 0x000fc8000fffe03f */
[----:B------:R-:W-:-:S04]  /*1170*/  ULEA UR4, UR4, UR5, 0xc ;  /* 0x0000000504047291 */ /* 0x000fc8000f8e603f */
[----:B------:R-:W-:-:S04]  /*1180*/  USHF.R.U32.HI UR4, URZ, 0x4, UR4 ;  /* 0x000000043f047899 */ /* 0x000fc80008011604 */
[----:B------:R-:W-:Y:S01]  /*1190*/  ULOP3.LUT UR40, UR4, 0x3fff, URZ, 0xc0, !UPT ;  /* 0x00003fff04287892 */ /* 0x000fe2000f8ec03f */
[----:B------:R-:W-:Y:S11]  /*11a0*/  @!P0 BRA `(.L_x_11) ;  /* 0x0000000000408947 */ /* 0x000ff60003800000 */
[----:B------:R-:W-:Y:S01]  /*11b0*/  MOV R0, 0x0 ;  /* 0x0000000000007802 */ /* 0x000fe20000000f00 */
[----:B------:R-:W-:Y:S01]  /*11c0*/  ULDC.64 UR4, c[0x4][0xc8] ;  /* 0x0100320000047ab9 */ /* 0x000fe20000000a00 */
[----:B------:R-:W-:Y:S01]  /*11d0*/  ULDC.64 UR6, c[0x4][0x38] ;  /* 0x01000e0000067ab9 */ /* 0x000fe20000000a00 */
[----:B------:R-:W-:Y:S01]  /*11e0*/  IMAD.U32 R4, RZ, RZ, UR4 ;  /* 0x00000004ff047e24 */ /* 0x000fe2000f8e00ff */
[----:B------:R0:W1:Y:S01]  /*11f0*/  LDC.64 R14, c[0x4][R0] ;  /* 0x01000000000e7b82 */ /* 0x0000620000000a00 */
[----:B------:R-:W-:Y:S01]  /*1200*/  IMAD.U32 R5, RZ, RZ, UR5 ;  /* 0x00000005ff057e24 */ /* 0x000fe2000f8e00ff */
[----:B------:R-:W-:Y:S01]  /*1210*/  ULDC.64 UR4, c[0x4][0xd0] ;  /* 0x0100340000047ab9 */ /* 0x000fe20000000a00 */
[----:B------:R-:W-:Y:S01]  /*1220*/  IMAD.U32 R10, RZ, RZ, UR6 ;  /* 0x00000006ff0a7e24 */ /* 0x000fe2000f8e00ff */
[----:B------:R-:W-:Y:S01]  /*1230*/  MOV R6, UR4 ;  /* 0x0000000400067c02 */ /* 0x000fe20008000f00 */
[----:B------:R-:W-:Y:S01]  /*1240*/  IMAD.U32 R7, RZ, RZ, UR5 ;  /* 0x00000005ff077e24 */ /* 0x000fe2000f8e00ff */
[----:B------:R-:W-:Y:S01]  /*1250*/  MOV R13, RZ ;  /* 0x000000ff000d7202 */ /* 0x000fe20000000f00 */
[----:B------:R-:W-:-:S02]  /*1260*/  IMAD.U32 R11, RZ, RZ, UR7 ;  /* 0x00000007ff0b7e24 */ /* 0x000fc4000f8e00ff */
[----:B------:R-:W-:Y:S02]  /*1270*/  IMAD.MOV.U32 R8, RZ, RZ, 0x70 ;  /* 0x00000070ff087424 */ /* 0x000fe400078e00ff */
[----:B0-----:R-:W-:-:S07]  /*1280*/  IMAD.MOV.U32 R12, RZ, RZ, 0x1 ;  /* 0x00000001ff0c7424 */ /* 0x001fce00078e00ff */
[----:B------:R-:W-:-:S07]  /*1290*/  LEPC R20, `(.L_x_11) ;  /* 0x000000001014794e */ /* 0x000fce0000000000 */
[----:B-1----:R-:W-:Y:S05]  /*12a0*/  CALL.ABS.NOINC R14 ;  /* 0x000000000e007343 */ /* 0x002fea0003c00000 */
.L_x_11:
[----:B------:R-:W-:Y:S01]  /*12b0*/  ULDC.64 UR6, c[0x0][0x990] ;  /* 0x0002640000067ab9 */ /* 0x000fe20000000a00 */
[----:B------:R-:W-:Y:S01]  /*12c0*/  ULDC.64 UR4, c[0x0][0x998] ;  /* 0x0002660000047ab9 */ /* 0x000fe20000000a00 */
[----:B------:R-:W-:Y:S01]  /*12d0*/  UISETP.NE.U32.AND UP0, UPT, UR6, URZ, UPT ;  /* 0x0000003f0600728c */ /* 0x000fe2000bf05070 */
[----:B------:R-:W-:Y:S01]  /*12e0*/  IMAD.MOV.U32 R3, RZ, RZ, 0x3f800000 ;  /* 0x3f800000ff037424 */ /* 0x000fe200078e00ff */
[----:B------:R-:W-:Y:S01]  /*12f0*/  UISETP.NE.U32.AND UP1, UPT, UR4, URZ, UPT ;  /* 0x0000003f0400728c */ /* 0x000fe2000bf25070 */
[----:B------:R-:W-:Y:S01]  /*1300*/  IMAD.MOV.U32 R0, RZ, RZ, 0x3f800000 ;  /* 0x3f800000ff007424 */ /* 0x000fe200078e00ff */
[----:B------:R-:W-:Y:S02]  /*1310*/  UISETP.NE.AND.EX UP0, UPT, UR7, URZ, UPT, UP0 ;  /* 0x0000003f0700728c */ /* 0x000fe4000bf05300 */
[----:B------:R-:W-:-:S04]  /*1320*/  UISETP.NE.AND.EX UP1, UPT, UR5, URZ, UPT, UP1 ;  /* 0x0000003f0500728c */ /* 0x000fc8000bf25310 */
[----:B------:R-:W-:Y:S02]  /*1330*/  PLOP3.LUT P0, PT, PT, PT, UP0, 0x80, 0x0 ;  /* 0x000000000000781c */ /* 0x000fe40003f0f008 */
[----:B------:R-:W-:-:S03]  /*1340*/  PLOP3.LUT P1, PT, PT, PT, UP1, 0x80, 0x0 ;  /* 0x000000000000781c */ /* 0x000fc60003f2f018 */
[----:B------:R-:W-:Y:S01]  /*1350*/  @UP0 ULDC.64 UR12, c[0x0][0x9a8] ;  /* 0x00026a00000c0ab9 */ /* 0x000fe20000000a00 */
[----:B------:R-:W-:Y:S01]  /*1360*/  @UP0 ULDC.64 UR16, c[0x0][0x9b0] ;  /* 0x00026c0000100ab9 */ /* 0x000fe20000000a00 */
[----:B------:R-:W-:Y:S01]  /*1370*/  @UP1 ULDC.64 UR14, c[0x0][0x9b8] ;  /* 0x00026e00000e1ab9 */ /* 0x000fe20000000a00 */
[----:B------:R-:W-:Y:S02]  /*1380*/  @UP0 UIMAD UR8, UR37, UR12, URZ ;  /* 0x0000000c250802a4 */ /* 0x000fe4000f8e023f */
[----:B------:R-:W-:Y:S02]  /*1390*/  @UP0 UIMAD.WIDE.U32 UR10, UR48, UR12, URZ ;  /* 0x0000000c300a02a5 */ /* 0x000fe4000f8e003f */
[----:B------:R-:W-:Y:S02]  /*13a0*/  @UP1 UIMAD UR12, UR37, UR14, URZ ;  /* 0x0000000e250c12a4 */ /* 0x000fe4000f8e023f */
[----:B------:R-:W-:Y:S02]  /*13b0*/  @UP0 UIMAD UR13, UR48, UR13, UR8 ;  /* 0x0000000d300d02a4 */ /* 0x000fe4000f8e0208 */
[----:B------:R-:W-:-:S02]  /*13c0*/  @UP1 UIMAD.WIDE.U32 UR8, UR48, UR14, URZ ;  /* 0x0000000e300812a5 */ /* 0x000fc4000f8e003f */
[----:B------:R-:W-:Y:S02]  /*13d0*/  @UP1 UIMAD UR14, UR48, UR15, UR12 ;  /* 0x0000000f300e12a4 */ /* 0x000fe4000f8e020c */
[----:B------:R-:W-:Y:S02]  /*13e0*/  @UP0 USHF.R.S32.HI UR12, URZ, 0x1f, UR50 ;  /* 0x0000001f3f0c0899 */ /* 0x000fe40008011432 */
[----:B------:R-:W-:Y:S01]  /*13f0*/  @UP1 USHF.R.S32.HI UR15, URZ, 0x1f, UR50 ;  /* 0x0000001f3f0f1899 */ /* 0x000fe20008011432 */
[----:B------:R-:W-:Y:S01]  /*1400*/  @UP1 ULDC.64 UR18, c[0x0][0x9c0] ;  /* 0x0002700000121ab9 */ /* 0x000fe20000000a00 */
[----:B------:R-:W-:Y:S02]  /*1410*/  @UP0 UIADD3 UR11, UR11, UR13, URZ ;  /* 0x0000000d0b0b0290 */ /* 0x000fe4000fffe03f */
[----:B------:R-:W-:Y:S02]  /*1420*/  @UP0 UIMAD UR12, UR12, UR16, URZ ;  /* 0x000000100c0c02a4 */ /* 0x000fe4000f8e023f */
[----:B------:R-:W-:-:S02]  /*1430*/  @UP1 UIMAD UR13, UR15, UR18, URZ ;  /* 0x000000120f0d12a4 */ /* 0x000fc4000f8e023f */
[----:B------:R-:W-:Y:S02]  /*1440*/  @UP1 UIADD3 UR9, UR9, UR14, URZ ;  /* 0x0000000e09091290 */ /* 0x000fe4000fffe03f */
[----:B------:R-:W-:Y:S02]  /*1450*/  @UP0 UIMAD UR12, UR50, UR17, UR12 ;  /* 0x00000011320c02a4 */ /* 0x000fe4000f8e020c */
[----:B------:R-:W-:Y:S02]  /*1460*/  @UP0 UIMAD.WIDE.U32 UR10, UR50, UR16, UR10 ;  /* 0x00000010320a02a5 */ /* 0x000fe4000f8e000a */
[----:B------:R-:W-:Y:S02]  /*1470*/  @UP1 UIMAD UR13, UR50, UR19, UR13 ;  /* 0x00000013320d12a4 */ /* 0x000fe4000f8e020d */
[----:B------:R-:W-:Y:S02]  /*1480*/  @UP1 UIMAD.WIDE.U32 UR8, UR50, UR18, UR8 ;  /* 0x00000012320812a5 */ /* 0x000fe4000f8e0008 */
[----:B------:R-:W-:-:S02]  /*1490*/  @UP0 UIADD3 UR11, UR11, UR12, URZ ;  /* 0x0000000c0b0b0290 */ /* 0x000fc4000fffe03f */
[----:B------:R-:W-:Y:S02]  /*14a0*/  @UP0 ULEA UR6, UP2, UR10, UR6, 0x2 ;  /* 0x000000060a060291 */ /* 0x000fe4000f84103f */
[----:B------:R-:W-:Y:S02]  /*14b0*/  @UP1 UIADD3 UR9, UR9, UR13, URZ ;  /* 0x0000000d09091290 */ /* 0x000fe4000fffe03f */
[----:B------:R-:W-:Y:S02]  /*14c0*/  @UP1 ULEA UR4, UP3, UR8, UR4, 0x2 ;  /* 0x0000000408041291 */ /* 0x000fe4000f86103f */
[----:B------:R-:W-:Y:S01]  /*14d0*/  @UP0 ULEA.HI.X UR7, UR10, UR7, UR11, 0x2, UP2 ;  /* 0x000000070a070291 */ /* 0x000fe200090f140b */
[----:B------:R-:W-:Y:S01]  /*14e0*/  IMAD.U32 R4, RZ, RZ, UR6 ;  /* 0x00000006ff047e24 */ /* 0x000fe2000f8e00ff */
[----:B------:R-:W-:Y:S02]  /*14f0*/  @UP1 ULEA.HI.X UR5, UR8, UR5, UR9, 0x2, UP3 ;  /* 0x0000000508051291 */ /* 0x000fe400098f1409 */
[----:B------:R-:W-:Y:S01]  /*1500*/  IMAD.U32 R6, RZ, RZ, UR4 ;  /* 0x00000004ff067e24 */ /* 0x000fe2000f8e00ff */
[----:B------:R-:W-:Y:S01]  /*1510*/  SHF.L.U32 R8, RZ, 0x1f, RZ ;  /* 0x0000001fff087819 */ /* 0x000fe200000006ff */
[----:B------:R-:W-:Y:S01]  /*1520*/  IMAD.U32 R5, RZ, RZ, UR7 ;  /* 0x00000007ff057e24 */ /* 0x000fe2000f8e00ff */
[----:B------:R-:W-:Y:S01]  /*1530*/  ULDC UR4, c[0x0][0x9d8] ;  /* 0x0002760000047ab9 */ /* 0x000fe20000000800 */
[----:B------:R-:W-:-:S03]  /*1540*/  MOV R7, UR5 ;  /* 0x0000000500077c02 */ /* 0x000fc60008000f00 */
[----:B------:R-:W2:Y:S04]  /*1550*/  @P0 LDG.E R3, desc[UR54][R4.64] ;  /* 0x0000003604030981 */ /* 0x000ea8000c1e1900 */
[----:B------:R-:W2:Y:S01]  /*1560*/  @P1 LDG.E R0, desc[UR54][R6.64] ;  /* 0x0000003606001981 */ /* 0x000ea2000c1e1900 */
[----:B------:R-:W0:Y:S01]  /*1570*/  SYNCS.PHASECHK.TRANS64.TRYWAIT P0, [UR36+0x29800], R8 ;  /* 0x02980008ff0075a7 */ /* 0x000e220008000164 */
[----:B--2---:R-:W-:-:S04]  /*1580*/  FMUL.FTZ R0, R3, R0 ;  /* 0x0000000003007220 */ /* 0x004fc80000410000 */
[----:B------:R-:W-:Y:S01]  /*1590*/  FMUL.FTZ R0, R0, UR4 ;  /* 0x0000000400007c20 */ /* 0x000fe20008410000 */
[----:B0-----:R-:W-:Y:S06]  /*15a0*/  @!P0 BRA `(.L_x_12) ;  /* 0x000000f000488947 */ /* 0x001fec0003800000 */
.L_x_98:
[----:B------:R-:W-:-:S06]  /*15b0*/  ULOP3.LUT UR4, UR39, 0x1, URZ, 0xfc, !UPT ;  /* 0x0000000127047892 */ /* 0x000fcc000f8efc3f */
[----:B0-----:R-:W-:-:S05]  /*15c0*/  IMAD.U32 R3, RZ, RZ, UR4 ;  /* 0x00000004ff037e24 */ /* 0x001fca000f8e00ff */
[----:B------:R-:W-:-:S13]  /*15d0*/  ISETP.NE.AND P0, PT, R3, 0x3, PT ;  /* 0x000000030300780c */ /* 0x000fda0003f05270 */
[----:B------:R-:W-:Y:S05]  /*15e0*/  @!P0 BRA `(.L_x_13) ;  /* 0x0000000000048947 */ /* 0x000fea0003800000 */
[----:B------:R-:W-:Y:S01]  /*15f0*/  BPT.TRAP 0x1 ;  /* 0x000000040000795c */ /* 0x000fe20000300000 */
.L_x_13:
[----:B------:R0:W1:Y:S01]  /*1600*/  SYNCS.PHASECHK.TRANS64.TRYWAIT P1, [UR36+0x29830], R8 ;  /* 0x02983008ff0075a7 */ /* 0x0000620008020164 */
[----:B------:R-:W-:Y:S05]  /*1610*/  @!P0 BRA `(.L_x_14) ;  /* 0x0000000000048947 */ /* 0x000fea0003800000 */
[----:B------:R-:W-:Y:S01]  /*1620*/  BPT.TRAP 0x1 ;  /* 0x000000040000795c */ /* 0x000fe20000300000 */
.L_x_14:
[----:B------:R-:W-:Y:S02]  /*1630*/  IMAD.U32 R4, RZ, RZ, UR40 ;  /* 0x00000028ff047e24 */ /* 0x000fe4000f8e00ff */
[----:B------:R-:W-:Y:S01]  /*1640*/  IMAD.MOV.U32 R3, RZ, RZ, RZ ;  /* 0x000000ffff037224 */ /* 0x000fe200078e00ff */
[----:B-1----:R-:W-:Y:S06]  /*1650*/  @P1 BRA `(.L_x_15) ;  /* 0x0000000000081947 */ /* 0x002fec0003800000 */
[----:B------:R-:W1:Y:S02]  /*1660*/  SYNCS.PHASECHK.TRANS64.TRYWAIT P1, [UR36+0x29830], R8 ;  /* 0x02983008ff0075a7 */ /* 0x000e640008020164 */
[----:B-1----:R-:W-:Y:S05]  /*1670*/  @!P1 BRA `(.L_x_16) ;  /* 0x000000f0002c9947 */ /* 0x002fea0003800000 */
.L_x_15:
[----:B------:R-:W-:Y:S05]  /*1680*/  WARPSYNC.ALL ;  /* 0x0000000000007948 */ /* 0x000fea0003800000 */
[----:B------:R-:W-:Y:S01]  /*1690*/  IMAD.MOV.U32 R25, RZ, RZ, RZ ;  /* 0x000000ffff197224 */ /* 0x000fe200078e00ff */
[----:B------:R-:W-:Y:S01]  /*16a0*/  LOP3.LUT R4, R4, 0x10000, RZ, 0xfc, !PT ;  /* 0x0001000004047812 */ /* 0x000fe200078efcff */
[----:B-1----:R-:W-:Y:S01]  /*16b0*/  IMAD.MOV.U32 R5, RZ, RZ, -0x7fffffe0 ;  /* 0x80000020ff057424 */ /* 0x002fe200078e00ff */
[----:B------:R-:W-:-:S04]  /*16c0*/  UIADD3 UR4, UR36, 0x1a400, URZ ;  /* 0x0001a40024047890 */ /* 0x000fc8000fffe03f */
[C---:B------:R-:W-:Y:S01]  /*16d0*/  R2UR UR5, R5.reuse ;  /* 0x00000000050572ca */ /* 0x040fe200000e0000 */
[----:B------:R-:W-:Y:S01]  /*16e0*/  WARPGROUP.ARRIVE ;  /* 0x00000000000079c5 */ /* 0x000fe20000000000 */
[----:B------:R-:W-:Y:S01]  /*16f0*/  UMOV UR7, 0x80000020 ;  /* 0x8000002000077882 */ /* 0x000fe20000000000 */
[----:B------:R-:W-:Y:S01]  /*1700*/  USHF.R.U32.HI UR6, URZ, 0x4, UR4 ;  /* 0x000000043f067899 */ /* 0x000fe20008011604 */
[C---:B------:R-:W-:Y:S01]  /*1710*/  R2UR UR8, R4.reuse ;  /* 0x00000000040872ca */ /* 0x040fe200000e0000 */
[----:B------:R-:W-:Y:S01]  /*1720*/  UMOV UR11, 0x80000020 ;  /* 0x80000020000b7882 */ /* 0x000fe20000000000 */
[C---:B------:R-:W-:Y:S01]  /*1730*/  R2UR UR4, R4.reuse ;  /* 0x00000000040472ca */ /* 0x040fe200000e0000 */
[----:B------:R-:W-:Y:S01]  /*1740*/  ULOP3.LUT UR6, UR6, 0x3fff, URZ, 0xc0, !UPT ;  /* 0x00003fff06067892 */ /* 0x000fe2000f8ec03f */
[C---:B------:R-:W-:Y:S01]  /*1750*/  R2UR UR9, R5.reuse ;  /* 0x00000000050972ca */ /* 0x040fe200000e0000 */
[----:B------:R-:W-:Y:S01]  /*1760*/  UMOV UR15, 0x80000020 ;  /* 0x80000020000f7882 */ /* 0x000fe20000000000 */
[C---:B------:R-:W-:Y:S01]  /*1770*/  R2UR UR12, R4.reuse ;  /* 0x00000000040c72ca */ /* 0x040fe200000e0000 */
[----:B------:R-:W-:Y:S01]  /*1780*/  ULOP3.LUT UR52, UR6, 0x10000, URZ, 0xfc, !UPT ;  /* 0x0001000006347892 */ /* 0x000fe2000f8efc3f */
[C---:B------:R-:W-:Y:S01]  /*1790*/  R2UR UR13, R5.reuse ;  /* 0x00000000050d72ca */ /* 0x040fe200000e0000 */
[----:B------:R-:W-:Y:S01]  /*17a0*/  UMOV UR19, 0x80000020 ;  /* 0x8000002000137882 */ /* 0x000fe20000000000 */
[C---:B------:R-:W-:Y:S01]  /*17b0*/  R2UR UR16, R4.reuse ;  /* 0x00000000041072ca */ /* 0x040fe200000e0000 */
[----:B------:R-:W-:Y:S01]  /*17c0*/  UIADD3 UR10, UR52, 0x80, URZ ;  /* 0x00000080340a7890 */ /* 0x000fe2000fffe03f */
[C---:B------:R-:W-:Y:S01]  /*17d0*/  R2UR UR17, R5.reuse ;  /* 0x00000000051172ca */ /* 0x040fe200000e0000 */
[----:B------:R-:W-:Y:S01]  /*17e0*/  UIADD3 UR14, UR52, 0x100, URZ ;  /* 0x00000100340e7890 */ /* 0x000fe2000fffe03f */
[----:B------:R-:W-:Y:S01]  /*17f0*/  R2UR UR20, R4 ;  /* 0x00000000041472ca */ /* 0x000fe200000e0000 */
[----:B------:R-:W-:Y:S01]  /*1800*/  UMOV UR6, UR52 ;  /* 0x0000003400067c82 */ /* 0x000fe20008000000 */
[----:B------:R-:W-:Y:S01]  /*1810*/  UIADD3 UR18, UR52, 0x180, URZ ;  /* 0x0000018034127890 */ /* 0x000fe2000fffe03f */
[----:B------:R-:W-:Y:S01]  /*1820*/  QGMMA.64x32x32.F32.E4M3.E4M3 R92, gdesc[UR4], RZ, !UPT, gsb0 ;  /* 0x00600000045c79f3 */ /* 0x000fe2000c0008ff */
[----:B------:R-:W-:Y:S01]  /*1830*/  R2UR UR21, R5 ;  /* 0x00000000051572ca */ /* 0x000fe200000e0000 */
[----:B------:R-:W-:Y:S01]  /*1840*/  UIADD3 UR22, UR52, 0x200, URZ ;  /* 0x0000020034167890 */ /* 0x000fe2000fffe03f */
[----:B------:R-:W-:Y:S01]  /*1850*/  UMOV UR23, 0x80000020 ;  /* 0x8000002000177882 */ /* 0x000fe20000000000 */
[----:B------:R-:W-:Y:S01]  /*1860*/  UIADD3 UR26, UR52, 0x2, URZ ;  /* 0x00000002341a7890 */ /* 0x000fe2000fffe03f */
[----:B------:R-:W-:Y:S01]  /*1870*/  UMOV UR25, 0x80000020 ;  /* 0x8000002000197882 */ /* 0x000fe20000000000 */
[----:B------:R-:W-:Y:S01]  /*1880*/  UMOV UR27, 0x80000020 ;  /* 0x80000020001b7882 */ /* 0x000fe20000000000 */
[----:B------:R-:W-:Y:S01]  /*1890*/  UIADD3 UR6, UR52, 0x82, URZ ;  /* 0x0000008234067890 */ /* 0x000fe2000fffe03f */
[----:B------:R-:W-:Y:S01]  /*18a0*/  UMOV UR5, UR25 ;  /* 0x0000001900057c82 */ /* 0x000fe20008000000 */
[----:B------:R-:W-:Y:S01]  /*18b0*/  UMOV UR7, 0x80000020 ;  /* 0x8000002000077882 */ /* 0x000fe20000000000 */
[----:B------:R-:W-:Y:S01]  /*18c0*/  UIADD3 UR30, UR52, 0x280, URZ ;  /* 0x00000280341e7890 */ /* 0x000fe2000fffe03f */
[----:B------:R-:W-:Y:S01]  /*18d0*/  UMOV UR29, 0x80000020 ;  /* 0x80000020001d7882 */ /* 0x000fe20000000000 */
[----:B------:R-:W-:Y:S01]  /*18e0*/  UMOV UR31, 0x80000020 ;  /* 0x80000020001f7882 */ /* 0x000fe20000000000 */
[----:B------:R-:W-:Y:S01]  /*18f0*/  UIADD3 UR34, UR52, 0x282, URZ ;  /* 0x0000028234227890 */ /* 0x000fe2000fffe03f */
[----:B------:R-:W-:Y:S01]  /*1900*/  UMOV UR33, 0x80000020 ;  /* 0x8000002000217882 */ /* 0x000fe20000000000 */
[----:B------:R-:W-:Y:S01]  /*1910*/  UMOV UR35, 0x80000020 ;  /* 0x8000002000237882 */ /* 0x000fe20000000000 */
[----:B------:R-:W-:Y:S01]  /*1920*/  UMOV UR41, 0x80000020 ;  /* 0x8000002000297882 */ /* 0x000fe20000000000 */
[----:B------:R-:W-:Y:S01]  /*1930*/  UIADD3 UR46, UR52, 0x502, URZ ;  /* 0x00000502342e7890 */ /* 0x000fe2000fffe03f */
[----:B------:R-:W-:Y:S01]  /*1940*/  UMOV UR45, 0x80000020 ;  /* 0x80000020002d7882 */ /* 0x000fe20000000000 */
[----:B------:R-:W-:Y:S01]  /*1950*/  UMOV UR47, 0x80000020 ;  /* 0x80000020002f7882 */ /* 0x000fe20000000000 */
[----:B------:R-:W-:-:S02]  /*1960*/  WARPGROUP.DEPBAR.LE gsb0, 0x0 ;  /* 0x00008000000079c5 */ /* 0x000fc40000010000 */
[----:B------:R-:W-:-:S06]  /*1970*/  WARPGROUP.ARRIVE ;  /* 0x00000000000079c5 */ /* 0x000fcc0000000000 */
[----:B------:R-:W-:Y:S01]  /*1980*/  QGMMA.64x32x32.F32.E4M3.E4M3 R76, gdesc[UR8], RZ, !UPT, gsb0 ;  /* 0x00600000084c79f3 */ /* 0x000fe2000c0008ff */
[----:B------:R-:W-:Y:S01]  /*1990*/  UIADD3 UR10, UR52, 0x102, URZ ;  /* 0x00000102340a7890 */ /* 0x000fe2000fffe03f */
[----:B------:R-:W-:Y:S01]  /*19a0*/  UMOV UR9, UR25 ;  /* 0x0000001900097c82 */ /* 0x000fe20008000000 */
[----:B------:R-:W-:Y:S01]  /*19b0*/  UMOV UR11, 0x80000020 ;  /* 0x80000020000b7882 */ /* 0x000fe20000000000 */
[----:B------:R-:W-:Y:S02]  /*19c0*/  WARPGROUP.DEPBAR.LE gsb0, 0x0 ;  /* 0x00008000000079c5 */ /* 0x000fe40000010000 */
        /* <DEDUP_REMOVED lines=8> */
[----:B------:R-:W-:-:S13]  /*1a50*/  R2UR UR16, R4 ;  /* 0x00000000041072ca */ /* 0x000fda00000e0000 */
[----:B------:R-:W-:Y:S02]  /*1a60*/  UIADD3 UR24, UR16, 0x2, URZ ;  /* 0x0000000210187890 */ /* 0x000fe4000fffe03f */
[----:B------:R-:W-:Y:S02]  /*1a70*/  UIADD3 UR28, UR16, 0x200, URZ ;  /* 0x00000200101c7890 */ /* 0x000fe4000fffe03f */
[----:B------:R-:W-:Y:S02]  /*1a80*/  UIADD3 UR32, UR16, 0x202, URZ ;  /* 0x0000020210207890 */ /* 0x000fe4000fffe03f */
[----:B------:R-:W-:Y:S01]  /*1a90*/  UIADD3 UR40, UR16, 0x400, URZ ;  /* 0x0000040010287890 */ /* 0x000fe2000fffe03f */
[----:B------:R-:W-:Y:S01]  /*1aa0*/  UMOV UR4, UR24 ;  /* 0x0000001800047c82 */ /* 0x000fe20008000000 */
[----:B------:R-:W-:Y:S01]  /*1ab0*/  UMOV UR8, UR24 ;  /* 0x0000001800087c82 */ /* 0x000fe20008000000 */
[----:B------:R-:W-:-:S04]  /*1ac0*/  UIADD3 UR44, UR16, 0x402, URZ ;  /* 0x00000402102c7890 */ /* 0x000fc8000fffe03f */
[----:B------:R-:W-:Y:S01]  /*1ad0*/  UMOV UR12, UR40 ;  /* 0x00000028000c7c82 */ /* 0x000fe20008000000 */
[----:B------:R-:W-:Y:S02]  /*1ae0*/  WARPGROUP.DEPBAR.LE gsb0, 0x0 ;  /* 0x00008000000079c5 */ /* 0x000fe40000010000 */
[----:B------:R-:W-:-:S06]  /*1af0*/  WARPGROUP.ARRIVE ;  /* 0x00000000000079c5 */ /* 0x000fcc0000000000 */
[----:B------:R-:W-:Y:S03]  /*1b00*/  QGMMA.64x32x32.F32.E4M3.E4M3 R28, gdesc[UR20], RZ, !UPT, gsb0 ;  /* 0x00600000141c79f3 */ /* 0x000fe6000c0008ff */
[----:B------:R-:W-:Y:S02]  /*1b10*/  WARPGROUP.DEPBAR.LE gsb0, 0x0 ;  /* 0x00008000000079c5 */ /* 0x000fe40000010000 */
[----:B------:R-:W-:-:S06]  /*1b20*/  WARPGROUP.ARRIVE ;  /* 0x00000000000079c5 */ /* 0x000fcc0000000000 */
[----:B------:R-:W-:Y:S01]  /*1b30*/  QGMMA.64x32x32.F32.E4M3.E4M3 R92, gdesc[UR24], R92, gsb0 ;  /* 0x00600000185c79f3 */ /* 0x000fe2000800085c */
[----:B------:R-:W-:Y:S01]  /*1b40*/  UIADD3 UR26, UR52, 0x182, URZ ;  /* 0x00000182341a7890 */ /* 0x000fe2000fffe03f */
[----:B------:R-:W-:Y:S01]  /*1b50*/  UMOV UR27, 0x80000020 ;  /* 0x80000020001b7882 */ /* 0x000fe20000000000 */
[----:B------:R-:W-:Y:S02]  /*1b60*/  WARPGROUP.DEPBAR.LE gsb0, 0x0 ;  /* 0x00008000000079c5 */ /* 0x000fe40000010000 */
[----:B------:R-:W-:-:S06]  /*1b70*/  WARPGROUP.ARRIVE ;  /* 0x00000000000079c5 */ /* 0x000fcc0000000000 */
[----:B------:R-:W-:Y:S01]  /*1b80*/  QGMMA.64x32x32.F32.E4M3.E4M3 R76, gdesc[UR4], R76, gsb0 ;  /* 0x00600000044c79f3 */ /* 0x000fe2000800084c */
[----:B------:R-:W-:Y:S02]  /*1b90*/  UIADD3 UR4, UR52, 0x202, URZ ;  /* 0x0000020234047890 */ /* 0x000fe4000fffe03f */
[----:B------:R-:W-:Y:S01]  /*1ba0*/  UIADD3 UR6, UR52, 0x300, URZ ;  /* 0x0000030034067890 */ /* 0x000fe2000fffe03f */
[----:B------:R-:W-:Y:S01]  /*1bb0*/  UMOV UR5, UR29 ;  /* 0x0000001d00057c82 */ /* 0x000fe20008000000 */
[----:B------:R-:W-:Y:S01]  /*1bc0*/  UMOV UR7, 0x80000020 ;  /* 0x8000002000077882 */ /* 0x000fe20000000000 */
[----:B------:R-:W-:Y:S02]  /*1bd0*/  WARPGROUP.DEPBAR.LE gsb0, 0x0 ;  /* 0x00008000000079c5 */ /* 0x000fe40000010000 */
[----:B------:R-:W-:-:S06]  /*1be0*/  WARPGROUP.ARRIVE ;  /* 0x00000000000079c5 */ /* 0x000fcc0000000000 */
[----:B------:R-:W-:Y:S01]  /*1bf0*/  QGMMA.64x32x32.F32.E4M3.E4M3 R60, gdesc[UR8], R60, gsb0 ;  /* 0x00600000083c79f3 */ /* 0x000fe2000800083c */
[----:B------:R-:W-:Y:S01]  /*1c00*/  UIADD3 UR10, UR52, 0x380, URZ ;  /* 0x00000380340a7890 */ /* 0x000fe2000fffe03f */
[----:B------:R-:W-:Y:S01]  /*1c10*/  UMOV UR8, UR28 ;  /* 0x0000001c00087c82 */ /* 0x000fe20008000000 */
[----:B------:R-:W-:Y:S01]  /*1c20*/  UMOV UR9, UR29 ;  /* 0x0000001d00097c82 */ /* 0x000fe20008000000 */
[----:B------:R-:W-:Y:S01]  /*1c30*/  UMOV UR11, 0x80000020 ;  /* 0x80000020000b7882 */ /* 0x000fe20000000000 */
[----:B------:R-:W-:Y:S02]  /*1c40*/  WARPGROUP.DEPBAR.LE gsb0, 0x0 ;  /* 0x00008000000079c5 */ /* 0x000fe40000010000 */
[----:B------:R-:W-:-:S06]  /*1c50*/  WARPGROUP.ARRIVE ;  /* 0x00000000000079c5 */ /* 0x000fcc0000000000 */
[----:B------:R-:W-:Y:S01]  /*1c60*/  QGMMA.64x32x32.F32.E4M3.E4M3 R44, gdesc[UR24], R44, gsb0 ;  /* 0x00600000182c79f3 */ /* 0x000fe2000800082c */
[----:B------:R-:W-:Y:S01]  /*1c70*/  UMOV UR26, UR4 ;  /* 0x00000004001a7c82 */ /* 0x000fe20008000000 */
[----:B------:R-:W-:Y:S01]  /*1c80*/  UMOV UR27, 0x80000020 ;  /* 0x80000020001b7882 */ /* 0x000fe20000000000 */
[----:B------:R-:W-:Y:S01]  /*1c90*/  UMOV UR4, UR28 ;  /* 0x0000001c00047c82 */ /* 0x000fe20008000000 */
[----:B------:R-:W-:Y:S02]  /*1ca0*/  WARPGROUP.DEPBAR.LE gsb0, 0x0 ;  /* 0x00008000000079c5 */ /* 0x000fe40000010000 */
[----:B------:R-:W-:-:S06]  /*1cb0*/  WARPGROUP.ARRIVE ;  /* 0x00000000000079c5 */ /* 0x000fcc0000000000 */
[----:B------:R-:W-:Y:S03]  /*1cc0*/  QGMMA.64x32x32.F32.E4M3.E4M3 R28, gdesc[UR24], R28, gsb0 ;  /* 0x00600000181c79f3 */ /* 0x000fe6000800081c */
        /* <DEDUP_REMOVED lines=72> */
[----:B------:R-:W-:Y:S03]  /*2150*/  QGMMA.64x32x32.F32.E4M3.E4M3 R60, gdesc[UR12], R60, gsb0 ;  /* 0x006000000c3c79f3 */ /* 0x000fe6000800083c */
[----:B------:R-:W-:Y:S02]  /*2160*/  WARPGROUP.DEPBAR.LE gsb0, 0x0 ;  /* 0x00008000000079c5 */ /* 0x000fe40000010000 */
[----:B------:R-:W-:-:S06]  /*2170*/  WARPGROUP.ARRIVE ;  /* 0x00000000000079c5 */ /* 0x000fcc0000000000 */
[----:B------:R-:W-:Y:S01]  /*2180*/  QGMMA.64x32x32.F32.E4M3.E4M3 R44, gdesc[UR4], R44, gsb0 ;  /* 0x00600000042c79f3 */ /* 0x000fe2000800082c */
[----:B------:R-:W-:Y:S01]  /*2190*/  UMOV UR4, UR40 ;  /* 0x0000002800047c82 */ /* 0x000fe20008000000 */
[----:B------:R-:W-:Y:S01]  /*21a0*/  UMOV UR5, UR41 ;  /* 0x0000002900057c82 */ /* 0x000fe20008000000 */
[----:B------:R-:W-:Y:S01]  /*21b0*/  UMOV UR6, UR8 ;  /* 0x0000000800067c82 */ /* 0x000fe20008000000 */
[----:B------:R-:W-:Y:S01]  /*21c0*/  UMOV UR7, 0x80000020 ;  /* 0x8000002000077882 */ /* 0x000fe20000000000 */
[----:B------:R-:W-:Y:S01]  /*21d0*/  UMOV UR8, UR44 ;  /* 0x0000002c00087c82 */ /* 0x000fe20008000000 */
        /* <DEDUP_REMOVED lines=16> */
[----:B------:R-:W-:Y:S02]  /*22e0*/  WARPGROUP.DEPBAR.LE gsb0, 0x0 ;  /* 0x00008000000079c5 */ /* 0x000fe40000010000 */
[----:B------:R-:W-:-:S06]  /*22f0*/  WARPGROUP.ARRIVE ;  /* 0x00000000000079c5 */ /* 0x000fcc0000000000 */
[----:B------:R-:W-:Y:S03]  /*2300*/  QGMMA.64x32x32.F32.E4M3.E4M3 R60, gdesc[UR8], R60, gsb0 ;  /* 0x00600000083c79f3 */ /* 0x000fe6000800083c */
[----:B------:R-:W-:Y:S02]  /*2310*/  WARPGROUP.DEPBAR.LE gsb0, 0x0 ;  /* 0x00008000000079c5 */ /* 0x000fe40000010000 */
[----:B------:R-:W-:-:S06]  /*2320*/  WARPGROUP.ARRIVE ;  /* 0x00000000000079c5 */ /* 0x000fcc0000000000 */
[----:B------:R-:W-:Y:S01]  /*2330*/  QGMMA.64x32x32.F32.E4M3.E4M3 R44, gdesc[UR44], R44, gsb0 ;  /* 0x006000002c2c79f3 */ /* 0x000fe2000800082c */
[----:B------:R-:W-:Y:S01]  /*2340*/  UMOV UR46, UR4 ;  /* 0x00000004002e7c82 */ /* 0x000fe20008000000 */
[----:B------:R-:W-:Y:S01]  /*2350*/  UMOV UR47, 0x80000020 ;  /* 0x80000020002f7882 */ /* 0x000fe20000000000 */
[----:B------:R-:W-:Y:S02]  /*2360*/  WARPGROUP.DEPBAR.LE gsb0, 0x0 ;  /* 0x00008000000079c5 */ /* 0x000fe40000010000 */
[----:B------:R-:W-:-:S06]  /*2370*/  WARPGROUP.ARRIVE ;  /* 0x00000000000079c5 */ /* 0x000fcc0000000000 */
[----:B------:R-:W-:Y:S03]  /*2380*/  QGMMA.64x32x32.F32.E4M3.E4M3 R28, gdesc[UR44], R28, gsb0 ;  /* 0x006000002c1c79f3 */ /* 0x000fe6000800081c */
[----:B------:R-:W-:Y:S02]  /*2390*/  WARPGROUP.DEPBAR.LE gsb0, 0x0 ;  /* 0x00008000000079c5 */ /* 0x000fe40000010000 */
[----:B------:R-:W-:Y:S05]  /*23a0*/  @!P0 BRA `(.L_x_17) ;  /* 0x0000000000048947 */ /* 0x000fea0003800000 */
[----:B------:R-:W-:Y:S01]  /*23b0*/  BPT.TRAP 0x1 ;  /* 0x000000040000795c */ /* 0x000fe20000300000 */
.L_x_17:
[----:B------:R-:W-:Y:S01]  /*23c0*/  LOP3.LUT R17, R17, 0xffffff80, RZ, 0xc0, !PT ;  /* 0xffffff8011117812 */ /* 0x000fe200078ec0ff */
[C---:B------:R-:W-:Y:S01]  /*23d0*/  FMUL.FTZ R10, R0.reuse, R94 ;  /* 0x0000005e000a7220 */ /* 0x040fe20000410000 */
[C---:B------:R-:W-:Y:S01]  /*23e0*/  FMUL.FTZ R11, R0.reuse, R95 ;  /* 0x0000005f000b7220 */ /* 0x040fe20000410000 */
[----:B------:R-:W-:Y:S01]  /*23f0*/  FMUL.FTZ R14, R0, R98 ;  /* 0x00000062000e7220 */ /* 0x000fe20000410000 */
[----:B------:R-:W-:Y:S01]  /*2400*/  IADD3 R17, R16, -R17, RZ ;  /* 0x8000001110117210 */ /* 0x000fe20007ffe0ff */
[C---:B------:R-:W-:Y:S01]  /*2410*/  FMUL.FTZ R15, R0.reuse, R99 ;  /* 0x00000063000f7220 */ /* 0x040fe20000410000 */
[C---:B------:R-:W-:Y:S01]  /*2420*/  FMUL.FTZ R24, R0.reuse, R102 ;  /* 0x0000006600187220 */ /* 0x040fe20000410000 */
[----:B------:R-:W1:Y:S01]  /*2430*/  MUFU.TANH R10, R10 ;  /* 0x0000000a000a7308 */ /* 0x000e620000002400 */
[----:B------:R-:W-:Y:S01]  /*2440*/  SHF.R.S32.HI R16, RZ, 0x1f, R17 ;  /* 0x0000001fff107819 */ /* 0x000fe20000011411 */
[C---:B------:R-:W-:Y:S01]  /*2450*/  FMUL.FTZ R6, R0.reuse, R92 ;  /* 0x0000005c00067220 */ /* 0x040fe20000410000 */
[C---:B------:R-:W-:Y:S01]  /*2460*/  FMUL.FTZ R26, R0.reuse, R103 ;  /* 0x00000067001a7220 */ /* 0x040fe20000410000 */
[----:B------:R-:W-:Y:S01]  /*2470*/  FMUL.FTZ R7, R0, R93 ;  /* 0x0000005d00077220 */ /* 0x000fe20000410000 */
[----:B------:R-:W-:Y:S01]  /*2480*/  LEA.HI R16, R16, R17, RZ, 0x2 ;  /* 0x0000001110107211 */ /* 0x000fe200078f10ff */
[C---:B------:R-:W-:Y:S01]  /*2490*/  FMUL.FTZ R93, R0.reuse, R106 ;  /* 0x0000006a005d7220 */ /* 0x040fe20000410000 */
[----:B------:R-:W-:Y:S01]  /*24a0*/  FMUL.FTZ R20, R0, R76 ;  /* 0x0000004c00147220 */ /* 0x000fe20000410000 */
[----:B------:R-:W2:Y:S01]  /*24b0*/  MUFU.TANH R11, R11 ;  /* 0x0000000b000b7308 */ /* 0x000ea20000002400 */
[----:B------:R-:W-:Y:S01]  /*24c0*/  LOP3.LUT R16, R16, 0x7ffffffc, RZ, 0xc0, !PT ;  /* 0x7ffffffc10107812 */ /* 0x000fe200078ec0ff */
[C---:B0-----:R-:W-:Y:S01]  /*24d0*/  FMUL.FTZ R8, R0.reuse, R96 ;  /* 0x0000006000087220 */ /* 0x041fe20000410000 */
[C---:B------:R-:W-:Y:S01]  /*24e0*/  FMUL.FTZ R76, R0.reuse, R84 ;  /* 0x00000054004c7220 */ /* 0x040fe20000410000 */
[C---:B------:R-:W-:Y:S01]  /*24f0*/  FMUL.FTZ R92, R0.reuse, R107 ;  /* 0x0000006b005c7220 */ /* 0x040fe20000410000 */
[----:B------:R-:W-:Y:S01]  /*2500*/  FMUL.FTZ R9, R0, R97 ;  /* 0x0000006100097220 */ /* 0x000fe20000410000 */
[----:B------:R-:W-:-:S02]  /*2510*/  IMAD.IADD R16, R17, 0x1, -R16 ;  /* 0x0000000111107824 */ /* 0x000fc400078e0a10 */
[C---:B------:R-:W-:Y:S01]  /*2520*/  FMUL.FTZ R78, R0.reuse, R78 ;  /* 0x0000004e004e7220 */ /* 0x040fe20000410000 */
[----:B------:R-:W-:Y:S01]  /*2530*/  IMAD.MOV.U32 R17, RZ, RZ, -0x2 ;  /* 0xfffffffeff117424 */ /* 0x000fe200078e00ff */
[----:B------:R-:W0:Y:S01]  /*2540*/  MUFU.TANH R14, R14 ;  /* 0x0000000e000e7308 */ /* 0x000e220000002400 */
[C---:B------:R-:W-:Y:S01]  /*2550*/  FMUL.FTZ R12, R0.reuse, R100 ;  /* 0x00000064000c7220 */ /* 0x040fe20000410000 */
[----:B------:R-:W-:Y:S01]  /*2560*/  FMUL.FTZ R79, R0, R79 ;  /* 0x0000004f004f7220 */ /* 0x000fe20000410000 */
[----:B------:R-:W-:Y:S02]  /*2570*/  IMAD R16, R16, R17, 0xa0 ;  /* 0x000000a010107424 */ /* 0x000fe400078e0211 */
[C---:B------:R-:W-:Y:S01]  /*2580*/  FMUL.FTZ R13, R0.reuse, R101 ;  /* 0x00000065000d7220 */ /* 0x040fe20000410000 */
[----:B------:R-:W-:Y:S02]  /*2590*/  IMAD.U32 R17, RZ, RZ, UR43 ;  /* 0x0000002bff117e24 */ /* 0x000fe4000f8e00ff */
[----:B------:R-:W-:Y:S01]  /*25a0*/  FMUL.FTZ R82, R0, R82 ;  /* 0x0000005200527220 */ /* 0x000fe20000410000 */
[----:B------:R-:W-:Y:S01]  /*25b0*/  VIADD R16, R16, UR51 ;  /* 0x0000003310107c36 */ /* 0x000fe20008000000 */
[----:B------:R-:W3:Y:S01]  /*25c0*/  MUFU.TANH R15, R15 ;  /* 0x0000000f000f7308 */ /* 0x000ee20000002400 */
[C---:B------:R-:W-:Y:S01]  /*25d0*/  FMUL.FTZ R18, R0.reuse, R104 ;  /* 0x0000006800127220 */ /* 0x040fe20000410000 */
[----:B------:R-:W-:Y:S01]  /*25e0*/  FMUL.FTZ R83, R0, R83 ;  /* 0x0000005300537220 */ /* 0x000fe20000410000 */
[----:B------:R-:W-:-:S02]  /*25f0*/  IMAD R17, R17, -0xa0, R16 ;  /* 0xffffff6011117824 */ /* 0x000fc400078e0210 */
[C---:B------:R-:W-:Y:S01]  /*2600*/  FMUL.FTZ R19, R0.reuse, R105 ;  /* 0x0000006900137220 */ /* 0x040fe20000410000 */
[C---:B------:R-:W-:Y:S01]  /*2610*/  FMUL.FTZ R86, R0.reuse, R86 ;  /* 0x0000005600567220 */ /* 0x040fe20000410000 */
[C---:B------:R-:W-:Y:S01]  /*2620*/  FMUL.FTZ R87, R0.reuse, R87 ;  /* 0x0000005700577220 */ /* 0x040fe20000410000 */
[C---:B------:R-:W-:Y:S01]  /*2630*/  FMUL.FTZ R21, R0.reuse, R77 ;  /* 0x0000004d00157220 */ /* 0x040fe20000410000 */
[----:B------:R-:W4:Y:S01]  /*2640*/  MUFU.TANH R24, R24 ;  /* 0x0000001800187308 */ /* 0x000f220000002400 */
[C---:B------:R-:W-:Y:S01]  /*2650*/  ISETP.GT.AND P4, PT, R17.reuse, RZ, PT ;  /* 0x000000ff1100720c */ /* 0x040fe20003f84270 */
[C---:B------:R-:W-:Y:S01]  /*2660*/  FMUL.FTZ R90, R0.reuse, R90 ;  /* 0x0000005a005a7220 */ /* 0x040fe20000410000 */
[C---:B------:R-:W-:Y:S01]  /*2670*/  ISETP.GT.AND P3, PT, R17.reuse, 0x1, PT ;  /* 0x000000011100780c */ /* 0x040fe20003f64270 */
[C---:B------:R-:W-:Y:S01]  /*2680*/  FMUL.FTZ R23, R0.reuse, R80 ;  /* 0x0000005000177220 */ /* 0x040fe20000410000 */
[----:B------:R-:W-:Y:S01]  /*2690*/  ISETP.GT.AND P2, PT, R17, 0x8, PT ;  /* 0x000000081100780c */ /* 0x000fe20003f44270 */
[----:B------:R-:W-:Y:S01]  /*26a0*/  FMUL.FTZ R91, R0, R91 ;  /* 0x0000005b005b7220 */ /* 0x000fe20000410000 */
[----:B-1----:R-:W-:Y:S01]  /*26b0*/  FSEL R84, R10, -INF , P4 ;  /* 0xff8000000a547808 */ /* 0x002fe20002000000 */
[----:B------:R-:W1:Y:S01]  /*26c0*/  MUFU.TANH R6, R6 ;  /* 0x0000000600067308 */ /* 0x000e620000002400 */
[----:B--2---:R-:W-:Y:S01]  /*26d0*/  FSEL R96, R11, -INF , P3 ;  /* 0xff8000000b607808 */ /* 0x004fe20001800000 */
[C---:B------:R-:W-:Y:S01]  /*26e0*/  FMUL.FTZ R22, R0.reuse, R81 ;  /* 0x0000005100167220 */ /* 0x040fe20000410000 */
[C---:B------:R-:W-:Y:S01]  /*26f0*/  ISETP.GT.AND P1, PT, R17.reuse, 0x9, PT ;  /* 0x000000091100780c */ /* 0x040fe20003f24270 */
[----:B------:R-:W-:Y:S01]  /*2700*/  FMUL.FTZ R80, R0, R62 ;  /* 0x0000003e00507220 */ /* 0x000fe20000410000 */
[----:B0-----:R-:W-:Y:S01]  /*2710*/  FSEL R124, R14, -INF , P2 ;  /* 0xff8000000e7c7808 */ /* 0x001fe20001000000 */
[----:B------:R-:W-:Y:S01]  /*2720*/  FMUL.FTZ R81, R0, R63 ;  /* 0x0000003f00517220 */ /* 0x000fe20000410000 */
[----:B------:R-:W-:Y:S01]  /*2730*/  FMNMX.FTZ R11, R84, R96, !PT ;  /* 0x00000060540b7209 */ /* 0x000fe20007810000 */
[----:B------:R-:W0:Y:S01]  /*2740*/  MUFU.TANH R26, R26 ;  /* 0x0000001a001a7308 */ /* 0x000e220000002400 */
[----:B------:R-:W-:Y:S01]  /*2750*/  ISETP.GT.AND P6, PT, R17, 0x10, PT ;  /* 0x000000101100780c */ /* 0x000fe20003fc4270 */
[C---:B------:R-:W-:Y:S01]  /*2760*/  FMUL.FTZ R27, R0.reuse, R85 ;  /* 0x00000055001b7220 */ /* 0x040fe20000410000 */
[----:B---3--:R-:W-:Y:S01]  /*2770*/  FSEL R130, R15, -INF , P1 ;  /* 0xff8000000f827808 */ /* 0x008fe20000800000 */
[----:B------:R-:W-:Y:S01]  /*2780*/  FMUL.FTZ R28, R0, R28 ;  /* 0x0000001c001c7220 */ /* 0x000fe20000410000 */
[----:B------:R-:W-:Y:S01]  /*2790*/  FMNMX.FTZ R11, R124, R11, !PT ;  /* 0x0000000b7c0b7209 */ /* 0x000fe20007810000 */
[----:B------:R-:W-:Y:S01]  /*27a0*/  FMUL.FTZ R66, R0, R66 ;  /* 0x0000004200427220 */ /* 0x000fe20000410000 */
[C---:B------:R-:W-:Y:S01]  /*27b0*/  ISETP.GT.AND P5, PT, R17.reuse, 0x11, PT ;  /* 0x000000111100780c */ /* 0x040fe20003fa4270 */
[----:B------:R-:W2:Y:S01]  /*27c0*/  MUFU.TANH R7, R7 ;  /* 0x0000000700077308 */ /* 0x000ea20000002400 */
[----:B----4-:R-:W-:Y:S01]  /*27d0*/  FSEL R136, R24, -INF , P6 ;  /* 0xff80000018887808 */ /* 0x010fe20003000000 */
[----:B------:R-:W-:Y:S01]  /*27e0*/  FMUL.FTZ R30, R0, R30 ;  /* 0x0000001e001e7220 */ /* 0x000fe20000410000 */
[----:B------:R-:W-:Y:S01]  /*27f0*/  FMNMX.FTZ R11, R130, R11, !PT ;  /* 0x0000000b820b7209 */ /* 0x000fe20007810000 */
[----:B------:R-:W-:Y:S01]  /*2800*/  FMUL.FTZ R67, R0, R67 ;  /* 0x0000004300437220 */ /* 0x000fe20000410000 */
[----:B-1----:R-:W-:Y:S01]  /*2810*/  FSEL R6, R6, -INF , P4 ;  /* 0xff80000006067808 */ /* 0x002fe20002000000 */
[----:B------:R-:W-:Y:S01]  /*2820*/  FMUL.FTZ R77, R0, R89 ;  /* 0x00000059004d7220 */ /* 0x000fe20000410000 */
[----:B------:R-:W-:Y:S01]  /*2830*/  ISETP.GT.AND P4, PT, R17, 0x18, PT ;  /* 0x000000181100780c */ /* 0x000fe20003f84270 */
[----:B------:R-:W1:Y:S01]  /*2840*/  MUFU.TANH R93, R93 ;  /* 0x0000005d005d7308 */ /* 0x000e620000002400 */
[----:B0-----:R-:W-:Y:S01]  /*2850*/  FSEL R138, R26, -INF , P5 ;  /* 0xff8000001a8a7808 */ /* 0x001fe20002800000 */
[----:B------:R-:W-:Y:S01]  /*2860*/  FMUL.FTZ R70, R0, R70 ;  /* 0x0000004600467220 */ /* 0x000fe20000410000 */
[----:B------:R-:W-:Y:S01]  /*2870*/  FMNMX.FTZ R11, R136, R11, !PT ;  /* 0x0000000b880b7209 */ /* 0x000fe20007810000 */
[C---:B------:R-:W-:Y:S01]  /*2880*/  FMUL.FTZ R71, R0.reuse, R71 ;  /* 0x0000004700477220 */ /* 0x040fe20000410000 */
[C---:B------:R-:W-:Y:S01]  /*2890*/  FMUL.FTZ R74, R0.reuse, R74 ;  /* 0x0000004a004a7220 */ /* 0x040fe20000410000 */
[----:B------:R-:W-:Y:S01]  /*28a0*/  FMUL.FTZ R34, R0, R34 ;  /* 0x0000002200227220 */ /* 0x000fe20000410000 */
[----:B------:R-:W-:Y:S01]  /*28b0*/  FMNMX.FTZ R11, R138, R11, !PT ;  /* 0x0000000b8a0b7209 */ /* 0x000fe20007810000 */
[----:B------:R-:W0:Y:S01]  /*28c0*/  MUFU.TANH R8, R8 ;  /* 0x0000000800087308 */ /* 0x000e220000002400 */
[----:B--2---:R-:W-:Y:S01]  /*28d0*/  FSEL R7, R7, -INF , P3 ;  /* 0xff80000007077808 */ /* 0x004fe20001800000 */
[C---:B------:R-:W-:Y:S01]  /*28e0*/  FMUL.FTZ R62, R0.reuse, R64 ;  /* 0x00000040003e7220 */ /* 0x040fe20000410000 */
[----:B------:R-:W-:Y:S01]  /*28f0*/  ISETP.GT.AND P3, PT, R17, 0x19, PT ;  /* 0x000000191100780c */ /* 0x000fe20003f64270 */
[C---:B------:R-:W-:Y:S01]  /*2900*/  FMUL.FTZ R75, R0.reuse, R75 ;  /* 0x0000004b004b7220 */ /* 0x040fe20000410000 */
[C---:B------:R-:W-:Y:S01]  /*2910*/  FMUL.FTZ R46, R0.reuse, R46 ;  /* 0x0000002e002e7220 */ /* 0x040fe20000410000 */
[C---:B------:R-:W-:Y:S01]  /*2920*/  FMUL.FTZ R38, R0.reuse, R38 ;  /* 0x0000002600267220 */ /* 0x040fe20000410000 */
[C---:B------:R-:W-:Y:S01]  /*2930*/  FMUL.FTZ R63, R0.reuse, R68 ;  /* 0x00000044003f7220 */ /* 0x040fe20000410000 */
[----:B------:R-:W2:Y:S01]  /*2940*/  MUFU.TANH R92, R92 ;  /* 0x0000005c005c7308 */ /* 0x000ea20000002400 */
[----:B-1----:R-:W-:Y:S01]  /*2950*/  FSEL R140, R93, -INF , P4 ;  /* 0xff8000005d8c7808 */ /* 0x002fe20002000000 */
[C---:B------:R-:W-:Y:S01]  /*2960*/  FMUL.FTZ R47, R0.reuse, R47 ;  /* 0x0000002f002f7220 */ /* 0x040fe20000410000 */
[C---:B------:R-:W-:Y:S01]  /*2970*/  FMUL.FTZ R42, R0.reuse, R42 ;  /* 0x0000002a002a7220 */ /* 0x040fe20000410000 */
[----:B------:R-:W-:Y:S01]  /*2980*/  FMUL.FTZ R64, R0, R69 ;  /* 0x0000004500407220 */ /* 0x000fe20000410000 */
[----:B------:R-:W-:Y:S01]  /*2990*/  FMNMX.FTZ R11, R140, R11, !PT ;  /* 0x0000000b8c0b7209 */ /* 0x000fe20007810000 */
[C---:B------:R-:W-:Y:S01]  /*29a0*/  FMUL.FTZ R50, R0.reuse, R50 ;  /* 0x0000003200327220 */ /* 0x040fe20000410000 */
[----:B------:R-:W-:Y:S01]  /*29b0*/  FMUL.FTZ R51, R0, R51 ;  /* 0x0000003300337220 */ /* 0x000fe20000410000 */
[----:B------:R-:W1:Y:S01]  /*29c0*/  MUFU.TANH R9, R9 ;  /* 0x0000000900097308 */ /* 0x000e620000002400 */
[----:B0-----:R-:W-:Y:S01]  /*29d0*/  FSEL R14, R8, -INF , P2 ;  /* 0xff800000080e7808 */ /* 0x001fe20001000000 */
[C---:B------:R-:W-:Y:S01]  /*29e0*/  FMUL.FTZ R54, R0.reuse, R54 ;  /* 0x0000003600367220 */ /* 0x040fe20000410000 */
[----:B------:R-:W-:Y:S01]  /*29f0*/  ISETP.GT.AND P2, PT, R17, 0x20, PT ;  /* 0x000000201100780c */ /* 0x000fe20003f44270 */
[C---:B------:R-:W-:Y:S01]  /*2a00*/  FMUL.FTZ R55, R0.reuse, R55 ;  /* 0x0000003700377220 */ /* 0x040fe20000410000 */
[C---:B------:R-:W-:Y:S01]  /*2a10*/  FMUL.FTZ R45, R0.reuse, R45 ;  /* 0x0000002d002d7220 */ /* 0x040fe20000410000 */
[C---:B------:R-:W-:Y:S01]  /*2a20*/  FMUL.FTZ R58, R0.reuse, R58 ;  /* 0x0000003a003a7220 */ /* 0x040fe20000410000 */
[----:B------:R-:W-:Y:S01]  /*2a30*/  FMUL.FTZ R59, R0, R59 ;  /* 0x0000003b003b7220 */ /* 0x000fe20000410000 */
[----:B------:R0:W3:Y:S01]  /*2a40*/  MUFU.TANH R94, R78 ;  /* 0x0000004e005e7308 */ /* 0x0000e20000002400 */
[----:B--2---:R-:W-:Y:S01]  /*2a50*/  FSEL R142, R92, -INF , P3 ;  /* 0xff8000005c8e7808 */ /* 0x004fe20001800000 */
[C---:B------:R-:W-:Y:S01]  /*2a60*/  FMUL.FTZ R48, R0.reuse, R48 ;  /* 0x0000003000307220 */ /* 0x040fe20000410000 */
[C---:B------:R-:W-:Y:S01]  /*2a70*/  FMUL.FTZ R49, R0.reuse, R49 ;  /* 0x0000003100317220 */ /* 0x040fe20000410000 */
[----:B------:R-:W-:Y:S01]  /*2a80*/  FMUL.FTZ R31, R0, R31 ;  /* 0x0000001f001f7220 */ /* 0x000fe20000410000 */
[----:B------:R-:W-:Y:S01]  /*2a90*/  FMNMX.FTZ R11, R142, R11, !PT ;  /* 0x0000000b8e0b7209 */ /* 0x000fe20007810000 */
[C---:B------:R-:W-:Y:S01]  /*2aa0*/  FMUL.FTZ R52, R0.reuse, R52 ;  /* 0x0000003400347220 */ /* 0x040fe20000410000 */
[C---:B------:R-:W-:Y:S01]  /*2ab0*/  FMUL.FTZ R53, R0.reuse, R53 ;  /* 0x0000003500357220 */ /* 0x040fe20000410000 */
[----:B------:R-:W2:Y:S01]  /*2ac0*/  MUFU.TANH R12, R12 ;  /* 0x0000000c000c7308 */ /* 0x000ea20000002400 */
[----:B-1----:R-:W-:Y:S01]  /*2ad0*/  FSEL R16, R9, -INF , P1 ;  /* 0xff80000009107808 */ /* 0x002fe20000800000 */
[C---:B0-----:R-:W-:Y:S01]  /*2ae0*/  FMUL.FTZ R78, R0.reuse, R88 ;  /* 0x00000058004e7220 */ /* 0x041fe20000410000 */
[C---:B------:R-:W-:Y:S01]  /*2af0*/  ISETP.GT.AND P1, PT, R17.reuse, 0x21, PT ;  /* 0x000000211100780c */ /* 0x040fe20003f24270 */
[C---:B------:R-:W-:Y:S01]  /*2b00*/  FMUL.FTZ R35, R0.reuse, R35 ;  /* 0x0000002300237220 */ /* 0x040fe20000410000 */
[C---:B------:R-:W-:Y:S01]  /*2b10*/  FMUL.FTZ R56, R0.reuse, R56 ;  /* 0x0000003800387220 */ /* 0x040fe20000410000 */
[C---:B------:R-:W-:Y:S01]  /*2b20*/  FMUL.FTZ R57, R0.reuse, R57 ;  /* 0x0000003900397220 */ /* 0x040fe20000410000 */
[----:B------:R-:W-:Y:S01]  /*2b30*/  FMUL.FTZ R39, R0, R39 ;  /* 0x0000002700277220 */ /* 0x000fe20000410000 */
[----:B------:R0:W1:Y:S01]  /*2b40*/  MUFU.TANH R95, R79 ;  /* 0x0000004f005f7308 */ /* 0x0000620000002400 */
[----:B---3--:R-:W-:Y:S01]  /*2b50*/  FSEL R144, R94, -INF , P2 ;  /* 0xff8000005e907808 */ /* 0x008fe20001000000 */
[C---:B------:R-:W-:Y:S01]  /*2b60*/  FMUL.FTZ R29, R0.reuse, R29 ;  /* 0x0000001d001d7220 */ /* 0x040fe20000410000 */
[C---:B------:R-:W-:Y:S01]  /*2b70*/  FMUL.FTZ R43, R0.reuse, R43 ;  /* 0x0000002b002b7220 */ /* 0x040fe20000410000 */
[----:B------:R-:W-:Y:S01]  /*2b80*/  FMUL.FTZ R33, R0, R33 ;  /* 0x0000002100217220 */ /* 0x000fe20000410000 */
[----:B------:R-:W-:Y:S01]  /*2b90*/  FMNMX.FTZ R11, R144, R11, !PT ;  /* 0x0000000b900b7209 */ /* 0x000fe20007810000 */
[----:B------:R-:W-:Y:S01]  /*2ba0*/  ULDC UR4, c[0x0][0x988] ;  /* 0x0002620000047ab9 */ /* 0x000fe20000000800 */
[----:B------:R-:W-:Y:S01]  /*2bb0*/  FMUL.FTZ R37, R0, R37 ;  /* 0x0000002500257220 */ /* 0x000fe20000410000 */
[----:B------:R-:W3:Y:S01]  /*2bc0*/  MUFU.TANH R13, R13 ;  /* 0x0000000d000d7308 */ /* 0x000ee20000002400 */
[----:B--2---:R-:W-:Y:S01]  /*2bd0*/  FSEL R12, R12, -INF , P6 ;  /* 0xff8000000c0c7808 */ /* 0x004fe20003000000 */
[C---:B0-----:R-:W-:Y:S01]  /*2be0*/  FMUL.FTZ R79, R0.reuse, R60 ;  /* 0x0000003c004f7220 */ /* 0x041fe20000410000 */
[----:B------:R-:W-:Y:S01]  /*2bf0*/  ISETP.GT.AND P6, PT, R17, 0x28, PT ;  /* 0x000000281100780c */ /* 0x000fe20003fc4270 */
[C---:B------:R-:W-:Y:S01]  /*2c00*/  FMUL.FTZ R60, R0.reuse, R61 ;  /* 0x0000003d003c7220 */ /* 0x040fe20000410000 */
[C---:B------:R-:W-:Y:S01]  /*2c10*/  FMUL.FTZ R61, R0.reuse, R65 ;  /* 0x00000041003d7220 */ /* 0x040fe20000410000 */
[C---:B------:R-:W-:Y:S01]  /*2c20*/  FMUL.FTZ R65, R0.reuse, R73 ;  /* 0x0000004900417220 */ /* 0x040fe20000410000 */
[----:B------:R-:W-:Y:S01]  /*2c30*/  IMAD.U32 R9, RZ, RZ, UR4 ;  /* 0x00000004ff097e24 */ /* 0x000fe2000f8e00ff */
[----:B------:R-:W0:Y:S01]  /*2c40*/  MUFU.TANH R82, R82 ;  /* 0x0000005200527308 */ /* 0x000e220000002400 */
[----:B-1----:R-:W-:Y:S01]  /*2c50*/  FSEL R146, R95, -INF , P1 ;  /* 0xff8000005f927808 */ /* 0x002fe20000800000 */
[C---:B------:R-:W-:Y:S01]  /*2c60*/  FMUL.FTZ R32, R0.reuse, R32 ;  /* 0x0000002000207220 */ /* 0x040fe20000410000 */
[----:B------:R-:W-:Y:S01]  /*2c70*/  P2R R109, PR, RZ, 0x1 ;  /* 0x00000001ff6d7803 */ /* 0x000fe20000000000 */
[----:B------:R-:W-:Y:S01]  /*2c80*/  FMUL.FTZ R36, R0, R36 ;  /* 0x0000002400247220 */ /* 0x000fe20000410000 */
[----:B------:R-:W-:Y:S01]  /*2c90*/  FMNMX.FTZ R11, R146, R11, !PT ;  /* 0x0000000b920b7209 */ /* 0x000fe20007810000 */
[C---:B------:R-:W-:Y:S01]  /*2ca0*/  FMUL.FTZ R40, R0.reuse, R40 ;  /* 0x0000002800287220 */ /* 0x040fe20000410000 */
[----:B------:R-:W-:Y:S01]  /*2cb0*/  FMUL.FTZ R41, R0, R41 ;  /* 0x0000002900297220 */ /* 0x000fe20000410000 */
[----:B------:R-:W1:Y:S01]  /*2cc0*/  MUFU.TANH R18, R18 ;  /* 0x0000001200127308 */ /* 0x000e620000002400 */
[----:B---3--:R-:W-:Y:S01]  /*2cd0*/  FSEL R24, R13, -INF , P5 ;  /* 0xff8000000d187808 */ /* 0x008fe20002800000 */
[----:B------:R-:W-:Y:S01]  /*2ce0*/  UIADD3 UR59, UR43, -0x2, URZ ;  /* 0xfffffffe2b3b7890 */ /* 0x000fe2000fffe03f */
[----:B------:R-:W-:Y:S01]  /*2cf0*/  ISETP.GT.AND P5, PT, R17, 0x29, PT ;  /* 0x000000291100780c */ /* 0x000fe20003fa4270 */
[----:B------:R-:W-:Y:S01]  /*2d00*/  UIADD3 UR4, UR36, 0x29840, URZ ;  /* 0x0002984024047890 */ /* 0x000fe2000fffe03f */
[----:B------:R-:W2:Y:S01]  /*2d10*/  S2UR UR51, SR_CgaCtaId ;  /* 0x00000000003379c3 */ /* 0x000ea20000008800 */
[----:B------:R-:W-:-:S02]  /*2d20*/  UISETP.GE.AND UP0, UPT, UR59, UR38, UPT ;  /* 0x000000263b00728c */ /* 0x000fc4000bf06270 */
[----:B------:R-:W3:Y:S01]  /*2d30*/  MUFU.TANH R83, R83 ;  /* 0x0000005300537308 */ /* 0x000ee20000002400 */
[----:B0-----:R-:W-:Y:S01]  /*2d40*/  FSEL R148, R82, -INF , P6 ;  /* 0xff80000052947808 */ /* 0x001fe20003000000 */
[----:B------:R-:W-:Y:S01]  /*2d50*/  UPRMT UR4, UR42, 0x654, UR4 ;  /* 0x000006542a047896 */ /* 0x000fe20008000004 */
[----:B------:R-:W-:Y:S02]  /*2d60*/  UMOV UR58, URZ ;  /* 0x0000003f003a7c82 */ /* 0x000fe40008000000 */
[----:B------:R-:W-:-:S03]  /*2d70*/  FMNMX.FTZ R11, R148, R11, !PT ;  /* 0x0000000b940b7209 */ /* 0x000fc60007810000 */
[----:B------:R-:W0:Y:S01]  /*2d80*/  MUFU.TANH R19, R19 ;  /* 0x0000001300137308 */ /* 0x000e220000002400 */
[----:B-1----:R-:W-:Y:S02]  /*2d90*/  FSEL R18, R18, -INF , P4 ;  /* 0xff80000012127808 */ /* 0x002fe40002000000 */
[----:B------:R-:W-:Y:S01]  /*2da0*/  ISETP.GT.AND P4, PT, R17, 0x30, PT ;  /* 0x000000301100780c */ /* 0x000fe20003f84270 */
[----:B------:R-:W-:Y:S04]  /*2db0*/  SYNCS.ARRIVE.TRANS64.RED.A1T0 RZ, [UR4], RZ ;  /* 0x000000ffffff79a7 */ /* 0x000fe80008100404 */
[----:B------:R-:W1:Y:S01]  /*2dc0*/  MUFU.TANH R86, R86 ;  /* 0x0000005600567308 */ /* 0x000e620000002400 */
[----:B---3--:R-:W-:-:S04]  /*2dd0*/  FSEL R150, R83, -INF , P5 ;  /* 0xff80000053967808 */ /* 0x008fc80002800000 */
[----:B------:R-:W-:-:S03]  /*2de0*/  FMNMX.FTZ R11, R150, R11, !PT ;  /* 0x0000000b960b7209 */ /* 0x000fc60007810000 */
[----:B------:R-:W3:Y:S01]  /*2df0*/  MUFU.TANH R20, R20 ;  /* 0x0000001400147308 */ /* 0x000ee20000002400 */
[----:B0-----:R-:W-:Y:S02]  /*2e00*/  FSEL R26, R19, -INF , P3 ;  /* 0xff800000131a7808 */ /* 0x001fe40001800000 */
[----:B------:R-:W-:Y:S02]  /*2e10*/  ISETP.GT.AND P3, PT, R17, 0x31, PT ;  /* 0x000000311100780c */ /* 0x000fe40003f64270 */
[----:B------:R-:W-:-:S03]  /*2e20*/  FMNMX.FTZ R19, R6, R7, !PT ;  /* 0x0000000706137209 */ /* 0x000fc60007810000 */
[----:B------:R-:W0:Y:S01]  /*2e30*/  MUFU.TANH R87, R87 ;  /* 0x0000005700577308 */ /* 0x000e220000002400 */
[----:B-1----:R-:W-:Y:S02]  /*2e40*/  FSEL R152, R86, -INF , P4 ;  /* 0xff80000056987808 */ /* 0x002fe40002000000 */
[----:B------:R-:W-:Y:S02]  /*2e50*/  FMNMX.FTZ R19, R14, R19, !PT ;  /* 0x000000130e137209 */ /* 0x000fe40007810000 */
[----:B------:R-:W-:-:S03]  /*2e60*/  FMNMX.FTZ R11, R152, R11, !PT ;  /* 0x0000000b980b7209 */ /* 0x000fc60007810000 */
[----:B------:R-:W-:Y:S01]  /*2e70*/  MUFU.TANH R21, R21 ;  /* 0x0000001500157308 */ /* 0x000fe20000002400 */
[----:B---3--:R-:W-:Y:S02]  /*2e80*/  FSEL R20, R20, -INF , P2 ;  /* 0xff80000014147808 */ /* 0x008fe40001000000 */
[----:B------:R-:W-:-:S05]  /*2e90*/  ISETP.GT.AND P2, PT, R17, 0x38, PT ;  /* 0x000000381100780c */ /* 0x000fca0003f44270 */
[----:B------:R-:W1:Y:S01]  /*2ea0*/  MUFU.TANH R90, R90 ;  /* 0x0000005a005a7308 */ /* 0x000e620000002400 */
[----:B0-----:R-:W-:Y:S01]  /*2eb0*/  FSEL R154, R87, -INF , P3 ;  /* 0xff800000579a7808 */ /* 0x001fe20001800000 */
[----:B------:R-:W-:-:S03]  /*2ec0*/  IMAD.MOV.U32 R87, RZ, RZ, R25 ;  /* 0x000000ffff577224 */ /* 0x000fc600078e0019 */
[----:B------:R-:W-:-:S03]  /*2ed0*/  FMNMX.FTZ R11, R154, R11, !PT ;  /* 0x0000000b9a0b7209 */ /* 0x000fc60007810000 */
[----:B------:R-:W-:Y:S08]  /*2ee0*/  MUFU.TANH R23, R23 ;  /* 0x0000001700177308 */ /* 0x000ff00000002400 */
[----:B------:R-:W-:Y:S01]  /*2ef0*/  MUFU.TANH R91, R91 ;  /* 0x0000005b005b7308 */ /* 0x000fe20000002400 */
[----:B-1----:R-:W-:-:S04]  /*2f00*/  FSEL R156, R90, -INF , P2 ;  /* 0xff8000005a9c7808 */ /* 0x002fc80001000000 */
[----:B------:R-:W-:-:S03]  /*2f10*/  FMNMX.FTZ R11, R156, R11, !PT ;  /* 0x0000000b9c0b7209 */ /* 0x000fc60007810000 */
[----:B------:R-:W0:Y:S08]  /*2f20*/  MUFU.TANH R22, R22 ;  /* 0x0000001600167308 */ /* 0x000e300000002400 */
[----:B------:R-:W-:Y:S08]  /*2f30*/  MUFU.TANH R80, R80 ;  /* 0x0000005000507308 */ /* 0x000ff00000002400 */
[----:B------:R-:W1:Y:S01]  /*2f40*/  MUFU.TANH R76, R76 ;  /* 0x0000004c004c7308 */ /* 0x000e620000002400 */
[----:B0-----:R-:W-:-:S02]  /*2f50*/  FSEL R22, R22, -INF , P5 ;  /* 0xff80000016167808 */ /* 0x001fc40002800000 */
[----:B------:R-:W-:-:S05]  /*2f60*/  ISETP.GT.AND P5, PT, R17, 0x41, PT ;  /* 0x000000411100780c */ /* 0x000fca0003fa4270 */
[----:B------:R-:W0:Y:S08]  /*2f70*/  MUFU.TANH R81, R81 ;  /* 0x0000005100517308 */ /* 0x000e300000002400 */
[----:B------:R-:W-:Y:S01]  /*2f80*/  MUFU.TANH R27, R27 ;  /* 0x0000001b001b7308 */ /* 0x000fe20000002400 */
[----:B-1----:R-:W-:Y:S02]  /*2f90*/  FSEL R76, R76, -INF , P4 ;  /* 0xff8000004c4c7808 */ /* 0x002fe40002000000 */
[----:B------:R-:W-:-:S05]  /*2fa0*/  ISETP.GT.AND P4, PT, R17, 0x48, PT ;  /* 0x000000481100780c */ /* 0x000fca0003f84270 */
[----:B------:R1:W-:Y:S01]  /*2fb0*/  MUFU.TANH R73, R28 ;  /* 0x0000001c00497308 */ /* 0x0003e20000002400 */
[----:B0-----:R-:W-:-:S07]  /*2fc0*/  FSEL R162, R81, -INF , P5 ;  /* 0xff80000051a27808 */ /* 0x001fce0002800000 */
[----:B------:R0:W3:Y:S01]  /*2fd0*/  MUFU.TANH R102, R66 ;  /* 0x0000004200667308 */ /* 0x0000e20000002400 */
[----:B-1----:R-:W-:Y:S02]  /*2fe0*/  FSEL R28, R21, -INF , P1 ;  /* 0xff800000151c7808 */ /* 0x002fe40000800000 */
[----:B------:R-:W-:Y:S02]  /*2ff0*/  ISETP.GT.AND P1, PT, R17, 0x39, PT ;  /* 0x000000391100780c */ /* 0x000fe40003f24270 */
[----:B------:R-:W-:Y:S02]  /*3000*/  FMNMX.FTZ R21, R16, R19, !PT ;  /* 0x0000001310157209 */ /* 0x000fe40007810000 */
[----:B------:R-:W-:Y:S01]  /*3010*/  FSEL R158, R91, -INF , P1 ;  /* 0xff8000005b9e7808 */ /* 0x000fe20000800000 */
[----:B------:R-:W1:Y:S01]  /*3020*/  MUFU.TANH R78, R78 ;  /* 0x0000004e004e7308 */ /* 0x000e620000002400 */
[----:B0-----:R-:W-:Y:S01]  /*3030*/  FMUL.FTZ R66, R0, R72 ;  /* 0x0000004800427220 */ /* 0x001fe20000410000 */
[----:B------:R-:W-:-:S02]  /*3040*/  FMNMX.FTZ R21, R12, R21, !PT ;  /* 0x000000150c157209 */ /* 0x000fc40007810000 */
[----:B------:R-:W-:Y:S02]  /*3050*/  FMNMX.FTZ R11, R158, R11, !PT ;  /* 0x0000000b9e0b7209 */ /* 0x000fe40007810000 */
[----:B------:R-:W-:Y:S02]  /*3060*/  FMNMX.FTZ R21, R24, R21, !PT ;  /* 0x0000001518157209 */ /* 0x000fe40007810000 */
[----:B------:R0:W-:Y:S01]  /*3070*/  MUFU.TANH R116, R30 ;  /* 0x0000001e00747308 */ /* 0x0001e20000002400 */
[----:B---3--:R-:W-:Y:S02]  /*3080*/  FSEL R102, R102, -INF , P4 ;  /* 0xff80000066667808 */ /* 0x008fe40002000000 */
[----:B------:R-:W-:-:S05]  /*3090*/  FMNMX.FTZ R21, R18, R21, !PT ;  /* 0x0000001512157209 */ /* 0x000fca0007810000 */
[----:B------:R3:W-:Y:S01]  /*30a0*/  MUFU.TANH R112, R67 ;  /* 0x0000004300707308 */ /* 0x0007e20000002400 */
[----:B0-----:R-:W-:Y:S02]  /*30b0*/  FSEL R30, R23, -INF , P6 ;  /* 0xff800000171e7808 */ /* 0x001fe40003000000 */
[C---:B------:R-:W-:Y:S02]  /*30c0*/  ISETP.GT.AND P6, PT, R17.reuse, 0x40, PT ;  /* 0x000000401100780c */ /* 0x040fe40003fc4270 */
[----:B-1----:R-:W-:Y:S02]  /*30d0*/  FSEL R78, R78, -INF , P2 ;  /* 0xff8000004e4e7808 */ /* 0x002fe40001000000 */
[----:B------:R-:W-:Y:S01]  /*30e0*/  FSEL R160, R80, -INF , P6 ;  /* 0xff80000050a07808 */ /* 0x000fe20003000000 */
[----:B------:R-:W-:Y:S01]  /*30f0*/  MUFU.TANH R77, R77 ;  /* 0x0000004d004d7308 */ /* 0x000fe20000002400 */
[----:B------:R-:W-:Y:S01]  /*3100*/  ISETP.GT.AND P2, PT, R17, 0x50, PT ;  /* 0x000000501100780c */ /* 0x000fe20003f44270 */
[----:B---3--:R-:W-:Y:S01]  /*3110*/  FMUL.FTZ R67, R0, R44 ;  /* 0x0000002c00437220 */ /* 0x008fe20000410000 */
[----:B------:R-:W-:-:S02]  /*3120*/  FMNMX.FTZ R11, R160, R11, !PT ;  /* 0x0000000ba00b7209 */ /* 0x000fc40007810000 */
[----:B------:R-:W-:Y:S02]  /*3130*/  FMNMX.FTZ R23, R26, R21, !PT ;  /* 0x000000151a177209 */ /* 0x000fe40007810000 */
[----:B------:R-:W-:Y:S01]  /*3140*/  FMNMX.FTZ R11, R162, R11, !PT ;  /* 0x0000000ba20b7209 */ /* 0x000fe20007810000 */
[----:B------:R-:W0:Y:S01]  /*3150*/  MUFU.TANH R70, R70 ;  /* 0x0000004600467308 */ /* 0x000e220000002400 */
[----:B------:R-:W-:Y:S02]  /*3160*/  FMNMX.FTZ R23, R20, R23, !PT ;  /* 0x0000001714177209 */ /* 0x000fe40007810000 */
[----:B------:R-:W-:Y:S02]  /*3170*/  FMNMX.FTZ R11, R102, R11, !PT ;  /* 0x0000000b660b7209 */ /* 0x000fe40007810000 */
[----:B------:R-:W-:-:S03]  /*3180*/  FMNMX.FTZ R23, R28, R23, !PT ;  /* 0x000000171c177209 */ /* 0x000fc60007810000 */
[----:B------:R-:W-:Y:S01]  /*3190*/  MUFU.TANH R79, R79 ;  /* 0x0000004f004f7308 */ /* 0x000fe20000002400 */
[----:B------:R-:W-:-:S07]  /*31a0*/  FMNMX.FTZ R23, R30, R23, !PT ;  /* 0x000000171e177209 */ /* 0x000fce0007810000 */
[----:B------:R-:W-:Y:S01]  /*31b0*/  MUFU.TANH R71, R71 ;  /* 0x0000004700477308 */ /* 0x000fe20000002400 */
[----:B0-----:R-:W-:-:S07]  /*31c0*/  FSEL R110, R70, -INF , P2 ;  /* 0xff800000466e7808 */ /* 0x001fce0001000000 */
[----:B------:R-:W0:Y:S08]  /*31d0*/  MUFU.TANH R60, R60 ;  /* 0x0000003c003c7308 */ /* 0x000e300000002400 */
[----:B------:R1:W-:Y:S08]  /*31e0*/  MUFU.TANH R120, R34 ;  /* 0x0000002200787308 */ /* 0x0003f00000002400 */
[----:B------:R-:W-:Y:S01]  /*31f0*/  MUFU.TANH R74, R74 ;  /* 0x0000004a004a7308 */ /* 0x000fe20000002400 */
[----:B-1----:R-:W-:-:S02]  /*3200*/  FSEL R34, R27, -INF , P3 ;  /* 0xff8000001b227808 */ /* 0x002fc40001800000 */
[C---:B------:R-:W-:Y:S02]  /*3210*/  ISETP.GT.AND P3, PT, R17.reuse, 0x49, PT ;  /* 0x000000491100780c */ /* 0x040fe40003f64270 */
[----:B0-----:R-:W-:Y:S02]  /*3220*/  FSEL R60, R60, -INF , P5 ;  /* 0xff8000003c3c7808 */ /* 0x001fe40002800000 */
[----:B------:R-:W-:Y:S01]  /*3230*/  FSEL R112, R112, -INF , P3 ;  /* 0xff80000070707808 */ /* 0x000fe20001800000 */
[----:B------:R-:W0:Y:S01]  /*3240*/  MUFU.TANH R62, R62 ;  /* 0x0000003e003e7308 */ /* 0x000e220000002400 */
[----:B------:R-:W-:Y:S02]  /*3250*/  ISETP.GT.AND P5, PT, R17, 0x59, PT ;  /* 0x000000591100780c */ /* 0x000fe40003fa4270 */
[----:B------:R-:W-:Y:S02]  /*3260*/  FMNMX.FTZ R11, R112, R11, !PT ;  /* 0x0000000b700b7209 */ /* 0x000fe40007810000 */
[----:B------:R-:W-:-:S02]  /*3270*/  FMNMX.FTZ R27, R22, R23, !PT ;  /* 0x00000017161b7209 */ /* 0x000fc40007810000 */
[----:B------:R-:W-:Y:S01]  /*3280*/  FMNMX.FTZ R11, R110, R11, !PT ;  /* 0x0000000b6e0b7209 */ /* 0x000fe20007810000 */
[----:B------:R-:W1:Y:S01]  /*3290*/  MUFU.TANH R75, R75 ;  /* 0x0000004b004b7308 */ /* 0x000e620000002400 */
[----:B------:R-:W-:-:S04]  /*32a0*/  FMNMX.FTZ R27, R76, R27, !PT ;  /* 0x0000001b4c1b7209 */ /* 0x000fc80007810000 */
[----:B------:R-:W-:-:S03]  /*32b0*/  FMNMX.FTZ R27, R34, R27, !PT ;  /* 0x0000001b221b7209 */ /* 0x000fc60007810000 */
[----:B------:R-:W3:Y:S01]  /*32c0*/  MUFU.TANH R61, R61 ;  /* 0x0000003d003d7308 */ /* 0x000ee20000002400 */
[----:B0-----:R-:W-:Y:S02]  /*32d0*/  FSEL R62, R62, -INF , P4 ;  /* 0xff8000003e3e7808 */ /* 0x001fe40002000000 */
[----:B------:R-:W-:Y:S02]  /*32e0*/  ISETP.GT.AND P4, PT, R17, 0x60, PT ;  /* 0x000000601100780c */ /* 0x000fe40003f84270 */
[----:B------:R-:W-:-:S03]  /*32f0*/  FMNMX.FTZ R27, R78, R27, !PT ;  /* 0x0000001b4e1b7209 */ /* 0x000fc60007810000 */
[----:B------:R0:W-:Y:S01]  /*3300*/  MUFU.TANH R126, R38 ;  /* 0x00000026007e7308 */ /* 0x0001e20000002400 */
[----:B-1----:R-:W-:-:S07]  /*3310*/  FSEL R100, R75, -INF , P5 ;  /* 0xff8000004b647808 */ /* 0x002fce0002800000 */
[----:B------:R-:W1:Y:S01]  /*3320*/  MUFU.TANH R46, R46 ;  /* 0x0000002e002e7308 */ /* 0x000e620000002400 */
[----:B0-----:R-:W-:Y:S02]  /*3330*/  FSEL R38, R77, -INF , P1 ;  /* 0xff8000004d267808 */ /* 0x001fe40000800000 */
[----:B------:R-:W-:Y:S02]  /*3340*/  ISETP.GT.AND P1, PT, R17, 0x51, PT ;  /* 0x000000511100780c */ /* 0x000fe40003f24270 */
[----:B---3--:R-:W-:Y:S02]  /*3350*/  FSEL R44, R61, -INF , P3 ;  /* 0xff8000003d2c7808 */ /* 0x008fe40001800000 */
[----:B------:R-:W-:Y:S01]  /*3360*/  FSEL R108, R71, -INF , P1 ;  /* 0xff800000476c7808 */ /* 0x000fe20000800000 */
[----:B------:R-:W0:Y:S01]  /*3370*/  MUFU.TANH R63, R63 ;  /* 0x0000003f003f7308 */ /* 0x000e220000002400 */
[----:B------:R-:W-:Y:S02]  /*3380*/  ISETP.GT.AND P3, PT, R17, 0x61, PT ;  /* 0x000000611100780c */ /* 0x000fe40003f64270 */
[----:B------:R-:W-:-:S05]  /*3390*/  FMNMX.FTZ R11, R108, R11, !PT ;  /* 0x0000000b6c0b7209 */ /* 0x000fca0007810000 */
[----:B------:R3:W-:Y:S01]  /*33a0*/  MUFU.TANH R134, R42 ;  /* 0x0000002a00867308 */ /* 0x0007e20000002400 */
[----:B-1----:R-:W-:-:S07]  /*33b0*/  FSEL R94, R46, -INF , P4 ;  /* 0xff8000002e5e7808 */ /* 0x002fce0002000000 */
[----:B------:R-:W1:Y:S01]  /*33c0*/  MUFU.TANH R47, R47 ;  /* 0x0000002f002f7308 */ /* 0x000e620000002400 */
[----:B---3--:R-:W-:Y:S02]  /*33d0*/  FSEL R42, R79, -INF , P6 ;  /* 0xff8000004f2a7808 */ /* 0x008fe40003000000 */
[----:B------:R-:W-:Y:S02]  /*33e0*/  ISETP.GT.AND P6, PT, R17, 0x58, PT ;  /* 0x000000581100780c */ /* 0x000fe40003fc4270 */
[----:B0-----:R-:W-:Y:S02]  /*33f0*/  FSEL R46, R63, -INF , P2 ;  /* 0xff8000003f2e7808 */ /* 0x001fe40001000000 */
[----:B------:R-:W-:Y:S01]  /*3400*/  FSEL R104, R74, -INF , P6 ;  /* 0xff8000004a687808 */ /* 0x000fe20003000000 */
[----:B------:R-:W0:Y:S01]  /*3410*/  MUFU.TANH R64, R64 ;  /* 0x0000004000407308 */ /* 0x000e220000002400 */
[----:B------:R-:W-:Y:S02]  /*3420*/  ISETP.GT.AND P2, PT, R17, 0x68, PT ;  /* 0x000000681100780c */ /* 0x000fe40003f44270 */
[----:B------:R-:W-:-:S04]  /*3430*/  FMNMX.FTZ R11, R104, R11, !PT ;  /* 0x0000000b680b7209 */ /* 0x000fc80007810000 */
[----:B------:R-:W-:Y:S01]  /*3440*/  FMNMX.FTZ R11, R100, R11, !PT ;  /* 0x0000000b640b7209 */ /* 0x000fe20007810000 */
[----:B------:R-:W3:Y:S01]  /*3450*/  MUFU.TANH R50, R50 ;  /* 0x0000003200327308 */ /* 0x000ee20000002400 */
[----:B-1----:R-:W-:Y:S02]  /*3460*/  FSEL R90, R47, -INF , P3 ;  /* 0xff8000002f5a7808 */ /* 0x002fe40001800000 */
[----:B------:R-:W-:-:S04]  /*3470*/  FMNMX.FTZ R11, R94, R11, !PT ;  /* 0x0000000b5e0b7209 */ /* 0x000fc80007810000 */
[----:B------:R-:W-:Y:S01]  /*3480*/  FMNMX.FTZ R11, R90, R11, !PT ;  /* 0x0000000b5a0b7209 */ /* 0x000fe20007810000 */
[----:B------:R-:W1:Y:S01]  /*3490*/  MUFU.TANH R66, R66 ;  /* 0x0000004200427308 */ /* 0x000e620000002400 */
[----:B0-----:R-:W-:Y:S02]  /*34a0*/  FSEL R64, R64, -INF , P1 ;  /* 0xff80000040407808 */ /* 0x001fe40000800000 */
[----:B------:R-:W-:-:S05]  /*34b0*/  ISETP.GT.AND P1, PT, R17, 0x69, PT ;  /* 0x000000691100780c */ /* 0x000fca0003f24270 */
[----:B------:R-:W0:Y:S01]  /*34c0*/  MUFU.TANH R51, R51 ;  /* 0x0000003300337308 */ /* 0x000e220000002400 */
[----:B---3--:R-:W-:-:S04]  /*34d0*/  FSEL R10, R50, -INF , P2 ;  /* 0xff800000320a7808 */ /* 0x008fc80001000000 */
[----:B------:R-:W-:-:S03]  /*34e0*/  FMNMX.FTZ R11, R10, R11, !PT ;  /* 0x0000000b0a0b7209 */ /* 0x000fc60007810000 */
[----:B------:R-:W-:Y:S01]  /*34f0*/  MUFU.TANH R65, R65 ;  /* 0x0000004100417308 */ /* 0x000fe20000002400 */
[----:B-1----:R-:W-:Y:S02]  /*3500*/  FSEL R66, R66, -INF , P6 ;  /* 0xff80000042427808 */ /* 0x002fe40003000000 */
[----:B------:R-:W-:-:S05]  /*3510*/  ISETP.GT.AND P6, PT, R17, 0x70, PT ;  /* 0x000000701100780c */ /* 0x000fca0003fc4270 */
[----:B------:R-:W1:Y:S01]  /*3520*/  MUFU.TANH R54, R54 ;  /* 0x0000003600367308 */ /* 0x000e620000002400 */
[----:B0-----:R-:W-:-:S04]  /*3530*/  FSEL R88, R51, -INF , P1 ;  /* 0xff80000033587808 */ /* 0x001fc80000800000 */
[----:B------:R-:W-:-:S03]  /*3540*/  FMNMX.FTZ R11, R88, R11, !PT ;  /* 0x0000000b580b7209 */ /* 0x000fc60007810000 */
[----:B------:R-:W0:Y:S08]  /*3550*/  MUFU.TANH R67, R67 ;  /* 0x0000004300437308 */ /* 0x000e300000002400 */
[----:B------:R-:W-:Y:S01]  /*3560*/  MUFU.TANH R55, R55 ;  /* 0x0000003700377308 */ /* 0x000fe20000002400 */
[----:B-1----:R-:W-:-:S04]  /*3570*/  FSEL R92, R54, -INF , P6 ;  /* 0xff800000365c7808 */ /* 0x002fc80003000000 */
[----:B------:R-:W-:-:S03]  /*3580*/  FMNMX.FTZ R11, R92, R11, !PT ;  /* 0x0000000b5c0b7209 */ /* 0x000fc60007810000 */
[----:B------:R-:W-:Y:S01]  /*3590*/  MUFU.TANH R45, R45 ;  /* 0x0000002d002d7308 */ /* 0x000fe20000002400 */
[----:B0-----:R-:W-:Y:S02]  /*35a0*/  FSEL R50, R67, -INF , P4 ;  /* 0xff80000043327808 */ /* 0x001fe40002000000 */
[----:B------:R-:W-:-:S05]  /*35b0*/  ISETP.GT.AND P4, PT, R17, 0x78, PT ;  /* 0x000000781100780c */ /* 0x000fca0003f84270 */
[----:B------:R-:W0:Y:S08]  /*35c0*/  MUFU.TANH R58, R58 ;  /* 0x0000003a003a7308 */ /* 0x000e300000002400 */
[----:B------:R1:W3:Y:S08]  /*35d0*/  MUFU.TANH R68, R48 ;  /* 0x0000003000447308 */ /* 0x0002f00000002400 */
[----:B------:R-:W4:Y:S01]  /*35e0*/  MUFU.TANH R59, R59 ;  /* 0x0000003b003b7308 */ /* 0x000f220000002400 */
[----:B-1----:R-:W-:-:S02]  /*35f0*/  FSEL R48, R65, -INF , P5 ;  /* 0xff80000041307808 */ /* 0x002fc40002800000 */
[----:B------:R-:W-:Y:S02]  /*3600*/  ISETP.GT.AND P5, PT, R17, 0x71, PT ;  /* 0x000000711100780c */ /* 0x000fe40003fa4270 */
[----:B0-----:R-:W-:Y:S02]  /*3610*/  FSEL R106, R58, -INF , P4 ;  /* 0xff8000003a6a7808 */ /* 0x001fe40002000000 */
[----:B------:R-:W-:Y:S01]  /*3620*/  FSEL R98, R55, -INF , P5 ;  /* 0xff80000037627808 */ /* 0x000fe20002800000 */
[----:B------:R-:W-:Y:S01]  /*3630*/  MUFU.TANH R49, R49 ;  /* 0x0000003100317308 */ /* 0x000fe20000002400 */
[----:B---3--:R-:W-:Y:S02]  /*3640*/  FSEL R54, R68, -INF , P2 ;  /* 0xff80000044367808 */ /* 0x008fe40001000000 */
[----:B------:R-:W-:Y:S02]  /*3650*/  FMNMX.FTZ R11, R98, R11, !PT ;  /* 0x0000000b620b7209 */ /* 0x000fe40007810000 */
[----:B------:R-:W-:-:S02]  /*3660*/  ISETP.GT.AND P2, PT, R17, 0x80, PT ;  /* 0x000000801100780c */ /* 0x000fc40003f44270 */
[----:B------:R-:W-:Y:S01]  /*3670*/  FMNMX.FTZ R11, R106, R11, !PT ;  /* 0x0000000b6a0b7209 */ /* 0x000fe20007810000 */
[----:B------:R0:W1:Y:S01]  /*3680*/  MUFU.TANH R69, R52 ;  /* 0x0000003400457308 */ /* 0x0000620000002400 */
[----:B------:R-:W-:Y:S02]  /*3690*/  FSEL R116, R116, -INF , P2 ;  /* 0xff80000074747808 */ /* 0x000fe40001000000 */
[----:B------:R-:W-:Y:S02]  /*36a0*/  FSEL R74, R73, -INF , P2 ;  /* 0xff800000494a7808 */ /* 0x000fe40001000000 */
[----:B------:R-:W-:-:S03]  /*36b0*/  ISETP.GT.AND P2, PT, R17, 0x98, PT ;  /* 0x000000981100780c */ /* 0x000fc60003f44270 */
[----:B------:R-:W-:Y:S01]  /*36c0*/  MUFU.TANH R31, R31 ;  /* 0x0000001f001f7308 */ /* 0x000fe20000002400 */
[----:B0-----:R-:W-:Y:S02]  /*36d0*/  FSEL R52, R45, -INF , P3 ;  /* 0xff8000002d347808 */ /* 0x001fe40001800000 */
[----:B------:R-:W-:Y:S02]  /*36e0*/  ISETP.GT.AND P3, PT, R17, 0x79, PT ;  /* 0x000000791100780c */ /* 0x000fe40003f64270 */
[----:B------:R-:W-:Y:S02]  /*36f0*/  FSEL R134, R134, -INF , P2 ;  /* 0xff80000086867808 */ /* 0x000fe40001000000 */
[----:B----4-:R-:W-:Y:S01]  /*3700*/  FSEL R114, R59, -INF , P3 ;  /* 0xff8000003b727808 */ /* 0x010fe20001800000 */
[----:B------:R-:W0:Y:S01]  /*3710*/  MUFU.TANH R53, R53 ;  /* 0x0000003500357308 */ /* 0x000e220000002400 */
[----:B-1----:R-:W-:Y:S02]  /*3720*/  FSEL R58, R69, -INF , P6 ;  /* 0xff800000453a7808 */ /* 0x002fe40003000000 */
[----:B------:R-:W-:-:S02]  /*3730*/  FMNMX.FTZ R11, R114, R11, !PT ;  /* 0x0000000b720b7209 */ /* 0x000fc40007810000 */
[----:B------:R-:W-:Y:S02]  /*3740*/  ISETP.GT.AND P6, PT, R17, 0x88, PT ;  /* 0x000000881100780c */ /* 0x000fe40003fc4270 */
[----:B------:R-:W-:Y:S01]  /*3750*/  FMNMX.FTZ R11, R116, R11, !PT ;  /* 0x0000000b740b7209 */ /* 0x000fe20007810000 */
[----:B------:R1:W3:Y:S01]  /*3760*/  MUFU.TANH R72, R56 ;  /* 0x0000003800487308 */ /* 0x0002e20000002400 */
[----:B------:R-:W-:-:S07]  /*3770*/  FSEL R120, R120, -INF , P6 ;  /* 0xff80000078787808 */ /* 0x000fce0003000000 */
[----:B------:R-:W4:Y:S01]  /*3780*/  MUFU.TANH R35, R35 ;  /* 0x0000002300237308 */ /* 0x000f220000002400 */
[----:B-1----:R-:W-:Y:S02]  /*3790*/  FSEL R56, R49, -INF , P1 ;  /* 0xff80000031387808 */ /* 0x002fe40000800000 */
[----:B------:R-:W-:Y:S02]  /*37a0*/  ISETP.GT.AND P1, PT, R17, 0x81, PT ;  /* 0x000000811100780c */ /* 0x000fe40003f24270 */
[----:B0-----:R-:W-:Y:S02]  /*37b0*/  FSEL R68, R53, -INF , P5 ;  /* 0xff80000035447808 */ /* 0x001fe40002800000 */
[----:B------:R-:W-:Y:S01]  /*37c0*/  FSEL R118, R31, -INF , P1 ;  /* 0xff8000001f767808 */ /* 0x000fe20000800000 */
[----:B------:R-:W0:Y:S01]  /*37d0*/  MUFU.TANH R57, R57 ;  /* 0x0000003900397308 */ /* 0x000e220000002400 */
[----:B------:R-:W-:Y:S02]  /*37e0*/  ISETP.GT.AND P5, PT, R17, 0x89, PT ;  /* 0x000000891100780c */ /* 0x000fe40003fa4270 */
[----:B------:R-:W-:-:S02]  /*37f0*/  FMNMX.FTZ R11, R118, R11, !PT ;  /* 0x0000000b760b7209 */ /* 0x000fc40007810000 */
[----:B---3--:R-:W-:Y:S02]  /*3800*/  FSEL R70, R72, -INF , P4 ;  /* 0xff80000048467808 */ /* 0x008fe40002000000 */
[----:B------:R-:W-:Y:S01]  /*3810*/  ISETP.GT.AND P4, PT, R17, 0x90, PT ;  /* 0x000000901100780c */ /* 0x000fe20003f84270 */
[----:B------:R-:W1:Y:S01]  /*3820*/  MUFU.TANH R39, R39 ;  /* 0x0000002700277308 */ /* 0x000e620000002400 */
[----:B----4-:R-:W-:Y:S02]  /*3830*/  FSEL R122, R35, -INF , P5 ;  /* 0xff800000237a7808 */ /* 0x010fe40002800000 */
[----:B------:R-:W-:Y:S02]  /*3840*/  FMNMX.FTZ R11, R120, R11, !PT ;  /* 0x0000000b780b7209 */ /* 0x000fe40007810000 */
[----:B------:R-:W-:Y:S02]  /*3850*/  FSEL R126, R126, -INF , P4 ;  /* 0xff8000007e7e7808 */ /* 0x000fe40002000000 */
[----:B------:R-:W-:Y:S01]  /*3860*/  FMNMX.FTZ R11, R122, R11, !PT ;  /* 0x0000000b7a0b7209 */ /* 0x000fe20007810000 */
[----:B------:R-:W3:Y:S01]  /*3870*/  MUFU.TANH R29, R29 ;  /* 0x0000001d001d7308 */ /* 0x000ee20000002400 */
[----:B0-----:R-:W-:-:S02]  /*3880*/  FSEL R72, R57, -INF , P3 ;  /* 0xff80000039487808 */ /* 0x001fc40001800000 */
[----:B------:R-:W-:Y:S02]  /*3890*/  ISETP.GT.AND P3, PT, R17, 0x91, PT ;  /* 0x000000911100780c */ /* 0x000fe40003f64270 */
[----:B------:R-:W-:-:S03]  /*38a0*/  FMNMX.FTZ R11, R126, R11, !PT ;  /* 0x0000000b7e0b7209 */ /* 0x000fc60007810000 */
[----:B------:R-:W0:Y:S01]  /*38b0*/  MUFU.TANH R43, R43 ;  /* 0x0000002b002b7308 */ /* 0x000e220000002400 */
[----:B-1----:R-:W-:-:S04]  /*38c0*/  FSEL R128, R39, -INF , P3 ;  /* 0xff80000027807808 */ /* 0x002fc80001800000 */
[----:B------:R-:W-:-:S03]  /*38d0*/  FMNMX.FTZ R11, R128, R11, !PT ;  /* 0x0000000b800b7209 */ /* 0x000fc60007810000 */
[----:B------:R-:W-:Y:S01]  /*38e0*/  MUFU.TANH R47, R37 ;  /* 0x00000025002f7308 */ /* 0x000fe20000002400 */
[----:B---3--:R-:W-:Y:S02]  /*38f0*/  FSEL R80, R29, -INF , P1 ;  /* 0xff8000001d507808 */ /* 0x008fe40000800000 */
[----:B------:R-:W-:Y:S02]  /*3900*/  ISETP.GT.AND P1, PT, R17, 0x99, PT ;  /* 0x000000991100780c */ /* 0x000fe40003f24270 */
[----:B------:R-:W-:Y:S02]  /*3910*/  FMNMX.FTZ R11, R134, R11, !PT ;  /* 0x0000000b860b7209 */ /* 0x000fe40007810000 */
[----:B------:R-:W-:Y:S01]  /*3920*/  FMNMX.FTZ R29, R38, R27, !PT ;  /* 0x0000001b261d7209 */ /* 0x000fe20007810000 */
[----:B------:R-:W1:Y:S01]  /*3930*/  MUFU.TANH R39, R32 ;  /* 0x0000002000277308 */ /* 0x000e620000002400 */
[----:B0-----:R-:W-:Y:S02]  /*3940*/  FSEL R132, R43, -INF , P1 ;  /* 0xff8000002b847808 */ /* 0x001fe40000800000 */
[----:B------:R-:W-:-:S02]  /*3950*/  FMNMX.FTZ R29, R42, R29, !PT ;  /* 0x0000001d2a1d7209 */ /* 0x000fc40007810000 */
[----:B------:R-:W-:Y:S02]  /*3960*/  FMNMX.FTZ R11, R132, R11, !PT ;  /* 0x0000000b840b7209 */ /* 0x000fe40007810000 */
[----:B------:R-:W-:Y:S01]  /*3970*/  FMNMX.FTZ R29, R60, R29, !PT ;  /* 0x0000001d3c1d7209 */ /* 0x000fe20007810000 */
[----:B------:R0:W3:Y:S02]  /*3980*/  MUFU.TANH R43, R33 ;  /* 0x00000021002b7308 */ /* 0x0000e40000002400 */
[----:B------:R-:W4:Y:S01]  /*3990*/  SHFL.BFLY PT, R8, R11, 0x2, 0x1f ;  /* 0x0c401f000b087f89 */ /* 0x000f2200000e0000 */
[----:B------:R-:W-:-:S04]  /*39a0*/  FMNMX.FTZ R29, R62, R29, !PT ;  /* 0x0000001d3e1d7209 */ /* 0x000fc80007810000 */
[----:B------:R-:W-:Y:S01]  /*39b0*/  FMNMX.FTZ R31, R44, R29, !PT ;  /* 0x0000001d2c1f7209 */ /* 0x000fe20007810000 */
[----:B------:R-:W5:Y:S03]  /*39c0*/  MUFU.TANH R45, R36 ;  /* 0x00000024002d7308 */ /* 0x000f660000002400 */
[----:B------:R-:W-:-:S04]  /*39d0*/  FMNMX.FTZ R31, R46, R31, !PT ;  /* 0x0000001f2e1f7209 */ /* 0x000fc80007810000 */
[----:B------:R-:W-:Y:S01]  /*39e0*/  FMNMX.FTZ R31, R64, R31, !PT ;  /* 0x0000001f401f7209 */ /* 0x000fe20007810000 */
[----:B------:R2:W5:Y:S03]  /*39f0*/  MUFU.TANH R49, R40 ;  /* 0x0000002800317308 */ /* 0x0005660000002400 */
[----:B------:R-:W-:-:S04]  /*3a00*/  FMNMX.FTZ R31, R66, R31, !PT ;  /* 0x0000001f421f7209 */ /* 0x000fc80007810000 */
[----:B0-----:R-:W-:Y:S01]  /*3a10*/  FMNMX.FTZ R33, R48, R31, !PT ;  /* 0x0000001f30217209 */ /* 0x001fe20007810000 */
[----:B------:R-:W0:Y:S01]  /*3a20*/  MUFU.TANH R41, R41 ;  /* 0x0000002900297308 */ /* 0x000e220000002400 */
[----:B----4-:R-:W-:Y:S02]  /*3a30*/  FMNMX.FTZ R13, R11, R8, !PT ;  /* 0x000000080b0d7209 */ /* 0x010fe40007810000 */
[----:B------:R-:W-:-:S03]  /*3a40*/  FMNMX.FTZ R33, R50, R33, !PT ;  /* 0x0000002132217209 */ /* 0x000fc60007810000 */
[----:B------:R-:W4:Y:S01]  /*3a50*/  SHFL.BFLY PT, R8, R13, 0x1, 0x1f ;  /* 0x0c201f000d087f89 */ /* 0x000f2200000e0000 */
[----:B------:R-:W-:-:S04]  /*3a60*/  FMNMX.FTZ R33, R52, R33, !PT ;  /* 0x0000002134217209 */ /* 0x000fc80007810000 */
[----:B------:R-:W-:-:S04]  /*3a70*/  FMNMX.FTZ R33, R54, R33, !PT ;  /* 0x0000002136217209 */ /* 0x000fc80007810000 */
[----:B------:R-:W-:-:S04]  /*3a80*/  FMNMX.FTZ R37, R56, R33, !PT ;  /* 0x0000002138257209 */ /* 0x000fc80007810000 */
[----:B------:R-:W-:-:S04]  /*3a90*/  FMNMX.FTZ R37, R58, R37, !PT ;  /* 0x000000253a257209 */ /* 0x000fc80007810000 */
[----:B------:R-:W-:-:S04]  /*3aa0*/  FMNMX.FTZ R37, R68, R37, !PT ;  /* 0x0000002544257209 */ /* 0x000fc80007810000 */
[----:B------:R-:W-:Y:S02]  /*3ab0*/  FMNMX.FTZ R37, R70, R37, !PT ;  /* 0x0000002546257209 */ /* 0x000fe40007810000 */
[----:B----4-:R-:W-:-:S04]  /*3ac0*/  FMNMX.FTZ R8, R13, R8, !PT ;  /* 0x000000080d087209 */ /* 0x010fc80007810000 */
[C---:B------:R-:W-:Y:S01]  /*3ad0*/  FSETP.NEU.FTZ.AND P0, PT, R8.reuse, -INF , PT ;  /* 0xff8000000800780b */ /* 0x040fe20003f1d000 */
[----:B------:R-:W-:-:S05]  /*3ae0*/  FFMA.FTZ R35, R8, R9, -8 ;  /* 0xc100000008237423 */ /* 0x000fca0000010009 */
[----:B------:R-:W-:Y:S02]  /*3af0*/  FSEL R35, R35, RZ, P0 ;  /* 0x000000ff23237208 */ /* 0x000fe40000000000 */
[----:B------:R-:W-:-:S03]  /*3b00*/  ISETP.NE.AND P0, PT, R109, RZ, PT ;  /* 0x000000ff6d00720c */ /* 0x000fc60003f05270 */
[-CC-:B------:R-:W-:Y:S01]  /*3b10*/  FFMA.FTZ R51, R102, R9.reuse, -R35.reuse ;  /* 0x0000000966337223 */ /* 0x180fe20000010823 */
[-CC-:B------:R-:W-:Y:S01]  /*3b20*/  FFMA.FTZ R102, R112, R9.reuse, -R35.reuse ;  /* 0x0000000970667223 */ /* 0x180fe20000010823 */
[----:B-1----:R-:W-:Y:S01]  /*3b30*/  FSEL R112, R39, -INF , P6 ;  /* 0xff80000027707808 */ /* 0x002fe20003000000 */
[-CC-:B------:R-:W-:Y:S01]  /*3b40*/  FFMA.FTZ R15, R136, R9.reuse, -R35.reuse ;  /* 0x00000009880f7223 */ /* 0x180fe20000010823 */
[----:B------:R1:W-:Y:S01]  /*3b50*/  MUFU.EX2 R31, R51 ;  /* 0x00000033001f7308 */ /* 0x0003e20000000800 */
[----:B---3--:R-:W-:Y:S01]  /*3b60*/  FSEL R136, R43, -INF , P5 ;  /* 0xff8000002b887808 */ /* 0x008fe20002800000 */
[-CC-:B--2---:R-:W-:Y:S01]  /*3b70*/  FFMA.FTZ R40, R138, R9.reuse, -R35.reuse ;  /* 0x000000098a287223 */ /* 0x184fe20000010823 */
[----:B-----5:R-:W-:Y:S01]  /*3b80*/  FSEL R138, R45, -INF , P4 ;  /* 0xff8000002d8a7808 */ /* 0x020fe20002000000 */
[-CC-:B------:R-:W-:Y:S01]  /*3b90*/  FFMA.FTZ R17, R140, R9.reuse, -R35.reuse ;  /* 0x000000098c117223 */ /* 0x180fe20000010823 */
[----:B------:R-:W-:Y:S01]  /*3ba0*/  FSEL R140, R47, -INF , P3 ;  /* 0xff8000002f8c7808 */ /* 0x000fe20001800000 */
[-CC-:B------:R-:W-:Y:S01]  /*3bb0*/  FFMA.FTZ R82, R142, R9.reuse, -R35.reuse ;  /* 0x000000098e527223 */ /* 0x180fe20000010823 */
[-CC-:B------:R-:W-:Y:S01]  /*3bc0*/  FFMA.FTZ R144, R144, R9.reuse, -R35.reuse ;  /* 0x0000000990907223 */ /* 0x180fe20000010823 */
[----:B------:R-:W-:Y:S01]  /*3bd0*/  FSEL R142, R49, -INF , P2 ;  /* 0xff800000318e7808 */ /* 0x000fe20001000000 */
[--C-:B------:R-:W-:Y:S01]  /*3be0*/  FFMA.FTZ R11, R84, R9, -R35.reuse ;  /* 0x00000009540b7223 */ /* 0x100fe20000010823 */
[----:B-1----:R-:W-:Y:S01]  /*3bf0*/  FMNMX.FTZ R51, R72, R37, !PT ;  /* 0x0000002548337209 */ /* 0x002fe20007810000 */
[----:B------:R0:W-:Y:S01]  /*3c00*/  MUFU.EX2 R19, R144 ;  /* 0x0000009000137308 */ /* 0x0001e20000000800 */
[-CC-:B------:R-:W-:Y:S01]  /*3c10*/  FFMA.FTZ R32, R96, R9.reuse, -R35.reuse ;  /* 0x0000000960207223 */ /* 0x180fe20000010823 */
[--C-:B------:R-:W-:Y:S01]  /*3c20*/  FFMA.FTZ R13, R124, R9, -R35.reuse ;  /* 0x000000097c0d7223 */ /* 0x100fe20000010823 */
[----:B------:R-:W-:Y:S01]  /*3c30*/  FMNMX.FTZ R51, R74, R51, !PT ;  /* 0x000000334a337209 */ /* 0x000fe20007810000 */
[-CC-:B------:R-:W-:Y:S01]  /*3c40*/  FFMA.FTZ R36, R130, R9.reuse, -R35.reuse ;  /* 0x0000000982247223 */ /* 0x180fe20000010823 */
[-CC-:B------:R-:W-:Y:S01]  /*3c50*/  FFMA.FTZ R110, R110, R9.reuse, -R35.reuse ;  /* 0x000000096e6e7223 */ /* 0x180fe20000010823 */
[--C-:B------:R-:W-:Y:S01]  /*3c60*/  FFMA.FTZ R104, R104, R9, -R35.reuse ;  /* 0x0000000968687223 */ /* 0x100fe20000010823 */
[----:B------:R-:W-:Y:S01]  /*3c70*/  FMNMX.FTZ R51, R80, R51, !PT ;  /* 0x0000003350337209 */ /* 0x000fe20007810000 */
[----:B------:R-:W-:Y:S01]  /*3c80*/  MUFU.EX2 R11, R11 ;  /* 0x0000000b000b7308 */ /* 0x000fe20000000800 */
[----:B0-----:R-:W-:Y:S01]  /*3c90*/  FSEL R144, R41, -INF , P1 ;  /* 0xff80000029907808 */ /* 0x001fe20000800000 */
[--C-:B------:R-:W-:Y:S01]  /*3ca0*/  FFMA.FTZ R41, R10, R9, -R35.reuse ;  /* 0x000000090a297223 */ /* 0x100fe20000010823 */
[----:B------:R-:W-:Y:S01]  /*3cb0*/  FMNMX.FTZ R51, R112, R51, !PT ;  /* 0x0000003370337209 */ /* 0x000fe20007810000 */
[-CC-:B------:R-:W-:Y:S01]  /*3cc0*/  FFMA.FTZ R39, R94, R9.reuse, -R35.reuse ;  /* 0x000000095e277223 */ /* 0x180fe20000010823 */
[-CC-:B------:R-:W-:Y:S01]  /*3cd0*/  FFMA.FTZ R43, R92, R9.reuse, -R35.reuse ;  /* 0x000000095c2b7223 */ /* 0x180fe20000010823 */
[--C-:B------:R-:W-:Y:S01]  /*3ce0*/  FFMA.FTZ R94, R114, R9, -R35.reuse ;  /* 0x00000009725e7223 */ /* 0x100fe20000010823 */
[----:B------:R-:W-:Y:S01]  /*3cf0*/  FMNMX.FTZ R51, R136, R51, !PT ;  /* 0x0000003388337209 */ /* 0x000fe20007810000 */
[----:B------:R-:W0:Y:S01]  /*3d00*/  MUFU.EX2 R32, R32 ;  /* 0x0000002000207308 */ /* 0x000e220000000800 */
[-CC-:B------:R-:W-:Y:S01]  /*3d10*/  FFMA.FTZ R92, R98, R9.reuse, -R35.reuse ;  /* 0x00000009625c7223 */ /* 0x180fe20000010823 */
[--C-:B------:R-:W-:Y:S01]  /*3d20*/  FFMA.FTZ R45, R106, R9, -R35.reuse ;  /* 0x000000096a2d7223 */ /* 0x100fe20000010823 */
[----:B------:R-:W-:Y:S01]  /*3d30*/  FMNMX.FTZ R51, R138, R51, !PT ;  /* 0x000000338a337209 */ /* 0x000fe20007810000 */
[-CC-:B------:R-:W-:Y:S01]  /*3d40*/  FFMA.FTZ R84, R146, R9.reuse, -R35.reuse ;  /* 0x0000000992547223 */ /* 0x180fe20000010823 */
[-CC-:B------:R-:W-:Y:S01]  /*3d50*/  FFMA.FTZ R148, R148, R9.reuse, -R35.reuse ;  /* 0x0000000994947223 */ /* 0x180fe20000010823 */
[--C-:B------:R-:W-:Y:S01]  /*3d60*/  FFMA.FTZ R86, R150, R9, -R35.reuse ;  /* 0x0000000996567223 */ /* 0x100fe20000010823 */
[----:B------:R-:W-:Y:S01]  /*3d70*/  FMNMX.FTZ R51, R140, R51, !PT ;  /* 0x000000338c337209 */ /* 0x000fe20007810000 */
[----:B------:R-:W1:Y:S01]  /*3d80*/  MUFU.EX2 R13, R13 ;  /* 0x0000000d000d7308 */ /* 0x000e620000000800 */
        /* <DEDUP_REMOVED lines=8> */
[-CC-:B------:R-:W-:Y:S01]  /*3e10*/  FFMA.FTZ R130, R162, R9.reuse, -R35.reuse ;  /* 0x00000009a2827223 */ /* 0x180fe20000010823 */
[-CC-:B------:R-:W-:Y:S01]  /*3e20*/  FFMA.FTZ R108, R108, R9.reuse, -R35.reuse ;  /* 0x000000096c6c7223 */ /* 0x180fe20000010823 */
[-CC-:B------:R-:W-:Y:S01]  /*3e30*/  FFMA.FTZ R100, R100, R9.reuse, -R35.reuse ;  /* 0x0000000964647223 */ /* 0x180fe20000010823 */
[----:B------:R-:W2:Y:S01]  /*3e40*/  SHFL.BFLY PT, R10, R51, 0x2, 0x1f ;  /* 0x0c401f00330a7f89 */ /* 0x000ea200000e0000 */
[-CC-:B------:R-:W-:Y:S01]  /*3e50*/  FFMA.FTZ R90, R90, R9.reuse, -R35.reuse ;  /* 0x000000095a5a7223 */ /* 0x180fe20000010823 */
[-CC-:B------:R-:W-:Y:S01]  /*3e60*/  FFMA.FTZ R88, R88, R9.reuse, -R35.reuse ;  /* 0x0000000958587223 */ /* 0x180fe20000010823 */
[-CC-:B------:R-:W-:Y:S01]  /*3e70*/  FFMA.FTZ R47, R116, R9.reuse, -R35.reuse ;  /* 0x00000009742f7223 */ /* 0x180fe20000010823 */
[----:B------:R3:W-:Y:S01]  /*3e80*/  MUFU.EX2 R33, R110 ;  /* 0x0000006e00217308 */ /* 0x0007e20000000800 */
[-CC-:B------:R-:W-:Y:S01]  /*3e90*/  FFMA.FTZ R98, R118, R9.reuse, -R35.reuse ;  /* 0x0000000976627223 */ /* 0x180fe20000010823 */
[-CC-:B------:R-:W-:Y:S01]  /*3ea0*/  FFMA.FTZ R49, R120, R9.reuse, -R35.reuse ;  /* 0x0000000978317223 */ /* 0x180fe20000010823 */
[----:B------:R-:W-:-:S05]  /*3eb0*/  FFMA.FTZ R106, R128, R9, -R35 ;  /* 0x00000009806a7223 */ /* 0x000fca0000010823 */
[----:B------:R4:W-:Y:S01]  /*3ec0*/  MUFU.EX2 R37, R104 ;  /* 0x0000006800257308 */ /* 0x0009e20000000800 */
[----:B---3--:R-:W-:-:S07]  /*3ed0*/  FFMA.FTZ R110, R132, R9, -R35 ;  /* 0x00000009846e7223 */ /* 0x008fce0000010823 */
[----:B------:R-:W-:Y:S01]  /*3ee0*/  MUFU.EX2 R15, R15 ;  /* 0x0000000f000f7308 */ /* 0x000fe20000000800 */
[-CC-:B----4-:R-:W-:Y:S01]  /*3ef0*/  FFMA.FTZ R104, R122, R9.reuse, -R35.reuse ;  /* 0x000000097a687223 */ /* 0x190fe20000010823 */
[----:B--2---:R-:W-:Y:S01]  /*3f00*/  FMNMX.FTZ R53, R51, R10, !PT ;  /* 0x0000000a33357209 */ /* 0x004fe20007810000 */
[----:B------:R-:W-:-:S05]  /*3f10*/  FFMA.FTZ R51, R126, R9, -R35 ;  /* 0x000000097e337223 */ /* 0x000fca0000010823 */
[----:B------:R-:W-:Y:S01]  /*3f20*/  MUFU.EX2 R40, R40 ;  /* 0x0000002800287308 */ /* 0x000fe20000000800 */
[----:B------:R-:W2:Y:S07]  /*3f30*/  SHFL.BFLY PT, R10, R53, 0x1, 0x1f ;  /* 0x0c201f00350a7f89 */ /* 0x000eae00000e0000 */
[----:B------:R-:W-:Y:S08]  /*3f40*/  MUFU.EX2 R17, R17 ;  /* 0x0000001100117308 */ /* 0x000ff00000000800 */
[----:B------:R-:W-:Y:S08]  /*3f50*/  MUFU.EX2 R82, R82 ;  /* 0x0000005200527308 */ /* 0x000ff00000000800 */
[----:B------:R-:W-:Y:S01]  /*3f60*/  MUFU.EX2 R84, R84 ;  /* 0x0000005400547308 */ /* 0x000fe20000000800 */
[----:B--2---:R-:W-:Y:S01]  /*3f70*/  FMNMX.FTZ R10, R53, R10, !PT ;  /* 0x0000000a350a7209 */ /* 0x004fe20007810000 */
[----:B------:R-:W-:-:S03]  /*3f80*/  FFMA.FTZ R53, R134, R9, -R35 ;  /* 0x0000000986357223 */ /* 0x000fc60000010823 */
[C---:B------:R-:W-:Y:S01]  /*3f90*/  FSETP.NEU.FTZ.AND P1, PT, R10.reuse, -INF , PT ;  /* 0xff8000000a00780b */ /* 0x040fe20003f3d000 */
[----:B------:R-:W-:Y:S02]  /*3fa0*/  FFMA.FTZ R55, R10, R9, -8 ;  /* 0xc10000000a377423 */ /* 0x000fe40000010009 */
[----:B------:R-:W-:Y:S03]  /*3fb0*/  MUFU.EX2 R21, R148 ;  /* 0x0000009400157308 */ /* 0x000fe60000000800 */
[----:B------:R-:W-:Y:S02]  /*3fc0*/  FSEL R61, R55, RZ, P1 ;  /* 0x000000ff373d7208 */ /* 0x000fe40000800000 */
[----:B------:R-:W-:-:S03]  /*3fd0*/  PLOP3.LUT P1, PT, PT, PT, UP0, 0x80, 0x0 ;  /* 0x000000000000781c */ /* 0x000fc60003f2f008 */
[-CC-:B------:R-:W-:Y:S01]  /*3fe0*/  FFMA.FTZ R6, R6, R9.reuse, -R61.reuse ;  /* 0x0000000906067223 */ /* 0x180fe2000001083d */
[-CC-:B------:R-:W-:Y:S01]  /*3ff0*/  FFMA.FTZ R7, R7, R9.reuse, -R61.reuse ;  /* 0x0000000907077223 */ /* 0x180fe2000001083d */
[-CC-:B------:R-:W-:Y:S01]  /*4000*/  FFMA.FTZ R14, R14, R9.reuse, -R61.reuse ;  /* 0x000000090e0e7223 */ /* 0x180fe2000001083d */
[-CC-:B------:R-:W-:Y:S01]  /*4010*/  FFMA.FTZ R16, R16, R9.reuse, -R61.reuse ;  /* 0x0000000910107223 */ /* 0x180fe2000001083d */
[-CC-:B------:R-:W-:Y:S01]  /*4020*/  FFMA.FTZ R12, R12, R9.reuse, -R61.reuse ;  /* 0x000000090c0c7223 */ /* 0x180fe2000001083d */
[-CC-:B------:R-:W-:Y:S01]  /*4030*/  FFMA.FTZ R35, R24, R9.reuse, -R61.reuse ;  /* 0x0000000918237223 */ /* 0x180fe2000001083d */
[----:B------:R-:W-:Y:S01]  /*4040*/  MUFU.EX2 R6, R6 ;  /* 0x0000000600067308 */ /* 0x000fe20000000800 */
[-CC-:B------:R-:W-:Y:S01]  /*4050*/  FFMA.FTZ R26, R26, R9.reuse, -R61.reuse ;  /* 0x000000091a1a7223 */ /* 0x180fe2000001083d */
[-CC-:B------:R-:W-:Y:S01]  /*4060*/  FFMA.FTZ R22, R22, R9.reuse, -R61.reuse ;  /* 0x0000000916167223 */ /* 0x180fe2000001083d */
[-CC-:B------:R-:W-:Y:S01]  /*4070*/  FFMA.FTZ R18, R18, R9.reuse, -R61.reuse ;  /* 0x0000000912127223 */ /* 0x180fe2000001083d */
[-CC-:B------:R-:W-:Y:S01]  /*4080*/  FFMA.FTZ R55, R28, R9.reuse, -R61.reuse ;  /* 0x000000091c377223 */ /* 0x180fe2000001083d */
[-CC-:B------:R-:W-:Y:S01]  /*4090*/  FFMA.FTZ R30, R30, R9.reuse, -R61.reuse ;  /* 0x000000091e1e7223 */ /* 0x180fe2000001083d */
[-CC-:B------:R-:W-:Y:S01]  /*40a0*/  FFMA.FTZ R57, R34, R9.reuse, -R61.reuse ;  /* 0x0000000922397223 */ /* 0x180fe2000001083d */
[-CC-:B------:R-:W-:Y:S01]  /*40b0*/  FFMA.FTZ R78, R78, R9.reuse, -R61.reuse ;  /* 0x000000094e4e7223 */ /* 0x180fe2000001083d */
[----:B------:R-:W2:Y:S01]  /*40c0*/  MUFU.EX2 R7, R7 ;  /* 0x0000000700077308 */ /* 0x000ea20000000800 */
[-CC-:B------:R-:W-:Y:S01]  /*40d0*/  FFMA.FTZ R38, R38, R9.reuse, -R61.reuse ;  /* 0x0000000926267223 */ /* 0x180fe2000001083d */
[-CC-:B------:R-:W-:Y:S01]  /*40e0*/  FFMA.FTZ R59, R60, R9.reuse, -R61.reuse ;  /* 0x000000093c3b7223 */ /* 0x180fe2000001083d */
[-CC-:B------:R-:W-:Y:S01]  /*40f0*/  FFMA.FTZ R62, R62, R9.reuse, -R61.reuse ;  /* 0x000000093e3e7223 */ /* 0x180fe2000001083d */
[-CC-:B------:R-:W-:Y:S01]  /*4100*/  FFMA.FTZ R44, R44, R9.reuse, -R61.reuse ;  /* 0x000000092c2c7223 */ /* 0x180fe2000001083d */
[-CC-:B------:R-:W-:Y:S01]  /*4110*/  FFMA.FTZ R64, R64, R9.reuse, -R61.reuse ;  /* 0x0000000940407223 */ /* 0x180fe2000001083d */
[-CC-:B------:R-:W-:Y:S01]  /*4120*/  FFMA.FTZ R66, R66, R9.reuse, -R61.reuse ;  /* 0x0000000942427223 */ /* 0x180fe2000001083d */
[-CC-:B------:R-:W-:Y:S01]  /*4130*/  FFMA.FTZ R48, R48, R9.reuse, -R61.reuse ;  /* 0x0000000930307223 */ /* 0x180fe2000001083d */
[----:B------:R3:W4:Y:S01]  /*4140*/  MUFU.EX2 R63, R14 ;  /* 0x0000000e003f7308 */ /* 0x0007220000000800 */
        /* <DEDUP_REMOVED lines=8> */
[-CC-:B---3--:R-:W-:Y:S01]  /*41d0*/  FFMA.FTZ R14, R20, R9.reuse, -R61.reuse ;  /* 0x00000009140e7223 */ /* 0x188fe2000001083d */
[-CC-:B------:R-:W-:Y:S01]  /*41e0*/  FFMA.FTZ R20, R46, R9.reuse, -R61.reuse ;  /* 0x000000092e147223 */ /* 0x180fe2000001083d */
[-CC-:B------:R-:W-:Y:S01]  /*41f0*/  FFMA.FTZ R72, R72, R9.reuse, -R61.reuse ;  /* 0x0000000948487223 */ /* 0x180fe2000001083d */
[-CC-:B------:R-:W-:Y:S01]  /*4200*/  FFMA.FTZ R74, R74, R9.reuse, -R61.reuse ;  /* 0x000000094a4a7223 */ /* 0x180fe2000001083d */
[-CC-:B------:R-:W-:Y:S01]  /*4210*/  FFMA.FTZ R80, R80, R9.reuse, -R61.reuse ;  /* 0x0000000950507223 */ /* 0x180fe2000001083d */
[-CC-:B------:R-:W-:Y:S01]  /*4220*/  FFMA.FTZ R112, R112, R9.reuse, -R61.reuse ;  /* 0x0000000970707223 */ /* 0x180fe2000001083d */
[-CC-:B------:R-:W-:Y:S01]  /*4230*/  FFMA.FTZ R136, R136, R9.reuse, -R61.reuse ;  /* 0x0000000988887223 */ /* 0x180fe2000001083d */
[----:B------:R-:W3:Y:S01]  /*4240*/  MUFU.EX2 R12, R12 ;  /* 0x0000000c000c7308 */ /* 0x000ee20000000800 */
[-CC-:B-----5:R-:W-:Y:S01]  /*4250*/  FFMA.FTZ R16, R76, R9.reuse, -R61.reuse ;  /* 0x000000094c107223 */ /* 0x1a0fe2000001083d */
[-CC-:B------:R-:W-:Y:S01]  /*4260*/  FFMA.FTZ R138, R138, R9.reuse, -R61.reuse ;  /* 0x000000098a8a7223 */ /* 0x180fe2000001083d */
[-CC-:B------:R-:W-:Y:S01]  /*4270*/  FFMA.FTZ R140, R140, R9.reuse, -R61.reuse ;  /* 0x000000098c8c7223 */ /* 0x180fe2000001083d */
[----:B------:R-:W-:Y:S01]  /*4280*/  FFMA.FTZ R142, R142, R9, -R61 ;  /* 0x000000098e8e7223 */ /* 0x000fe2000001083d */
[--C-:B------:R-:W-:Y:S01]  /*4290*/  IMAD.MOV.U32 R28, RZ, RZ, R25.reuse ;  /* 0x000000ffff1c7224 */ /* 0x100fe200078e0019 */
[----:B------:R-:W-:Y:S01]  /*42a0*/  MOV R60, R25 ;  /* 0x00000019003c7202 */ /* 0x000fe20000000f00 */
[--C-:B------:R-:W-:Y:S01]  /*42b0*/  IMAD.MOV.U32 R34, RZ, RZ, R25.reuse ;  /* 0x000000ffff227224 */ /* 0x100fe200078e0019 */
[----:B------:R0:W-:Y:S01]  /*42c0*/  MUFU.EX2 R65, R26 ;  /* 0x0000001a00417308 */ /* 0x0001e20000000800 */
[----:B------:R-:W-:-:S02]  /*42d0*/  IMAD.MOV.U32 R46, RZ, RZ, R25 ;  /* 0x000000ffff2e7224 */ /* 0x000fc400078e0019 */
[----:B------:R-:W-:-:S05]  /*42e0*/  IMAD.MOV.U32 R76, RZ, RZ, R25 ;  /* 0x000000ffff4c7224 */ /* 0x000fca00078e0019 */
[----:B------:R-:W5:Y:S01]  /*42f0*/  MUFU.EX2 R35, R35 ;  /* 0x0000002300237308 */ /* 0x000f620000000800 */
[----:B0-----:R-:W-:-:S04]  /*4300*/  FADD.FTZ R26, R11, R32 ;  /* 0x000000200b1a7221 */ /* 0x001fc80000010000 */
[----:B-1----:R-:W-:-:S03]  /*4310*/  FADD.FTZ R79, R13, R26 ;  /* 0x0000001a0d4f7221 */ /* 0x002fc60000010000 */
[----:B------:R2:W-:Y:S08]  /*4320*/  MUFU.EX2 R67, R22 ;  /* 0x0000001600437308 */ /* 0x0005f00000000800 */
[----:B------:R0:W1:Y:S01]  /*4330*/  MUFU.EX2 R24, R18 ;  /* 0x0000001200187308 */ /* 0x0000620000000800 */
[----:B--2---:R-:W-:-:S04]  /*4340*/  FADD.FTZ R22, R6, R7 ;  /* 0x0000000706167221 */ /* 0x004fc80000010000 */
[----:B----4-:R-:W-:Y:S01]  /*4350*/  FADD.FTZ R77, R63, R22 ;  /* 0x000000163f4d7221 */ /* 0x010fe20000010000 */
[C---:B------:R-:W-:Y:S01]  /*4360*/  FADD.FTZ R22, R36.reuse, R79 ;  /* 0x0000004f24167221 */ /* 0x040fe20000010000 */
[----:B------:R-:W-:Y:S01]  /*4370*/  F2FP.SATFINITE.E4M3.F32.PACK_AB_MERGE_C R36, R36, R13, RZ ;  /* 0x0000000d2424723e */ /* 0x000fe200048070ff */
[----:B------:R-:W2:Y:S01]  /*4380*/  MUFU.EX2 R14, R14 ;  /* 0x0000000e000e7308 */ /* 0x000ea20000000800 */
[----:B------:R-:W-:Y:S01]  /*4390*/  FADD.FTZ R77, R114, R77 ;  /* 0x0000004d724d7221 */ /* 0x000fe20000010000 */
[----:B------:R-:W-:Y:S01]  /*43a0*/  FADD.FTZ R79, R15, R22 ;  /* 0x000000160f4f7221 */ /* 0x000fe20000010000 */
[----:B0-----:R-:W-:Y:S01]  /*43b0*/  FFMA.FTZ R18, R42, R9, -R61 ;  /* 0x000000092a127223 */ /* 0x001fe2000001083d */
[----:B------:R-:W-:Y:S01]  /*43c0*/  F2FP.SATFINITE.E4M3.F32.PACK_AB_MERGE_C R185, R32, R11, R36 ;  /* 0x0000000b20b9723e */ /* 0x000fe20004807024 */
[----:B---3--:R-:W-:Y:S01]  /*43d0*/  FADD.FTZ R22, R12, R77 ;  /* 0x0000004d0c167221 */ /* 0x008fe20000010000 */
[----:B------:R-:W-:Y:S01]  /*43e0*/  FADD.FTZ R26, R40, R79 ;  /* 0x0000004f281a7221 */ /* 0x000fe20000010000 */
[----:B------:R-:W-:Y:S01]  /*43f0*/  F2FP.SATFINITE.E4M3.F32.PACK_AB_MERGE_C R63, R114, R63, RZ ;  /* 0x0000003f723f723e */ /* 0x000fe200048070ff */
[----:B------:R-:W0:Y:S01]  /*4400*/  MUFU.EX2 R55, R55 ;  /* 0x0000003700377308 */ /* 0x000e220000000800 */
[----:B-----5:R-:W-:Y:S01]  /*4410*/  FADD.FTZ R79, R35, R22 ;  /* 0x00000016234f7221 */ /* 0x020fe20000010000 */
[----:B------:R-:W-:Y:S01]  /*4420*/  FADD.FTZ R81, R17, R26 ;  /* 0x0000001a11517221 */ /* 0x000fe20000010000 */
[----:B------:R-:W-:Y:S01]  /*4430*/  F2FP.SATFINITE.E4M3.F32.PACK_AB_MERGE_C R184, R7, R6, R63 ;  /* 0x0000000607b8723e */ /* 0x000fe2000480703f */
[----:B------:R-:W-:Y:S01]  /*4440*/  FFMA.FTZ R61, R144, R9, -R61 ;  /* 0x00000009903d7223 */ /* 0x000fe2000001083d */
[----:B-1----:R-:W-:Y:S01]  /*4450*/  FADD.FTZ R22, R24, R79 ;  /* 0x0000004f18167221 */ /* 0x002fe20000010000 */
[C---:B------:R-:W-:Y:S01]  /*4460*/  FADD.FTZ R26, R82.reuse, R81 ;  /* 0x00000051521a7221 */ /* 0x040fe20000010000 */
[----:B------:R-:W-:Y:S01]  /*4470*/  F2FP.SATFINITE.E4M3.F32.PACK_AB_MERGE_C R82, R82, R17, RZ ;  /* 0x000000115252723e */ /* 0x000fe200048070ff */
[----:B------:R-:W1:Y:S01]  /*4480*/  MUFU.EX2 R30, R30 ;  /* 0x0000001e001e7308 */ /* 0x000e620000000800 */
[----:B------:R-:W-:Y:S01]  /*4490*/  FADD.FTZ R79, R65, R22 ;  /* 0x00000016414f7221 */ /* 0x000fe20000010000 */
[----:B------:R-:W-:Y:S01]  /*44a0*/  FADD.FTZ R81, R19, R26 ;  /* 0x0000001a13517221 */ /* 0x000fe20000010000 */
[----:B------:R-:W-:Y:S01]  /*44b0*/  F2FP.SATFINITE.E4M3.F32.PACK_AB_MERGE_C R65, R65, R24, RZ ;  /* 0x000000184141723e */ /* 0x000fe200048070ff */
[----:B------:R-:W-:-:S02]  /*44c0*/  IMAD.MOV.U32 R32, RZ, RZ, R25 ;  /* 0x000000ffff207224 */ /* 0x000fc400078e0019 */
[----:B--2---:R-:W-:Y:S01]  /*44d0*/  FADD.FTZ R22, R14, R79 ;  /* 0x0000004f0e167221 */ /* 0x004fe20000010000 */
[----:B------:R-:W-:Y:S01]  /*44e0*/  FADD.FTZ R26, R84, R81 ;  /* 0x00000051541a7221 */ /* 0x000fe20000010000 */
[----:B------:R-:W-:Y:S01]  /*44f0*/  F2FP.SATFINITE.E4M3.F32.PACK_AB_MERGE_C R187, R40, R15, R82 ;  /* 0x0000000f28bb723e */ /* 0x000fe20004807052 */
[----:B------:R-:W2:Y:S01]  /*4500*/  MUFU.EX2 R86, R86 ;  /* 0x0000005600567308 */ /* 0x000ea20000000800 */
[----:B0-----:R-:W-:Y:S01]  /*4510*/  FADD.FTZ R81, R55, R22 ;  /* 0x0000001637517221 */ /* 0x001fe20000010000 */
[----:B------:R-:W-:Y:S01]  /*4520*/  FADD.FTZ R83, R21, R26 ;  /* 0x0000001a15537221 */ /* 0x000fe20000010000 */
[----:B------:R-:W-:Y:S01]  /*4530*/  F2FP.SATFINITE.E4M3.F32.PACK_AB_MERGE_C R186, R35, R12, R65 ;  /* 0x0000000c23ba723e */ /* 0x000fe20004807041 */
[--C-:B------:R-:W-:Y:S01]  /*4540*/  IMAD.MOV.U32 R35, RZ, RZ, R25.reuse ;  /* 0x000000ffff237224 */ /* 0x100fe200078e0019 */
[-C--:B------:R-:W-:Y:S01]  /*4550*/  MOV R36, R25.reuse ;  /* 0x0000001900247202 */ /* 0x080fe20000000f00 */
[----:B------:R-:W-:Y:S01]  /*4560*/  IMAD.MOV.U32 R40, RZ, RZ, R25 ;  /* 0x000000ffff287224 */ /* 0x000fe200078e0019 */
[----:B------:R-:W-:Y:S01]  /*4570*/  MOV R42, R25 ;  /* 0x00000019002a7202 */ /* 0x000fe20000000f00 */
[----:B------:R-:W0:Y:S01]  /*4580*/  MUFU.EX2 R23, R152 ;  /* 0x0000009800177308 */ /* 0x000e220000000800 */
[----:B-1----:R-:W-:Y:S01]  /*4590*/  FADD.FTZ R22, R30, R81 ;  /* 0x000000511e167221 */ /* 0x002fe20000010000 */
[----:B------:R-:W-:Y:S01]  /*45a0*/  F2FP.SATFINITE.E4M3.F32.PACK_AB_MERGE_C R30, R67, R30, RZ ;  /* 0x0000001e431e723e */ /* 0x000fe200048070ff */
[----:B------:R-:W-:-:S02]  /*45b0*/  IMAD.MOV.U32 R63, RZ, RZ, R25 ;  /* 0x000000ffff3f7224 */ /* 0x000fc400078e0019 */
[----:B------:R-:W-:Y:S01]  /*45c0*/  FADD.FTZ R81, R67, R22 ;  /* 0x0000001643517221 */ /* 0x000fe20000010000 */
[----:B------:R-:W-:Y:S01]  /*45d0*/  F2FP.SATFINITE.E4M3.F32.PACK_AB_MERGE_C R180, R55, R14, R30 ;  /* 0x0000000e37b4723e */ /* 0x000fe2000480701e */
[----:B------:R-:W-:Y:S01]  /*45e0*/  IMAD.MOV.U32 R55, RZ, RZ, R25 ;  /* 0x000000ffff377224 */ /* 0x000fe200078e0019 */
[----:B------:R-:W1:Y:S01]  /*45f0*/  MUFU.EX2 R16, R16 ;  /* 0x0000001000107308 */ /* 0x000e620000000800 */
[C---:B--2---:R-:W-:Y:S01]  /*4600*/  FADD.FTZ R26, R86.reuse, R83 ;  /* 0x00000053561a7221 */ /* 0x044fe20000010000 */
[----:B------:R-:W-:Y:S01]  /*4610*/  F2FP.SATFINITE.E4M3.F32.PACK_AB_MERGE_C R86, R86, R21, RZ ;  /* 0x000000155656723e */ /* 0x000fe200048070ff */
[--C-:B------:R-:W-:Y:S01]  /*4620*/  IMAD.MOV.U32 R65, RZ, RZ, R25.reuse ;  /* 0x000000ffff417224 */ /* 0x100fe200078e0019 */
[----:B------:R-:W-:Y:S01]  /*4630*/  MOV R30, R25 ;  /* 0x00000019001e7202 */ /* 0x000fe20000000f00 */
[--C-:B------:R-:W-:Y:S01]  /*4640*/  IMAD.MOV.U32 R67, RZ, RZ, R25.reuse ;  /* 0x000000ffff437224 */ /* 0x100fe200078e0019 */
[----:B------:R-:W-:Y:S01]  /*4650*/  F2FP.SATFINITE.E4M3.F32.PACK_AB_MERGE_C R181, R84, R19, R86 ;  /* 0x0000001354b5723e */ /* 0x000fe20004807056 */
[--C-:B------:R-:W-:Y:S01]  /*4660*/  IMAD.MOV.U32 R82, RZ, RZ, R25.reuse ;  /* 0x000000ffff527224 */ /* 0x100fe200078e0019 */
[----:B------:R-:W2:Y:S01]  /*4670*/  MUFU.EX2 R96, R96 ;  /* 0x0000006000607308 */ /* 0x000ea20000000800 */
[----:B0-----:R-:W-:Y:S01]  /*4680*/  FADD.FTZ R83, R23, R26 ;  /* 0x0000001a17537221 */ /* 0x001fe20000010000 */
[----:B------:R-:W-:Y:S01]  /*4690*/  MOV R84, R25 ;  /* 0x0000001900547202 */ /* 0x000fe20000000f00 */
[----:B------:R-:W-:-:S05]  /*46a0*/  IMAD.MOV.U32 R86, RZ, RZ, R25 ;  /* 0x000000ffff567224 */ /* 0x000fca00078e0019 */
[----:B------:R-:W0:Y:S01]  /*46b0*/  MUFU.EX2 R57, R57 ;  /* 0x0000003900397308 */ /* 0x000e220000000800 */
[----:B-1----:R-:W-:-:S07]  /*46c0*/  FADD.FTZ R22, R16, R81 ;  /* 0x0000005110167221 */ /* 0x002fce0000010000 */
[----:B------:R-:W1:Y:S01]  /*46d0*/  MUFU.EX2 R27, R156 ;  /* 0x0000009c001b7308 */ /* 0x000e620000000800 */
[----:B--2---:R-:W-:-:S07]  /*46e0*/  FADD.FTZ R26, R96, R83 ;  /* 0x00000053601a7221 */ /* 0x004fce0000010000 */
[----:B------:R-:W2:Y:S01]  /*46f0*/  MUFU.EX2 R78, R78 ;  /* 0x0000004e004e7308 */ /* 0x000ea20000000800 */
[----:B0-----:R-:W-:-:S07]  /*4700*/  FADD.FTZ R83, R57, R22 ;  /* 0x0000001639537221 */ /* 0x001fce0000010000 */
[----:B------:R-:W0:Y:S01]  /*4710*/  MUFU.EX2 R124, R124 ;  /* 0x0000007c007c7308 */ /* 0x000e220000000800 */
[----:B-1----:R-:W-:-:S07]  /*4720*/  FADD.FTZ R85, R27, R26 ;  /* 0x0000001a1b557221 */ /* 0x002fce0000010000 */
[----:B------:R1:W3:Y:S01]  /*4730*/  MUFU.EX2 R69, R38 ;  /* 0x0000002600457308 */ /* 0x0002e20000000800 */
[----:B--2---:R-:W-:-:S07]  /*4740*/  FADD.FTZ R22, R78, R83 ;  /* 0x000000534e167221 */ /* 0x004fce0000010000 */
[----:B------:R-:W2:Y:S01]  /*4750*/  MUFU.EX2 R29, R160 ;  /* 0x000000a0001d7308 */ /* 0x000ea20000000800 */
[C---:B0-----:R-:W-:Y:S01]  /*4760*/  FADD.FTZ R26, R124.reuse, R85 ;  /* 0x000000557c1a7221 */ /* 0x041fe20000010000 */
[----:B------:R-:W-:Y:S01]  /*4770*/  F2FP.SATFINITE.E4M3.F32.PACK_AB_MERGE_C R124, R124, R27, RZ ;  /* 0x0000001b7c7c723e */ /* 0x000fe200048070ff */
[--C-:B-1----:R-:W-:Y:S02]  /*4780*/  IMAD.MOV.U32 R38, RZ, RZ, R25.reuse ;  /* 0x000000ffff267224 */ /* 0x102fe400078e0019 */
[----:B------:R-:W-:Y:S01]  /*4790*/  IMAD.MOV.U32 R85, RZ, RZ, R25 ;  /* 0x000000ffff557224 */ /* 0x000fe200078e0019 */
[----:B------:R-:W-:Y:S02]  /*47a0*/  F2FP.SATFINITE.E4M3.F32.PACK_AB_MERGE_C R183, R96, R23, R124 ;  /* 0x0000001760b7723e */ /* 0x000fe4000480707c */
[----:B------:R-:W0:Y:S01]  /*47b0*/  MUFU.EX2 R18, R18 ;  /* 0x0000001200127308 */ /* 0x000e220000000800 */
[C---:B---3--:R-:W-:Y:S01]  /*47c0*/  FADD.FTZ R13, R69.reuse, R22 ;  /* 0x00000016450d7221 */ /* 0x048fe20000010000 */
[----:B------:R-:W-:-:S02]  /*47d0*/  F2FP.SATFINITE.E4M3.F32.PACK_AB_MERGE_C R69, R69, R78, RZ ;  /* 0x0000004e4545723e */ /* 0x000fc400048070ff */
[----:B------:R-:W-:Y:S02]  /*47e0*/  MOV R78, R25 ;  /* 0x00000019004e7202 */ /* 0x000fe40000000f00 */
[----:B------:R-:W-:Y:S01]  /*47f0*/  F2FP.SATFINITE.E4M3.F32.PACK_AB_MERGE_C R182, R57, R16, R69 ;  /* 0x0000001039b6723e */ /* 0x000fe20004807045 */
[--C-:B------:R-:W-:Y:S01]  /*4800*/  IMAD.MOV.U32 R57, RZ, RZ, R25.reuse ;  /* 0x000000ffff397224 */ /* 0x100fe200078e0019 */
[----:B------:R-:W1:Y:S01]  /*4810*/  MUFU.EX2 R130, R130 ;  /* 0x0000008200827308 */ /* 0x000e620000000800 */
[----:B--2---:R-:W-:Y:S01]  /*4820*/  FADD.FTZ R83, R29, R26 ;  /* 0x0000001a1d537221 */ /* 0x004fe20000010000 */
[----:B------:R-:W-:-:S06]  /*4830*/  IMAD.MOV.U32 R69, RZ, RZ, R25 ;  /* 0x000000ffff457224 */ /* 0x000fcc00078e0019 */
[----:B------:R-:W2:Y:S01]  /*4840*/  MUFU.EX2 R59, R59 ;  /* 0x0000003b003b7308 */ /* 0x000ea20000000800 */
[----:B0-----:R-:W-:-:S07]  /*4850*/  FADD.FTZ R22, R18, R13 ;  /* 0x0000000d12167221 */ /* 0x001fce0000010000 */
[----:B------:R-:W0:Y:S01]  /*4860*/  MUFU.EX2 R62, R62 ;  /* 0x0000003e003e7308 */ /* 0x000e220000000800 */
[----:B-1----:R-:W-:Y:S01]  /*4870*/  FADD.FTZ R26, R130, R83 ;  /* 0x00000053821a7221 */ /* 0x002fe20000010000 */
[----:B------:R-:W-:-:S03]  /*4880*/  IMAD.MOV.U32 R83, RZ, RZ, R25 ;  /* 0x000000ffff537224 */ /* 0x000fc600078e0019 */
[----:B------:R-:W-:Y:S01]  /*4890*/  FADD.FTZ R21, R31, R26 ;  /* 0x0000001a1f157221 */ /* 0x000fe20000010000 */
[----:B------:R-:W-:Y:S02]  /*48a0*/  IMAD.MOV.U32 R26, RZ, RZ, R25 ;  /* 0x000000ffff1a7224 */ /* 0x000fe400078e0019 */
[----:B------:R-:W1:Y:S01]  /*48b0*/  MUFU.EX2 R102, R102 ;  /* 0x0000006600667308 */ /* 0x000e620000000800 */
[----:B--2---:R-:W-:-:S07]  /*48c0*/  FADD.FTZ R17, R59, R22 ;  /* 0x000000163b117221 */ /* 0x004fce0000010000 */
[----:B------:R2:W3:Y:S01]  /*48d0*/  MUFU.EX2 R71, R44 ;  /* 0x0000002c00477308 */ /* 0x0004e20000000800 */
[----:B0-----:R-:W-:-:S07]  /*48e0*/  FADD.FTZ R22, R62, R17 ;  /* 0x000000113e167221 */ /* 0x001fce0000010000 */
[----:B------:R-:W0:Y:S01]  /*48f0*/  MUFU.EX2 R20, R20 ;  /* 0x0000001400147308 */ /* 0x000e220000000800 */
[C---:B-1----:R-:W-:Y:S01]  /*4900*/  F2FP.SATFINITE.E4M3.F32.PACK_AB_MERGE_C R31, R102.reuse, R31, RZ ;  /* 0x0000001f661f723e */ /* 0x042fe200048070ff */
[----:B------:R-:W-:Y:S01]  /*4910*/  FADD.FTZ R102, R102, R21 ;  /* 0x0000001566667221 */ /* 0x000fe20000010000 */
[----:B--2---:R-:W-:Y:S02]  /*4920*/  IMAD.MOV.U32 R44, RZ, RZ, R25 ;  /* 0x000000ffff2c7224 */ /* 0x004fe400078e0019 */
[----:B------:R-:W-:Y:S01]  /*4930*/  F2FP.SATFINITE.E4M3.F32.PACK_AB_MERGE_C R177, R130, R29, R31 ;  /* 0x0000001d82b1723e */ /* 0x000fe2000480701f */
[----:B------:R-:W-:Y:S01]  /*4940*/  FADD.FTZ R21, R33, R102 ;  /* 0x0000006621157221 */ /* 0x000fe20000010000 */
[--C-:B------:R-:W-:Y:S01]  /*4950*/  IMAD.MOV.U32 R29, RZ, RZ, R25.reuse ;  /* 0x000000ffff1d7224 */ /* 0x100fe200078e0019 */
[----:B------:R-:W1:Y:S01]  /*4960*/  MUFU.EX2 R108, R108 ;  /* 0x0000006c006c7308 */ /* 0x000e620000000800 */
[C---:B---3--:R-:W-:Y:S01]  /*4970*/  FADD.FTZ R17, R71.reuse, R22 ;  /* 0x0000001647117221 */ /* 0x048fe20000010000 */
[----:B------:R-:W-:Y:S01]  /*4980*/  F2FP.SATFINITE.E4M3.F32.PACK_AB_MERGE_C R62, R71, R62, RZ ;  /* 0x0000003e473e723e */ /* 0x000fe200048070ff */
[----:B------:R-:W-:-:S02]  /*4990*/  IMAD.MOV.U32 R31, RZ, RZ, R25 ;  /* 0x000000ffff1f7224 */ /* 0x000fc400078e0019 */
[--C-:B------:R-:W-:Y:S01]  /*49a0*/  IMAD.MOV.U32 R71, RZ, RZ, R25.reuse ;  /* 0x000000ffff477224 */ /* 0x100fe200078e0019 */
[----:B------:R-:W-:Y:S01]  /*49b0*/  F2FP.SATFINITE.E4M3.F32.PACK_AB_MERGE_C R176, R59, R18, R62 ;  /* 0x000000123bb0723e */ /* 0x000fe2000480703e */
[----:B------:R-:W-:Y:S01]  /*49c0*/  IMAD.MOV.U32 R59, RZ, RZ, R25 ;  /* 0x000000ffff3b7224 */ /* 0x000fe200078e0019 */
[----:B------:R2:W3:Y:S01]  /*49d0*/  MUFU.EX2 R73, R64 ;  /* 0x0000004000497308 */ /* 0x0004e20000000800 */
[----:B0-----:R-:W-:Y:S01]  /*49e0*/  FADD.FTZ R22, R20, R17 ;  /* 0x0000001114167221 */ /* 0x001fe20000010000 */
[----:B------:R-:W-:-:S06]  /*49f0*/  IMAD.MOV.U32 R62, RZ, RZ, R25 ;  /* 0x000000ffff3e7224 */ /* 0x000fcc00078e0019 */
[----:B------:R-:W0:Y:S01]  /*4a00*/  MUFU.EX2 R66, R66 ;  /* 0x0000004200427308 */ /* 0x000e220000000800 */
[----:B-1----:R-:W-:Y:S01]  /*4a10*/  FADD.FTZ R24, R108, R21 ;  /* 0x000000156c187221 */ /* 0x002fe20000010000 */
[----:B--2---:R-:W-:-:S03]  /*4a20*/  IMAD.MOV.U32 R64, RZ, RZ, R25 ;  /* 0x000000ffff407224 */ /* 0x004fc600078e0019 */
[----:B------:R-:W-:-:S03]  /*4a30*/  FADD.FTZ R27, R37, R24 ;  /* 0x00000018251b7221 */ /* 0x000fc60000010000 */
[----:B------:R-:W1:Y:S01]  /*4a40*/  MUFU.EX2 R100, R100 ;  /* 0x0000006400647308 */ /* 0x000e620000000800 */
[----:B---3--:R-:W-:-:S07]  /*4a50*/  FADD.FTZ R21, R73, R22 ;  /* 0x0000001649157221 */ /* 0x008fce0000010000 */
[----:B------:R2:W3:Y:S01]  /*4a60*/  MUFU.EX2 R75, R48 ;  /* 0x00000030004b7308 */ /* 0x0004e20000000800 */
[----:B0-----:R-:W-:-:S07]  /*4a70*/  FADD.FTZ R22, R66, R21 ;  /* 0x0000001542167221 */ /* 0x001fce0000010000 */
[----:B------:R-:W0:Y:S01]  /*4a80*/  MUFU.EX2 R39, R39 ;  /* 0x0000002700277308 */ /* 0x000e220000000800 */
[C---:B-1----:R-:W-:Y:S01]  /*4a90*/  F2FP.SATFINITE.E4M3.F32.PACK_AB_MERGE_C R37, R100.reuse, R37, RZ ;  /* 0x000000256425723e */ /* 0x042fe200048070ff */
[----:B------:R-:W-:Y:S01]  /*4aa0*/  FADD.FTZ R100, R100, R27 ;  /* 0x0000001b64647221 */ /* 0x000fe20000010000 */
[----:B------:R-:W-:Y:S01]  /*4ab0*/  IMAD.MOV.U32 R27, RZ, RZ, R25 ;  /* 0x000000ffff1b7224 */ /* 0x000fe200078e0019 */
[----:B--2---:R-:W-:Y:S02]  /*4ac0*/  MOV R48, R25 ;  /* 0x0000001900307202 */ /* 0x004fe40000000f00 */
[----:B------:R-:W-:Y:S01]  /*4ad0*/  F2FP.SATFINITE.E4M3.F32.PACK_AB_MERGE_C R179, R108, R33, R37 ;  /* 0x000000216cb3723e */ /* 0x000fe20004807025 */
[--C-:B------:R-:W-:Y:S01]  /*4ae0*/  IMAD.MOV.U32 R33, RZ, RZ, R25.reuse ;  /* 0x000000ffff217224 */ /* 0x100fe200078e0019 */
[----:B------:R-:W1:Y:S01]  /*4af0*/  MUFU.EX2 R50, R50 ;  /* 0x0000003200327308 */ /* 0x000e620000000800 */
[C---:B---3--:R-:W-:Y:S01]  /*4b00*/  F2FP.SATFINITE.E4M3.F32.PACK_AB_MERGE_C R66, R75.reuse, R66, RZ ;  /* 0x000000424b42723e */ /* 0x048fe200048070ff */
[----:B------:R-:W-:Y:S01]  /*4b10*/  FADD.FTZ R75, R75, R22 ;  /* 0x000000164b4b7221 */ /* 0x000fe20000010000 */
[----:B------:R-:W-:-:S02]  /*4b20*/  IMAD.MOV.U32 R37, RZ, RZ, R25 ;  /* 0x000000ffff257224 */ /* 0x000fc400078e0019 */
[----:B------:R-:W-:Y:S01]  /*4b30*/  F2FP.SATFINITE.E4M3.F32.PACK_AB_MERGE_C R178, R73, R20, R66 ;  /* 0x0000001449b2723e */ /* 0x000fe20004807042 */
[----:B------:R-:W-:Y:S01]  /*4b40*/  IMAD.MOV.U32 R73, RZ, RZ, R25 ;  /* 0x000000ffff497224 */ /* 0x000fe200078e0019 */
[----:B------:R-:W-:Y:S01]  /*4b50*/  MOV R66, R25 ;  /* 0x0000001900427202 */ /* 0x000fe20000000f00 */
[----:B------:R-:W2:Y:S01]  /*4b60*/  MUFU.EX2 R90, R90 ;  /* 0x0000005a005a7308 */ /* 0x000ea20000000800 */
[----:B0-----:R-:W-:-:S07]  /*4b70*/  FADD.FTZ R11, R39, R100 ;  /* 0x00000064270b7221 */ /* 0x001fce0000010000 */
[----:B------:R0:W3:Y:S01]  /*4b80*/  MUFU.EX2 R77, R52 ;  /* 0x00000034004d7308 */ /* 0x0000e20000000800 */
[----:B-1----:R-:W-:Y:S01]  /*4b90*/  FADD.FTZ R22, R50, R75 ;  /* 0x0000004b32167221 */ /* 0x002fe20000010000 */
[----:B------:R-:W-:-:S06]  /*4ba0*/  IMAD.MOV.U32 R75, RZ, RZ, R25 ;  /* 0x000000ffff4b7224 */ /* 0x000fcc00078e0019 */
[----:B------:R-:W1:Y:S01]  /*4bb0*/  MUFU.EX2 R41, R41 ;  /* 0x0000002900297308 */ /* 0x000e620000000800 */
[----:B--2---:R-:W-:Y:S01]  /*4bc0*/  FADD.FTZ R24, R90, R11 ;  /* 0x0000000b5a187221 */ /* 0x004fe20000010000 */
[----:B0-----:R-:W-:-:S06]  /*4bd0*/  IMAD.MOV.U32 R52, RZ, RZ, R25 ;  /* 0x000000ffff347224 */ /* 0x001fcc00078e0019 */
[----:B------:R-:W0:Y:S01]  /*4be0*/  MUFU.EX2 R54, R54 ;  /* 0x0000003600367308 */ /* 0x000e220000000800 */
[----:B---3--:R-:W-:-:S07]  /*4bf0*/  FADD.FTZ R15, R77, R22 ;  /* 0x000000164d0f7221 */ /* 0x008fce0000010000 */
[----:B------:R-:W2:Y:S01]  /*4c00*/  MUFU.EX2 R88, R88 ;  /* 0x0000005800587308 */ /* 0x000ea20000000800 */
[----:B-1----:R-:W-:-:S07]  /*4c10*/  FADD.FTZ R19, R41, R24 ;  /* 0x0000001829137221 */ /* 0x002fce0000010000 */
[----:B------:R1:W3:Y:S01]  /*4c20*/  MUFU.EX2 R79, R56 ;  /* 0x00000038004f7308 */ /* 0x0002e20000000800 */
[----:B0-----:R-:W-:-:S07]  /*4c30*/  FADD.FTZ R22, R54, R15 ;  /* 0x0000000f36167221 */ /* 0x001fce0000010000 */
[----:B------:R-:W0:Y:S01]  /*4c40*/  MUFU.EX2 R43, R43 ;  /* 0x0000002b002b7308 */ /* 0x000e220000000800 */
[C---:B--2---:R-:W-:Y:S01]  /*4c50*/  F2FP.SATFINITE.E4M3.F32.PACK_AB_MERGE_C R41, R88.reuse, R41, RZ ;  /* 0x000000295829723e */ /* 0x044fe200048070ff */
[----:B------:R-:W-:Y:S01]  /*4c60*/  FADD.FTZ R88, R88, R19 ;  /* 0x0000001358587221 */ /* 0x000fe20000010000 */
[----:B-1----:R-:W-:Y:S02]  /*4c70*/  IMAD.MOV.U32 R56, RZ, RZ, R25 ;  /* 0x000000ffff387224 */ /* 0x002fe400078e0019 */
[----:B------:R-:W-:Y:S01]  /*4c80*/  F2FP.SATFINITE.E4M3.F32.PACK_AB_MERGE_C R173, R90, R39, R41 ;  /* 0x000000275aad723e */ /* 0x000fe20004807029 */
[--C-:B------:R-:W-:Y:S02]  /*4c90*/  IMAD.MOV.U32 R39, RZ, RZ, R25.reuse ;  /* 0x000000ffff277224 */ /* 0x100fe400078e0019 */
[----:B------:R-:W1:Y:S01]  /*4ca0*/  MUFU.EX2 R58, R58 ;  /* 0x0000003a003a7308 */ /* 0x000e620000000800 */
[C---:B---3--:R-:W-:Y:S01]  /*4cb0*/  F2FP.SATFINITE.E4M3.F32.PACK_AB_MERGE_C R54, R79.reuse, R54, RZ ;  /* 0x000000364f36723e */ /* 0x048fe200048070ff */
[----:B------:R-:W-:Y:S01]  /*4cc0*/  FADD.FTZ R79, R79, R22 ;  /* 0x000000164f4f7221 */ /* 0x000fe20000010000 */
[----:B------:R-:W-:-:S02]  /*4cd0*/  IMAD.MOV.U32 R41, RZ, RZ, R25 ;  /* 0x000000ffff297224 */ /* 0x000fc400078e0019 */
[----:B------:R-:W-:Y:S01]  /*4ce0*/  F2FP.SATFINITE.E4M3.F32.PACK_AB_MERGE_C R172, R77, R50, R54 ;  /* 0x000000324dac723e */ /* 0x000fe20004807036 */
[--C-:B------:R-:W-:Y:S01]  /*4cf0*/  IMAD.MOV.U32 R50, RZ, RZ, R25.reuse ;  /* 0x000000ffff327224 */ /* 0x100fe200078e0019 */
[----:B------:R-:W-:Y:S01]  /*4d00*/  MOV R54, R25 ;  /* 0x0000001900367202 */ /* 0x000fe20000000f00 */
[----:B------:R-:W2:Y:S01]  /*4d10*/  MUFU.EX2 R92, R92 ;  /* 0x0000005c005c7308 */ /* 0x000ea20000000800 */
[----:B0-----:R-:W-:Y:S01]  /*4d20*/  FADD.FTZ R15, R43, R88 ;  /* 0x000000582b0f7221 */ /* 0x001fe20000010000 */
[----:B------:R-:W-:-:S06]  /*4d30*/  IMAD.MOV.U32 R77, RZ, RZ, R25 ;  /* 0x000000ffff4d7224 */ /* 0x000fcc00078e0019 */
[----:B------:R0:W3:Y:S01]  /*4d40*/  MUFU.EX2 R81, R68 ;  /* 0x0000004400517308 */ /* 0x0000e20000000800 */
[----:B-1----:R-:W-:Y:S01]  /*4d50*/  FADD.FTZ R22, R58, R79 ;  /* 0x0000004f3a167221 */ /* 0x002fe20000010000 */
[----:B------:R-:W-:-:S06]  /*4d60*/  IMAD.MOV.U32 R79, RZ, RZ, R25 ;  /* 0x000000ffff4f7224 */ /* 0x000fcc00078e0019 */
[----:B------:R-:W-:Y:S01]  /*4d70*/  MUFU.EX2 R45, R45 ;  /* 0x0000002d002d7308 */ /* 0x000fe20000000800 */
[----:B--2---:R-:W-:Y:S01]  /*4d80*/  FADD.FTZ R24, R92, R15 ;  /* 0x0000000f5c187221 */ /* 0x004fe20000010000 */
[----:B0-----:R-:W-:-:S06]  /*4d90*/  IMAD.MOV.U32 R68, RZ, RZ, R25 ;  /* 0x000000ffff447224 */ /* 0x001fcc00078e0019 */
[----:B------:R-:W0:Y:S01]  /*4da0*/  MUFU.EX2 R94, R94 ;  /* 0x0000005e005e7308 */ /* 0x000e220000000800 */
[----:B---3--:R-:W-:-:S07]  /*4db0*/  FADD.FTZ R19, R81, R22 ;  /* 0x0000001651137221 */ /* 0x008fce0000010000 */
[----:B------:R-:W1:Y:S08]  /*4dc0*/  MUFU.EX2 R70, R70 ;  /* 0x0000004600467308 */ /* 0x000e700000000800 */
[----:B------:R2:W3:Y:S01]  /*4dd0*/  MUFU.EX2 R13, R72 ;  /* 0x00000048000d7308 */ /* 0x0004e20000000800 */
[----:B0-----:R-:W-:Y:S01]  /*4de0*/  F2FP.SATFINITE.E4M3.F32.PACK_AB_MERGE_C R21, R94, R45, RZ ;  /* 0x0000002d5e15723e */ /* 0x001fe200048070ff */
[----:B------:R-:W-:Y:S01]  /*4df0*/  FADD.FTZ R45, R45, R24 ;  /* 0x000000182d2d7221 */ /* 0x000fe20000010000 */
[----:B------:R-:W-:-:S02]  /*4e00*/  MOV R24, R25 ;  /* 0x0000001900187202 */ /* 0x000fc40000000f00 */
[----:B------:R-:W-:Y:S01]  /*4e10*/  F2FP.SATFINITE.E4M3.F32.PACK_AB_MERGE_C R175, R92, R43, R21 ;  /* 0x0000002b5caf723e */ /* 0x000fe20004807015 */
[----:B------:R-:W-:Y:S01]  /*4e20*/  FADD.FTZ R94, R94, R45 ;  /* 0x0000002d5e5e7221 */ /* 0x000fe20000010000 */
[----:B------:R-:W-:Y:S01]  /*4e30*/  IMAD.MOV.U32 R43, RZ, RZ, R25 ;  /* 0x000000ffff2b7224 */ /* 0x000fe200078e0019 */
[----:B------:R-:W-:Y:S01]  /*4e40*/  MUFU.EX2 R49, R49 ;  /* 0x0000003100317308 */ /* 0x000fe20000000800 */
[----:B-1----:R-:W-:Y:S01]  /*4e50*/  FADD.FTZ R22, R70, R19 ;  /* 0x0000001346167221 */ /* 0x002fe20000010000 */
[----:B------:R-:W-:Y:S01]  /*4e60*/  IMAD.MOV.U32 R45, RZ, RZ, R25 ;  /* 0x000000ffff2d7224 */ /* 0x000fe200078e0019 */
[----:B--2---:R-:W-:-:S05]  /*4e70*/  MOV R72, R25 ;  /* 0x0000001900487202 */ /* 0x004fca0000000f00 */
[----:B------:R-:W0:Y:S01]  /*4e80*/  MUFU.EX2 R104, R104 ;  /* 0x0000006800687308 */ /* 0x000e220000000800 */
[C---:B---3--:R-:W-:Y:S01]  /*4e90*/  F2FP.SATFINITE.E4M3.F32.PACK_AB_MERGE_C R70, R13.reuse, R70, RZ ;  /* 0x000000460d46723e */ /* 0x048fe200048070ff */
[----:B------:R-:W-:-:S03]  /*4ea0*/  FADD.FTZ R13, R13, R22 ;  /* 0x000000160d0d7221 */ /* 0x000fc60000010000 */
[----:B------:R-:W-:Y:S01]  /*4eb0*/  F2FP.SATFINITE.E4M3.F32.PACK_AB_MERGE_C R174, R81, R58, R70 ;  /* 0x0000003a51ae723e */ /* 0x000fe20004807046 */
[--C-:B------:R-:W-:Y:S02]  /*4ec0*/  IMAD.MOV.U32 R58, RZ, RZ, R25.reuse ;  /* 0x000000ffff3a7224 */ /* 0x100fe400078e0019 */
[----:B------:R-:W1:Y:S01]  /*4ed0*/  MUFU.EX2 R47, R47 ;  /* 0x0000002f002f7308 */ /* 0x000e620000000800 */
[--C-:B------:R-:W-:Y:S02]  /*4ee0*/  IMAD.MOV.U32 R70, RZ, RZ, R25.reuse ;  /* 0x000000ffff467224 */ /* 0x100fe400078e0019 */
[----:B------:R-:W-:-:S05]  /*4ef0*/  IMAD.MOV.U32 R81, RZ, RZ, R25 ;  /* 0x000000ffff517224 */ /* 0x000fca00078e0019 */
[----:B------:R-:W2:Y:S01]  /*4f00*/  MUFU.EX2 R74, R74 ;  /* 0x0000004a004a7308 */ /* 0x000ea20000000800 */
[----:B0-----:R-:W-:-:S07]  /*4f10*/  F2FP.SATFINITE.E4M3.F32.PACK_AB_MERGE_C R19, R104, R49, RZ ;  /* 0x000000316813723e */ /* 0x001fce00048070ff */
[----:B------:R-:W0:Y:S01]  /*4f20*/  MUFU.EX2 R98, R98 ;  /* 0x0000006200627308 */ /* 0x000e220000000800 */
[----:B-1----:R-:W-:-:S07]  /*4f30*/  FADD.FTZ R7, R47, R94 ;  /* 0x0000005e2f077221 */ /* 0x002fce0000010000 */
[----:B------:R1:W3:Y:S01]  /*4f40*/  MUFU.EX2 R17, R80 ;  /* 0x0000005000117308 */ /* 0x0002e20000000800 */
[----:B--2---:R-:W-:-:S07]  /*4f50*/  FADD.FTZ R6, R74, R13 ;  /* 0x0000000d4a067221 */ /* 0x004fce0000010000 */
[----:B------:R-:W2:Y:S01]  /*4f60*/  MUFU.EX2 R112, R112 ;  /* 0x0000007000707308 */ /* 0x000ea20000000800 */
[C---:B0-----:R-:W-:Y:S01]  /*4f70*/  F2FP.SATFINITE.E4M3.F32.PACK_AB_MERGE_C R169, R98.reuse, R47, R19 ;  /* 0x0000002f62a9723e */ /* 0x041fe20004807013 */
[----:B------:R-:W-:Y:S01]  /*4f80*/  FADD.FTZ R98, R98, R7 ;  /* 0x0000000762627221 */ /* 0x000fe20000010000 */
[--C-:B------:R-:W-:Y:S02]  /*4f90*/  IMAD.MOV.U32 R47, RZ, RZ, R25.reuse ;  /* 0x000000ffff2f7224 */ /* 0x100fe400078e0019 */
[----:B-1----:R-:W-:Y:S02]  /*4fa0*/  IMAD.MOV.U32 R80, RZ, RZ, R25 ;  /* 0x000000ffff507224 */ /* 0x002fe400078e0019 */
[----:B------:R-:W-:Y:S01]  /*4fb0*/  FADD.FTZ R49, R49, R98 ;  /* 0x0000006231317221 */ /* 0x000fe20000010000 */
[----:B------:R-:W0:Y:S01]  /*4fc0*/  MUFU.EX2 R11, R136 ;  /* 0x00000088000b7308 */ /* 0x000e220000000800 */
[----:B---3--:R-:W-:Y:S02]  /*4fd0*/  FADD.FTZ R7, R17, R6 ;  /* 0x0000000611077221 */ /* 0x008fe40000010000 */
[----:B------:R-:W-:Y:S01]  /*4fe0*/  FADD.FTZ R104, R104, R49 ;  /* 0x0000003168687221 */ /* 0x000fe20000010000 */
[----:B------:R-:W-:-:S04]  /*4ff0*/  IMAD.MOV.U32 R49, RZ, RZ, R25 ;  /* 0x000000ffff317224 */ /* 0x000fc800078e0019 */
[----:B------:R-:W-:Y:S01]  /*5000*/  MUFU.EX2 R53, R53 ;  /* 0x0000003500357308 */ /* 0x000fe20000000800 */
[----:B--2---:R-:W-:-:S07]  /*5010*/  FADD.FTZ R6, R112, R7 ;  /* 0x0000000770067221 */ /* 0x004fce0000010000 */
[----:B------:R-:W1:Y:S01]  /*5020*/  MUFU.EX2 R110, R110 ;  /* 0x0000006e006e7308 */ /* 0x000e620000000800 */
[C---:B0-----:R-:W-:Y:S01]  /*5030*/  F2FP.SATFINITE.E4M3.F32.PACK_AB_MERGE_C R112, R11.reuse, R112, RZ ;  /* 0x000000700b70723e */ /* 0x041fe200048070ff */
[----:B------:R-:W-:-:S03]  /*5040*/  FADD.FTZ R11, R11, R6 ;  /* 0x000000060b0b7221 */ /* 0x000fc60000010000 */
[----:B------:R-:W-:Y:S01]  /*5050*/  F2FP.SATFINITE.E4M3.F32.PACK_AB_MERGE_C R168, R17, R74, R112 ;  /* 0x0000004a11a8723e */ /* 0x000fe20004807070 */
[----:B------:R-:W-:Y:S02]  /*5060*/  IMAD.MOV.U32 R74, RZ, RZ, R25 ;  /* 0x000000ffff4a7224 */ /* 0x000fe400078e0019 */
[----:B------:R-:W0:Y:S08]  /*5070*/  MUFU.EX2 R51, R51 ;  /* 0x0000003300337308 */ /* 0x000e300000000800 */
[----:B------:R-:W2:Y:S01]  /*5080*/  MUFU.EX2 R138, R138 ;  /* 0x0000008a008a7308 */ /* 0x000ea20000000800 */
[----:B-1----:R-:W-:-:S07]  /*5090*/  F2FP.SATFINITE.E4M3.F32.PACK_AB_MERGE_C R12, R110, R53, RZ ;  /* 0x000000356e0c723e */ /* 0x002fce00048070ff */
[----:B------:R-:W1:Y:S01]  /*50a0*/  MUFU.EX2 R106, R106 ;  /* 0x0000006a006a7308 */ /* 0x000e620000000800 */
[----:B0-----:R-:W-:-:S07]  /*50b0*/  FADD.FTZ R7, R51, R104 ;  /* 0x0000006833077221 */ /* 0x001fce0000010000 */
[----:B------:R-:W0:Y:S01]  /*50c0*/  MUFU.EX2 R15, R140 ;  /* 0x0000008c000f7308 */ /* 0x000e220000000800 */
[----:B--2---:R-:W-:-:S07]  /*50d0*/  FADD.FTZ R6, R138, R11 ;  /* 0x0000000b8a067221 */ /* 0x004fce0000010000 */
[----:B------:R-:W2:Y:S01]  /*50e0*/  MUFU.EX2 R142, R142 ;  /* 0x0000008e008e7308 */ /* 0x000ea20000000800 */
[C---:B-1----:R-:W-:Y:S01]  /*50f0*/  F2FP.SATFINITE.E4M3.F32.PACK_AB_MERGE_C R171, R106.reuse, R51, R12 ;  /* 0x000000336aab723e */ /* 0x042fe2000480700c */
[----:B------:R-:W-:Y:S01]  /*5100*/  FADD.FTZ R106, R106, R7 ;  /* 0x000000076a6a7221 */ /* 0x000fe20000010000 */
[----:B------:R-:W-:-:S03]  /*5110*/  IMAD.MOV.U32 R51, RZ, RZ, R25 ;  /* 0x000000ffff337224 */ /* 0x000fc600078e0019 */
[----:B------:R-:W-:Y:S02]  /*5120*/  FADD.FTZ R53, R53, R106 ;  /* 0x0000006a35357221 */ /* 0x000fe40000010000 */
[----:B------:R-:W1:Y:S01]  /*5130*/  MUFU.EX2 R61, R61 ;  /* 0x0000003d003d7308 */ /* 0x000e620000000800 */
[----:B0-----:R-:W-:-:S04]  /*5140*/  FADD.FTZ R7, R15, R6 ;  /* 0x000000060f077221 */ /* 0x001fc80000010000 */
[----:B--2---:R-:W-:Y:S01]  /*5150*/  FADD.FTZ R6, R142, R7 ;  /* 0x000000078e067221 */ /* 0x004fe20000010000 */
[----:B------:R-:W-:Y:S01]  /*5160*/  FADD.FTZ R7, R110, R53 ;  /* 0x000000356e077221 */ /* 0x000fe20000010000 */
[--C-:B------:R-:W-:Y:S01]  /*5170*/  IMAD.MOV.U32 R53, RZ, RZ, R25.reuse ;  /* 0x000000ffff357224 */ /* 0x100fe200078e0019 */
[C---:B-1----:R-:W-:Y:S01]  /*5180*/  F2FP.SATFINITE.E4M3.F32.PACK_AB_MERGE_C R11, R61.reuse, R142, RZ ;  /* 0x0000008e3d0b723e */ /* 0x042fe200048070ff */
[----:B------:R-:W-:Y:S01]  /*5190*/  FADD.FTZ R6, R61, R6 ;  /* 0x000000063d067221 */ /* 0x000fe20000010000 */
[----:B------:R-:W-:Y:S02]  /*51a0*/  IMAD.MOV.U32 R61, RZ, RZ, R25 ;  /* 0x000000ffff3d7224 */ /* 0x000fe400078e0019 */
[----:B------:R-:W-:Y:S01]  /*51b0*/  F2FP.SATFINITE.E4M3.F32.PACK_AB_MERGE_C R170, R15, R138, R11 ;  /* 0x0000008a0faa723e */ /* 0x000fe2000480700b */
[----:B------:R-:W-:Y:S06]  /*51c0*/  @!P1 BRA `(.L_x_18) ;  /* 0x0000003800689947 */ /* 0x000fec0003800000 */
[----:B------:R-:W-:Y:S01]  /*51d0*/  IMAD.MOV.U32 R13, RZ, RZ, R8 ;  /* 0x000000ffff0d7224 */ /* 0x000fe200078e0008 */
[----:B------:R-:W-:Y:S01]  /*51e0*/  CS2R R86, SRZ ;  /* 0x0000000000567805 */ /* 0x000fe2000001ff00 */
[----:B------:R-:W-:Y:S01]  /*51f0*/  IMAD.MOV.U32 R11, RZ, RZ, R10 ;  /* 0x000000ffff0b7224 */ /* 0x000fe200078e000a */
[----:B------:R-:W-:Y:S02]  /*5200*/  CS2R R84, SRZ ;  /* 0x0000000000547805 */ /* 0x000fe4000001ff00 */
[----:B------:R-:W-:Y:S02]  /*5210*/  CS2R R82, SRZ ;  /* 0x0000000000527805 */ /* 0x000fe4000001ff00 */
[----:B------:R-:W-:Y:S02]  /*5220*/  CS2R R80, SRZ ;  /* 0x0000000000507805 */ /* 0x000fe4000001ff00 */
[----:B------:R-:W-:Y:S02]  /*5230*/  CS2R R78, SRZ ;  /* 0x00000000004e7805 */ /* 0x000fe4000001ff00 */
[----:B------:R-:W-:-:S02]  /*5240*/  CS2R R76, SRZ ;  /* 0x00000000004c7805 */ /* 0x000fc4000001ff00 */
[----:B------:R-:W-:Y:S02]  /*5250*/  CS2R R74, SRZ ;  /* 0x00000000004a7805 */ /* 0x000fe4000001ff00 */
        /* <DEDUP_REMOVED lines=24> */
[----:B------:R-:W-:Y:S01]  /*53e0*/  CS2R R24, SRZ ;  /* 0x0000000000187805 */ /* 0x000fe2000001ff00 */
[----:B------:R-:W-:Y:S01]  /*53f0*/  UMOV UR57, URZ ;  /* 0x0000003f00397c82 */ /* 0x000fe20008000000 */
[----:B------:R-:W-:-:S05]  /*5400*/  UMOV UR56, URZ ;  /* 0x0000003f00387c82 */ /* 0x000fca0008000000 */
.L_x_29:
[----:B------:R-:W-:Y:S01]  /*5410*/  ISETP.NE.AND P2, PT, RZ, UR49, PT ;  /* 0x00000031ff007c0c */ /* 0x000fe2000bf45270 */
[----:B------:R-:W-:-:S04]  /*5420*/  UISETP.NE.AND UP0, UPT, UR56, 0x1, UPT ;  /* 0x000000013800788c */ /* 0x000fc8000bf05270 */
[----:B------:R-:W-:-:S04]  /*5430*/  USEL UR58, URZ, 0x1, UP0 ;  /* 0x000000013f3a7887 */ /* 0x000fc80008000000 */
[----:B------:R-:W-:-:S04]  /*5440*/  ULOP3.LUT UR58, UR57, UR58, URZ, 0x3c, !UPT ;  /* 0x0000003a393a7292 */ /* 0x000fc8000f8e3c3f */
[----:B------:R-:W-:Y:S08]  /*5450*/  @P2 BRA `(.L_x_19) ;  /* 0x0000000000382947 */ /* 0x000ff00003800000 */
[----:B------:R-:W-:Y:S05]  /*5460*/  @!P0 BRA `(.L_x_20) ;  /* 0x0000000000048947 */ /* 0x000fea0003800000 */
[----:B------:R-:W-:Y:S01]  /*5470*/  BPT.TRAP 0x1 ;  /* 0x000000040000795c */ /* 0x000fe20000300000 */
.L_x_20:
[----:B------:R-:W-:Y:S01]  /*5480*/  UIADD3 UR4, UR56, 0x1, URZ ;  /* 0x0000000138047890 */ /* 0x000fe2000fffe03f */
[----:B------:R-:W-:-:S03]  /*5490*/  IMAD.U32 R3, RZ, RZ, UR58 ;  /* 0x0000003aff037e24 */ /* 0x000fc6000f8e00ff */
[----:B------:R-:W-:Y:S02]  /*54a0*/  UISETP.NE.AND UP0, UPT, UR4, 0x2, UPT ;  /* 0x000000020400788c */ /* 0x000fe4000bf05270 */
[----:B------:R-:W-:Y:S02]  /*54b0*/  SHF.L.U32 R3, R3, 0x1f, RZ ;  /* 0x0000001f03037819 */ /* 0x000fe400000006ff */
[----:B------:R-:W-:-:S04]  /*54c0*/  USEL UR4, UR4, URZ, UP0 ;  /* 0x0000003f04047287 */ /* 0x000fc80008000000 */
[----:B------:R-:W-:-:S09]  /*54d0*/  ULEA UR4, UR4, UR36, 0x3 ;  /* 0x0000002404047291 */ /* 0x000fd2000f8e183f */
[----:B------:R0:W1:Y:S01]  /*54e0*/  SYNCS.PHASECHK.TRANS64.TRYWAIT P1, [UR4+0x29830], R3 ;  /* 0x02983003ff0075a7 */ /* 0x0000620008020144 */
[----:B------:R-:W-:Y:S05]  /*54f0*/  @!P0 BRA `(.L_x_21) ;  /* 0x0000000000048947 */ /* 0x000fea0003800000 */
[----:B------:R-:W-:Y:S01]  /*5500*/  BPT.TRAP 0x1 ;  /* 0x000000040000795c */ /* 0x000fe20000300000 */
.L_x_21:
[----:B-1----:R-:W-:Y:S05]  /*5510*/  @P1 BRA `(.L_x_19) ;  /* 0x0000000000081947 */ /* 0x002fea0003800000 */
[----:B------:R-:W1:Y:S02]  /*5520*/  SYNCS.PHASECHK.TRANS64.TRYWAIT P1, [UR4+0x29830], R3 ;  /* 0x02983003ff0075a7 */ /* 0x000e640008020144 */
[----:B-1----:R-:W-:Y:S05]  /*5530*/  @!P1 BRA `(.L_x_22) ;  /* 0x000000b000949947 */ /* 0x002fea0003800000 */
.L_x_19:
[----:B01----:R-:W-:Y:S01]  /*5540*/  IADD3 R3, R2, 0x8, RZ ;  /* 0x0000000802037810 */ /* 0x003fe20007ffe0ff */
[----:B------:R-:W-:Y:S01]  /*5550*/  UIADD3 UR53, UR56, 0x1, URZ ;  /* 0x0000000138357890 */ /* 0x000fe2000fffe03f */
[C---:B------:R-:W-:Y:S01]  /*5560*/  R2UR UR4, R4.reuse ;  /* 0x00000000040472ca */ /* 0x040fe200000e0000 */
[----:B------:R-:W-:Y:S01]  /*5570*/  UMOV UR7, 0x80000020 ;  /* 0x8000002000077882 */ /* 0x000fe20000000000 */
[C---:B------:R-:W-:Y:S01]  /*5580*/  R2UR UR5, R5.reuse ;  /* 0x00000000050572ca */ /* 0x040fe200000e0000 */
[----:B------:R0:W-:Y:S01]  /*5590*/  BAR.SYNC.DEFER_BLOCKING R3, 0x100 ;  /* 0x000400030000751d */ /* 0x0001e20000010000 */
[----:B------:R-:W-:Y:S01]  /*55a0*/  UISETP.NE.AND UP0, UPT, UR53, 0x2, UPT ;  /* 0x000000023500788c */ /* 0x000fe2000bf05270 */
[C---:B------:R-:W-:Y:S02]  /*55b0*/  R2UR UR8, R4.reuse ;  /* 0x00000000040872ca */ /* 0x040fe400000e0000 */
[C---:B------:R-:W-:Y:S01]  /*55c0*/  R2UR UR9, R5.reuse ;  /* 0x00000000050972ca */ /* 0x040fe200000e0000 */
[----:B------:R-:W-:Y:S01]  /*55d0*/  USEL UR53, UR53, URZ, UP0 ;  /* 0x0000003f35357287 */ /* 0x000fe20008000000 */
[C---:B------:R-:W-:Y:S01]  /*55e0*/  R2UR UR12, R4.reuse ;  /* 0x00000000040c72ca */ /* 0x040fe200000e0000 */
[----:B------:R-:W-:Y:S01]  /*55f0*/  UMOV UR11, 0x80000020 ;  /* 0x80000020000b7882 */ /* 0x000fe20000000000 */
[C---:B------:R-:W-:Y:S01]  /*5600*/  R2UR UR13, R5.reuse ;  /* 0x00000000050d72ca */ /* 0x040fe200000e0000 */
[----:B------:R-:W-:Y:S01]  /*5610*/  UIMAD UR60, UR53, 0x780, UR52 ;  /* 0x00000780353c78a4 */ /* 0x000fe2000f8e0234 */
[C---:B------:R-:W-:Y:S01]  /*5620*/  R2UR UR16, R4.reuse ;  /* 0x00000000041072ca */ /* 0x040fe200000e0000 */
[----:B------:R-:W-:Y:S01]  /*5630*/  UMOV UR15, 0x80000020 ;  /* 0x80000020000f7882 */ /* 0x000fe20000000000 */
[C---:B------:R-:W-:Y:S01]  /*5640*/  R2UR UR17, R5.reuse ;  /* 0x00000000051172ca */ /* 0x040fe200000e0000 */
[----:B------:R-:W-:Y:S01]  /*5650*/  UIADD3 UR10, UR60, 0x80, URZ ;  /* 0x000000803c0a7890 */ /* 0x000fe2000fffe03f */
[----:B------:R-:W-:Y:S01]  /*5660*/  R2UR UR20, R4 ;  /* 0x00000000041472ca */ /* 0x000fe200000e0000 */
[----:B------:R-:W-:Y:S01]  /*5670*/  UIADD3 UR14, UR60, 0x100, URZ ;  /* 0x000001003c0e7890 */ /* 0x000fe2000fffe03f */
[----:B------:R-:W-:Y:S01]  /*5680*/  R2UR UR21, R5 ;  /* 0x00000000051572ca */ /* 0x000fe200000e0000 */
[----:B------:R-:W-:Y:S01]  /*5690*/  UMOV UR6, UR60 ;  /* 0x0000003c00067c82 */ /* 0x000fe20008000000 */
[----:B------:R-:W-:Y:S01]  /*56a0*/  UIADD3 UR18, UR60, 0x180, URZ ;  /* 0x000001803c127890 */ /* 0x000fe2000fffe03f */
[----:B0-----:R-:W-:Y:S01]  /*56b0*/  IMAD.U32 R3, RZ, RZ, UR53 ;  /* 0x00000035ff037e24 */ /* 0x001fe2000f8e00ff */
[----:B------:R-:W-:Y:S01]  /*56c0*/  UMOV UR19, 0x80000020 ;  /* 0x8000002000137882 */ /* 0x000fe20000000000 */
[----:B------:R-:W-:Y:S01]  /*56d0*/  UIADD3 UR22, UR60, 0x200, URZ ;  /* 0x000002003c167890 */ /* 0x000fe2000fffe03f */
[----:B------:R-:W-:Y:S01]  /*56e0*/  UMOV UR23, 0x80000020 ;  /* 0x8000002000177882 */ /* 0x000fe20000000000 */
[----:B------:R-:W-:Y:S01]  /*56f0*/  WARPGROUP.ARRIVE ;  /* 0x00000000000079c5 */ /* 0x000fe20000000000 */
[----:B------:R-:W-:Y:S01]  /*5700*/  UIADD3 UR26, UR60, 0x2, URZ ;  /* 0x000000023c1a7890 */ /* 0x000fe2000fffe03f */
[----:B------:R-:W-:Y:S01]  /*5710*/  UMOV UR27, 0x80000020 ;  /* 0x80000020001b7882 */ /* 0x000fe20000000000 */
[----:B------:R-:W-:-:S03]  /*5720*/  UIADD3 UR30, UR60, 0x280, URZ ;  /* 0x000002803c1e7890 */ /* 0x000fc6000fffe03f */
[----:B------:R-:W-:Y:S01]  /*5730*/  QGMMA.64x32x32.F32.E4M3.E4M3 R152, gdesc[UR4], RZ, !UPT, gsb0 ;  /* 0x00600000049879f3 */ /* 0x000fe2000c0008ff */
[----:B------:R-:W-:Y:S01]  /*5740*/  UIADD3 UR6, UR60, 0x82, URZ ;  /* 0x000000823c067890 */ /* 0x000fe2000fffe03f */
[----:B------:R-:W-:Y:S01]  /*5750*/  UMOV UR4, UR24 ;  /* 0x0000001800047c82 */ /* 0x000fe20008000000 */
[----:B------:R-:W-:Y:S01]  /*5760*/  UMOV UR5, UR25 ;  /* 0x0000001900057c82 */ /* 0x000fe20008000000 */
[----:B------:R-:W-:Y:S01]  /*5770*/  UMOV UR7, 0x80000020 ;  /* 0x8000002000077882 */ /* 0x000fe20000000000 */
[----:B------:R-:W-:Y:S01]  /*5780*/  UMOV UR31, 0x80000020 ;  /* 0x80000020001f7882 */ /* 0x000fe20000000000 */
[----:B------:R-:W-:Y:S01]  /*5790*/  UIADD3 UR34, UR60, 0x282, URZ ;  /* 0x000002823c227890 */ /* 0x000fe2000fffe03f */
[----:B------:R-:W-:Y:S01]  /*57a0*/  UMOV UR35, 0x80000020 ;  /* 0x8000002000237882 */ /* 0x000fe20000000000 */
[----:B------:R-:W-:Y:S01]  /*57b0*/  UIADD3 UR42, UR60, 0x500, URZ ;  /* 0x000005003c2a7890 */ /* 0x000fe2000fffe03f */
[----:B------:R-:W-:Y:S01]  /*57c0*/  UMOV UR43, 0x80000020 ;  /* 0x80000020002b7882 */ /* 0x000fe20000000000 */
[----:B------:R-:W-:Y:S01]  /*57d0*/  UIADD3 UR46, UR60, 0x502, URZ ;  /* 0x000005023c2e7890 */ /* 0x000fe2000fffe03f */
[----:B------:R-:W-:Y:S01]  /*57e0*/  UMOV UR47, 0x80000020 ;  /* 0x80000020002f7882 */ /* 0x000fe20000000000 */
[----:B------:R-:W-:-:S02]  /*57f0*/  WARPGROUP.DEPBAR.LE gsb0, 0x0 ;  /* 0x00008000000079c5 */ /* 0x000fc40000010000 */
[----:B------:R-:W-:-:S06]  /*5800*/  WARPGROUP.ARRIVE ;  /* 0x00000000000079c5 */ /* 0x000fcc0000000000 */
[----:B------:R-:W-:Y:S01]  /*5810*/  QGMMA.64x32x32.F32.E4M3.E4M3 R136, gdesc[UR8], RZ, !UPT, gsb0 ;  /* 0x00600000088879f3 */ /* 0x000fe2000c0008ff */
[----:B------:R-:W-:Y:S02]  /*5820*/  UIADD3 UR8, UR60, 0x102, URZ ;  /* 0x000001023c087890 */ /* 0x000fe4000fffe03f */
[----:B------:R-:W-:Y:S02]  /*5830*/  UIADD3 UR9, UR60, 0x182, URZ ;  /* 0x000001823c097890 */ /* 0x000fe4000fffe03f */
[----:B------:R-:W-:Y:S01]  /*5840*/  UIADD3 UR10, UR60, 0x202, URZ ;  /* 0x000002023c0a7890 */ /* 0x000fe2000fffe03f */
[----:B------:R-:W-:Y:S02]  /*5850*/  WARPGROUP.DEPBAR.LE gsb0, 0x0 ;  /* 0x00008000000079c5 */ /* 0x000fe40000010000 */
[----:B------:R-:W-:-:S06]  /*5860*/  WARPGROUP.ARRIVE ;  /* 0x00000000000079c5 */ /* 0x000fcc0000000000 */
[----:B------:R-:W-:Y:S03]  /*5870*/  QGMMA.64x32x32.F32.E4M3.E4M3 R120, gdesc[UR12], RZ, !UPT, gsb0 ;  /* 0x006000000c7879f3 */ /* 0x000fe6000c0008ff */
        /* <DEDUP_REMOVED lines=8> */
[----:B------:R-:W-:Y:S01]  /*5900*/  QGMMA.64x32x32.F32.E4M3.E4M3 R152, gdesc[UR24], R152, gsb0 ;  /* 0x00600000189879f3 */ /* 0x000fe20008000898 */
[----:B------:R-:W-:Y:S01]  /*5910*/  UMOV UR26, UR6 ;  /* 0x00000006001a7c82 */ /* 0x000fe20008000000 */
[----:B------:R-:W-:Y:S01]  /*5920*/  UMOV UR27, 0x80000020 ;  /* 0x80000020001b7882 */ /* 0x000fe20000000000 */
[----:B------:R-:W-:Y:S01]  /*5930*/  UMOV UR6, UR8 ;  /* 0x0000000800067c82 */ /* 0x000fe20008000000 */
[----:B------:R-:W-:Y:S01]  /*5940*/  UIADD3 UR8, UR60, 0x380, URZ ;  /* 0x000003803c087890 */ /* 0x000fe2000fffe03f */
[----:B------:R-:W-:Y:S02]  /*5950*/  WARPGROUP.DEPBAR.LE gsb0, 0x0 ;  /* 0x00008000000079c5 */ /* 0x000fe40000010000 */
[----:B------:R-:W-:-:S06]  /*5960*/  WARPGROUP.ARRIVE ;  /* 0x00000000000079c5 */ /* 0x000fcc0000000000 */
[----:B------:R-:W-:Y:S01]  /*5970*/  QGMMA.64x32x32.F32.E4M3.E4M3 R136, gdesc[UR24], R136, gsb0 ;  /* 0x00600000188879f3 */ /* 0x000fe20008000888 */
[----:B------:R-:W-:Y:S01]  /*5980*/  UMOV UR26, UR9 ;  /* 0x00000009001a7c82 */ /* 0x000fe20008000000 */
[----:B------:R-:W-:Y:S01]  /*5990*/  UMOV UR27, 0x80000020 ;  /* 0x80000020001b7882 */ /* 0x000fe20000000000 */
[----:B------:R-:W-:Y:S01]  /*59a0*/  UIADD3 UR9, UR60, 0x400, URZ ;  /* 0x000004003c097890 */ /* 0x000fe2000fffe03f */
        /* <DEDUP_REMOVED lines=94> */
[----:B------:R-:W-:Y:S01]  /*5f90*/  UIADD3 UR60, UR60, 0x702, URZ ;  /* 0x000007023c3c7890 */ /* 0x000fe2000fffe03f */
        /* <DEDUP_REMOVED lines=31> */
[----:B------:R-:W-:Y:S05]  /*6190*/  @P2 BRA `(.L_x_23) ;  /* 0x00000000002c2947 */ /* 0x000fea0003800000 */
[----:B------:R-:W-:Y:S05]  /*61a0*/  @!P0 BRA `(.L_x_24) ;  /* 0x0000000000048947 */ /* 0x000fea0003800000 */
[----:B------:R-:W-:Y:S01]  /*61b0*/  BPT.TRAP 0x1 ;  /* 0x000000040000795c */ /* 0x000fe20000300000 */
.L_x_24:
[----:B------:R-:W-:Y:S01]  /*61c0*/  ULEA UR4, UR56, UR36, 0x3 ;  /* 0x0000002438047291 */ /* 0x000fe2000f8e183f */
[----:B------:R-:W-:-:S05]  /*61d0*/  IMAD.U32 R8, RZ, RZ, UR57 ;  /* 0x00000039ff087e24 */ /* 0x000fca000f8e00ff */
[----:B------:R-:W-:-:S04]  /*61e0*/  SHF.L.U32 R8, R8, 0x1f, RZ ;  /* 0x0000001f08087819 */ /* 0x000fc800000006ff */
[----:B------:R0:W1:Y:S01]  /*61f0*/  SYNCS.PHASECHK.TRANS64.TRYWAIT P1, [UR4+0x29850], R8 ;  /* 0x02985008ff0075a7 */ /* 0x0000620008020144 */
[----:B------:R-:W-:Y:S05]  /*6200*/  @!P0 BRA `(.L_x_25) ;  /* 0x0000000000048947 */ /* 0x000fea0003800000 */
[----:B------:R-:W-:Y:S01]  /*6210*/  BPT.TRAP 0x1 ;  /* 0x000000040000795c */ /* 0x000fe20000300000 */
.L_x_25:
[----:B-1----:R-:W-:Y:S05]  /*6220*/  @P1 BRA `(.L_x_23) ;  /* 0x0000000000081947 */ /* 0x002fea0003800000 */
[----:B------:R-:W1:Y:S02]  /*6230*/  SYNCS.PHASECHK.TRANS64.TRYWAIT P1, [UR4+0x29850], R8 ;  /* 0x02985008ff0075a7 */ /* 0x000e640008020144 */
[----:B-1----:R-:W-:Y:S05]  /*6240*/  @!P1 BRA `(.L_x_26) ;  /* 0x000000a400689947 */ /* 0x002fea0003800000 */
.L_x_23:
[----:B------:R-:W-:Y:S01]  /*6250*/  UIADD3 UR4, UR36, 0x400, URZ ;  /* 0x0000040024047890 */ /* 0x000fe2000fffe03f */
[----:B------:R-:W-:Y:S01]  /*6260*/  WARPGROUP.ARRIVE ;  /* 0x00000000000079c5 */ /* 0x000fe20000000000 */
[----:B------:R-:W-:Y:S01]  /*6270*/  UMOV UR7, 0xc0000010 ;  /* 0xc000001000077882 */ /* 0x000fe20000000000 */
[----:B01----:R-:W-:Y:S01]  /*6280*/  IADD3 R8, -R2, 0xb, RZ ;  /* 0x0000000b02087810 */ /* 0x003fe20007ffe1ff */
[----:B------:R-:W-:-:S04]  /*6290*/  USHF.R.U32.HI UR4, URZ, 0x4, UR4 ;  /* 0x000000043f047899 */ /* 0x000fc80008011604 */
[----:B------:R-:W-:-:S04]  /*62a0*/  ULOP3.LUT UR4, UR4, 0x3fff, URZ, 0xc0, !UPT ;  /* 0x00003fff04047892 */ /* 0x000fc8000f8ec03f */
[----:B------:R-:W-:-:S04]  /*62b0*/  ULOP3.LUT UR4, UR4, 0x10000, URZ, 0xfc, !UPT ;  /* 0x0001000004047892 */ /* 0x000fc8000f8efc3f */
[----:B------:R-:W-:-:S07]  /*62c0*/  UIMAD UR4, UR56, 0x500, UR4 ;  /* 0x00000500380478a4 */ /* 0x000fce000f8e0204 */
[----:B------:R-:W-:Y:S02]  /*62d0*/  UMOV UR6, UR4 ;  /* 0x0000000400067c82 */ /* 0x000fe40008000000 */
[----:B------:R-:W-:Y:S01]  /*62e0*/  QGMMA.64x128x32.F32.E4M3.E4M3 R24, R184, gdesc[UR4], R24, gsb0 ;  /* 0x01e00004b8187df3 */ /* 0x000fe20008000818 */
[----:B------:R-:W-:Y:S01]  /*62f0*/  UIADD3 UR6, UR4, 0x100, URZ ;  /* 0x0000010004067890 */ /* 0x000fe2000fffe03f */
[----:B------:R-:W-:Y:S01]  /*6300*/  UMOV UR7, 0xc0000010 ;  /* 0xc000001000077882 */ /* 0x000fe20000000000 */
[----:B------:R-:W-:Y:S02]  /*6310*/  WARPGROUP.DEPBAR.LE gsb0, 0x0 ;  /* 0x00008000000079c5 */ /* 0x000fe40000010000 */
[----:B------:R-:W-:-:S07]  /*6320*/  WARPGROUP.ARRIVE ;  /* 0x00000000000079c5 */ /* 0x000fce0000000000 */
        /* <DEDUP_REMOVED lines=8> */
[----:B------:R-:W-:Y:S01]  /*63b0*/  UIADD3 UR4, UR4, 0x400, URZ ;  /* 0x0000040004047890 */ /* 0x000fe2000fffe03f */
[----:B------:R-:W-:Y:S02]  /*63c0*/  WARPGROUP.DEPBAR.LE gsb0, 0x0 ;  /* 0x00008000000079c5 */ /* 0x000fe40000010000 */
[----:B------:R-:W-:-:S06]  /*63d0*/  WARPGROUP.ARRIVE ;  /* 0x00000000000079c5 */ /* 0x000fcc0000000000 */
[----:B------:R-:W-:Y:S01]  /*63e0*/  QGMMA.64x128x32.F32.E4M3.E4M3 R24, R172, gdesc[UR4], R24, gsb0 ;  /* 0x01e00004ac187df3 */ /* 0x000fe20008000818 */
[----:B------:R-:W-:Y:S01]  /*63f0*/  UMOV UR6, UR4 ;  /* 0x0000000400067c82 */ /* 0x000fe20008000000 */
[----:B------:R-:W-:Y:S01]  /*6400*/  UMOV UR7, 0xc0000010 ;  /* 0xc000001000077882 */ /* 0x000fe20000000000 */
[----:B------:R-:W-:Y:S02]  /*6410*/  WARPGROUP.DEPBAR.LE gsb0, 0x0 ;  /* 0x00008000000079c5 */ /* 0x000fe40000010000 */
[----:B------:R-:W-:-:S07]  /*6420*/  WARPGROUP.ARRIVE ;  /* 0x00000000000079c5 */ /* 0x000fce0000000000 */
[----:B------:R-:W-:Y:S03]  /*6430*/  QGMMA.64x128x32.F32.E4M3.E4M3 R24, R168, gdesc[UR4], R24, gsb0 ;  /* 0x01e00004a8187df3 */ /* 0x000fe60008000818 */
[----:B------:R-:W-:Y:S02]  /*6440*/  WARPGROUP.DEPBAR.LE gsb0, 0x0 ;  /* 0x00008000000079c5 */ /* 0x000fe40000010000 */
[----:B------:R0:W-:Y:S06]  /*6450*/  BAR.ARV R8, 0x100 ;  /* 0x000400080000751d */ /* 0x0001ec0000002000 */
[----:B------:R-:W-:Y:S05]  /*6460*/  @!P0 BRA `(.L_x_27) ;  /* 0x0000000000048947 */ /* 0x000fea0003800000 */
[----:B------:R-:W-:Y:S01]  /*6470*/  BPT.TRAP 0x1 ;  /* 0x000000040000795c */ /* 0x000fe20000300000 */
.L_x_27:
[C---:B------:R-:W-:Y:S01]  /*6480*/  FMUL.FTZ R12, R0.reuse, R152 ;  /* 0x00000098000c7220 */ /* 0x040fe20000410000 */
[C---:B------:R-:W-:Y:S01]  /*6490*/  FMUL.FTZ R14, R0.reuse, R153 ;  /* 0x00000099000e7220 */ /* 0x040fe20000410000 */
[C---:B------:R-:W-:Y:S01]  /*64a0*/  FMUL.FTZ R16, R0.reuse, R154 ;  /* 0x0000009a00107220 */ /* 0x040fe20000410000 */
[C---:B------:R-:W-:Y:S01]  /*64b0*/  FMUL.FTZ R18, R0.reuse, R155 ;  /* 0x0000009b00127220 */ /* 0x040fe20000410000 */
[C---:B------:R-:W-:Y:S01]  /*64c0*/  FMUL.FTZ R20, R0.reuse, R156 ;  /* 0x0000009c00147220 */ /* 0x040fe20000410000 */
[C---:B------:R-:W-:Y:S01]  /*64d0*/  FMUL.FTZ R22, R0.reuse, R157 ;  /* 0x0000009d00167220 */ /* 0x040fe20000410000 */
[----:B------:R-:W1:Y:S01]  /*64e0*/  MUFU.TANH R12, R12 ;  /* 0x0000000c000c7308 */ /* 0x000e620000002400 */
[C---:B------:R-:W-:Y:S01]  /*64f0*/  FMUL.FTZ R152, R0.reuse, R158 ;  /* 0x0000009e00987220 */ /* 0x040fe20000410000 */
[C---:B------:R-:W-:Y:S01]  /*6500*/  FMUL.FTZ R154, R0.reuse, R159 ;  /* 0x0000009f009a7220 */ /* 0x040fe20000410000 */
[C---:B------:R-:W-:Y:S01]  /*6510*/  FMUL.FTZ R156, R0.reuse, R160 ;  /* 0x000000a0009c7220 */ /* 0x040fe20000410000 */
[C---:B------:R-:W-:Y:S01]  /*6520*/  FMUL.FTZ R158, R0.reuse, R161 ;  /* 0x000000a1009e7220 */ /* 0x040fe20000410000 */
[C---:B------:R-:W-:Y:S01]  /*6530*/  FMUL.FTZ R160, R0.reuse, R162 ;  /* 0x000000a200a07220 */ /* 0x040fe20000410000 */
[C---:B------:R-:W-:Y:S01]  /*6540*/  FMUL.FTZ R162, R0.reuse, R163 ;  /* 0x000000a300a27220 */ /* 0x040fe20000410000 */
[C---:B------:R-:W-:Y:S01]  /*6550*/  FMUL.FTZ R164, R0.reuse, R164 ;  /* 0x000000a400a47220 */ /* 0x040fe20000410000 */
[----:B------:R-:W2:Y:S01]  /*6560*/  MUFU.TANH R14, R14 ;  /* 0x0000000e000e7308 */ /* 0x000ea20000002400 */
[C---:B------:R-:W-:Y:S01]  /*6570*/  FMUL.FTZ R168, R0.reuse, R165 ;  /* 0x000000a500a87220 */ /* 0x040fe20000410000 */
[C---:B------:R-:W-:Y:S01]  /*6580*/  FMUL.FTZ R166, R0.reuse, R166 ;  /* 0x000000a600a67220 */ /* 0x040fe20000410000 */
[C---:B------:R-:W-:Y:S01]  /*6590*/  FMUL.FTZ R170, R0.reuse, R167 ;  /* 0x000000a700aa7220 */ /* 0x040fe20000410000 */
[C---:B------:R-:W-:Y:S01]  /*65a0*/  FMUL.FTZ R172, R0.reuse, R136 ;  /* 0x0000008800ac7220 */ /* 0x040fe20000410000 */
[C---:B------:R-:W-:Y:S01]  /*65b0*/  FMUL.FTZ R174, R0.reuse, R137 ;  /* 0x0000008900ae7220 */ /* 0x040fe20000410000 */
[C---:B------:R-:W-:Y:S01]  /*65c0*/  FMUL.FTZ R136, R0.reuse, R138 ;  /* 0x0000008a00887220 */ /* 0x040fe20000410000 */
[----:B------:R-:W-:Y:S01]  /*65d0*/  FMUL.FTZ R138, R0, R139 ;  /* 0x0000008b008a7220 */ /* 0x000fe20000410000 */
[----:B------:R-:W3:Y:S01]  /*65e0*/  MUFU.TANH R16, R16 ;  /* 0x0000001000107308 */ /* 0x000ee20000002400 */
[----:B-1----:R-:W-:Y:S01]  /*65f0*/  FMNMX.FTZ R9, R12, R11, !PT ;  /* 0x0000000b0c097209 */ /* 0x002fe20007810000 */
[C---:B------:R-:W-:Y:S01]  /*6600*/  FMUL.FTZ R178, R0.reuse, R140 ;  /* 0x0000008c00b27220 */ /* 0x040fe20000410000 */
[C---:B------:R-:W-:Y:S01]  /*6610*/  FMUL.FTZ R180, R0.reuse, R141 ;  /* 0x0000008d00b47220 */ /* 0x040fe20000410000 */
[C---:B------:R-:W-:Y:S01]  /*6620*/  FMUL.FTZ R140, R0.reuse, R142 ;  /* 0x0000008e008c7220 */ /* 0x040fe20000410000 */
[C---:B------:R-:W-:Y:S01]  /*6630*/  FMUL.FTZ R142, R0.reuse, R143 ;  /* 0x0000008f008e7220 */ /* 0x040fe20000410000 */
[C---:B------:R-:W-:Y:S01]  /*6640*/  FMUL.FTZ R182, R0.reuse, R144 ;  /* 0x0000009000b67220 */ /* 0x040fe20000410000 */
[----:B------:R-:W-:Y:S01]  /*6650*/  FMUL.FTZ R184, R0, R145 ;  /* 0x0000009100b87220 */ /* 0x000fe20000410000 */
[----:B------:R-:W1:Y:S01]  /*6660*/  MUFU.TANH R18, R18 ;  /* 0x0000001200127308 */ /* 0x000e620000002400 */
[----:B--2---:R-:W-:Y:S01]  /*6670*/  FMNMX.FTZ R9, R14, R9, !PT ;  /* 0x000000090e097209 */ /* 0x004fe20007810000 */
[C---:B------:R-:W-:Y:S01]  /*6680*/  FMUL.FTZ R144, R0.reuse, R146 ;  /* 0x0000009200907220 */ /* 0x040fe20000410000 */
[C---:B------:R-:W-:Y:S01]  /*6690*/  FMUL.FTZ R146, R0.reuse, R147 ;  /* 0x0000009300927220 */ /* 0x040fe20000410000 */
[C---:B------:R-:W-:Y:S01]  /*66a0*/  FMUL.FTZ R186, R0.reuse, R148 ;  /* 0x0000009400ba7220 */ /* 0x040fe20000410000 */
[C---:B------:R-:W-:Y:S01]  /*66b0*/  FMUL.FTZ R188, R0.reuse, R149 ;  /* 0x0000009500bc7220 */ /* 0x040fe20000410000 */
[C---:B------:R-:W-:Y:S01]  /*66c0*/  FMUL.FTZ R148, R0.reuse, R150 ;  /* 0x0000009600947220 */ /* 0x040fe20000410000 */
[----:B------:R-:W-:Y:S01]  /*66d0*/  FMUL.FTZ R150, R0, R151 ;  /* 0x0000009700967220 */ /* 0x000fe20000410000 */
[----:B------:R-:W2:Y:S01]  /*66e0*/  MUFU.TANH R20, R20 ;  /* 0x0000001400147308 */ /* 0x000ea20000002400 */
[----:B---3--:R-:W-:Y:S01]  /*66f0*/  FMNMX.FTZ R15, R16, R13, !PT ;  /* 0x0000000d100f7209 */ /* 0x008fe20007810000 */
        /* <DEDUP_REMOVED lines=51> */
[----:B------:R-:W-:Y:S01]  /*6a30*/  FMUL.FTZ R94, R0, R95 ;  /* 0x0000005f005e7220 */ /* 0x000fe20000410000 */
[----:B------:R-:W-:-:S02]  /*6a40*/  R2UR UR4, R3 ;  /* 0x00000000030472ca */ /* 0x000fc400000e0000 */
[----:B------:R-:W3:Y:S01]  /*6a50*/  MUFU.TANH R162, R162 ;  /* 0x000000a200a27308 */ /* 0x000ee20000002400 */
[----:B-1----:R-:W-:-:S07]  /*6a60*/  FMNMX.FTZ R9, R158, R9, !PT ;  /* 0x000000099e097209 */ /* 0x002fce0007810000 */
[----:B------:R-:W1:Y:S01]  /*6a70*/  MUFU.TANH R164, R164 ;  /* 0x000000a400a47308 */ /* 0x000e620000002400 */
[----:B--2---:R-:W-:Y:S02]  /*6a80*/  FMNMX.FTZ R15, R160, R15, !PT ;  /* 0x0000000fa00f7209 */ /* 0x004fe40007810000 */
[----:B------:R-:W-:-:S04]  /*6a90*/  ULEA UR4, UR4, UR36, 0x3 ;  /* 0x0000002404047291 */ /* 0x000fc8000f8e183f */
[----:B------:R-:W-:Y:S01]  /*6aa0*/  UIADD3 UR4, UR4, 0x29840, URZ ;  /* 0x0002984004047890 */ /* 0x000fe2000fffe03f */
[----:B------:R-:W2:Y:S01]  /*6ab0*/  MUFU.TANH R168, R168 ;  /* 0x000000a800a87308 */ /* 0x000ea20000002400 */
[----:B---3--:R-:W-:Y:S02]  /*6ac0*/  FMNMX.FTZ R15, R162, R15, !PT ;  /* 0x0000000fa20f7209 */ /* 0x008fe40007810000 */
[----:B------:R-:W-:-:S05]  /*6ad0*/  UPRMT UR4, UR51, 0x654, UR4 ;  /* 0x0000065433047896 */ /* 0x000fca0008000004 */
[----:B------:R-:W3:Y:S01]  /*6ae0*/  MUFU.TANH R166, R166 ;  /* 0x000000a600a67308 */ /* 0x000ee20000002400 */
[----:B-1----:R-:W-:-:S03]  /*6af0*/  FMNMX.FTZ R9, R164, R9, !PT ;  /* 0x00000009a4097209 */ /* 0x002fc60007810000 */
[----:B------:R-:W-:Y:S04]  /*6b00*/  SYNCS.ARRIVE.TRANS64.RED.A1T0 RZ, [UR4], RZ ;  /* 0x000000ffffff79a7 */ /* 0x000fe80008100404 */
[----:B------:R-:W1:Y:S01]  /*6b10*/  MUFU.TANH R170, R170 ;  /* 0x000000aa00aa7308 */ /* 0x000e620000002400 */
[----:B--2---:R-:W-:-:S07]  /*6b20*/  FMNMX.FTZ R9, R168, R9, !PT ;  /* 0x00000009a8097209 */ /* 0x004fce0007810000 */
[----:B------:R-:W2:Y:S01]  /*6b30*/  MUFU.TANH R172, R172 ;  /* 0x000000ac00ac7308 */ /* 0x000ea20000002400 */
[----:B---3--:R-:W-:-:S07]  /*6b40*/  FMNMX.FTZ R15, R166, R15, !PT ;  /* 0x0000000fa60f7209 */ /* 0x008fce0007810000 */
[----:B------:R-:W3:Y:S01]  /*6b50*/  MUFU.TANH R174, R174 ;  /* 0x000000ae00ae7308 */ /* 0x000ee20000002400 */
[----:B-1----:R-:W-:-:S07]  /*6b60*/  FMNMX.FTZ R15, R170, R15, !PT ;  /* 0x0000000faa0f7209 */ /* 0x002fce0007810000 */
        /* <DEDUP_REMOVED lines=47> */
[----:B-1----:R-:W-:Y:S01]  /*6e60*/  FMNMX.FTZ R17, R126, R15, !PT ;  /* 0x0000000f7e117209 */ /* 0x002fe20007810000 */
[C---:B------:R-:W-:Y:S01]  /*6e70*/  FMUL.FTZ R15, R0.reuse, R96 ;  /* 0x00000060000f7220 */ /* 0x040fe20000410000 */
[C---:B------:R-:W-:Y:S01]  /*6e80*/  FMUL.FTZ R96, R0.reuse, R98 ;  /* 0x0000006200607220 */ /* 0x040fe20000410000 */
[----:B------:R-:W-:-:S04]  /*6e90*/  FMUL.FTZ R98, R0, R99 ;  /* 0x0000006300627220 */ /* 0x000fc80000410000 */
[----:B------:R-:W1:Y:S01]  /*6ea0*/  MUFU.TANH R128, R128 ;  /* 0x0000008000807308 */ /* 0x000e620000002400 */
[----:B--2---:R-:W-:-:S07]  /*6eb0*/  FMNMX.FTZ R9, R198, R9, !PT ;  /* 0x00000009c6097209 */ /* 0x004fce0007810000 */
[----:B------:R-:W2:Y:S01]  /*6ec0*/  MUFU.TANH R130, R130 ;  /* 0x0000008200827308 */ /* 0x000ea20000002400 */
[----:B---3--:R-:W-:-:S07]  /*6ed0*/  FMNMX.FTZ R9, R200, R9, !PT ;  /* 0x00000009c8097209 */ /* 0x008fce0007810000 */
[----:B------:R-:W3:Y:S01]  /*6ee0*/  MUFU.TANH R202, R202 ;  /* 0x000000ca00ca7308 */ /* 0x000ee20000002400 */
[----:B-1----:R-:W-:-:S07]  /*6ef0*/  FMNMX.FTZ R17, R128, R17, !PT ;  /* 0x0000001180117209 */ /* 0x002fce0007810000 */
[----:B------:R-:W1:Y:S01]  /*6f00*/  MUFU.TANH R204, R204 ;  /* 0x000000cc00cc7308 */ /* 0x000e620000002400 */
[----:B--2---:R-:W-:Y:S01]  /*6f10*/  FMNMX.FTZ R19, R130, R17, !PT ;  /* 0x0000001182137209 */ /* 0x004fe20007810000 */
[----:B------:R-:W-:-:S06]  /*6f20*/  FMUL.FTZ R17, R0, R97 ;  /* 0x0000006100117220 */ /* 0x000fcc0000410000 */
        /* <DEDUP_REMOVED lines=24> */
[C---:B------:R-:W-:Y:S01]  /*70b0*/  FMUL.FTZ R19, R0.reuse, R100 ;  /* 0x0000006400137220 */ /* 0x040fe20000410000 */
[C---:B------:R-:W-:Y:S01]  /*70c0*/  FMUL.FTZ R100, R0.reuse, R102 ;  /* 0x0000006600647220 */ /* 0x040fe20000410000 */
[----:B------:R-:W-:-:S04]  /*70d0*/  FMUL.FTZ R102, R0, R103 ;  /* 0x0000006700667220 */ /* 0x000fc80000410000 */
[----:B------:R-:W2:Y:S01]  /*70e0*/  MUFU.TANH R112, R112 ;  /* 0x0000007000707308 */ /* 0x000ea20000002400 */
[----:B---3--:R-:W-:-:S07]  /*70f0*/  FMNMX.FTZ R9, R214, R9, !PT ;  /* 0x00000009d6097209 */ /* 0x008fce0007810000 */
[----:B------:R-:W3:Y:S01]  /*7100*/  MUFU.TANH R114, R114 ;  /* 0x0000007200727308 */ /* 0x000ee20000002400 */
[----:B-1----:R-:W-:-:S07]  /*7110*/  FMNMX.FTZ R9, R216, R9, !PT ;  /* 0x00000009d8097209 */ /* 0x002fce0007810000 */
[----:B------:R-:W1:Y:S01]  /*7120*/  MUFU.TANH R218, R218 ;  /* 0x000000da00da7308 */ /* 0x000e620000002400 */
[----:B--2---:R-:W-:-:S07]  /*7130*/  FMNMX.FTZ R21, R112, R21, !PT ;  /* 0x0000001570157209 */ /* 0x004fce0007810000 */
[----:B------:R-:W2:Y:S01]  /*7140*/  MUFU.TANH R220, R220 ;  /* 0x000000dc00dc7308 */ /* 0x000ea20000002400 */
[----:B---3--:R-:W-:Y:S01]  /*7150*/  FMNMX.FTZ R23, R114, R21, !PT ;  /* 0x0000001572177209 */ /* 0x008fe20007810000 */
[----:B------:R-:W-:-:S06]  /*7160*/  FMUL.FTZ R21, R0, R101 ;  /* 0x0000006500157220 */ /* 0x000fcc0000410000 */
        /* <DEDUP_REMOVED lines=14> */
[----:B------:R-:W0:Y:S01]  /*7250*/  MUFU.TANH R228, R228 ;  /* 0x000000e400e47308 */ /* 0x000e220000002400 */
[----:B--2---:R-:W-:-:S07]  /*7260*/  FMNMX.FTZ R23, R90, R23, !PT ;  /* 0x000000175a177209 */ /* 0x004fce0007810000 */
[----:B------:R-:W1:Y:S01]  /*7270*/  MUFU.TANH R92, R92 ;  /* 0x0000005c005c7308 */ /* 0x000e620000002400 */
[----:B---3--:R-:W-:-:S07]  /*7280*/  FMNMX.FTZ R9, R226, R9, !PT ;  /* 0x00000009e2097209 */ /* 0x008fce0007810000 */
[----:B------:R-:W2:Y:S01]  /*7290*/  MUFU.TANH R94, R94 ;  /* 0x0000005e005e7308 */ /* 0x000ea20000002400 */
[----:B0-----:R-:W-:Y:S02]  /*72a0*/  FMNMX.FTZ R8, R228, R9, !PT ;  /* 0x00000009e4087209 */ /* 0x001fe40007810000 */
[----:B------:R-:W0:Y:S05]  /*72b0*/  LDC R9, c[0x0][0x988] ;  /* 0x00026200ff097b82 */ /* 0x000e2a0000000800 */
        /* <DEDUP_REMOVED lines=15> */
[----:B--2---:R-:W-:-:S05]  /*73b0*/  FMNMX.FTZ R89, R21, R8, !PT ;  /* 0x0000000815597209 */ /* 0x004fca0007810000 */
[----:B------:R-:W2:Y:S01]  /*73c0*/  SHFL.BFLY PT, R8, R89, 0x2, 0x1f ;  /* 0x0c401f0059087f89 */ /* 0x000ea200000e0000 */
[----:B---3--:R-:W-:-:S04]  /*73d0*/  FMNMX.FTZ R23, R100, R23, !PT ;  /* 0x0000001764177209 */ /* 0x008fc80007810000 */
[----:B-1----:R-:W-:-:S05]  /*73e0*/  FMNMX.FTZ R23, R102, R23, !PT ;  /* 0x0000001766177209 */ /* 0x002fca0007810000 */
[----:B------:R-:W1:Y:S01]  /*73f0*/  SHFL.BFLY PT, R10, R23, 0x2, 0x1f ;  /* 0x0c401f00170a7f89 */ /* 0x000e6200000e0000 */
[----:B--2---:R-:W-:Y:S02]  /*7400*/  FMNMX.FTZ R91, R89, R8, !PT ;  /* 0x00000008595b7209 */ /* 0x004fe40007810000 */
[----:B-1----:R-:W-:-:S03]  /*7410*/  FMNMX.FTZ R93, R23, R10, !PT ;  /* 0x0000000a175d7209 */ /* 0x002fc60007810000 */
[----:B------:R-:W1:Y:S04]  /*7420*/  SHFL.BFLY PT, R10, R91, 0x1, 0x1f ;  /* 0x0c201f005b0a7f89 */ /* 0x000e6800000e0000 */
[----:B------:R-:W2:Y:S01]  /*7430*/  SHFL.BFLY PT, R8, R93, 0x1, 0x1f ;  /* 0x0c201f005d087f89 */ /* 0x000ea200000e0000 */
[----:B-1----:R-:W-:Y:S02]  /*7440*/  FMNMX.FTZ R10, R91, R10, !PT ;  /* 0x0000000a5b0a7209 */ /* 0x002fe40007810000 */
[----:B--2---:R-:W-:-:S03]  /*7450*/  FMNMX.FTZ R8, R93, R8, !PT ;  /* 0x000000085d087209 */ /* 0x004fc60007810000 */
[C---:B------:R-:W-:Y:S01]  /*7460*/  FADD.FTZ R176, -R10.reuse, R11 ;  /* 0x0000000b0ab07221 */ /* 0x040fe20000010100 */
[----:B0-----:R-:W-:-:S03]  /*7470*/  FFMA.FTZ R103, R10, R9, -8 ;  /* 0xc10000000a677423 */ /* 0x001fc60000010009 */
[----:B------:R-:W-:Y:S01]  /*7480*/  FMUL.FTZ R11, R176, R9 ;  /* 0x00000009b00b7220 */ /* 0x000fe20000410000 */
[----:B------:R-:W-:-:S01]  /*7490*/  FADD.FTZ R176, -R8, R13 ;  /* 0x0000000d08b07221 */ /* 0x000fc20000010100 */
[-CC-:B------:R-:W-:Y:S01]  /*74a0*/  FFMA.FTZ R105, R194, R9.reuse, -R103.reuse ;  /* 0x00000009c2697223 */ /* 0x180fe20000010867 */
[----:B------:R-:W-:-:S01]  /*74b0*/  FFMA.FTZ R13, R14, R9, -R103 ;  /* 0x000000090e0d7223 */ /* 0x000fc20000010867 */
[-CC-:B------:R-:W-:Y:S01]  /*74c0*/  FFMA.FTZ R194, R17, R9.reuse, -R103.reuse ;  /* 0x0000000911c27223 */ /* 0x180fe20000010867 */
[----:B------:R-:W-:-:S01]  /*74d0*/  FFMA.FTZ R14, R20, R9, -R103 ;  /* 0x00000009140e7223 */ /* 0x000fc20000010867 */
[-CC-:B------:R-:W-:Y:S01]  /*74e0*/  FFMA.FTZ R17, R19, R9.reuse, -R103.reuse ;  /* 0x0000000913117223 */ /* 0x180fe20000010867 */
[----:B------:R-:W-:-:S01]  /*74f0*/  FFMA.FTZ R20, R156, R9, -R103 ;  /* 0x000000099c147223 */ /* 0x000fc20000010867 */
[-C--:B------:R-:W-:Y:S01]  /*7500*/  FFMA.FTZ R19, R8, R9.reuse, -8 ;  /* 0xc100000008137423 */ /* 0x080fe20000010009 */
[----:B------:R-:W-:-:S01]  /*7510*/  FFMA.FTZ R156, R174, R9, -R103 ;  /* 0x00000009ae9c7223 */ /* 0x000fc20000010867 */
[-CC-:B------:R-:W-:Y:S01]  /*7520*/  FFMA.FTZ R174, R196, R9.reuse, -R103.reuse ;  /* 0x00000009c4ae7223 */ /* 0x180fe20000010867 */
[----:B------:R-:W-:-:S01]  /*7530*/  FFMA.FTZ R12, R12, R9, -R103 ;  /* 0x000000090c0c7223 */ /* 0x000fc20000010867 */
[-C--:B------:R-:W-:Y:S01]  /*7540*/  FFMA.FTZ R196, R21, R9.reuse, -R103 ;  /* 0x0000000915c47223 */ /* 0x080fe20000010867 */
[-C--:B------:R-:W-:Y:S01]  /*7550*/  FMUL.FTZ R176, R176, R9.reuse ;  /* 0x00000009b0b07220 */ /* 0x080fe20000410000 */
[-CC-:B------:R-:W-:Y:S01]  /*7560*/  FFMA.FTZ R21, R16, R9.reuse, -R19.reuse ;  /* 0x0000000910157223 */ /* 0x180fe20000010813 */
[----:B------:R-:W-:-:S01]  /*7570*/  FFMA.FTZ R16, R18, R9, -R19 ;  /* 0x0000000912107223 */ /* 0x000fc20000010813 */
[----:B------:R-:W-:Y:S01]  /*7580*/  MUFU.EX2 R11, R11 ;  /* 0x0000000b000b7308 */ /* 0x000fe20000000800 */
[----:B------:R-:W-:-:S01]  /*7590*/  FFMA.FTZ R23, R22, R9, -R103 ;  /* 0x0000000916177223 */ /* 0x000fc20000010867 */
[-C--:B------:R-:W-:Y:S01]  /*75a0*/  FFMA.FTZ R18, R152, R9.reuse, -R19 ;  /* 0x0000000998127223 */ /* 0x080fe20000010813 */
[----:B------:R-:W-:-:S01]  /*75b0*/  FFMA.FTZ R89, R158, R9, -R103 ;  /* 0x000000099e597223 */ /* 0x000fc20000010867 */
[-CC-:B------:R-:W-:Y:S01]  /*75c0*/  FFMA.FTZ R22, R164, R9.reuse, -R103.reuse ;  /* 0x00000009a4167223 */ /* 0x180fe20000010867 */
[----:B------:R-:W-:-:S01]  /*75d0*/  FFMA.FTZ R91, R168, R9, -R103 ;  /* 0x00000009a85b7223 */ /* 0x000fc20000010867 */
[-CC-:B------:R-:W-:Y:S01]  /*75e0*/  FFMA.FTZ R93, R172, R9.reuse, -R103.reuse ;  /* 0x00000009ac5d7223 */ /* 0x180fe20000010867 */
[----:B------:R-:W-:-:S01]  /*75f0*/  FFMA.FTZ R95, R178, R9, -R103 ;  /* 0x00000009b25f7223 */ /* 0x000fc20000010867 */
[----:B------:R-:W0:Y:S01]  /*7600*/  MUFU.EX2 R12, R12 ;  /* 0x0000000c000c7308 */ /* 0x000e220000000800 */
[----:B------:R-:W-:-:S01]  /*7610*/  FFMA.FTZ R158, R180, R9, -R103 ;  /* 0x00000009b49e7223 */ /* 0x000fc20000010867 */
[-CC-:B------:R-:W-:Y:S01]  /*7620*/  FFMA.FTZ R97, R182, R9.reuse, -R103.reuse ;  /* 0x00000009b6617223 */ /* 0x180fe20000010867 */
[----:B------:R-:W-:-:S01]  /*7630*/  FFMA.FTZ R164, R184, R9, -R103 ;  /* 0x00000009b8a47223 */ /* 0x000fc20000010867 */
[-CC-:B------:R-:W-:Y:S01]  /*7640*/  FFMA.FTZ R99, R186, R9.reuse, -R103.reuse ;  /* 0x00000009ba637223 */ /* 0x180fe20000010867 */
[----:B------:R-:W-:-:S01]  /*7650*/  FFMA.FTZ R168, R188, R9, -R103 ;  /* 0x00000009bca87223 */ /* 0x000fc20000010867 */
[-CC-:B------:R-:W-:Y:S01]  /*7660*/  FFMA.FTZ R101, R190, R9.reuse, -R103.reuse ;  /* 0x00000009be657223 */ /* 0x180fe20000010867 */
[----:B------:R-:W-:-:S01]  /*7670*/  FFMA.FTZ R172, R192, R9, -R103 ;  /* 0x00000009c0ac7223 */ /* 0x000fc20000010867 */
[----:B------:R-:W-:Y:S01]  /*7680*/  MUFU.EX2 R176, R176 ;  /* 0x000000b000b07308 */ /* 0x000fe20000000800 */
[----:B------:R-:W-:-:S01]  /*7690*/  FFMA.FTZ R107, R198, R9, -R103 ;  /* 0x00000009c66b7223 */ /* 0x000fc20000010867 */
[-CC-:B------:R-:W-:Y:S01]  /*76a0*/  FFMA.FTZ R178, R200, R9.reuse, -R103.reuse ;  /* 0x00000009c8b27223 */ /* 0x180fe20000010867 */
[----:B------:R-:W-:-:S01]  /*76b0*/  FFMA.FTZ R109, R202, R9, -R103 ;  /* 0x00000009ca6d7223 */ /* 0x000fc20000010867 */
[-CC-:B------:R-:W-:Y:S01]  /*76c0*/  FFMA.FTZ R180, R204, R9.reuse, -R103.reuse ;  /* 0x00000009ccb47223 */ /* 0x180fe20000010867 */
[----:B------:R-:W-:-:S01]  /*76d0*/  FFMA.FTZ R111, R206, R9, -R103 ;  /* 0x00000009ce6f7223 */ /* 0x000fc20000010867 */
[-CC-:B------:R-:W-:Y:S01]  /*76e0*/  FFMA.FTZ R182, R208, R9.reuse, -R103.reuse ;  /* 0x00000009d0b67223 */ /* 0x180fe20000010867 */
[----:B------:R-:W-:-:S01]  /*76f0*/  FFMA.FTZ R113, R210, R9, -R103 ;  /* 0x00000009d2717223 */ /* 0x000fc20000010867 */
[----:B------:R-:W1:Y:S01]  /*7700*/  MUFU.EX2 R21, R21 ;  /* 0x0000001500157308 */ /* 0x000e620000000800 */
[----:B------:R-:W-:-:S01]  /*7710*/  FFMA.FTZ R184, R212, R9, -R103 ;  /* 0x00000009d4b87223 */ /* 0x000fc20000010867 */
[-CC-:B------:R-:W-:Y:S01]  /*7720*/  FFMA.FTZ R115, R214, R9.reuse, -R103.reuse ;  /* 0x00000009d6737223 */ /* 0x180fe20000010867 */
[----:B------:R-:W-:-:S01]  /*7730*/  FFMA.FTZ R186, R216, R9, -R103 ;  /* 0x00000009d8ba7223 */ /* 0x000fc20000010867 */
[-CC-:B------:R-:W-:Y:S01]  /*7740*/  FFMA.FTZ R117, R218, R9.reuse, -R103.reuse ;  /* 0x00000009da757223 */ /* 0x180fe20000010867 */
[----:B------:R-:W-:-:S01]  /*7750*/  FFMA.FTZ R188, R220, R9, -R103 ;  /* 0x00000009dcbc7223 */ /* 0x000fc20000010867 */
[-CC-:B------:R-:W-:Y:S01]  /*7760*/  FFMA.FTZ R119, R222, R9.reuse, -R103.reuse ;  /* 0x00000009de777223 */ /* 0x180fe20000010867 */
[----:B------:R-:W-:-:S01]  /*7770*/  FFMA.FTZ R190, R224, R9, -R103 ;  /* 0x00000009e0be7223 */ /* 0x000fc20000010867 */
[----:B------:R-:W2:Y:S01]  /*7780*/  MUFU.EX2 R13, R13 ;  /* 0x0000000d000d7308 */ /* 0x000ea20000000800 */
[----:B------:R-:W-:-:S01]  /*7790*/  FFMA.FTZ R121, R226, R9, -R103 ;  /* 0x00000009e2797223 */ /* 0x000fc20000010867 */
[-CC-:B------:R-:W-:Y:S01]  /*77a0*/  FFMA.FTZ R192, R228, R9.reuse, -R103.reuse ;  /* 0x00000009e4c07223 */ /* 0x180fe20000010867 */
[----:B------:R-:W-:-:S01]  /*77b0*/  FFMA.FTZ R15, R15, R9, -R103 ;  /* 0x000000090f0f7223 */ /* 0x000fc20000010867 */
[-CC-:B------:R-:W-:Y:S01]  /*77c0*/  FFMA.FTZ R103, R154, R9.reuse, -R19.reuse ;  /* 0x000000099a677223 */ /* 0x180fe20000010813 */
[----:B------:R-:W-:-:S01]  /*77d0*/  FFMA.FTZ R123, R160, R9, -R19 ;  /* 0x00000009a07b7223 */ /* 0x000fc20000010813 */
[----:B------:R-:W-:Y:S01]  /*77e0*/  FFMA.FTZ R152, R162, R9, -R19 ;  /* 0x00000009a2987223 */ /* 0x000fe20000010813 */
[----:B0-----:R-:W-:-:S01]  /*77f0*/  FFMA.FTZ R6, R11, R6, R12 ;  /* 0x000000060b067223 */ /* 0x001fc2000001000c */
[----:B------:R-:W0:Y:S01]  /*7800*/  MUFU.EX2 R16, R16 ;  /* 0x0000001000107308 */ /* 0x000e220000000800 */
[----:B-1----:R-:W-:-:S01]  /*7810*/  FFMA.FTZ R7, R176, R7, R21 ;  /* 0x00000007b0077223 */ /* 0x002fc20000010015 */
[-CC-:B------:R-:W-:Y:S01]  /*7820*/  FFMA.FTZ R125, R166, R9.reuse, -R19.reuse ;  /* 0x00000009a67d7223 */ /* 0x180fe20000010813 */
[----:B------:R-:W-:-:S01]  /*7830*/  FFMA.FTZ R154, R170, R9, -R19 ;  /* 0x00000009aa9a7223 */ /* 0x000fc20000010813 */
[-CC-:B------:R-:W-:Y:S01]  /*7840*/  FFMA.FTZ R135, R122, R9.reuse, -R19.reuse ;  /* 0x000000097a877223 */ /* 0x180fe20000010813 */
[----:B------:R-:W-:-:S01]  /*7850*/  FFMA.FTZ R122, R124, R9, -R19 ;  /* 0x000000097c7a7223 */ /* 0x000fc20000010813 */
[-CC-:B------:R-:W-:Y:S01]  /*7860*/  FFMA.FTZ R124, R128, R9.reuse, -R19.reuse ;  /* 0x00000009807c7223 */ /* 0x180fe20000010813 */
[----:B------:R-:W-:-:S01]  /*7870*/  FFMA.FTZ R127, R136, R9, -R19 ;  /* 0x00000009887f7223 */ /* 0x000fc20000010813 */
[----:B------:R-:W1:Y:S01]  /*7880*/  MUFU.EX2 R14, R14 ;  /* 0x0000000e000e7308 */ /* 0x000e620000000800 */
[----:B--2---:R-:W-:-:S01]  /*7890*/  FADD.FTZ R143, R13, R6 ;  /* 0x000000060d8f7221 */ /* 0x004fc20000010000 */
[-CC-:B------:R-:W-:Y:S01]  /*78a0*/  FFMA.FTZ R136, R138, R9.reuse, -R19.reuse ;  /* 0x000000098a887223 */ /* 0x180fe20000010813 */
[----:B------:R-:W-:-:S01]  /*78b0*/  FFMA.FTZ R129, R140, R9, -R19 ;  /* 0x000000098c817223 */ /* 0x000fc20000010813 */
[-CC-:B------:R-:W-:Y:S01]  /*78c0*/  FFMA.FTZ R138, R142, R9.reuse, -R19.reuse ;  /* 0x000000098e8a7223 */ /* 0x180fe20000010813 */
[----:B------:R-:W-:-:S01]  /*78d0*/  FFMA.FTZ R131, R144, R9, -R19 ;  /* 0x0000000990837223 */ /* 0x000fc20000010813 */
[-CC-:B------:R-:W-:Y:S01]  /*78e0*/  FFMA.FTZ R140, R146, R9.reuse, -R19.reuse ;  /* 0x00000009928c7223 */ /* 0x180fe20000010813 */
[----:B------:R-:W-:-:S01]  /*78f0*/  FFMA.FTZ R133, R148, R9, -R19 ;  /* 0x0000000994857223 */ /* 0x000fc20000010813 */
[----:B------:R-:W2:Y:S01]  /*7900*/  MUFU.EX2 R18, R18 ;  /* 0x0000001200127308 */ /* 0x000ea20000000800 */
[----:B0-----:R-:W-:-:S01]  /*7910*/  FADD.FTZ R7, R16, R7 ;  /* 0x0000000710077221 */ /* 0x001fc20000010000 */
[-CC-:B------:R-:W-:Y:S01]  /*7920*/  FFMA.FTZ R142, R150, R9.reuse, -R19.reuse ;  /* 0x00000009968e7223 */ /* 0x180fe20000010813 */
[----:B------:R-:W-:-:S01]  /*7930*/  FFMA.FTZ R120, R120, R9, -R19 ;  /* 0x0000000978787223 */ /* 0x000fc20000010813 */
[-CC-:B------:R-:W-:Y:S01]  /*7940*/  FFMA.FTZ R137, R126, R9.reuse, -R19.reuse ;  /* 0x000000097e897223 */ /* 0x180fe20000010813 */
[----:B------:R-:W-:-:S01]  /*7950*/  FFMA.FTZ R139, R130, R9, -R19 ;  /* 0x00000009828b7223 */ /* 0x000fc20000010813 */
[-CC-:B------:R-:W-:Y:S01]  /*7960*/  FFMA.FTZ R126, R132, R9.reuse, -R19.reuse ;  /* 0x00000009847e7223 */ /* 0x180fe20000010813 */
[----:B------:R-:W-:-:S01]  /*7970*/  FFMA.FTZ R141, R134, R9, -R19 ;  /* 0x00000009868d7223 */ /* 0x000fc20000010813 */
[----:B------:R-:W0:Y:S01]  /*7980*/  MUFU.EX2 R23, R23 ;  /* 0x0000001700177308 */ /* 0x000e220000000800 */
[----:B-1----:R-:W-:-:S01]  /*7990*/  FADD.FTZ R6, R14, R143 ;  /* 0x0000008f0e067221 */ /* 0x002fc20000010000 */
        /* <DEDUP_REMOVED lines=10> */
[----:B------:R-:W-:-:S04]  /*7a40*/  FFMA.FTZ R100, R100, R9, -R19 ;  /* 0x0000000964647223 */ /* 0x000fc80000010813 */
[----:B------:R-:W2:Y:S01]  /*7a50*/  MUFU.EX2 R20, R20 ;  /* 0x0000001400147308 */ /* 0x000ea20000000800 */
[----:B0-----:R-:W-:-:S07]  /*7a60*/  FADD.FTZ R7, R23, R6 ;  /* 0x0000000617077221 */ /* 0x001fce0000010000 */
        /* <DEDUP_REMOVED lines=15> */
[----:B--2---:R-:W-:-:S01]  /*7b60*/  FADD.FTZ R6, R91, R106 ;  /* 0x0000006a5b067221 */ /* 0x004fc20000010000 */
[----:B------:R-:W-:-:S06]  /*7b70*/  FFMA.FTZ R106, R108, R9, -R19 ;  /* 0x000000096c6a7223 */ /* 0x000fcc0000010813 */
        /* <DEDUP_REMOVED lines=9> */
[----:B-1----:R-:W-:-:S01]  /*7c10*/  FADD.FTZ R108, R136, R145 ;  /* 0x00000091886c7221 */ /* 0x002fc20000010000 */
[----:B------:R-:W-:-:S06]  /*7c20*/  FFMA.FTZ R145, R110, R9, -R19 ;  /* 0x000000096e917223 */ /* 0x000fcc0000010813 */
[----:B------:R-:W1:Y:S01]  /*7c30*/  MUFU.EX2 R158, R158 ;  /* 0x0000009e009e7308 */ /* 0x000e620000000800 */
[----:B--2---:R-:W-:-:S07]  /*7c40*/  FADD.FTZ R7, R95, R6 ;  /* 0x000000065f077221 */ /* 0x004fce0000010000 */
[----:B------:R-:W2:Y:S01]  /*7c50*/  MUFU.EX2 R138, R138 ;  /* 0x0000008a008a7308 */ /* 0x000ea20000000800 */
[----:B0-----:R-:W-:-:S01]  /*7c60*/  FADD.FTZ R147, R129, R108 ;  /* 0x0000006c81937221 */ /* 0x001fc20000010000 */
[----:B------:R-:W-:-:S06]  /*7c70*/  FFMA.FTZ R108, R112, R9, -R19 ;  /* 0x00000009706c7223 */ /* 0x000fcc0000010813 */
        /* <DEDUP_REMOVED lines=44> */
[-CC-:B------:R-:W-:Y:S01]  /*7f40*/  FFMA.FTZ R149, R90, R9.reuse, -R19.reuse ;  /* 0x000000095a957223 */ /* 0x180fe20000010813 */
[----:B------:R-:W-:-:S05]  /*7f50*/  FFMA.FTZ R19, R102, R9, -R19 ;  /* 0x0000000966137223 */ /* 0x000fca0000010813 */
        /* <DEDUP_REMOVED lines=70> */
[----:B0-----:R-:W-:-:S03]  /*83c0*/  FADD.FTZ R6, R196, R7 ;  /* 0x00000007c4067221 */ /* 0x001fc60000010000 */
[----:B-1----:R-:W-:Y:S01]  /*83d0*/  FADD.FTZ R7, R92, R90 ;  /* 0x0000005a5c077221 */ /* 0x002fe20000010000 */
[----:B------:R-:W-:Y:S06]  /*83e0*/  @!P0 BRA `(.L_x_28) ;  /* 0x0000000000048947 */ /* 0x000fec0003800000 */
[----:B------:R-:W-:Y:S01]  /*83f0*/  BPT.TRAP 0x1 ;  /* 0x000000040000795c */ /* 0x000fe20000300000 */
.L_x_28:
[----:B------:R-:W-:Y:S01]  /*8400*/  UISETP.GT.AND UP0, UPT, UR59, UR38, UPT ;  /* 0x000000263b00728c */ /* 0x000fe2000bf04270 */
[----:B------:R-:W-:Y:S01]  /*8410*/  F2FP.SATFINITE.E4M3.F32.PACK_AB_MERGE_C R22, R91, R22, RZ ;  /* 0x000000165b16723e */ /* 0x000fe200048070ff */
[----:B------:R-:W-:Y:S01]  /*8420*/  ULEA UR4, UR56, UR36, 0x3 ;  /* 0x0000002438047291 */ /* 0x000fe2000f8e183f */
[----:B------:R-:W-:Y:S01]  /*8430*/  F2FP.SATFINITE.E4M3.F32.PACK_AB_MERGE_C R105, R174, R105, RZ ;  /* 0x00000069ae69723e */ /* 0x000fe200048070ff */
[----:B------:R-:W-:Y:S01]  /*8440*/  UIADD3 UR59, UR59, -0x1, URZ ;  /* 0xffffffff3b3b7890 */ /* 0x000fe2000fffe03f */
[----:B------:R-:W-:Y:S01]  /*8450*/  F2FP.SATFINITE.E4M3.F32.PACK_AB_MERGE_C R99, R168, R99, RZ ;  /* 0x00000063a863723e */ /* 0x000fe200048070ff */
[----:B------:R-:W-:Y:S01]  /*8460*/  UIADD3 UR4, UR4, 0x29860, URZ ;  /* 0x0002986004047890 */ /* 0x000fe2000fffe03f */
[----:B------:R-:W-:Y:S01]  /*8470*/  PLOP3.LUT P1, PT, PT, PT, UP0, 0x80, 0x0 ;  /* 0x000000000000781c */ /* 0x000fe20003f2f008 */
[----:B------:R-:W-:Y:S01]  /*8480*/  UMOV UR57, UR58 ;  /* 0x0000003a00397c82 */ /* 0x000fe20008000000 */
[----:B------:R-:W-:Y:S01]  /*8490*/  F2FP.SATFINITE.E4M3.F32.PACK_AB_MERGE_C R14, R23, R14, RZ ;  /* 0x0000000e170e723e */ /* 0x000fe200048070ff */
[----:B------:R-:W-:Y:S01]  /*84a0*/  UPRMT UR4, UR51, 0x654, UR4 ;  /* 0x0000065433047896 */ /* 0x000fe20008000004 */
[----:B------:R-:W-:Y:S01]  /*84b0*/  F2FP.SATFINITE.E4M3.F32.PACK_AB_MERGE_C R113, R184, R113, RZ ;  /* 0x00000071b871723e */ /* 0x000fe200048070ff */
[----:B------:R-:W-:Y:S01]  /*84c0*/  FMUL.FTZ R24, R24, R11 ;  /* 0x0000000b18187220 */ /* 0x000fe20000410000 */
[----:B------:R-:W-:Y:S01]  /*84d0*/  F2FP.SATFINITE.E4M3.F32.PACK_AB_MERGE_C R117, R188, R117, RZ ;  /* 0x00000075bc75723e */ /* 0x000fe200048070ff */
[-C--:B------:R-:W-:Y:S01]  /*84e0*/  FMUL.FTZ R25, R25, R11.reuse ;  /* 0x0000000b19197220 */ /* 0x080fe20000410000 */
[----:B------:R-:W-:Y:S01]  /*84f0*/  F2FP.SATFINITE.E4M3.F32.PACK_AB_MERGE_C R22, R89, R20, R22 ;  /* 0x000000145916723e */ /* 0x000fe20004807016 */
[----:B------:R-:W-:Y:S01]  /*8500*/  FMUL.FTZ R28, R28, R11 ;  /* 0x0000000b1c1c7220 */ /* 0x000fe20000410000 */
[----:B------:R-:W-:Y:S01]  /*8510*/  F2FP.SATFINITE.E4M3.F32.PACK_AB_MERGE_C R105, R172, R101, R105 ;  /* 0x00000065ac69723e */ /* 0x000fe20004807069 */
[----:B------:R-:W-:Y:S01]  /*8520*/  FMUL.FTZ R29, R29, R11 ;  /* 0x0000000b1d1d7220 */ /* 0x000fe20000410000 */
[----:B------:R-:W-:Y:S01]  /*8530*/  F2FP.SATFINITE.E4M3.F32.PACK_AB_MERGE_C R18, R103, R18, RZ ;  /* 0x000000126712723e */ /* 0x000fe200048070ff */
[----:B------:R-:W-:Y:S01]  /*8540*/  SYNCS.ARRIVE.TRANS64.RED.A1T0 RZ, [UR4], RZ ;  /* 0x000000ffffff79a7 */ /* 0x000fe20008100404 */
[----:B------:R-:W-:Y:S01]  /*8550*/  F2FP.SATFINITE.E4M3.F32.PACK_AB_MERGE_C R125, R154, R125, RZ ;  /* 0x0000007d9a7d723e */ /* 0x000fe200048070ff */
[----:B------:R-:W-:Y:S01]  /*8560*/  FMUL.FTZ R32, R32, R11 ;  /* 0x0000000b20207220 */ /* 0x000fe20000410000 */
[----:B------:R-:W-:Y:S01]  /*8570*/  F2FP.SATFINITE.E4M3.F32.PACK_AB_MERGE_C R95, R158, R95, RZ ;  /* 0x0000005f9e5f723e */ /* 0x000fe200048070ff */
[----:B------:R-:W-:Y:S01]  /*8580*/  FMUL.FTZ R33, R33, R11 ;  /* 0x0000000b21217220 */ /* 0x000fe20000410000 */
[----:B------:R-:W-:Y:S01]  /*8590*/  F2FP.SATFINITE.E4M3.F32.PACK_AB_MERGE_C R129, R138, R129, RZ ;  /* 0x000000818a81723e */ /* 0x000fe200048070ff */
[----:B------:R-:W-:Y:S01]  /*85a0*/  FMUL.FTZ R36, R36, R11 ;  /* 0x0000000b24247220 */ /* 0x000fe20000410000 */
[----:B------:R-:W-:Y:S01]  /*85b0*/  F2FP.SATFINITE.E4M3.F32.PACK_AB_MERGE_C R133, R142, R133, RZ ;  /* 0x000000858e85723e */ /* 0x000fe200048070ff */
[-C--:B------:R-:W-:Y:S01]  /*85c0*/  FMUL.FTZ R37, R37, R11.reuse ;  /* 0x0000000b25257220 */ /* 0x080fe20000410000 */
[----:B------:R-:W-:Y:S01]  /*85d0*/  F2FP.SATFINITE.E4M3.F32.PACK_AB_MERGE_C R122, R137, R122, RZ ;  /* 0x0000007a897a723e */ /* 0x000fe200048070ff */
[----:B------:R-:W-:Y:S01]  /*85e0*/  FMUL.FTZ R40, R40, R11 ;  /* 0x0000000b28287220 */ /* 0x000fe20000410000 */
[----:B------:R-:W-:Y:S01]  /*85f0*/  F2FP.SATFINITE.E4M3.F32.PACK_AB_MERGE_C R109, R180, R109, RZ ;  /* 0x0000006db46d723e */ /* 0x000fe200048070ff */
[-C--:B------:R-:W-:Y:S01]  /*8600*/  FMUL.FTZ R41, R41, R11.reuse ;  /* 0x0000000b29297220 */ /* 0x080fe20000410000 */
[----:B------:R-:W-:Y:S01]  /*8610*/  F2FP.SATFINITE.E4M3.F32.PACK_AB_MERGE_C R126, R141, R126, RZ ;  /* 0x0000007e8d7e723e */ /* 0x000fe200048070ff */
[-C--:B------:R-:W-:Y:S01]  /*8620*/  FMUL.FTZ R44, R44, R11.reuse ;  /* 0x0000000b2c2c7220 */ /* 0x080fe20000410000 */
[----:B------:R-:W-:Y:S01]  /*8630*/  F2FP.SATFINITE.E4M3.F32.PACK_AB_MERGE_C R106, R145, R106, RZ ;  /* 0x0000006a916a723e */ /* 0x000fe200048070ff */
[-C--:B------:R-:W-:Y:S01]  /*8640*/  FMUL.FTZ R45, R45, R11.reuse ;  /* 0x0000000b2d2d7220 */ /* 0x080fe20000410000 */
[----:B------:R-:W-:Y:S01]  /*8650*/  F2FP.SATFINITE.E4M3.F32.PACK_AB_MERGE_C R110, R151, R110, RZ ;  /* 0x0000006e976e723e */ /* 0x000fe200048070ff */
[----:B------:R-:W-:Y:S01]  /*8660*/  FMUL.FTZ R48, R48, R11 ;  /* 0x0000000b30307220 */ /* 0x000fe20000410000 */
        /* <DEDUP_REMOVED lines=8> */
[----:B------:R-:W-:Y:S01]  /*86f0*/  F2FP.SATFINITE.E4M3.F32.PACK_AB_MERGE_C R99, R164, R97, R99 ;  /* 0x00000061a463723e */ /* 0x000fe20004807063 */
[-C--:B------:R-:W-:Y:S01]  /*8700*/  FMUL.FTZ R57, R57, R11.reuse ;  /* 0x0000000b39397220 */ /* 0x080fe20000410000 */
[----:B------:R-:W-:Y:S01]  /*8710*/  R2UR UR56, R3 ;  /* 0x00000000033872ca */ /* 0x000fe200000e0000 */
[-C--:B------:R-:W-:Y:S01]  /*8720*/  FMUL.FTZ R60, R60, R11.reuse ;  /* 0x0000000b3c3c7220 */ /* 0x080fe20000410000 */
[----:B------:R-:W-:Y:S01]  /*8730*/  F2FP.SATFINITE.E4M3.F32.PACK_AB_MERGE_C R184, R13, R12, R14 ;  /* 0x0000000c0db8723e */ /* 0x000fe2000480700e */
[----:B------:R-:W-:Y:S01]  /*8740*/  FMUL.FTZ R61, R61, R11 ;  /* 0x0000000b3d3d7220 */ /* 0x000fe20000410000 */
[----:B------:R-:W-:Y:S01]  /*8750*/  F2FP.SATFINITE.E4M3.F32.PACK_AB_MERGE_C R172, R182, R111, R113 ;  /* 0x0000006fb6ac723e */ /* 0x000fe20004807071 */
[----:B------:R-:W-:Y:S01]  /*8760*/  FMUL.FTZ R64, R64, R11 ;  /* 0x0000000b40407220 */ /* 0x000fe20000410000 */
[----:B------:R-:W-:Y:S01]  /*8770*/  F2FP.SATFINITE.E4M3.F32.PACK_AB_MERGE_C R174, R186, R115, R117 ;  /* 0x00000073baae723e */ /* 0x000fe20004807075 */
[-C--:B------:R-:W-:Y:S01]  /*8780*/  FMUL.FTZ R65, R65, R11.reuse ;  /* 0x0000000b41417220 */ /* 0x080fe20000410000 */
        /* <DEDUP_REMOVED lines=9> */
[----:B------:R-:W-:Y:S01]  /*8820*/  FMUL.FTZ R85, R85, R11 ;  /* 0x0000000b55557220 */ /* 0x000fe20000410000 */
        /* <DEDUP_REMOVED lines=32> */
[----:B------:R-:W-:Y:S01]  /*8a30*/  F2FP.SATFINITE.E4M3.F32.PACK_AB_MERGE_C R185, R16, R21, R18 ;  /* 0x0000001510b9723e */ /* 0x000fe20004807012 */
[----:B------:R-:W-:Y:S01]  /*8a40*/  IMAD.MOV.U32 R13, RZ, RZ, R8 ;  /* 0x000000ffff0d7224 */ /* 0x000fe200078e0008 */
[----:B------:R-:W-:Y:S01]  /*8a50*/  F2FP.SATFINITE.E4M3.F32.PACK_AB_MERGE_C R187, R152, R123, R125 ;  /* 0x0000007b98bb723e */ /* 0x000fe2000480707d */
[----:B------:R-:W-:Y:S01]  /*8a60*/  IMAD.MOV.U32 R11, RZ, RZ, R10 ;  /* 0x000000ffff0b7224 */ /* 0x000fe200078e000a */
[----:B------:R-:W-:Y:S01]  /*8a70*/  F2FP.SATFINITE.E4M3.F32.PACK_AB_MERGE_C R180, R156, R93, R95 ;  /* 0x0000005d9cb4723e */ /* 0x000fe2000480705f */
[----:B------:R-:W-:Y:S01]  /*8a80*/  IMAD.MOV.U32 R186, RZ, RZ, R22 ;  /* 0x000000ffffba7224 */ /* 0x000fe200078e0016 */
[----:B------:R-:W-:Y:S01]  /*8a90*/  F2FP.SATFINITE.E4M3.F32.PACK_AB_MERGE_C R181, R136, R127, R129 ;  /* 0x0000007f88b5723e */ /* 0x000fe20004807081 */
[----:B------:R-:W-:Y:S01]  /*8aa0*/  IMAD.MOV.U32 R176, RZ, RZ, R105 ;  /* 0x000000ffffb07224 */ /* 0x000fe200078e0069 */
[----:B------:R-:W-:-:S02]  /*8ab0*/  F2FP.SATFINITE.E4M3.F32.PACK_AB_MERGE_C R183, R140, R131, R133 ;  /* 0x000000838cb7723e */ /* 0x000fc40004807085 */
[----:B------:R-:W-:Y:S02]  /*8ac0*/  F2FP.SATFINITE.E4M3.F32.PACK_AB_MERGE_C R177, R135, R120, R122 ;  /* 0x0000007887b1723e */ /* 0x000fe4000480707a */
[----:B------:R-:W-:Y:S02]  /*8ad0*/  F2FP.SATFINITE.E4M3.F32.PACK_AB_MERGE_C R178, R178, R107, R109 ;  /* 0x0000006bb2b2723e */ /* 0x000fe4000480706d */
[----:B------:R-:W-:Y:S02]  /*8ae0*/  F2FP.SATFINITE.E4M3.F32.PACK_AB_MERGE_C R179, R139, R124, R126 ;  /* 0x0000007c8bb3723e */ /* 0x000fe4000480707e */
[----:B------:R-:W-:Y:S02]  /*8af0*/  F2FP.SATFINITE.E4M3.F32.PACK_AB_MERGE_C R173, R143, R104, R106 ;  /* 0x000000688fad723e */ /* 0x000fe4000480706a */
[----:B------:R-:W-:Y:S02]  /*8b00*/  F2FP.SATFINITE.E4M3.F32.PACK_AB_MERGE_C R175, R147, R108, R110 ;  /* 0x0000006c93af723e */ /* 0x000fe4000480706e */
[----:B------:R-:W-:-:S02]  /*8b10*/  F2FP.SATFINITE.E4M3.F32.PACK_AB_MERGE_C R168, R190, R119, R121 ;  /* 0x00000077bea8723e */ /* 0x000fc40004807079 */
[----:B------:R-:W-:Y:S02]  /*8b20*/  F2FP.SATFINITE.E4M3.F32.PACK_AB_MERGE_C R169, R149, R88, R19 ;  /* 0x0000005895a9723e */ /* 0x000fe40004807013 */
[----:B------:R-:W-:Y:S02]  /*8b30*/  F2FP.SATFINITE.E4M3.F32.PACK_AB_MERGE_C R170, R194, R15, R17 ;  /* 0x0000000fc2aa723e */ /* 0x000fe40004807011 */
[----:B------:R-:W-:Y:S02]  /*8b40*/  F2FP.SATFINITE.E4M3.F32.PACK_AB_MERGE_C R171, R171, R96, R23 ;  /* 0x00000060abab723e */ /* 0x000fe40004807017 */
[----:B------:R-:W-:Y:S01]  /*8b50*/  MOV R182, R99 ;  /* 0x0000006300b67202 */ /* 0x000fe20000000f00 */
[----:B------:R-:W-:Y:S06]  /*8b60*/  @P1 BRA `(.L_x_29) ;  /* 0xffffffc800281947 */ /* 0x000fec000383ffff */
.L_x_18:
[----:B------:R-:W-:Y:S06]  /*8b70*/  BAR.ARV 0x8, 0x180 ;  /* 0x0206000000007b1d */ /* 0x000fec0000002000 */
[----:B------:R-:W-:Y:S05]  /*8b80*/  @!P0 BRA `(.L_x_30) ;  /* 0x0000000000048947 */ /* 0x000fea0003800000 */
[----:B------:R-:W-:Y:S01]  /*8b90*/  BPT.TRAP 0x1 ;  /* 0x000000040000795c */ /* 0x000fe20000300000 */
.L_x_30:
[----:B------:R-:W-:Y:S01]  /*8ba0*/  R2UR UR9, R3 ;  /* 0x00000000030972ca */ /* 0x000fe200000e0000 */
[----:B------:R-:W-:-:S05]  /*8bb0*/  IMAD.U32 R0, RZ, RZ, UR58 ;  /* 0x0000003aff007e24 */ /* 0x000fca000f8e00ff */
[----:B------:R-:W-:-:S07]  /*8bc0*/  SHF.L.U32 R0, R0, 0x1f, RZ ;  /* 0x0000001f00007819 */ /* 0x000fce00000006ff */
[----:B------:R-:W-:-:S09]  /*8bd0*/  ULEA UR9, UR9, UR36, 0x3 ;  /* 0x0000002409097291 */ /* 0x000fd2000f8e183f */
[----:B------:R0:W1:Y:S01]  /*8be0*/  SYNCS.PHASECHK.TRANS64.TRYWAIT P1, [UR9+0x29850], R0 ;  /* 0x02985000ff0075a7 */ /* 0x0000620008020149 */
[----:B------:R-:W-:Y:S05]  /*8bf0*/  @!P0 BRA `(.L_x_31) ;  /* 0x0000000000048947 */ /* 0x000fea0003800000 */
[----:B------:R-:W-:Y:S01]  /*8c00*/  BPT.TRAP 0x1 ;  /* 0x000000040000795c */ /* 0x000fe20000300000 */
.L_x_31:
[----:B-1----:R-:W-:Y:S05]  /*8c10*/  @P1 BRA `(.L_x_32) ;  /* 0x0000000000081947 */ /* 0x002fea0003800000 */
[----:B------:R-:W1:Y:S02]  /*8c20*/  SYNCS.PHASECHK.TRANS64.TRYWAIT P1, [UR9+0x29850], R0 ;  /* 0x02985000ff0075a7 */ /* 0x000e640008020149 */
[----:B-1----:R-:W-:Y:S05]  /*8c30*/  @!P1 BRA `(.L_x_33) ;  /* 0x0000007c00049947 */ /* 0x002fea0003800000 */
.L_x_32:
[----:B------:R-:W-:Y:S01]  /*8c40*/  UIADD3 UR36, UR36, 0x400, URZ ;  /* 0x0000040024247890 */ /* 0x000fe2000fffe03f */
[----:B------:R-:W-:Y:S01]  /*8c50*/  R2UR UR4, R3 ;  /* 0x00000000030472ca */ /* 0x000fe200000e0000 */
[----:B------:R-:W-:Y:S01]  /*8c60*/  WARPGROUP.ARRIVE ;  /* 0x00000000000079c5 */ /* 0x000fe20000000000 */
[----:B------:R-:W-:Y:S01]  /*8c70*/  UMOV UR7, 0xc0000010 ;  /* 0xc000001000077882 */ /* 0x000fe20000000000 */
[----:B------:R-:W-:Y:S01]  /*8c80*/  USHF.R.U32.HI UR36, URZ, 0x4, UR36 ;  /* 0x000000043f247899 */ /* 0x000fe20008011624 */
[----:B------:R-:W-:Y:S01]  /*8c90*/  IMAD.MOV.U32 R4, RZ, RZ, 0x3f800000 ;  /* 0x3f800000ff047424 */ /* 0x000fe200078e00ff */
[----:B------:R-:W-:Y:S02]  /*8ca0*/  ULDC.64 UR10, c[0x0][0x9a0] ;  /* 0x00026800000a7ab9 */ /* 0x000fe40000000a00 */
[----:B------:R-:W-:Y:S02]  /*8cb0*/  ULOP3.LUT UR36, UR36, 0x3fff, URZ, 0xc0, !UPT ;  /* 0x00003fff24247892 */ /* 0x000fe4000f8ec03f */
[----:B------:R-:W-:-:S02]  /*8cc0*/  UISETP.NE.U32.AND UP0, UPT, UR10, URZ, UPT ;  /* 0x0000003f0a00728c */ /* 0x000fc4000bf05070 */
[----:B------:R-:W-:Y:S02]  /*8cd0*/  ULOP3.LUT UR8, UR36, 0x10000, URZ, 0xfc, !UPT ;  /* 0x0001000024087892 */ /* 0x000fe4000f8efc3f */
[----:B------:R-:W-:Y:S02]  /*8ce0*/  UISETP.NE.AND.EX UP0, UPT, UR11, URZ, UPT, UP0 ;  /* 0x0000003f0b00728c */ /* 0x000fe4000bf05300 */
[----:B------:R-:W-:-:S04]  /*8cf0*/  UIMAD UR8, UR4, 0x500, UR8 ;  /* 0x00000500040878a4 */ /* 0x000fc8000f8e0208 */
[----:B------:R-:W-:Y:S01]  /*8d00*/  UIADD3 UR4, UR8, 0x100, URZ ;  /* 0x0000010008047890 */ /* 0x000fe2000fffe03f */
[----:B------:R-:W-:Y:S02]  /*8d10*/  PLOP3.LUT P1, PT, PT, PT, UP0, 0x80, 0x0 ;  /* 0x000000000000781c */ /* 0x000fe40003f2f008 */
[----:B------:R-:W-:-:S06]  /*8d20*/  UMOV UR6, UR8 ;  /* 0x0000000800067c82 */ /* 0x000fcc0008000000 */
[----:B------:R-:W-:Y:S01]  /*8d30*/  QGMMA.64x128x32.F32.E4M3.E4M3 R24, R184, gdesc[UR4], R24, gsb0 ;  /* 0x01e00004b8187df3 */ /* 0x000fe20008000818 */
[----:B------:R-:W-:Y:S01]  /*8d40*/  UMOV UR7, 0xc0000010 ;  /* 0xc000001000077882 */ /* 0x000fe20000000000 */
[----:B------:R-:W-:Y:S01]  /*8d50*/  UMOV UR6, UR4 ;  /* 0x0000000400067c82 */ /* 0x000fe20008000000 */
[----:B------:R-:W-:Y:S02]  /*8d60*/  @UP0 ULDC.64 UR12, c[0x0][0x9c8] ;  /* 0x00027200000c0ab9 */ /* 0x000fe40000000a00 */
[----:B------:R-:W-:Y:S01]  /*8d70*/  @UP0 UIMAD.WIDE.U32 UR4, UR48, UR12, URZ ;  /* 0x0000000c300402a5 */ /* 0x000fe2000f8e003f */
[----:B------:R-:W-:Y:S02]  /*8d80*/  WARPGROUP.DEPBAR.LE gsb0, 0x0 ;  /* 0x00008000000079c5 */ /* 0x000fe40000010000 */
[----:B------:R-:W-:-:S06]  /*8d90*/  WARPGROUP.ARRIVE ;  /* 0x00000000000079c5 */ /* 0x000fcc0000000000 */
[----:B------:R-:W-:Y:S01]  /*8da0*/  QGMMA.64x128x32.F32.E4M3.E4M3 R24, R180, gdesc[UR4], R24, gsb0 ;  /* 0x01e00004b4187df3 */ /* 0x000fe20008000818 */
[----:B------:R-:W-:Y:S02]  /*8db0*/  @UP0 UIMAD UR6, UR37, UR12, URZ ;  /* 0x0000000c250602a4 */ /* 0x000fe4000f8e023f */
[----:B------:R-:W-:Y:S02]  /*8dc0*/  @UP0 USHF.R.S32.HI UR7, URZ, 0x1f, UR50 ;  /* 0x0000001f3f070899 */ /* 0x000fe40008011432 */
[----:B------:R-:W-:-:S03]  /*8dd0*/  @UP0 UIMAD UR6, UR48, UR13, UR6 ;  /* 0x0000000d300602a4 */ /* 0x000fc6000f8e0206 */
[----:B------:R-:W-:Y:S01]  /*8de0*/  @UP0 ULDC.64 UR12, c[0x0][0x9d0] ;  /* 0x00027400000c0ab9 */ /* 0x000fe20000000a00 */
[----:B------:R-:W-:Y:S02]  /*8df0*/  @UP0 UIADD3 UR5, UR5, UR6, URZ ;  /* 0x0000000605050290 */ /* 0x000fe4000fffe03f */
[----:B------:R-:W-:Y:S02]  /*8e00*/  @UP0 UIMAD UR6, UR7, UR12, URZ ;  /* 0x0000000c070602a4 */ /* 0x000fe4000f8e023f */
[----:B------:R-:W-:Y:S02]  /*8e10*/  @UP0 UIMAD.WIDE.U32 UR4, UR50, UR12, UR4 ;  /* 0x0000000c320402a5 */ /* 0x000fe4000f8e0004 */
[----:B------:R-:W-:-:S04]  /*8e20*/  @UP0 UIMAD UR6, UR50, UR13, UR6 ;  /* 0x0000000d320602a4 */ /* 0x000fc8000f8e0206 */
[----:B------:R-:W-:Y:S02]  /*8e30*/  @UP0 UIADD3 UR5, UR5, UR6, URZ ;  /* 0x0000000605050290 */ /* 0x000fe4000fffe03f */
[----:B------:R-:W-:-:S04]  /*8e40*/  @UP0 ULEA UR6, UP1, UR4, UR10, 0x2 ;  /* 0x0000000a04060291 */ /* 0x000fc8000f82103f */
[----:B------:R-:W-:Y:S02]  /*8e50*/  @UP0 ULEA.HI.X UR7, UR4, UR11, UR5, 0x2, UP1 ;  /* 0x0000000b04070291 */ /* 0x000fe400088f1405 */
[----:B------:R-:W-:Y:S01]  /*8e60*/  UIADD3 UR4, UR8, 0x200, URZ ;  /* 0x0000020008047890 */ /* 0x000fe2000fffe03f */
[----:B------:R-:W-:-:S03]  /*8e70*/  IMAD.U32 R2, RZ, RZ, UR6 ;  /* 0x00000006ff027e24 */ /* 0x000fc6000f8e00ff */
[----:B------:R-:W-:Y:S01]  /*8e80*/  IMAD.U32 R3, RZ, RZ, UR7 ;  /* 0x00000007ff037e24 */ /* 0x000fe2000f8e00ff */
[----:B------:R-:W-:Y:S02]  /*8e90*/  UMOV UR7, 0xc0000010 ;  /* 0xc000001000077882 */ /* 0x000fe40000000000 */
[----:B------:R-:W-:Y:S02]  /*8ea0*/  UMOV UR6, UR4 ;  /* 0x0000000400067c82 */ /* 0x000fe40008000000 */
[----:B------:R2:W3:Y:S01]  /*8eb0*/  @P1 LDG.E R4, desc[UR54][R2.64] ;  /* 0x0000003602041981 */ /* 0x0004e2000c1e1900 */
[----:B------:R-:W-:Y:S01]  /*8ec0*/  UIADD3 UR4, UR8, 0x300, URZ ;  /* 0x0000030008047890 */ /* 0x000fe2000fffe03f */
[----:B------:R-:W-:Y:S02]  /*8ed0*/  WARPGROUP.DEPBAR.LE gsb0, 0x0 ;  /* 0x00008000000079c5 */ /* 0x000fe40000010000 */
[----:B------:R-:W-:-:S06]  /*8ee0*/  WARPGROUP.ARRIVE ;  /* 0x00000000000079c5 */ /* 0x000fcc0000000000 */
[----:B------:R-:W-:Y:S01]  /*8ef0*/  QGMMA.64x128x32.F32.E4M3.E4M3 R24, R176, gdesc[UR4], R24, gsb0 ;  /* 0x01e00004b0187df3 */ /* 0x000fe20008000818 */
[----:B------:R-:W-:Y:S01]  /*8f00*/  UMOV UR6, UR4 ;  /* 0x0000000400067c82 */ /* 0x000fe20008000000 */
[----:B------:R-:W-:Y:S01]  /*8f10*/  UMOV UR7, 0xc0000010 ;  /* 0xc000001000077882 */ /* 0x000fe20000000000 */
[----:B------:R-:W-:Y:S01]  /*8f20*/  UIADD3 UR8, UR8, 0x400, URZ ;  /* 0x0000040008087890 */ /* 0x000fe2000fffe03f */
[----:B-1----:R-:W1:Y:S04]  /*8f30*/  SHFL.BFLY PT, R5, R6, 0x2, 0x1f ;  /* 0x0c401f0006057f89 */ /* 0x002e6800000e0000 */
[----:B------:R-:W4:Y:S01]  /*8f40*/  SHFL.BFLY PT, R12, R7, 0x2, 0x1f ;  /* 0x0c401f00070c7f89 */ /* 0x000f2200000e0000 */
[----:B------:R-:W-:Y:S02]  /*8f50*/  WARPGROUP.DEPBAR.LE gsb0, 0x0 ;  /* 0x00008000000079c5 */ /* 0x000fe40000010000 */
[----:B------:R-:W-:-:S06]  /*8f60*/  WARPGROUP.ARRIVE ;  /* 0x00000000000079c5 */ /* 0x000fcc0000000000 */
[----:B------:R-:W-:Y:S01]  /*8f70*/  QGMMA.64x128x32.F32.E4M3.E4M3 R24, R172, gdesc[UR4], R24, gsb0 ;  /* 0x01e00004ac187df3 */ /* 0x000fe20008000818 */
[----:B------:R-:W-:Y:S01]  /*8f80*/  UMOV UR6, UR8 ;  /* 0x0000000800067c82 */ /* 0x000fe20008000000 */
[----:B------:R-:W-:Y:S01]  /*8f90*/  UMOV UR7, 0xc0000010 ;  /* 0xc000001000077882 */ /* 0x000fe20000000000 */
[----:B-1----:R-:W-:Y:S01]  /*8fa0*/  FADD.FTZ R5, R5, R6 ;  /* 0x0000000605057221 */ /* 0x002fe20000010000 */
[----:B----4-:R-:W-:-:S04]  /*8fb0*/  FADD.FTZ R12, R12, R7 ;  /* 0x000000070c0c7221 */ /* 0x010fc80000010000 */
[----:B0-----:R-:W0:Y:S04]  /*8fc0*/  SHFL.BFLY PT, R0, R5, 0x1, 0x1f ;  /* 0x0c201f0005007f89 */ /* 0x001e2800000e0000 */
[----:B--2---:R-:W1:Y:S01]  /*8fd0*/  SHFL.BFLY PT, R3, R12, 0x1, 0x1f ;  /* 0x0c201f000c037f89 */ /* 0x004e6200000e0000 */
[----:B------:R-:W-:Y:S01]  /*8fe0*/  MOV R7, RZ ;  /* 0x000000ff00077202 */ /* 0x000fe20000000f00 */
[----:B0-----:R-:W-:Y:S01]  /*8ff0*/  FADD.FTZ R13, R5, R0 ;  /* 0x00000000050d7221 */ /* 0x001fe20000010000 */
[----:B-1----:R-:W-:-:S04]  /*9000*/  FADD.FTZ R14, R12, R3 ;  /* 0x000000030c0e7221 */ /* 0x002fc80000010000 */
[C---:B------:R-:W-:Y:S01]  /*9010*/  FSETP.NE.FTZ.AND P1, PT, R13.reuse, RZ, PT ;  /* 0x000000ff0d00720b */ /* 0x040fe20003f35000 */
[----:B------:R-:W-:Y:S01]  /*9020*/  FMUL.FTZ R15, R13, 0.00390625 ;  /* 0x3b8000000d0f7820 */ /* 0x000fe20000410000 */
[----:B------:R-:W-:-:S04]  /*9030*/  FMUL.FTZ R6, R14, 0.00390625 ;  /* 0x3b8000000e067820 */ /* 0x000fc80000410000 */
[----:B------:R-:W-:Y:S02]  /*9040*/  FSETP.NE.FTZ.AND P2, PT, R15, RZ, PT ;  /* 0x000000ff0f00720b */ /* 0x000fe40003f55000 */
[----:B------:R-:W-:-:S05]  /*9050*/  FSETP.NE.FTZ.AND P3, PT, R6, RZ, PT ;  /* 0x000000ff0600720b */ /* 0x000fca0003f75000 */
[----:B------:R-:W-:Y:S01]  /*9060*/  @P1 MUFU.RCP R7, R13 ;  /* 0x0000000d00071308 */ /* 0x000fe20000001000 */
[----:B------:R-:W-:Y:S01]  /*9070*/  FSETP.NE.FTZ.AND P1, PT, R14, RZ, PT ;  /* 0x000000ff0e00720b */ /* 0x000fe20003f35000 */
[----:B------:R-:W-:Y:S01]  /*9080*/  IMAD.MOV.U32 R11, RZ, RZ, RZ ;  /* 0x000000ffff0b7224 */ /* 0x000fe200078e00ff */
[----:B------:R-:W-:Y:S02]  /*9090*/  WARPGROUP.DEPBAR.LE gsb0, 0x0 ;  /* 0x00008000000079c5 */ /* 0x000fe40000010000 */
[----:B------:R-:W-:-:S06]  /*90a0*/  WARPGROUP.ARRIVE ;  /* 0x00000000000079c5 */ /* 0x000fcc0000000000 */
[----:B------:R-:W-:Y:S01]  /*90b0*/  QGMMA.64x128x32.F32.E4M3.E4M3 R24, R168, gdesc[UR4], R24, gsb0 ;  /* 0x01e00004a8187df3 */ /* 0x000fe20008000818 */
[----:B------:R-:W0:Y:S08]  /*90c0*/  @P2 MUFU.LG2 R2, R15 ;  /* 0x0000000f00022308 */ /* 0x000e300000000c00 */
[----:B------:R-:W1:Y:S08]  /*90d0*/  @P3 MUFU.LG2 R6, R6 ;  /* 0x0000000600063308 */ /* 0x000e700000000c00 */
[----:B------:R-:W2:Y:S01]  /*90e0*/  @P1 MUFU.RCP R11, R14 ;  /* 0x0000000e000b1308 */ /* 0x000ea20000001000 */
[C---:B------:R-:W-:Y:S01]  /*90f0*/  @P2 FMUL.FTZ R5, R9.reuse, 0.69314718246459960938 ;  /* 0x3f31721809052820 */ /* 0x040fe20000410000 */
[----:B0-----:R-:W-:Y:S01]  /*9100*/  @P2 FMUL.FTZ R2, R2, 0.69314718246459960938 ;  /* 0x3f31721802022820 */ /* 0x001fe20000410000 */
[----:B------:R-:W-:Y:S01]  /*9110*/  @P3 FMUL.FTZ R12, R9, 0.69314718246459960938 ;  /* 0x3f317218090c3820 */ /* 0x000fe20000410000 */
[----:B------:R-:W-:-:S02]  /*9120*/  IMAD.MOV.U32 R0, RZ, RZ, -0x800000 ;  /* 0xff800000ff007424 */ /* 0x000fc400078e00ff */
[----:B------:R-:W-:Y:S01]  /*9130*/  @P2 FFMA.FTZ R0, R5, R10, R2 ;  /* 0x0000000a05002223 */ /* 0x000fe20000010002 */
[----:B-1----:R-:W-:Y:S01]  /*9140*/  @P3 FMUL.FTZ R9, R6, 0.69314718246459960938 ;  /* 0x3f31721806093820 */ /* 0x002fe20000410000 */
[----:B------:R-:W-:Y:S02]  /*9150*/  IMAD.MOV.U32 R3, RZ, RZ, -0x800000 ;  /* 0xff800000ff037424 */ /* 0x000fe400078e00ff */
[----:B---3--:R-:W-:Y:S01]  /*9160*/  FMUL.FTZ R2, R7, R4 ;  /* 0x0000000407027220 */ /* 0x008fe20000410000 */
[----:B------:R-:W-:Y:S01]  /*9170*/  @P3 FFMA.FTZ R3, R12, R8, R9 ;  /* 0x000000080c033223 */ /* 0x000fe20000010009 */
[----:B--2---:R-:W-:Y:S01]  /*9180*/  FMUL.FTZ R4, R11, R4 ;  /* 0x000000040b047220 */ /* 0x004fe20000410000 */
[----:B------:R-:W-:Y:S02]  /*9190*/  WARPGROUP.DEPBAR.LE gsb0, 0x0 ;  /* 0x00008000000079c5 */ /* 0x000fe40000010000 */
[----:B------:R-:W-:Y:S05]  /*91a0*/  @!P0 BRA `(.L_x_34) ;  /* 0x0000000000048947 */ /* 0x000fea0003800000 */
[----:B------:R-:W-:Y:S01]  /*91b0*/  BPT.TRAP 0x1 ;  /* 0x000000040000795c */ /* 0x000fe20000300000 */
.L_x_34:
[----:B------:R-:W-:Y:S01]  /*91c0*/  UIADD3 UR4, UR9, 0x29860, URZ ;  /* 0x0002986009047890 */ /* 0x000fe2000fffe03f */
[-C--:B------:R-:W-:Y:S01]  /*91d0*/  FMUL.FTZ R7, R24, R2.reuse ;  /* 0x0000000218077220 */ /* 0x080fe20000410000 */
[-C--:B------:R-:W-:Y:S01]  /*91e0*/  FMUL.FTZ R9, R29, R2.reuse ;  /* 0x000000021d097220 */ /* 0x080fe20000410000 */
[-C--:B------:R-:W-:Y:S01]  /*91f0*/  FMUL.FTZ R10, R32, R2.reuse ;  /* 0x00000002200a7220 */ /* 0x080fe20000410000 */
[----:B------:R-:W-:Y:S01]  /*9200*/  UPRMT UR4, UR51, 0x654, UR4 ;  /* 0x0000065433047896 */ /* 0x000fe20008000004 */
        /* <DEDUP_REMOVED lines=8> */
[----:B------:R-:W-:Y:S01]  /*9290*/  SYNCS.ARRIVE.TRANS64.RED.A1T0 RZ, [UR4], RZ ;  /* 0x000000ffffff79a7 */ /* 0x000fe20008100404 */
        /* <DEDUP_REMOVED lines=47> */
[----:B------:R-:W-:Y:S01]  /*9590*/  PLOP3.LUT P0, PT, PT, PT, PT, 0x8, 0x0 ;  /* 0x000000000000781c */ /* 0x000fe20003f0e170 */
[-C--:B------:R-:W-:Y:S01]  /*95a0*/  FMUL.FTZ R70, R70, R4.reuse ;  /* 0x0000000446467220 */ /* 0x080fe20000410000 */
[-C--:B------:R-:W-:Y:S01]  /*95b0*/  FMUL.FTZ R67, R67, R4.reuse ;  /* 0x0000000443437220 */ /* 0x080fe20000410000 */
[-C--:B------:R-:W-:Y:S01]  /*95c0*/  FMUL.FTZ R78, R78, R4.reuse ;  /* 0x000000044e4e7220 */ /* 0x080fe20000410000 */
[-C--:B------:R-:W-:Y:S01]  /*95d0*/  FMUL.FTZ R75, R75, R4.reuse ;  /* 0x000000044b4b7220 */ /* 0x080fe20000410000 */
[-C--:B------:R-:W-:Y:S01]  /*95e0*/  FMUL.FTZ R86, R86, R4.reuse ;  /* 0x0000000456567220 */ /* 0x080fe20000410000 */
[----:B------:R-:W-:-:S07]  /*95f0*/  FMUL.FTZ R83, R83, R4 ;  /* 0x0000000453537220 */ /* 0x000fce0000410000 */
.L_x_10:
[----:B------:R-:W-:Y:S05]  /*9600*/  @P0 BRA `(.L_x_35) ;  /* 0x00000020006c0947 */ /* 0x000fea0003800000 */
[----:B------:R-:W0:Y:S01]  /*9610*/  S2R R25, SR_TID.X ;  /* 0x0000000000197919 */ /* 0x000e220000002100 */
[----:B------:R-:W-:Y:S01]  /*9620*/  ULDC.64 UR4, c[0x4][0x40] ;  /* 0x0100100000047ab9 */ /* 0x000fe20000000a00 */
[----:B------:R-:W-:Y:S01]  /*9630*/  ULDC.64 UR8, c[0x0][0xbd0] ;  /* 0x0002f40000087ab9 */ /* 0x000fe20000000a00 */
[----:B------:R-:W-:Y:S01]  /*9640*/  USHF.R.S32.HI UR7, URZ, 0x1f, UR50 ;  /* 0x0000001f3f077899 */ /* 0x000fe20008011432 */
[----:B------:R-:W-:Y:S01]  /*9650*/  ULDC.64 UR10, c[0x0][0xb38] ;  /* 0x0002ce00000a7ab9 */ /* 0x000fe20000000a00 */
[----:B0-----:R-:W-:-:S05]  /*9660*/  IMAD.SHL.U32 R2, R25, 0x4, RZ ;  /* 0x0000000419027824 */ /* 0x001fca00078e00ff */
[----:B------:R-:W-:Y:S01]  /*9670*/  LOP3.LUT R2, R2, 0xc, RZ, 0xc0, !PT ;  /* 0x0000000c02027812 */ /* 0x000fe200078ec0ff */
[----:B------:R-:W-:Y:S03]  /*9680*/  BAR.SYNC.DEFER_BLOCKING 0x1, 0x100 ;  /* 0x0044000000007b1d */ /* 0x000fe60000010000 */
[----:B------:R-:W-:-:S05]  /*9690*/  IADD3 R4, P0, R2, UR4, RZ ;  /* 0x0000000402047c10 */ /* 0x000fca000ff1e0ff */
[----:B------:R-:W-:-:S06]  /*96a0*/  IMAD.X R5, RZ, RZ, UR5, P0 ;  /* 0x00000005ff057e24 */ /* 0x000fcc00080e06ff */
[----:B------:R0:W2:Y:S01]  /*96b0*/  LDG.E.CONSTANT R5, desc[UR54][R4.64] ;  /* 0x0000003604057981 */ /* 0x0000a2000c1e9900 */
[C---:B------:R-:W-:Y:S01]  /*96c0*/  LOP3.LUT P0, R2, R25.reuse, 0x3, RZ, 0xc0, !PT ;  /* 0x0000000319027812 */ /* 0x040fe2000780c0ff */
[----:B------:R-:W-:Y:S01]  /*96d0*/  UIMAD.WIDE.U32 UR4, UR50, UR8, URZ ;  /* 0x00000008320472a5 */ /* 0x000fe2000f8e003f */
[----:B------:R-:W-:Y:S01]  /*96e0*/  IADD3 R25, R25, -0x80, RZ ;  /* 0xffffff8019197810 */ /* 0x000fe20007ffe0ff */
[----:B------:R-:W-:Y:S01]  /*96f0*/  UIMAD UR6, UR7, UR8, URZ ;  /* 0x00000008070672a4 */ /* 0x000fe2000f8e023f */
[----:B------:R-:W-:Y:S01]  /*9700*/  ISETP.EQ.OR P0, PT, R2, 0x3, !P0 ;  /* 0x000000030200780c */ /* 0x000fe20004702670 */
[----:B------:R-:W-:Y:S01]  /*9710*/  UIMAD UR8, UR7, UR10, URZ ;  /* 0x0000000a070872a4 */ /* 0x000fe2000f8e023f */
[----:B------:R-:W-:Y:S01]  /*9720*/  BSSY B0, `(.L_x_36) ;  /* 0x000018f000007945 */ /* 0x000fe20003800000 */
[----:B------:R-:W-:Y:S01]  /*9730*/  MOV R32, UR4 ;  /* 0x0000000400207c02 */ /* 0x000fe20008000f00 */
[----:B------:R-:W-:Y:S01]  /*9740*/  UIMAD UR9, UR50, UR9, UR6 ;  /* 0x00000009320972a4 */ /* 0x000fe2000f8e0206 */
[----:B0-----:R-:W-:Y:S01]  /*9750*/  SHF.R.S32.HI R4, RZ, 0x1f, R25 ;  /* 0x0000001fff047819 */ /* 0x001fe20000011419 */
[----:B------:R-:W-:Y:S01]  /*9760*/  UIMAD.WIDE.U32 UR6, UR50, UR10, URZ ;  /* 0x0000000a320672a5 */ /* 0x000fe2000f8e003f */
[----:B------:R-:W-:Y:S01]  /*9770*/  SEL R108, R6, R9, P0 ;  /* 0x00000009066c7207 */ /* 0x000fe20000000000 */
[----:B------:R-:W0:Y:S01]  /*9780*/  S2UR UR4, SR_CTAID.Y ;  /* 0x00000000000479c3 */ /* 0x000e220000002600 */
[----:B------:R-:W-:Y:S01]  /*9790*/  LEA.HI R2, R4, R25, RZ, 0x7 ;  /* 0x0000001904027211 */ /* 0x000fe200078f38ff */
[----:B------:R-:W-:Y:S01]  /*97a0*/  UIADD3 UR9, UR5, UR9, URZ ;  /* 0x0000000905097290 */ /* 0x000fe2000fffe03f */
[----:B------:R-:W-:Y:S01]  /*97b0*/  SEL R119, R9, R6, P0 ;  /* 0x0000000609777207 */ /* 0x000fe20000000000 */
[----:B------:R-:W-:Y:S01]  /*97c0*/  UIMAD UR8, UR50, UR11, UR8 ;  /* 0x0000000b320872a4 */ /* 0x000fe2000f8e0208 */
[----:B------:R-:W-:Y:S01]  /*97d0*/  LOP3.LUT R6, R2, 0xffffff80, RZ, 0xc0, !PT ;  /* 0xffffff8002067812 */ /* 0x000fe200078ec0ff */
[----:B------:R-:W-:Y:S01]  /*97e0*/  IMAD.U32 R45, RZ, RZ, UR7 ;  /* 0x00000007ff2d7e24 */ /* 0x000fe2000f8e00ff */
[----:B------:R-:W-:Y:S01]  /*97f0*/  SEL R104, R36, R11, P0 ;  /* 0x0000000b24687207 */ /* 0x000fe20000000000 */
[----:B------:R-:W-:Y:S01]  /*9800*/  UIADD3 UR8, UR7, UR8, URZ ;  /* 0x0000000807087290 */ /* 0x000fe2000fffe03f */
[----:B------:R-:W-:Y:S01]  /*9810*/  SEL R115, R11, R36, P0 ;  /* 0x000000240b737207 */ /* 0x000fe20000000000 */
[----:B------:R-:W-:Y:S01]  /*9820*/  IMAD.IADD R64, R25, 0x1, -R6 ;  /* 0x0000000119407824 */ /* 0x000fe200078e0a06 */
[----:B------:R-:W-:-:S02]  /*9830*/  SEL R16, R10, R33, P0 ;  /* 0x000000210a107207 */ /* 0x000fc40000000000 */
[----:B------:R-:W-:Y:S01]  /*9840*/  SEL R113, R33, R10, P0 ;  /* 0x0000000a21717207 */ /* 0x000fe20000000000 */
[----:B------:R-:W-:Y:S01]  /*9850*/  IMAD.U32 R33, RZ, RZ, UR5 ;  /* 0x00000005ff217e24 */ /* 0x000fe2000f8e00ff */
[----:B------:R-:W-:Y:S01]  /*9860*/  SHF.R.S32.HI R11, RZ, 0x1f, R64 ;  /* 0x0000001fff0b7819 */ /* 0x000fe20000011440 */
[----:B------:R-:W-:Y:S01]  /*9870*/  IMAD.U32 R33, RZ, RZ, UR9 ;  /* 0x00000009ff217e24 */ /* 0x000fe2000f8e00ff */
[----:B------:R-:W-:Y:S01]  /*9880*/  LEA.HI R4, R4, R25, RZ, 0x2 ;  /* 0x0000001904047211 */ /* 0x000fe200078f10ff */
[----:B------:R-:W-:Y:S01]  /*9890*/  IMAD.U32 R45, RZ, RZ, UR8 ;  /* 0x00000008ff2d7e24 */ /* 0x000fe2000f8e00ff */
[----:B------:R-:W-:Y:S01]  /*98a0*/  LEA.HI R10, R11, R64, RZ, 0x2 ;  /* 0x000000400b0a7211 */ /* 0x000fe200078f10ff */
[----:B------:R-:W-:Y:S01]  /*98b0*/  ULDC.64 UR8, c[0x0][0xb28] ;  /* 0x0002ca0000087ab9 */ /* 0x000fe20000000a00 */
[----:B------:R-:W-:Y:S02]  /*98c0*/  SEL R100, R12, R41, P0 ;  /* 0x000000290c647207 */ /* 0x000fe40000000000 */
[----:B------:R-:W-:-:S02]  /*98d0*/  SEL R109, R41, R12, P0 ;  /* 0x0000000c296d7207 */ /* 0x000fc40000000000 */
[----:B------:R-:W-:Y:S02]  /*98e0*/  SEL R48, R26, R27, P0 ;  /* 0x0000001b1a307207 */ /* 0x000fe40000000000 */
[----:B------:R-:W-:Y:S02]  /*98f0*/  SEL R89, R27, R26, P0 ;  /* 0x0000001a1b597207 */ /* 0x000fe40000000000 */
[----:B------:R-:W-:Y:S02]  /*9900*/  SEL R26, R74, R75, P0 ;  /* 0x0000004b4a1a7207 */ /* 0x000fe40000000000 */
[----:B------:R-:W-:Y:S02]  /*9910*/  SEL R41, R75, R74, P0 ;  /* 0x0000004a4b297207 */ /* 0x000fe40000000000 */
[----:B------:R-:W-:Y:S01]  /*9920*/  SEL R106, R7, R8, P0 ;  /* 0x00000008076a7207 */ /* 0x000fe20000000000 */
[----:B------:R-:W1:Y:S01]  /*9930*/  S2R R74, SR_CTAID.X ;  /* 0x00000000004a7919 */ /* 0x000e620000002500 */
[----:B------:R-:W-:-:S02]  /*9940*/  SEL R117, R8, R7, P0 ;  /* 0x0000000708757207 */ /* 0x000fc40000000000 */
[----:B------:R-:W-:Y:S02]  /*9950*/  LOP3.LUT R6, R4, 0xfffffffc, RZ, 0xc0, !PT ;  /* 0xfffffffc04067812 */ /* 0x000fe400078ec0ff */
[--C-:B------:R-:W-:Y:S02]  /*9960*/  SHF.R.S32.HI R4, RZ, 0x2, R10.reuse ;  /* 0x00000002ff047819 */ /* 0x100fe4000001140a */
[----:B------:R-:W-:Y:S01]  /*9970*/  SHF.R.S32.HI R7, RZ, 0x1f, R10 ;  /* 0x0000001fff077819 */ /* 0x000fe2000001140a */
[----:B------:R-:W-:Y:S01]  /*9980*/  IMAD.IADD R8, R25, 0x1, -R6 ;  /* 0x0000000119087824 */ /* 0x000fe200078e0a06 */
[----:B------:R-:W-:Y:S02]  /*9990*/  SHF.R.S32.HI R9, RZ, 0x7, R2 ;  /* 0x00000007ff097819 */ /* 0x000fe40000011402 */
[----:B------:R-:W-:Y:S02]  /*99a0*/  LEA.HI R7, R7, R4, RZ, 0x3 ;  /* 0x0000000407077211 */ /* 0x000fe400078f18ff */
[----:B------:R-:W-:-:S02]  /*99b0*/  SEL R98, R52, R15, P0 ;  /* 0x0000000f34627207 */ /* 0x000fc40000000000 */
[----:B------:R-:W-:Y:S02]  /*99c0*/  SEL R107, R15, R52, P0 ;  /* 0x000000340f6b7207 */ /* 0x000fe40000000000 */
[----:B------:R-:W-:Y:S02]  /*99d0*/  SEL R72, R24, R81, P0 ;  /* 0x0000005118487207 */ /* 0x000fe40000000000 */
[----:B------:R-:W-:Y:S02]  /*99e0*/  SEL R93, R81, R24, P0 ;  /* 0x00000018515d7207 */ /* 0x000fe40000000000 */
[----:B------:R-:W-:Y:S02]  /*99f0*/  SEL R102, R44, R13, P0 ;  /* 0x0000000d2c667207 */ /* 0x000fe40000000000 */
[----:B------:R-:W-:Y:S01]  /*9a00*/  SEL R111, R13, R44, P0 ;  /* 0x0000002c0d6f7207 */ /* 0x000fe20000000000 */
[----:B------:R-:W-:Y:S01]  /*9a10*/  IMAD.U32 R44, RZ, RZ, UR6 ;  /* 0x00000006ff2c7e24 */ /* 0x000fe2000f8e00ff */
[----:B------:R-:W-:Y:S01]  /*9a20*/  SEL R52, R34, R35, P0 ;  /* 0x0000002322347207 */ /* 0x000fe20000000000 */
[----:B------:R-:W-:Y:S01]  /*9a30*/  ULDC.64 UR6, c[0x0][0xb48] ;  /* 0x0002d20000067ab9 */ /* 0x000fe20000000a00 */
[----:B------:R-:W-:-:S02]  /*9a40*/  SEL R81, R35, R34, P0 ;  /* 0x0000002223517207 */ /* 0x000fc40000000000 */
[----:B------:R-:W-:Y:S02]  /*9a50*/  LEA.HI R2, R2, R9, RZ, 0x1 ;  /* 0x0000000902027211 */ /* 0x000fe400078f08ff */
[----:B------:R-:W-:Y:S02]  /*9a60*/  LOP3.LUT R7, R7, 0xfffffff8, RZ, 0xc0, !PT ;  /* 0xfffffff807077812 */ /* 0x000fe400078ec0ff */
[----:B------:R-:W-:Y:S02]  /*9a70*/  SEL R34, R86, R87, P0 ;  /* 0x0000005756227207 */ /* 0x000fe40000000000 */
[----:B------:R-:W-:Y:S01]  /*9a80*/  SEL R13, R87, R86, P0 ;  /* 0x00000056570d7207 */ /* 0x000fe20000000000 */
[----:B------:R-:W-:Y:S01]  /*9a90*/  IMAD.IADD R7, R4, 0x1, -R7 ;  /* 0x0000000104077824 */ /* 0x000fe200078e0a07 */
[----:B------:R-:W-:Y:S01]  /*9aa0*/  LEA.HI R6, R11, R64, RZ, 0x5 ;  /* 0x000000400b067211 */ /* 0x000fe200078f28ff */
[----:B------:R-:W3:Y:S01]  /*9ab0*/  LDC R87, c[0x0][0xbe8] ;  /* 0x0002fa00ff577b82 */ /* 0x000ee20000000800 */
[----:B------:R-:W-:-:S02]  /*9ac0*/  LOP3.LUT R2, R2, 0x3fffffe, RZ, 0xc0, !PT ;  /* 0x03fffffe02027812 */ /* 0x000fc400078ec0ff */
[----:B------:R-:W-:Y:S02]  /*9ad0*/  SHF.R.S32.HI R6, RZ, 0x5, R6 ;  /* 0x00000005ff067819 */ /* 0x000fe40000011406 */
[----:B------:R-:W-:Y:S01]  /*9ae0*/  LEA.HI R4, R8, R8, RZ, 0x1 ;  /* 0x0000000808047211 */ /* 0x000fe200078f08ff */
[----:B------:R-:W-:Y:S01]  /*9af0*/  IMAD.IADD R2, R9, 0x1, -R2 ;  /* 0x0000000109027824 */ /* 0x000fe200078e0a02 */
[----:B------:R-:W-:Y:S01]  /*9b00*/  SEL R96, R14, R49, P0 ;  /* 0x000000310e607207 */ /* 0x000fe20000000000 */
[----:B------:R-:W-:Y:S01]  /*9b10*/  IMAD R7, R6, 0x10, R7 ;  /* 0x0000001006077824 */ /* 0x000fe200078e0207 */
[----:B------:R-:W-:Y:S02]  /*9b20*/  LOP3.LUT R9, R4, 0x1ffffffe, RZ, 0xc0, !PT ;  /* 0x1ffffffe04097812 */ /* 0x000fe400078ec0ff */
[----:B------:R-:W-:Y:S01]  /*9b30*/  SEL R105, R49, R14, P0 ;  /* 0x0000000e31697207 */ /* 0x000fe20000000000 */
[----:B------:R-:W-:Y:S01]  /*9b40*/  IMAD R2, R2, 0x40, R7 ;  /* 0x0000004002027824 */ /* 0x000fe200078e0207 */
[----:B------:R-:W-:-:S02]  /*9b50*/  SEL R14, R30, R31, P0 ;  /* 0x0000001f1e0e7207 */ /* 0x000fc40000000000 */
[----:B------:R-:W-:Y:S02]  /*9b60*/  IADD3 R9, R8, -R9, RZ ;  /* 0x8000000908097210 */ /* 0x000fe40007ffe0ff */
[----:B------:R-:W-:Y:S02]  /*9b70*/  SEL R92, R17, R18, P0 ;  /* 0x00000012115c7207 */ /* 0x000fe40000000000 */
[----:B------:R-:W-:Y:S01]  /*9b80*/  SEL R101, R18, R17, P0 ;  /* 0x0000001112657207 */ /* 0x000fe20000000000 */
[----:B------:R-:W-:Y:S01]  /*9b90*/  IMAD R9, R9, 0x8, R2 ;  /* 0x0000000809097824 */ /* 0x000fe200078e0202 */
[----:B------:R-:W-:Y:S02]  /*9ba0*/  SEL R18, R38, R39, P0 ;  /* 0x0000002726127207 */ /* 0x000fe40000000000 */
[----:B------:R-:W-:Y:S02]  /*9bb0*/  SEL R85, R39, R38, P0 ;  /* 0x0000002627557207 */ /* 0x000fe40000000000 */
[----:B------:R-:W-:-:S02]  /*9bc0*/  SEL R56, R46, R47, P0 ;  /* 0x0000002f2e387207 */ /* 0x000fc40000000000 */
[----:B------:R-:W-:Y:S02]  /*9bd0*/  SEL R77, R47, R46, P0 ;  /* 0x0000002e2f4d7207 */ /* 0x000fe40000000000 */
[----:B------:R-:W-:Y:S02]  /*9be0*/  SEL R12, R50, R51, P0 ;  /* 0x00000033320c7207 */ /* 0x000fe40000000000 */
[----:B------:R-:W-:Y:S02]  /*9bf0*/  SEL R38, R66, R67, P0 ;  /* 0x0000004342267207 */ /* 0x000fe40000000000 */
[----:B------:R-:W-:Y:S01]  /*9c00*/  SEL R47, R67, R66, P0 ;  /* 0x00000042432f7207 */ /* 0x000fe20000000000 */
[----:B-1----:R-:W-:Y:S01]  /*9c10*/  IMAD R66, R74, 0x80, R2 ;  /* 0x000000804a427824 */ /* 0x002fe200078e0202 */
[----:B------:R-:W-:Y:S01]  /*9c20*/  LOP3.LUT R7, R10, 0x7ffffffc, RZ, 0xc0, !PT ;  /* 0x7ffffffc0a077812 */ /* 0x000fe200078ec0ff */
[----:B------:R-:W-:Y:S01]  /*9c30*/  IMAD R74, R74, 0x80, R9 ;  /* 0x000000804a4a7824 */ /* 0x000fe200078e0209 */
[----:B------:R-:W-:-:S02]  /*9c40*/  SEL R88, R20, R65, P0 ;  /* 0x0000004114587207 */ /* 0x000fc40000000000 */
[----:B------:R-:W-:Y:S02]  /*9c50*/  SEL R97, R65, R20, P0 ;  /* 0x0000001441617207 */ /* 0x000fe40000000000 */
[----:B------:R-:W-:Y:S02]  /*9c60*/  SEL R46, R54, R55, P0 ;  /* 0x00000037362e7207 */ /* 0x000fe40000000000 */
[----:B------:R-:W-:Y:S02]  /*9c70*/  SEL R61, R55, R54, P0 ;  /* 0x00000036373d7207 */ /* 0x000fe40000000000 */
[----:B------:R-:W-:Y:S02]  /*9c80*/  SEL R90, R68, R21, P0 ;  /* 0x00000015445a7207 */ /* 0x000fe40000000000 */
[----:B------:R-:W-:Y:S02]  /*9c90*/  SEL R99, R21, R68, P0 ;  /* 0x0000004415637207 */ /* 0x000fe40000000000 */
[----:B------:R-:W-:-:S02]  /*9ca0*/  SEL R20, R84, R29, P0 ;  /* 0x0000001d54147207 */ /* 0x000fc40000000000 */
[----:B---3--:R-:W-:Y:S02]  /*9cb0*/  ISETP.NE.AND P2, PT, R87, 0x1, PT ;  /* 0x000000015700780c */ /* 0x008fe40003f45270 */
[----:B------:R-:W-:Y:S02]  /*9cc0*/  SEL R68, R22, R73, P0 ;  /* 0x0000004916447207 */ /* 0x000fe40000000000 */
[----:B------:R-:W-:Y:S02]  /*9cd0*/  SEL R69, R73, R22, P0 ;  /* 0x0000001649457207 */ /* 0x000fe40000000000 */
[----:B------:R-:W-:Y:S02]  /*9ce0*/  SEL R80, R76, R23, P0 ;  /* 0x000000174c507207 */ /* 0x000fe40000000000 */
[----:B------:R-:W-:Y:S02]  /*9cf0*/  SEL R94, R60, R19, P0 ;  /* 0x000000133c5e7207 */ /* 0x000fe40000000000 */
[----:B------:R-:W-:-:S02]  /*9d00*/  SEL R103, R19, R60, P0 ;  /* 0x0000003c13677207 */ /* 0x000fc40000000000 */
[----:B------:R-:W-:Y:S02]  /*9d10*/  SEL R73, R29, R84, P0 ;  /* 0x000000541d497207 */ /* 0x000fe40000000000 */
[----:B------:R-:W-:Y:S02]  /*9d20*/  SEL R95, R23, R76, P0 ;  /* 0x0000004c175f7207 */ /* 0x000fe40000000000 */
[----:B------:R-:W-:Y:S01]  /*9d30*/  SEL R60, R42, R43, P0 ;  /* 0x0000002b2a3c7207 */ /* 0x000fe20000000000 */
[----:B------:R-:W0:Y:S01]  /*9d40*/  LDC R76, c[0x0][0xc50] ;  /* 0x00031400ff4c7b82 */ /* 0x000e220000000800 */
[----:B------:R-:W-:Y:S02]  /*9d50*/  SEL R29, R43, R42, P0 ;  /* 0x0000002a2b1d7207 */ /* 0x000fe40000000000 */
[----:B------:R-:W-:Y:S02]  /*9d60*/  SEL R91, R31, R30, P0 ;  /* 0x0000001e1f5b7207 */ /* 0x000fe40000000000 */
[----:B------:R-:W-:-:S02]  /*9d70*/  SEL R65, R51, R50, P0 ;  /* 0x0000003233417207 */ /* 0x000fc40000000000 */
[----:B------:R-:W-:Y:S02]  /*9d80*/  SEL R42, R58, R59, P0 ;  /* 0x0000003b3a2a7207 */ /* 0x000fe40000000000 */
        /* <DEDUP_REMOVED lines=8> */
[----:B------:R-:W1:Y:S01]  /*9e10*/  @P2 LDC R83, c[0x0][0xbf0] ;  /* 0x0002fc00ff532b82 */ /* 0x000e620000000800 */
[C---:B------:R-:W-:Y:S01]  /*9e20*/  LOP3.LUT P1, RZ, R64.reuse, 0x3, RZ, 0xc0, !PT ;  /* 0x0000000340ff7812 */ /* 0x040fe2000782c0ff */
[----:B------:R-:W-:Y:S01]  /*9e30*/  IMAD.IADD R64, R64, 0x1, -R7 ;  /* 0x0000000140407824 */ /* 0x000fe200078e0a07 */
[----:B------:R-:W-:-:S05]  /*9e40*/  SEL R43, R71, R70, P0 ;  /* 0x00000046472b7207 */ /* 0x000fca0000000000 */
[----:B------:R-:W3:Y:S01]  /*9e50*/  @P2 LDC R82, c[0x0][0xbf0] ;  /* 0x0002fc00ff522b82 */ /* 0x000ee20000000800 */
[----:B--2---:R2:W-:Y:S04]  /*9e60*/  SHFL.IDX PT, R49, R14, R5, 0x1c1f ;  /* 0x001c1f050e317589 */ /* 0x0045e800000e0000 */
[----:B------:R-:W-:Y:S04]  /*9e70*/  SHFL.IDX PT, R8, R34, R5, 0x1c1f ;  /* 0x001c1f0522087589 */ /* 0x000fe800000e0000 */
[----:B------:R-:W-:Y:S01]  /*9e80*/  SHFL.IDX PT, R10, R106, R5, 0x1c1f ;  /* 0x001c1f056a0a7589 */ /* 0x000fe200000e0000 */
[----:B--2---:R-:W-:-:S03]  /*9e90*/  LOP3.LUT R14, R5, 0x2, RZ, 0x3c, !PT ;  /* 0x00000002050e7812 */ /* 0x004fc600078e3cff */
[----:B------:R-:W-:Y:S04]  /*9ea0*/  SHFL.IDX PT, R54, R12, R5, 0x1c1f ;  /* 0x001c1f050c367589 */ /* 0x000fe800000e0000 */
[----:B------:R-:W2:Y:S04]  /*9eb0*/  SHFL.IDX PT, R13, R13, R14, 0x1c1f ;  /* 0x001c1f0e0d0d7589 */ /* 0x000ea800000e0000 */
[----:B------:R-:W4:Y:S04]  /*9ec0*/  SHFL.IDX PT, R9, R117, R14, 0x1c1f ;  /* 0x001c1f0e75097589 */ /* 0x000f2800000e0000 */
[----:B------:R-:W-:Y:S04]  /*9ed0*/  SHFL.IDX PT, R11, R108, R5, 0x1c1f ;  /* 0x001c1f056c0b7589 */ /* 0x000fe800000e0000 */
[----:B------:R-:W5:Y:S04]  /*9ee0*/  SHFL.IDX PT, R12, R119, R14, 0x1c1f ;  /* 0x001c1f0e770c7589 */ /* 0x000f6800000e0000 */
[----:B------:R-:W-:Y:S04]  /*9ef0*/  SHFL.IDX PT, R16, R16, R5, 0x1c1f ;  /* 0x001c1f0510107589 */ /* 0x000fe800000e0000 */
[----:B------:R-:W0:Y:S04]  /*9f00*/  SHFL.IDX PT, R17, R113, R14, 0x1c1f ;  /* 0x001c1f0e71117589 */ /* 0x000e2800000e0000 */
[----:B------:R-:W-:Y:S01]  /*9f10*/  SHFL.IDX PT, R22, R100, R5, 0x1c1f ;  /* 0x001c1f0564167589 */ /* 0x000fe200000e0000 */
[----:B--2---:R-:W-:-:S03]  /*9f20*/  SEL R7, R8, R13, P0 ;  /* 0x0000000d08077207 */ /* 0x004fc60000000000 */
[----:B------:R-:W-:Y:S04]  /*9f30*/  SHFL.IDX PT, R53, R18, R5, 0x1c1f ;  /* 0x001c1f0512357589 */ /* 0x000fe800000e0000 */
[----:B------:R-:W-:Y:S04]  /*9f40*/  SHFL.IDX PT, R23, R109, R14, 0x1c1f ;  /* 0x001c1f0e6d177589 */ /* 0x000fe800000e0000 */
[----:B------:R-:W-:Y:S04]  /*9f50*/  SHFL.IDX PT, R15, R104, R5, 0x1c1f ;  /* 0x001c1f05680f7589 */ /* 0x000fe800000e0000 */
[----:B------:R-:W-:Y:S04]  /*9f60*/  SHFL.IDX PT, R30, R92, R5, 0x1c1f ;  /* 0x001c1f055c1e7589 */ /* 0x000fe800000e0000 */
[----:B------:R-:W-:Y:S04]  /*9f70*/  SHFL.IDX PT, R50, R20, R5, 0x1c1f ;  /* 0x001c1f0514327589 */ /* 0x000fe800000e0000 */
[----:B------:R-:W2:Y:S04]  /*9f80*/  SHFL.IDX PT, R18, R115, R14, 0x1c1f ;  /* 0x001c1f0e73127589 */ /* 0x000ea800000e0000 */
[----:B------:R-:W1:Y:S04]  /*9f90*/  SHFL.IDX PT, R31, R101, R14, 0x1c1f ;  /* 0x001c1f0e651f7589 */ /* 0x000e6800000e0000 */
[----:B------:R-:W-:Y:S04]  /*9fa0*/  SHFL.IDX PT, R19, R102, R5, 0x1c1f ;  /* 0x001c1f0566137589 */ /* 0x000fe800000e0000 */
[----:B------:R-:W-:Y:S04]  /*9fb0*/  SHFL.IDX PT, R63, R80, R5, 0x1c1f ;  /* 0x001c1f05503f7589 */ /* 0x000fe800000e0000 */
[----:B------:R-:W3:Y:S04]  /*9fc0*/  SHFL.IDX PT, R20, R111, R14, 0x1c1f ;  /* 0x001c1f0e6f147589 */ /* 0x000ee800000e0000 */
[----:B------:R-:W-:Y:S04]  /*9fd0*/  SHFL.IDX PT, R24, R96, R5, 0x1c1f ;  /* 0x001c1f0560187589 */ /* 0x000fe800000e0000 */
[----:B------:R-:W-:Y:S04]  /*9fe0*/  SHFL.IDX PT, R27, R94, R5, 0x1c1f ;  /* 0x001c1f055e1b7589 */ /* 0x000fe800000e0000 */
[----:B------:R-:W-:Y:S04]  /*9ff0*/  SHFL.IDX PT, R21, R105, R14, 0x1c1f ;  /* 0x001c1f0e69157589 */ /* 0x000fe800000e0000 */
[----:B------:R-:W3:Y:S04]  /*a000*/  SHFL.IDX PT, R34, R103, R14, 0x1c1f ;  /* 0x001c1f0e67227589 */ /* 0x000ee800000e0000 */
[----:B------:R4:W-:Y:S04]  /*a010*/  SHFL.IDX PT, R80, R85, R14, 0x1c1f ;  /* 0x001c1f0e55507589 */ /* 0x0009e800000e0000 */
[----:B------:R-:W-:Y:S04]  /*a020*/  SHFL.IDX PT, R6, R26, R5, 0x1c1f ;  /* 0x001c1f051a067589 */ /* 0x000fe800000e0000 */
[----:B------:R-:W-:Y:S01]  /*a030*/  SHFL.IDX PT, R25, R98, R5, 0x1c1f ;  /* 0x001c1f0562197589 */ /* 0x000fe200000e0000 */
[----:B----4-:R-:W4:Y:S03]  /*a040*/  LDC.64 R84, c[0x0][0xbd8] ;  /* 0x0002f600ff547b82 */ /* 0x010f260000000a00 */
[----:B------:R-:W-:Y:S04]  /*a050*/  SHFL.IDX PT, R26, R107, R14, 0x1c1f ;  /* 0x001c1f0e6b1a7589 */ /* 0x000fe800000e0000 */
[----:B------:R-:W-:Y:S04]  /*a060*/  SHFL.IDX PT, R2, R58, R5, 0x1c1f ;  /* 0x001c1f053a027589 */ /* 0x000fe800000e0000 */
[----:B------:R-:W-:Y:S04]  /*a070*/  SHFL.IDX PT, R51, R88, R5, 0x1c1f ;  /* 0x001c1f0558337589 */ /* 0x000fe800000e0000 */
[----:B------:R-:W4:Y:S04]  /*a080*/  SHFL.IDX PT, R58, R97, R14, 0x1c1f ;  /* 0x001c1f0e613a7589 */ /* 0x000f2800000e0000 */
[----:B------:R-:W-:Y:S04]  /*a090*/  SHFL.IDX PT, R35, R90, R5, 0x1c1f ;  /* 0x001c1f055a237589 */ /* 0x000fe800000e0000 */
[----:B------:R-:W4:Y:S04]  /*a0a0*/  SHFL.IDX PT, R62, R99, R14, 0x1c1f ;  /* 0x001c1f0e633e7589 */ /* 0x000f2800000e0000 */
[----:B------:R5:W-:Y:S04]  /*a0b0*/  SHFL.IDX PT, R67, R77, R14, 0x1c1f ;  /* 0x001c1f0e4d437589 */ /* 0x000be800000e0000 */
[----:B------:R-:W-:Y:S04]  /*a0c0*/  SHFL.IDX PT, R68, R68, R5, 0x1c1f ;  /* 0x001c1f0544447589 */ /* 0x000fe800000e0000 */
[----:B------:R-:W4:Y:S01]  /*a0d0*/  SHFL.IDX PT, R69, R69, R14, 0x1c1f ;  /* 0x001c1f0e45457589 */ /* 0x000f2200000e0000 */
[----:B-----5:R-:W5:Y:S03]  /*a0e0*/  @P2 LDC R77, c[0x0][0xbec] ;  /* 0x0002fb00ff4d2b82 */ /* 0x020f660000000800 */
[----:B------:R0:W-:Y:S04]  /*a0f0*/  SHFL.IDX PT, R79, R89, R14, 0x1c1f ;  /* 0x001c1f0e594f7589 */ /* 0x0001e800000e0000 */
[----:B------:R-:W-:Y:S04]  /*a100*/  SHFL.IDX PT, R72, R72, R5, 0x1c1f ;  /* 0x001c1f0548487589 */ /* 0x000fe800000e0000 */
[----:B------:R-:W-:Y:S01]  /*a110*/  SHFL.IDX PT, R48, R48, R5, 0x1c1f ;  /* 0x001c1f0530307589 */ /* 0x000fe200000e0000 */
[----:B0-----:R-:W0:Y:S03]  /*a120*/  LDC.64 R88, c[0x0][0xb40] ;  /* 0x0002d000ff587b82 */ /* 0x001e260000000a00 */
[----:B------:R-:W-:Y:S04]  /*a130*/  SHFL.IDX PT, R52, R52, R5, 0x1c1f ;  /* 0x001c1f0534347589 */ /* 0x000fe800000e0000 */
[----:B------:R-:W-:Y:S04]  /*a140*/  SHFL.IDX PT, R60, R60, R5, 0x1c1f ;  /* 0x001c1f053c3c7589 */ /* 0x000fe800000e0000 */
[----:B------:R-:W-:Y:S04]  /*a150*/  SHFL.IDX PT, R56, R56, R5, 0x1c1f ;  /* 0x001c1f0538387589 */ /* 0x000fe800000e0000 */
[----:B------:R-:W-:Y:S04]  /*a160*/  SHFL.IDX PT, R46, R46, R5, 0x1c1f ;  /* 0x001c1f052e2e7589 */ /* 0x000fe800000e0000 */
[----:B------:R-:W-:Y:S04]  /*a170*/  SHFL.IDX PT, R42, R42, R5, 0x1c1f ;  /* 0x001c1f052a2a7589 */ /* 0x000fe800000e0000 */
[----:B------:R-:W-:Y:S01]  /*a180*/  SHFL.IDX PT, R40, R40, R5, 0x1c1f ;  /* 0x001c1f0528287589 */ /* 0x000fe200000e0000 */
[----:B0-----:R-:W-:-:S03]  /*a190*/  IMAD.WIDE.U32 R44, R88, UR48, R44 ;  /* 0x00000030582c7c25 */ /* 0x001fc6000f8e002c */
[----:B------:R-:W-:Y:S04]  /*a1a0*/  SHFL.IDX PT, R38, R38, R5, 0x1c1f ;  /* 0x001c1f0526267589 */ /* 0x000fe800000e0000 */
[----:B------:R-:W-:Y:S04]  /*a1b0*/  SHFL.IDX PT, R36, R36, R5, 0x1c1f ;  /* 0x001c1f0524247589 */ /* 0x000fe800000e0000 */
[----:B------:R0:W-:Y:S04]  /*a1c0*/  SHFL.IDX PT, R4, R28, R5, 0x1c1f ;  /* 0x001c1f051c047589 */ /* 0x0001e800000e0000 */
[----:B------:R-:W5:Y:S04]  /*a1d0*/  SHFL.IDX PT, R70, R95, R14, 0x1c1f ;  /* 0x001c1f0e5f467589 */ /* 0x000f6800000e0000 */
[----:B------:R-:W-:Y:S01]  /*a1e0*/  SHFL.IDX PT, R73, R73, R14, 0x1c1f ;  /* 0x001c1f0e49497589 */ /* 0x000fe200000e0000 */
[----:B0-----:R-:W-:-:S02]  /*a1f0*/  SEL R5, R13, R8, P0 ;  /* 0x000000080d057207 */ /* 0x001fc40000000000 */
[----:B------:R-:W-:Y:S01]  /*a200*/  SEL R8, R10, R9, P0 ;  /* 0x000000090a087207 */ /* 0x000fe20000000000 */
[----:B------:R-:W0:Y:S01]  /*a210*/  SHFL.IDX PT, R75, R93, R14, 0x1c1f ;  /* 0x001c1f0e5d4b7589 */ /* 0x000e2200000e0000 */
[----:B------:R-:W-:Y:S02]  /*a220*/  SEL R10, R9, R10, P0 ;  /* 0x0000000a090a7207 */ /* 0x000fe40000000000 */
[----:B------:R-:W-:Y:S01]  /*a230*/  SEL R9, R11, R12, P0 ;  /* 0x0000000c0b097207 */ /* 0x000fe20000000000 */
[----:B------:R1:W0:Y:S01]  /*a240*/  SHFL.IDX PT, R78, R91, R14, 0x1c1f ;  /* 0x001c1f0e5b4e7589 */ /* 0x00022200000e0000 */
[----:B------:R-:W-:Y:S02]  /*a250*/  SEL R11, R12, R11, P0 ;  /* 0x0000000b0c0b7207 */ /* 0x000fe40000000000 */
[----:B------:R-:W-:Y:S01]  /*a260*/  SEL R12, R16, R17, P0 ;  /* 0x00000011100c7207 */ /* 0x000fe20000000000 */
[----:B------:R-:W0:Y:S01]  /*a270*/  SHFL.IDX PT, R81, R81, R14, 0x1c1f ;  /* 0x001c1f0e51517589 */ /* 0x000e2200000e0000 */
[----:B------:R-:W-:-:S02]  /*a280*/  SEL R16, R17, R16, P0 ;  /* 0x0000001011107207 */ /* 0x000fc40000000000 */
[----:B--2---:R-:W-:Y:S01]  /*a290*/  SEL R13, R15, R18, P0 ;  /* 0x000000120f0d7207 */ /* 0x004fe20000000000 */
[----:B------:R2:W-:Y:S01]  /*a2a0*/  SHFL.IDX PT, R71, R29, R14, 0x1c1f ;  /* 0x001c1f0e1d477589 */ /* 0x0005e200000e0000 */
[----:B------:R-:W-:Y:S01]  /*a2b0*/  SEL R17, R18, R15, P0 ;  /* 0x0000000f12117207 */ /* 0x000fe20000000000 */
[----:B-1----:R-:W1:Y:S01]  /*a2c0*/  @P2 LDC R91, c[0x0][0xbec] ;  /* 0x0002fb00ff5b2b82 */ /* 0x002e620000000800 */
[----:B------:R-:W-:Y:S01]  /*a2d0*/  SEL R28, R30, R31, P0 ;  /* 0x0000001f1e1c7207 */ /* 0x000fe20000000000 */
[----:B------:R-:W-:Y:S01]  /*a2e0*/  SHFL.IDX PT, R61, R61, R14, 0x1c1f ;  /* 0x001c1f0e3d3d7589 */ /* 0x000fe200000e0000 */
[----:B---3--:R-:W-:Y:S02]  /*a2f0*/  SEL R15, R19, R20, P0 ;  /* 0x00000014130f7207 */ /* 0x008fe40000000000 */
[----:B------:R-:W-:Y:S01]  /*a300*/  SEL R30, R31, R30, P0 ;  /* 0x0000001e1f1e7207 */ /* 0x000fe20000000000 */
[----:B------:R-:W-:Y:S01]  /*a310*/  SHFL.IDX PT, R65, R65, R14, 0x1c1f ;  /* 0x001c1f0e41417589 */ /* 0x000fe200000e0000 */
[----:B------:R-:W-:-:S02]  /*a320*/  SEL R31, R34, R27, P0 ;  /* 0x0000001b221f7207 */ /* 0x000fc40000000000 */
[----:B--2---:R-:W-:Y:S01]  /*a330*/  SEL R29, R27, R34, P0 ;  /* 0x000000221b1d7207 */ /* 0x004fe20000000000 */
[----:B------:R-:W-:Y:S01]  /*a340*/  SHFL.IDX PT, R55, R55, R14, 0x1c1f ;  /* 0x001c1f0e37377589 */ /* 0x000fe200000e0000 */
[----:B----4-:R-:W-:Y:S01]  /*a350*/  IMAD R34, R84, UR37, RZ ;  /* 0x0000002554227c24 */ /* 0x010fe2000f8e02ff */
[----:B------:R-:W-:Y:S02]  /*a360*/  SEL R18, R51, R58, P0 ;  /* 0x0000003a33127207 */ /* 0x000fe40000000000 */
[----:B------:R-:W-:Y:S01]  /*a370*/  SHFL.IDX PT, R57, R57, R14, 0x1c1f ;  /* 0x001c1f0e39397589 */ /* 0x000fe200000e0000 */
[----:B------:R-:W-:-:S03]  /*a380*/  SEL R27, R62, R35, P0 ;  /* 0x000000233e1b7207 */ /* 0x000fc60000000000 */
[----:B------:R-:W-:Y:S04]  /*a390*/  SHFL.IDX PT, R43, R43, R14, 0x1c1f ;  /* 0x001c1f0e2b2b7589 */ /* 0x000fe800000e0000 */
[----:B------:R-:W-:Y:S01]  /*a3a0*/  SHFL.IDX PT, R47, R47, R14, 0x1c1f ;  /* 0x001c1f0e2f2f7589 */ /* 0x000fe200000e0000 */
[----:B-1----:R-:W-:-:S03]  /*a3b0*/  @P2 IMAD.HI.U32 R91, R74, R91, RZ ;  /* 0x0000005b4a5b2227 */ /* 0x002fc600078e00ff */
[----:B------:R-:W-:Y:S04]  /*a3c0*/  SHFL.IDX PT, R37, R37, R14, 0x1c1f ;  /* 0x001c1f0e25257589 */ /* 0x000fe800000e0000 */
[----:B------:R-:W-:Y:S04]  /*a3d0*/  SHFL.IDX PT, R41, R41, R14, 0x1c1f ;  /* 0x001c1f0e29297589 */ /* 0x000fe800000e0000 */
[----:B------:R1:W-:Y:S02]  /*a3e0*/  SHFL.IDX PT, R39, R39, R14, 0x1c1f ;  /* 0x001c1f0e27277589 */ /* 0x0003e400000e0000 */
[----:B-1----:R-:W-:-:S02]  /*a3f0*/  SEL R14, R22, R23, P0 ;  /* 0x00000017160e7207 */ /* 0x002fc40000000000 */
[----:B------:R-:W-:Y:S02]  /*a400*/  SEL R22, R23, R22, P0 ;  /* 0x0000001617167207 */ /* 0x000fe40000000000 */
[----:B------:R-:W-:Y:S02]  /*a410*/  SEL R23, R20, R19, P0 ;  /* 0x0000001314177207 */ /* 0x000fe40000000000 */
[----:B------:R-:W-:Y:S02]  /*a420*/  SEL R20, R24, R21, P0 ;  /* 0x0000001518147207 */ /* 0x000fe40000000000 */
[----:B------:R-:W-:Y:S02]  /*a430*/  SEL R24, R21, R24, P0 ;  /* 0x0000001815187207 */ /* 0x000fe40000000000 */
[----:B------:R-:W-:Y:S02]  /*a440*/  SEL R21, R25, R26, P0 ;  /* 0x0000001a19157207 */ /* 0x000fe40000000000 */
[----:B------:R-:W-:-:S02]  /*a450*/  SEL R25, R26, R25, P0 ;  /* 0x000000191a197207 */ /* 0x000fc40000000000 */
[----:B------:R-:W-:Y:S01]  /*a460*/  SEL R26, R58, R51, P0 ;  /* 0x000000333a1a7207 */ /* 0x000fe20000000000 */
[----:B------:R-:W-:Y:S01]  /*a470*/  IMAD R51, R85, UR48, R34 ;  /* 0x0000003055337c24 */ /* 0x000fe2000f8e0222 */
[----:B------:R-:W-:Y:S01]  /*a480*/  SEL R19, R35, R62, P0 ;  /* 0x0000003e23137207 */ /* 0x000fe20000000000 */
[----:B------:R-:W-:Y:S01]  /*a490*/  IMAD.WIDE.U32 R58, R84, UR48, R32 ;  /* 0x00000030543a7c25 */ /* 0x000fe2000f8e0020 */
[----:B------:R-:W-:Y:S02]  /*a4a0*/  SEL R32, R68, R69, P0 ;  /* 0x0000004544207207 */ /* 0x000fe40000000000 */
[----:B------:R-:W-:Y:S01]  /*a4b0*/  SEL R34, R69, R68, P0 ;  /* 0x0000004445227207 */ /* 0x000fe20000000000 */
[----:B-----5:R-:W-:Y:S01]  /*a4c0*/  @P2 IMAD.HI.U32 R62, R74, R77, RZ ;  /* 0x0000004d4a3e2227 */ /* 0x020fe200078e00ff */
[----:B------:R-:W-:Y:S02]  /*a4d0*/  IADD3 R69, RZ, -UR50, RZ ;  /* 0x80000032ff457c10 */ /* 0x000fe4000fffe0ff */
[----:B------:R-:W-:Y:S01]  /*a4e0*/  SEL R33, R63, R70, P0 ;  /* 0x000000463f217207 */ /* 0x000fe20000000000 */
[----:B------:R-:W-:Y:S01]  /*a4f0*/  IMAD.IADD R59, R59, 0x1, R51 ;  /* 0x000000013b3b7824 */ /* 0x000fe200078e0233 */
[----:B------:R-:W-:Y:S01]  /*a500*/  SEL R35, R70, R63, P0 ;  /* 0x0000003f46237207 */ /* 0x000fe20000000000 */
[----:B------:R-:W-:Y:S01]  /*a510*/  IMAD.MOV.U32 R51, RZ, RZ, R74 ;  /* 0x000000ffff337224 */ /* 0x000fe200078e004a */
[----:B------:R-:W-:Y:S01]  /*a520*/  @P2 SHF.R.U32.HI R51, RZ, R83, R62 ;  /* 0x00000053ff332219 */ /* 0x000fe2000001163e */
[----:B------:R-:W-:Y:S01]  /*a530*/  IMAD R83, R76, R69, UR4 ;  /* 0x000000044c537e24 */ /* 0x000fe2000f8e0245 */
[----:B------:R-:W-:Y:S01]  /*a540*/  ULDC.64 UR4, c[0x0][0xbe0] ;  /* 0x0002f80000047ab9 */ /* 0x000fe20000000a00 */
[----:B------:R-:W-:-:S02]  /*a550*/  IMAD R68, R88, UR37, RZ ;  /* 0x0000002558447c24 */ /* 0x000fc4000f8e02ff */
[----:B------:R-:W-:Y:S01]  /*a560*/  IMAD.MOV.U32 R62, RZ, RZ, R44 ;  /* 0x000000ffff3e7224 */ /* 0x000fe200078e002c */
[----:B------:R-:W-:Y:S01]  /*a570*/  SHF.R.S32.HI R70, RZ, 0x1f, R83 ;  /* 0x0000001fff467819 */ /* 0x000fe20000011453 */
[----:B------:R-:W-:Y:S02]  /*a580*/  IMAD R63, R89, UR48, R68 ;  /* 0x00000030593f7c24 */ /* 0x000fe4000f8e0244 */
[----:B------:R-:W-:Y:S01]  /*a590*/  IMAD.MOV.U32 R69, RZ, RZ, R74 ;  /* 0x000000ffff457224 */ /* 0x000fe200078e004a */
[----:B------:R-:W-:Y:S01]  /*a5a0*/  @P2 SHF.R.U32.HI R69, RZ, R82, R91 ;  /* 0x00000052ff452219 */ /* 0x000fe2000001165b */
[----:B------:R-:W-:Y:S02]  /*a5b0*/  IMAD.IADD R63, R45, 0x1, R63 ;  /* 0x000000012d3f7824 */ /* 0x000fe400078e023f */
[C---:B------:R-:W-:Y:S02]  /*a5c0*/  IMAD R45, R70.reuse, UR4, RZ ;  /* 0x00000004462d7c24 */ /* 0x040fe4000f8e02ff */
[----:B------:R-:W-:-:S02]  /*a5d0*/  IMAD R70, R70, UR6, RZ ;  /* 0x0000000646467c24 */ /* 0x000fc4000f8e02ff */
[C---:B------:R-:W-:Y:S02]  /*a5e0*/  IMAD R68, R83.reuse, UR5, R45 ;  /* 0x0000000553447c24 */ /* 0x040fe4000f8e022d */
[----:B------:R-:W-:Y:S01]  /*a5f0*/  IMAD.WIDE.U32 R44, R83, UR4, R58 ;  /* 0x00000004532c7c25 */ /* 0x000fe2000f8e003a */
[----:B------:R-:W-:-:S03]  /*a600*/  ULDC.64 UR4, c[0x0][0xb30] ;  /* 0x0002cc0000047ab9 */ /* 0x000fc60000000a00 */
[----:B------:R-:W-:Y:S01]  /*a610*/  IMAD.WIDE.U32 R58, R83, UR6, R62 ;  /* 0x00000006533a7c25 */ /* 0x000fe2000f8e003e */
[----:B------:R-:W-:Y:S02]  /*a620*/  SHF.R.S32.HI R63, RZ, 0x1f, R51 ;  /* 0x0000001fff3f7819 */ /* 0x000fe40000011433 */
[----:B------:R-:W-:Y:S01]  /*a630*/  IADD3 R44, P2, R51, R44, RZ ;  /* 0x0000002c332c7210 */ /* 0x000fe20007f5e0ff */
[----:B------:R-:W-:Y:S01]  /*a640*/  IMAD R77, R83, UR7, R70 ;  /* 0x00000007534d7c24 */ /* 0x000fe2000f8e0246 */
[--C-:B------:R-:W-:Y:S01]  /*a650*/  SHF.R.S32.HI R62, RZ, 0x1f, R69.reuse ;  /* 0x0000001fff3e7819 */ /* 0x100fe20000011445 */
[----:B------:R-:W-:Y:S01]  /*a660*/  IMAD.MOV R70, RZ, RZ, -R69 ;  /* 0x000000ffff467224 */ /* 0x000fe200078e0a45 */
[----:B------:R-:W-:Y:S01]  /*a670*/  IADD3 R51, -R51, RZ, RZ ;  /* 0x000000ff33337210 */ /* 0x000fe20007ffe1ff */
[----:B------:R-:W-:Y:S01]  /*a680*/  IMAD.IADD R59, R59, 0x1, R77 ;  /* 0x000000013b3b7824 */ /* 0x000fe200078e024d */
[----:B------:R-:W-:Y:S01]  /*a690*/  IADD3.X R45, R63, R45, R68, P2, !PT ;  /* 0x0000002d3f2d7210 */ /* 0x000fe200017fe444 */
[----:B------:R-:W-:Y:S01]  /*a6a0*/  IMAD R62, R62, UR4, RZ ;  /* 0x000000043e3e7c24 */ /* 0x000fe2000f8e02ff */
[----:B------:R-:W-:Y:S01]  /*a6b0*/  ULDC.64 UR6, c[0x0][0xbc8] ;  /* 0x0002f20000067ab9 */ /* 0x000fe20000000a00 */
[----:B------:R-:W-:-:S02]  /*a6c0*/  IMAD R51, R87, R51, R74 ;  /* 0x0000003357337224 */ /* 0x000fc400078e024a */
[----:B------:R-:W-:Y:S01]  /*a6d0*/  IMAD R63, R87, R70, R74 ;  /* 0x00000046573f7224 */ /* 0x000fe200078e024a */
[----:B------:R-:W-:Y:S01]  /*a6e0*/  IADD3 R70, R66, 0x8, RZ ;  /* 0x0000000842467810 */ /* 0x000fe20007ffe0ff */
[C---:B------:R-:W-:Y:S01]  /*a6f0*/  IMAD R77, R69.reuse, UR5, R62 ;  /* 0x00000005454d7c24 */ /* 0x040fe2000f8e023e */
[----:B------:R-:W-:Y:S01]  /*a700*/  SHF.R.S32.HI R62, RZ, 0x1f, R51 ;  /* 0x0000001fff3e7819 */ /* 0x000fe20000011433 */
[----:B------:R-:W-:Y:S01]  /*a710*/  IMAD.WIDE.U32 R58, R69, UR4, R58 ;  /* 0x00000004453a7c25 */ /* 0x000fe2000f8e003a */
[----:B------:R-:W-:Y:S01]  /*a720*/  SHF.R.S32.HI R68, RZ, 0x1f, R63 ;  /* 0x0000001fff447819 */ /* 0x000fe2000001143f */
[----:B------:R-:W1:Y:S01]  /*a730*/  S2UR UR5, SR_CgaCtaId ;  /* 0x00000000000579c3 */ /* 0x000e620000008800 */
[----:B------:R-:W-:Y:S01]  /*a740*/  UMOV UR4, 0x400 ;  /* 0x0000040000047882 */ /* 0x000fe20000000000 */
[----:B------:R-:W-:Y:S02]  /*a750*/  IMAD R62, R62, UR6, RZ ;  /* 0x000000063e3e7c24 */ /* 0x000fe4000f8e02ff */
[----:B------:R-:W-:-:S02]  /*a760*/  IMAD R68, R68, UR8, RZ ;  /* 0x0000000844447c24 */ /* 0x000fc4000f8e02ff */
[----:B------:R-:W-:Y:S02]  /*a770*/  IMAD.IADD R59, R59, 0x1, R77 ;  /* 0x000000013b3b7824 */ /* 0x000fe400078e024d */
[----:B------:R-:W-:Y:S01]  /*a780*/  IMAD R77, R51, UR7, R62 ;  /* 0x00000007334d7c24 */ /* 0x000fe2000f8e023e */
[----:B0-----:R-:W-:Y:S01]  /*a790*/  SEL R62, R75, R72, P0 ;  /* 0x000000484b3e7207 */ /* 0x001fe20000000000 */
[----:B------:R-:W-:Y:S01]  /*a7a0*/  IMAD.WIDE.U32 R44, R51, UR6, R44 ;  /* 0x00000006332c7c25 */ /* 0x000fe2000f8e002c */
[----:B------:R-:W-:-:S03]  /*a7b0*/  ULDC.64 UR6, c[0x0][0xba8] ;  /* 0x0002ea0000067ab9 */ /* 0x000fc60000000a00 */
[C---:B------:R-:W-:Y:S02]  /*a7c0*/  IMAD R83, R63.reuse, UR9, R68 ;  /* 0x000000093f537c24 */ /* 0x040fe4000f8e0244 */
[----:B------:R-:W-:Y:S01]  /*a7d0*/  IMAD.WIDE.U32 R68, R63, UR8, R58 ;  /* 0x000000083f447c25 */ /* 0x000fe2000f8e003a */
[----:B------:R-:W-:Y:S01]  /*a7e0*/  SEL R58, R72, R75, P0 ;  /* 0x0000004b483a7207 */ /* 0x000fe20000000000 */
[----:B------:R-:W-:Y:S01]  /*a7f0*/  ULDC.64 UR8, c[0x0][0xb00] ;  /* 0x0002c00000087ab9 */ /* 0x000fe20000000a00 */
[----:B------:R-:W-:Y:S01]  /*a800*/  LEA R72, P2, R44, UR6, 0x2 ;  /* 0x000000062c487c11 */ /* 0x000fe2000f8410ff */
[----:B------:R-:W-:Y:S01]  /*a810*/  IMAD.IADD R51, R45, 0x1, R77 ;  /* 0x000000012d337824 */ /* 0x000fe200078e024d */
[----:B------:R-:W-:Y:S01]  /*a820*/  ULDC UR6, c[0x0][0xa88] ;  /* 0x0002a20000067ab9 */ /* 0x000fe20000000800 */
[----:B------:R-:W-:Y:S01]  /*a830*/  IMAD.IADD R45, R69, 0x1, R83 ;  /* 0x00000001452d7824 */ /* 0x000fe200078e0253 */
[----:B------:R-:W-:Y:S01]  /*a840*/  LEA R82, P3, R68, UR8, 0x2 ;  /* 0x0000000844527c11 */ /* 0x000fe2000f8610ff */
[----:B------:R-:W-:Y:S01]  /*a850*/  SHFL.IDX PT, R74, R72, RZ, 0x1c1f ;  /* 0x001c1fff484a7589 */ /* 0x000fe200000e0000 */
[----:B------:R-:W-:Y:S01]  /*a860*/  LEA.HI.X R51, R44, UR7, R51, 0x2, P2 ;  /* 0x000000072c337c11 */ /* 0x000fe200090f1433 */
[----:B-1----:R-:W-:Y:S01]  /*a870*/  ULEA UR4, UR5, UR4, 0x18 ;  /* 0x0000000405047291 */ /* 0x002fe2000f8ec03f */
[----:B------:R-:W-:Y:S01]  /*a880*/  IMAD R83, R87, UR6, RZ ;  /* 0x0000000657537c24 */ /* 0x000fe2000f8e02ff */
[----:B------:R-:W-:Y:S01]  /*a890*/  SHFL.IDX PT, R76, R72, 0x1, 0x1c1f ;  /* 0x003c1f00484c7f89 */ /* 0x000fe200000e0000 */
[----:B------:R-:W-:Y:S01]  /*a8a0*/  LEA.HI.X R84, R68, UR9, R45, 0x2, P3 ;  /* 0x0000000944547c11 */ /* 0x000fe200098f142d */
[----:B------:R-:W-:Y:S01]  /*a8b0*/  UIADD3 UR4, UR4, 0x29820, URZ ;  /* 0x0002982004047890 */ /* 0x000fe2000fffe03f */
[----:B------:R-:W-:Y:S01]  /*a8c0*/  SEL R59, R50, R73, P0 ;  /* 0x00000049323b7207 */ /* 0x000fe20000000000 */
[----:B------:R-:W0:Y:S01]  /*a8d0*/  SHFL.IDX PT, R75, R51, RZ, 0x1c1f ;  /* 0x001c1fff334b7589 */ /* 0x000e2200000e0000 */
[-C--:B------:R-:W-:Y:S01]  /*a8e0*/  ISETP.GE.OR P2, PT, R66, R83.reuse, P1 ;  /* 0x000000534200720c */ /* 0x080fe20000f46670 */
[----:B------:R-:W-:Y:S01]  /*a8f0*/  UPRMT UR4, URZ, 0x654, UR4 ;  /* 0x000006543f047896 */ /* 0x000fe20008000004 */
[-C--:B------:R-:W-:Y:S01]  /*a900*/  ISETP.GE.OR P1, PT, R70, R83.reuse, P1 ;  /* 0x000000534600720c */ /* 0x080fe20000f26670 */
[----:B------:R1:W2:Y:S01]  /*a910*/  SHFL.IDX PT, R77, R51, 0x1, 0x1c1f ;  /* 0x003c1f00334d7f89 */ /* 0x0002a200000e0000 */
[----:B------:R-:W-:-:S02]  /*a920*/  ISETP.GE.AND P3, PT, R66, R83, PT ;  /* 0x000000534200720c */ /* 0x000fc40003f66270 */
[----:B------:R-:W-:Y:S01]  /*a930*/  SEL R63, R73, R50, P0 ;  /* 0x00000032493f7207 */ /* 0x000fe20000000000 */
[----:B------:R3:W4:Y:S01]  /*a940*/  SHFL.IDX PT, R68, R82, RZ, 0x1c1f ;  /* 0x001c1fff52447589 */ /* 0x00072200000e0000 */
[----:B------:R-:W-:Y:S01]  /*a950*/  SEL R44, R48, R79, P0 ;  /* 0x0000004f302c7207 */ /* 0x000fe20000000000 */
[----:B------:R-:W-:Y:S01]  /*a960*/  IMAD.SHL.U32 R73, R64, 0x2, RZ ;  /* 0x0000000240497824 */ /* 0x000fe200078e00ff */
[----:B------:R-:W-:Y:S01]  /*a970*/  SYNCS.ARRIVE.TRANS64.RED.A1T0 RZ, [UR4], RZ ;  /* 0x000000ffffff79a7 */ /* 0x000fe20008100404 */
[----:B------:R3:W3:Y:S01]  /*a980*/  SHFL.IDX PT, R69, R84, RZ, 0x1c1f ;  /* 0x001c1fff54457589 */ /* 0x0006e200000e0000 */
[----:B------:R-:W-:Y:S02]  /*a990*/  SEL R45, R49, R78, P0 ;  /* 0x0000004e312d7207 */ /* 0x000fe40000000000 */
[----:B------:R-:W-:Y:S02]  /*a9a0*/  SEL R50, R52, R81, P0 ;  /* 0x0000005134327207 */ /* 0x000fe40000000000 */
[----:B-1----:R-:W-:-:S02]  /*a9b0*/  SEL R51, R53, R80, P0 ;  /* 0x0000005035337207 */ /* 0x002fc40000000000 */
[----:B------:R-:W-:Y:S02]  /*a9c0*/  SEL R48, R79, R48, P0 ;  /* 0x000000304f307207 */ /* 0x000fe40000000000 */
[----:B------:R-:W-:Y:S02]  /*a9d0*/  SEL R49, R78, R49, P0 ;  /* 0x000000314e317207 */ /* 0x000fe40000000000 */
[----:B------:R-:W-:Y:S01]  /*a9e0*/  SEL R52, R81, R52, P0 ;  /* 0x0000003451347207 */ /* 0x000fe20000000000 */
[----:B0-----:R0:W-:Y:S01]  /*a9f0*/  @!P2 ST.E desc[UR54][R74.64], R0 ;  /* 0x000000004a00a985 */ /* 0x0011e2000c101936 */
[----:B------:R-:W-:-:S03]  /*aa00*/  SEL R53, R80, R53, P0 ;  /* 0x0000003550357207 */ /* 0x000fc60000000000 */
[----:B--2---:R0:W-:Y:S01]  /*aa10*/  @!P1 ST.E desc[UR54][R76.64], R3 ;  /* 0x000000034c009985 */ /* 0x0041e2000c101936 */
[----:B------:R-:W-:Y:S05]  /*aa20*/  @P3 BRA `(.L_x_37) ;  /* 0x0000000400783947 */ /* 0x000fea0003800000 */
[C---:B0-----:R-:W-:Y:S01]  /*aa30*/  VIADD R3, R73.reuse, 0x10 ;  /* 0x0000001049037836 */ /* 0x041fe20000000000 */
[----:B------:R-:W-:Y:S01]  /*aa40*/  ULDC UR4, c[0x0][0xac8] ;  /* 0x0002b20000047ab9 */ /* 0x000fe20000000800 */
[C---:B------:R-:W-:Y:S01]  /*aa50*/  VIADD R0, R73.reuse, 0x8 ;  /* 0x0000000849007836 */ /* 0x040fe20000000000 */
[C---:B------:R-:W-:Y:S01]  /*aa60*/  ISETP.GE.AND P2, PT, R73.reuse, UR4, PT ;  /* 0x0000000449007c0c */ /* 0x040fe2000bf46270 */
[----:B------:R-:W-:Y:S01]  /*aa70*/  VIADD R64, R73, 0x18 ;  /* 0x0000001849407836 */ /* 0x000fe20000000000 */
[----:B------:R-:W-:Y:S01]  /*aa80*/  ISETP.GE.AND P4, PT, R3, UR4, PT ;  /* 0x0000000403007c0c */ /* 0x000fe2000bf86270 */
[C---:B------:R-:W-:Y:S01]  /*aa90*/  VIADD R66, R73.reuse, 0x20 ;  /* 0x0000002049427836 */ /* 0x040fe20000000000 */
[----:B------:R-:W-:Y:S01]  /*aaa0*/  ISETP.GE.AND P3, PT, R0, UR4, PT ;  /* 0x0000000400007c0c */ /* 0x000fe2000bf66270 */
[----:B------:R-:W-:Y:S01]  /*aab0*/  VIADD R72, R73, 0x38 ;  /* 0x0000003849487836 */ /* 0x000fe20000000000 */
[----:B------:R-:W-:-:S04]  /*aac0*/  ISETP.GE.AND P1, PT, R64, UR4, PT ;  /* 0x0000000440007c0c */ /* 0x000fc8000bf26270 */
[----:B------:R-:W-:-:S03]  /*aad0*/  ISETP.GE.AND P5, PT, R72, UR4, PT ;  /* 0x0000000448007c0c */ /* 0x000fc6000bfa6270 */
[--C-:B---34-:R-:W-:Y:S02]  /*aae0*/  @!P2 IMAD.WIDE R74, R73, 0x4, R68.reuse ;  /* 0x00000004494aa825 */ /* 0x118fe400078e0244 */
[----:B------:R-:W-:Y:S02]  /*aaf0*/  @!P4 LEA.HI R3, R3, R3, RZ, 0x1 ;  /* 0x000000030303c211 */ /* 0x000fe400078f08ff */
[----:B------:R-:W-:Y:S01]  /*ab00*/  @!P3 LEA.HI R0, R0, R0, RZ, 0x1 ;  /* 0x000000000000b211 */ /* 0x000fe200078f08ff */
[----:B------:R0:W-:Y:S01]  /*ab10*/  @!P2 ST.E.64 desc[UR54][R74.64], R8 ;  /* 0x000000084a00a985 */ /* 0x0001e2000c101b36 */
[----:B------:R-:W-:Y:S02]  /*ab20*/  @!P4 LOP3.LUT R3, R3, 0xfffffffe, RZ, 0xc0, !PT ;  /* 0xfffffffe0303c812 */ /* 0x000fe400078ec0ff */
[----:B------:R-:W-:Y:S02]  /*ab30*/  @!P3 LOP3.LUT R77, R0, 0xfffffffe, RZ, 0xc0, !PT ;  /* 0xfffffffe004db812 */ /* 0x000fe400078ec0ff */
[----:B------:R-:W-:Y:S01]  /*ab40*/  @!P1 LEA.HI R64, R64, R64, RZ, 0x1 ;  /* 0x0000004040409211 */ /* 0x000fe200078f08ff */
[----:B------:R-:W-:Y:S01]  /*ab50*/  @!P4 IMAD.WIDE R78, R3, 0x4, R68 ;  /* 0x00000004034ec825 */ /* 0x000fe200078e0244 */
[----:B------:R-:W-:-:S02]  /*ab60*/  ISETP.GE.AND P2, PT, R66, UR4, PT ;  /* 0x0000000442007c0c */ /* 0x000fc4000bf46270 */
[----:B------:R-:W-:Y:S01]  /*ab70*/  IADD3 R0, R73, 0x28, RZ ;  /* 0x0000002849007810 */ /* 0x000fe20007ffe0ff */
[----:B------:R-:W-:Y:S01]  /*ab80*/  @!P3 IMAD.WIDE R76, R77, 0x4, R68 ;  /* 0x000000044d4cb825 */ /* 0x000fe200078e0244 */
[----:B------:R-:W-:-:S03]  /*ab90*/  @!P5 LEA.HI R72, R72, R72, RZ, 0x1 ;  /* 0x000000484848d211 */ /* 0x000fc600078f08ff */
[C---:B------:R-:W-:Y:S01]  /*aba0*/  VIADD R3, R73.reuse, 0x30 ;  /* 0x0000003049037836 */ /* 0x040fe20000000000 */
[----:B0-----:R-:W-:Y:S01]  /*abb0*/  @!P1 LOP3.LUT R9, R64, 0xfffffffe, RZ, 0xc0, !PT ;  /* 0xfffffffe40099812 */ /* 0x001fe200078ec0ff */
[----:B------:R0:W-:Y:S01]  /*abc0*/  @!P3 ST.E.64 desc[UR54][R76.64], R10 ;  /* 0x0000000a4c00b985 */ /* 0x0001e2000c101b36 */
[----:B------:R-:W-:Y:S01]  /*abd0*/  ISETP.GE.AND P3, PT, R0, UR4, PT ;  /* 0x0000000400007c0c */ /* 0x000fe2000bf66270 */
[----:B------:R-:W-:Y:S01]  /*abe0*/  VIADD R74, R73, 0x40 ;  /* 0x00000040494a7836 */ /* 0x000fe20000000000 */
[----:B------:R-:W-:Y:S01]  /*abf0*/  ISETP.GE.AND P6, PT, R3, UR4, PT ;  /* 0x0000000403007c0c */ /* 0x000fe2000bfc6270 */
[----:B------:R-:W-:Y:S01]  /*ac00*/  @!P1 IMAD.WIDE R8, R9, 0x4, R68 ;  /* 0x0000000409089825 */ /* 0x000fe200078e0244 */
[----:B------:R1:W-:Y:S01]  /*ac10*/  @!P4 ST.E.64 desc[UR54][R78.64], R12 ;  /* 0x0000000c4e00c985 */ /* 0x0003e2000c101b36 */
[----:B------:R-:W-:Y:S02]  /*ac20*/  @!P2 LEA.HI R66, R66, R66, RZ, 0x1 ;  /* 0x000000424242a211 */ /* 0x000fe400078f08ff */
[----:B------:R-:W-:Y:S01]  /*ac30*/  VIADD R64, R73, 0x48 ;  /* 0x0000004849407836 */ /* 0x000fe20000000000 */
[----:B------:R-:W-:Y:S01]  /*ac40*/  ISETP.GE.AND P4, PT, R74, UR4, PT ;  /* 0x000000044a007c0c */ /* 0x000fe2000bf86270 */
[----:B------:R2:W-:Y:S03]  /*ac50*/  @!P1 ST.E.64 desc[UR54][R8.64], R16 ;  /* 0x0000001008009985 */ /* 0x0005e6000c101b36 */
[----:B------:R-:W-:-:S02]  /*ac60*/  ISETP.GE.AND P1, PT, R64, UR4, PT ;  /* 0x0000000440007c0c */ /* 0x000fc4000bf26270 */
[----:B0-----:R-:W-:Y:S02]  /*ac70*/  @!P2 LOP3.LUT R11, R66, 0xfffffffe, RZ, 0xc0, !PT ;  /* 0xfffffffe420ba812 */ /* 0x001fe400078ec0ff */
[----:B------:R-:W-:Y:S02]  /*ac80*/  @!P6 LEA.HI R3, R3, R3, RZ, 0x1 ;  /* 0x000000030303e211 */ /* 0x000fe400078f08ff */
[----:B------:R-:W-:Y:S01]  /*ac90*/  @!P3 LEA.HI R0, R0, R0, RZ, 0x1 ;  /* 0x000000000000b211 */ /* 0x000fe200078f08ff */
[--C-:B------:R-:W-:Y:S01]  /*aca0*/  @!P2 IMAD.WIDE R10, R11, 0x4, R68.reuse ;  /* 0x000000040b0aa825 */ /* 0x100fe200078e0244 */
[----:B------:R-:W-:Y:S02]  /*acb0*/  @!P6 LOP3.LUT R3, R3, 0xfffffffe, RZ, 0xc0, !PT ;  /* 0xfffffffe0303e812 */ /* 0x000fe400078ec0ff */
[----:B-1----:R-:W-:Y:S01]  /*acc0*/  @!P3 LOP3.LUT R13, R0, 0xfffffffe, RZ, 0xc0, !PT ;  /* 0xfffffffe000db812 */ /* 0x002fe200078ec0ff */
[----:B------:R-:W-:Y:S01]  /*acd0*/  VIADD R0, R73, 0x50 ;  /* 0x0000005049007836 */ /* 0x000fe20000000000 */
[----:B------:R-:W-:Y:S01]  /*ace0*/  @!P4 LEA.HI R74, R74, R74, RZ, 0x1 ;  /* 0x0000004a4a4ac211 */ /* 0x000fe200078f08ff */
[--C-:B--2---:R-:W-:Y:S01]  /*acf0*/  @!P6 IMAD.WIDE R8, R3, 0x4, R68.reuse ;  /* 0x000000040308e825 */ /* 0x104fe200078e0244 */
[----:B------:R-:W-:Y:S01]  /*ad00*/  @!P1 LEA.HI R64, R64, R64, RZ, 0x1 ;  /* 0x0000004040409211 */ /* 0x000fe200078f08ff */
[----:B------:R0:W-:Y:S01]  /*ad10*/  @!P2 ST.E.64 desc[UR54][R10.64], R14 ;  /* 0x0000000e0a00a985 */ /* 0x0001e2000c101b36 */
[----:B------:R-:W-:Y:S01]  /*ad20*/  @!P5 LOP3.LUT R17, R72, 0xfffffffe, RZ, 0xc0, !PT ;  /* 0xfffffffe4811d812 */ /* 0x000fe200078ec0ff */
[----:B------:R-:W-:Y:S01]  /*ad30*/  @!P3 IMAD.WIDE R12, R13, 0x4, R68 ;  /* 0x000000040d0cb825 */ /* 0x000fe200078e0244 */
[----:B------:R-:W-:-:S03]  /*ad40*/  @!P4 LOP3.LUT R3, R74, 0xfffffffe, RZ, 0xc0, !PT ;  /* 0xfffffffe4a03c812 */ /* 0x000fc600078ec0ff */
[--C-:B------:R-:W-:Y:S01]  /*ad50*/  @!P5 IMAD.WIDE R16, R17, 0x4, R68.reuse ;  /* 0x000000041110d825 */ /* 0x100fe200078e0244 */
[----:B------:R1:W-:Y:S04]  /*ad60*/  @!P3 ST.E.64 desc[UR54][R12.64], R22 ;  /* 0x000000160c00b985 */ /* 0x0003e8000c101b36 */
[----:B------:R2:W-:Y:S01]  /*ad70*/  @!P6 ST.E.64 desc[UR54][R8.64], R20 ;  /* 0x000000140800e985 */ /* 0x0005e2000c101b36 */
[----:B0-----:R-:W-:Y:S01]  /*ad80*/  @!P1 LOP3.LUT R15, R64, 0xfffffffe, RZ, 0xc0, !PT ;  /* 0xfffffffe400f9812 */ /* 0x001fe200078ec0ff */
[----:B------:R-:W-:Y:S02]  /*ad90*/  @!P4 IMAD.WIDE R10, R3, 0x4, R68 ;  /* 0x00000004030ac825 */ /* 0x000fe400078e0244 */
[----:B------:R-:W-:Y:S01]  /*ada0*/  @!P5 ST.E.64 desc[UR54][R16.64], R24 ;  /* 0x000000181000d985 */ /* 0x000fe2000c101b36 */
[C---:B------:R-:W-:Y:S01]  /*adb0*/  IADD3 R3, R73.reuse, 0x58, RZ ;  /* 0x0000005849037810 */ /* 0x040fe20007ffe0ff */
[----:B------:R-:W-:-:S02]  /*adc0*/  VIADD R14, R73, 0x60 ;  /* 0x00000060490e7836 */ /* 0x000fc40000000000 */
[----:B------:R0:W-:Y:S01]  /*add0*/  @!P4 ST.E.64 desc[UR54][R10.64], R28 ;  /* 0x0000001c0a00c985 */ /* 0x0001e2000c101b36 */
[----:B-1----:R-:W-:Y:S01]  /*ade0*/  @!P1 IMAD.WIDE R12, R15, 0x4, R68 ;  /* 0x000000040f0c9825 */ /* 0x002fe200078e0244 */
[----:B------:R-:W-:Y:S02]  /*adf0*/  ISETP.GE.AND P2, PT, R3, UR4, PT ;  /* 0x0000000403007c0c */ /* 0x000fe4000bf46270 */
[----:B------:R-:W-:Y:S01]  /*ae00*/  ISETP.GE.AND P3, PT, R14, UR4, PT ;  /* 0x000000040e007c0c */ /* 0x000fe2000bf66270 */
[C---:B------:R-:W-:Y:S01]  /*ae10*/  VIADD R15, R73.reuse, 0x68 ;  /* 0x00000068490f7836 */ /* 0x040fe20000000000 */
[----:B------:R1:W-:Y:S01]  /*ae20*/  @!P1 ST.E.64 desc[UR54][R12.64], R30 ;  /* 0x0000001e0c009985 */ /* 0x0003e2000c101b36 */
[C---:B--2---:R-:W-:Y:S01]  /*ae30*/  VIADD R9, R73.reuse, 0x78 ;  /* 0x0000007849097836 */ /* 0x044fe20000000000 */
[----:B------:R-:W-:Y:S01]  /*ae40*/  ISETP.GE.AND P1, PT, R0, UR4, PT ;  /* 0x0000000400007c0c */ /* 0x000fe2000bf26270 */
[----:B------:R-:W-:Y:S01]  /*ae50*/  VIADD R8, R73, 0x70 ;  /* 0x0000007049087836 */ /* 0x000fe20000000000 */
[----:B------:R-:W-:-:S02]  /*ae60*/  ISETP.GE.AND P4, PT, R15, UR4, PT ;  /* 0x000000040f007c0c */ /* 0x000fc4000bf86270 */
[----:B------:R-:W-:Y:S02]  /*ae70*/  ISETP.GE.AND P6, PT, R9, UR4, PT ;  /* 0x0000000409007c0c */ /* 0x000fe4000bfc6270 */
[----:B------:R-:W-:Y:S02]  /*ae80*/  ISETP.GE.AND P5, PT, R8, UR4, PT ;  /* 0x0000000408007c0c */ /* 0x000fe4000bfa6270 */
[----:B------:R-:W-:Y:S02]  /*ae90*/  @!P2 LEA.HI R3, R3, R3, RZ, 0x1 ;  /* 0x000000030303a211 */ /* 0x000fe400078f08ff */
[----:B------:R-:W-:Y:S02]  /*aea0*/  @!P3 LEA.HI R14, R14, R14, RZ, 0x1 ;  /* 0x0000000e0e0eb211 */ /* 0x000fe400078f08ff */
[----:B------:R-:W-:Y:S02]  /*aeb0*/  @!P2 LOP3.LUT R3, R3, 0xfffffffe, RZ, 0xc0, !PT ;  /* 0xfffffffe0303a812 */ /* 0x000fe400078ec0ff */
[----:B------:R-:W-:-:S02]  /*aec0*/  @!P1 LEA.HI R0, R0, R0, RZ, 0x1 ;  /* 0x0000000000009211 */ /* 0x000fc400078f08ff */
[----:B------:R-:W-:Y:S02]  /*aed0*/  @!P4 LEA.HI R15, R15, R15, RZ, 0x1 ;  /* 0x0000000f0f0fc211 */ /* 0x000fe400078f08ff */
[----:B0-----:R-:W-:Y:S02]  /*aee0*/  @!P6 LEA.HI R10, R9, R9, RZ, 0x1 ;  /* 0x00000009090ae211 */ /* 0x001fe400078f08ff */
[----:B------:R-:W-:Y:S02]  /*aef0*/  @!P5 LEA.HI R8, R8, R8, RZ, 0x1 ;  /* 0x000000080808d211 */ /* 0x000fe400078f08ff */
[----:B------:R-:W-:Y:S02]  /*af00*/  @!P1 LOP3.LUT R9, R0, 0xfffffffe, RZ, 0xc0, !PT ;  /* 0xfffffffe00099812 */ /* 0x000fe400078ec0ff */
[----:B-1----:R-:W-:Y:S02]  /*af10*/  @!P3 LOP3.LUT R13, R14, 0xfffffffe, RZ, 0xc0, !PT ;  /* 0xfffffffe0e0db812 */ /* 0x002fe400078ec0ff */
[----:B------:R-:W-:-:S02]  /*af20*/  @!P4 LOP3.LUT R15, R15, 0xfffffffe, RZ, 0xc0, !PT ;  /* 0xfffffffe0f0fc812 */ /* 0x000fc400078ec0ff */
[----:B------:R-:W-:Y:S01]  /*af30*/  @!P5 LOP3.LUT R17, R8, 0xfffffffe, RZ, 0xc0, !PT ;  /* 0xfffffffe0811d812 */ /* 0x000fe200078ec0ff */
[----:B------:R-:W-:Y:S01]  /*af40*/  @!P1 IMAD.WIDE R8, R9, 0x4, R68 ;  /* 0x0000000409089825 */ /* 0x000fe200078e0244 */
[----:B------:R-:W-:-:S03]  /*af50*/  @!P6 LOP3.LUT R21, R10, 0xfffffffe, RZ, 0xc0, !PT ;  /* 0xfffffffe0a15e812 */ /* 0x000fc600078ec0ff */
[--C-:B------:R-:W-:Y:S01]  /*af60*/  @!P2 IMAD.WIDE R10, R3, 0x4, R68.reuse ;  /* 0x00000004030aa825 */ /* 0x100fe200078e0244 */
[----:B------:R1:W-:Y:S03]  /*af70*/  @!P1 ST.E.64 desc[UR54][R8.64], R18 ;  /* 0x0000001208009985 */ /* 0x0003e6000c101b36 */
[--C-:B------:R-:W-:Y:S01]  /*af80*/  @!P3 IMAD.WIDE R12, R13, 0x4, R68.reuse ;  /* 0x000000040d0cb825 */ /* 0x100fe200078e0244 */
[----:B------:R1:W-:Y:S03]  /*af90*/  @!P2 ST.E.64 desc[UR54][R10.64], R26 ;  /* 0x0000001a0a00a985 */ /* 0x0003e6000c101b36 */
[--C-:B------:R-:W-:Y:S01]  /*afa0*/  @!P4 IMAD.WIDE R14, R15, 0x4, R68.reuse ;  /* 0x000000040f0ec825 */ /* 0x100fe200078e0244 */
[----:B------:R1:W-:Y:S03]  /*afb0*/  @!P3 ST.E.64 desc[UR54][R12.64], R32 ;  /* 0x000000200c00b985 */ /* 0x0003e6000c101b36 */
[--C-:B------:R-:W-:Y:S01]  /*afc0*/  @!P5 IMAD.WIDE R16, R17, 0x4, R68.reuse ;  /* 0x000000041110d825 */ /* 0x100fe200078e0244 */
[----:B------:R1:W-:Y:S03]  /*afd0*/  @!P4 ST.E.64 desc[UR54][R14.64], R34 ;  /* 0x000000220e00c985 */ /* 0x0003e6000c101b36 */
[----:B------:R-:W-:Y:S01]  /*afe0*/  @!P6 IMAD.WIDE R68, R21, 0x4, R68 ;  /* 0x000000041544e825 */ /* 0x000fe200078e0244 */
[----:B------:R1:W-:Y:S04]  /*aff0*/  @!P5 ST.E.64 desc[UR54][R16.64], R58 ;  /* 0x0000003a1000d985 */ /* 0x0003e8000c101b36 */
[----:B------:R1:W-:Y:S02]  /*b000*/  @!P6 ST.E.64 desc[UR54][R68.64], R62 ;  /* 0x0000003e4400e985 */ /* 0x0003e4000c101b36 */
.L_x_37:
[----:B------:R-:W-:Y:S05]  /*b010*/  BSYNC B0 ;  /* 0x0000000000007941 */ /* 0x000fea0003800000 */
.L_x_36:
[----:B------:R-:W-:Y:S01]  /*b020*/  ISETP.GE.AND P1, PT, R70, R83, PT ;  /* 0x000000534600720c */ /* 0x000fe20003f26270 */
[----:B-1----:R1:W2:Y:S01]  /*b030*/  SHFL.IDX PT, R35, R84, 0x1, 0x1c1f ;  /* 0x003c1f0054237f89 */ /* 0x0022a200000e0000 */
[----:B------:R-:W-:Y:S02]  /*b040*/  SEL R30, R6, R41, P0 ;  /* 0x00000029061e7207 */ /* 0x000fe40000000000 */
[----:B------:R-:W-:Y:S01]  /*b050*/  SEL R32, R41, R6, P0 ;  /* 0x0000000629207207 */ /* 0x000fe20000000000 */
[----:B------:R1:W0:Y:S01]  /*b060*/  SHFL.IDX PT, R34, R82, 0x1, 0x1c1f ;  /* 0x003c1f0052227f89 */ /* 0x00022200000e0000 */
        /* <DEDUP_REMOVED lines=19> */
[----:B------:R-:W-:Y:S01]  /*b1a0*/  SEL R4, R39, R4, P0 ;  /* 0x0000000427047207 */ /* 0x000fe20000000000 */
[----:B012---:R-:W-:Y:S06]  /*b1b0*/  @P1 BRA `(.L_x_8) ;  /* 0x00000054003c1947 */ /* 0x007fec0003800000 */
[C---:B------:R-:W-:Y:S01]  /*b1c0*/  VIADD R0, R73.reuse, 0x8 ;  /* 0x0000000849007836 */ /* 0x040fe20000000000 */
[----:B------:R-:W-:Y:S01]  /*b1d0*/  ULDC UR4, c[0x0][0xac8] ;  /* 0x0002b20000047ab9 */ /* 0x000fe20000000800 */
[C---:B------:R-:W-:Y:S01]  /*b1e0*/  IADD3 R10, R73.reuse, 0x10, RZ ;  /* 0x00000010490a7810 */ /* 0x040fe20007ffe0ff */
[C---:B------:R-:W-:Y:S01]  /*b1f0*/  VIADD R11, R73.reuse, 0x18 ;  /* 0x00000018490b7836 */ /* 0x040fe20000000000 */
[C---:B------:R-:W-:Y:S01]  /*b200*/  ISETP.GE.AND P0, PT, R73.reuse, UR4, PT ;  /* 0x0000000449007c0c */ /* 0x040fe2000bf06270 */
[C---:B------:R-:W-:Y:S01]  /*b210*/  VIADD R12, R73.reuse, 0x20 ;  /* 0x00000020490c7836 */ /* 0x040fe20000000000 */
[----:B------:R-:W-:Y:S01]  /*b220*/  ISETP.GE.AND P4, PT, R0, UR4, PT ;  /* 0x0000000400007c0c */ /* 0x000fe2000bf86270 */
[C---:B------:R-:W-:Y:S01]  /*b230*/  VIADD R36, R73.reuse, 0x28 ;  /* 0x0000002849247836 */ /* 0x040fe20000000000 */
[----:B------:R-:W-:Y:S01]  /*b240*/  ISETP.GE.AND P1, PT, R10, UR4, PT ;  /* 0x000000040a007c0c */ /* 0x000fe2000bf26270 */
[----:B------:R-:W-:Y:S01]  /*b250*/  VIADD R37, R73, 0x30 ;  /* 0x0000003049257836 */ /* 0x000fe20000000000 */
[----:B------:R-:W-:Y:S01]  /*b260*/  ISETP.GE.AND P2, PT, R11, UR4, PT ;  /* 0x000000040b007c0c */ /* 0x000fe2000bf46270 */
[----:B------:R-:W-:Y:S01]  /*b270*/  VIADD R38, R73, 0x38 ;  /* 0x0000003849267836 */ /* 0x000fe20000000000 */
[----:B------:R-:W-:-:S02]  /*b280*/  ISETP.GE.AND P3, PT, R12, UR4, PT ;  /* 0x000000040c007c0c */ /* 0x000fc4000bf66270 */
[----:B------:R-:W-:-:S03]  /*b290*/  ISETP.GE.AND P5, PT, R36, UR4, PT ;  /* 0x0000000424007c0c */ /* 0x000fc6000bfa6270 */
[--C-:B------:R-:W-:Y:S02]  /*b2a0*/  @!P0 IMAD.WIDE R2, R73, 0x4, R34.reuse ;  /* 0x0000000449028825 */ /* 0x100fe400078e0222 */
[----:B------:R-:W-:Y:S02]  /*b2b0*/  @!P4 LEA.HI R0, R0, R0, RZ, 0x1 ;  /* 0x000000000000c211 */ /* 0x000fe400078f08ff */
[----:B------:R-:W-:Y:S01]  /*b2c0*/  @!P1 LEA.HI R10, R10, R10, RZ, 0x1 ;  /* 0x0000000a0a0a9211 */ /* 0x000fe200078f08ff */
[----:B------:R0:W-:Y:S01]  /*b2d0*/  @!P0 ST.E.64 desc[UR54][R2.64], R44 ;  /* 0x0000002c02008985 */ /* 0x0001e2000c101b36 */
[----:B------:R-:W-:Y:S02]  /*b2e0*/  @!P4 LOP3.LUT R9, R0, 0xfffffffe, RZ, 0xc0, !PT ;  /* 0xfffffffe0009c812 */ /* 0x000fe400078ec0ff */
[----:B------:R-:W-:Y:S02]  /*b2f0*/  ISETP.GE.AND P0, PT, R38, UR4, PT ;  /* 0x0000000426007c0c */ /* 0x000fe4000bf06270 */
[----:B------:R-:W-:Y:S01]  /*b300*/  @!P2 LEA.HI R0, R11, R11, RZ, 0x1 ;  /* 0x0000000b0b00a211 */ /* 0x000fe200078f08ff */
[----:B------:R-:W-:Y:S01]  /*b310*/  @!P4 IMAD.WIDE R8, R9, 0x4, R34 ;  /* 0x000000040908c825 */ /* 0x000fe200078e0222 */
[----:B------:R-:W-:-:S02]  /*b320*/  @!P1 LOP3.LUT R11, R10, 0xfffffffe, RZ, 0xc0, !PT ;  /* 0xfffffffe0a0b9812 */ /* 0x000fc400078ec0ff */
[----:B------:R-:W-:Y:S02]  /*b330*/  @!P2 LOP3.LUT R13, R0, 0xfffffffe, RZ, 0xc0, !PT ;  /* 0xfffffffe000da812 */ /* 0x000fe400078ec0ff */
[----:B------:R1:W-:Y:S01]  /*b340*/  @!P4 ST.E.64 desc[UR54][R8.64], R48 ;  /* 0x000000300800c985 */ /* 0x0003e2000c101b36 */
[----:B------:R-:W-:Y:S02]  /*b350*/  ISETP.GE.AND P4, PT, R37, UR4, PT ;  /* 0x0000000425007c0c */ /* 0x000fe4000bf86270 */
[----:B------:R-:W-:Y:S01]  /*b360*/  @!P3 LEA.HI R12, R12, R12, RZ, 0x1 ;  /* 0x0000000c0c0cb211 */ /* 0x000fe200078f08ff */
[--C-:B0-----:R-:W-:Y:S01]  /*b370*/  @!P1 IMAD.WIDE R2, R11, 0x4, R34.reuse ;  /* 0x000000040b029825 */ /* 0x101fe200078e0222 */
[----:B------:R-:W-:Y:S02]  /*b380*/  @!P5 LEA.HI R36, R36, R36, RZ, 0x1 ;  /* 0x000000242424d211 */ /* 0x000fe400078f08ff */
[----:B------:R-:W-:Y:S02]  /*b390*/  @!P3 LOP3.LUT R11, R12, 0xfffffffe, RZ, 0xc0, !PT ;  /* 0xfffffffe0c0bb812 */ /* 0x000fe400078ec0ff */
[----:B------:R-:W-:Y:S01]  /*b3a0*/  @!P0 LEA.HI R38, R38, R38, RZ, 0x1 ;  /* 0x0000002626268211 */ /* 0x000fe200078f08ff */
[----:B------:R0:W-:Y:S01]  /*b3b0*/  @!P1 ST.E.64 desc[UR54][R2.64], R50 ;  /* 0x0000003202009985 */ /* 0x0001e2000c101b36 */
[----:B------:R-:W-:Y:S01]  /*b3c0*/  IADD3 R0, R73, 0x40, RZ ;  /* 0x0000004049007810 */ /* 0x000fe20007ffe0ff */
[----:B------:R-:W-:Y:S01]  /*b3d0*/  @!P3 IMAD.WIDE R10, R11, 0x4, R34 ;  /* 0x000000040b0ab825 */ /* 0x000fe200078e0222 */
[----:B------:R-:W-:-:S02]  /*b3e0*/  @!P0 LOP3.LUT R39, R38, 0xfffffffe, RZ, 0xc0, !PT ;  /* 0xfffffffe26278812 */ /* 0x000fc400078ec0ff */
[----:B------:R-:W-:Y:S01]  /*b3f0*/  @!P4 LEA.HI R37, R37, R37, RZ, 0x1 ;  /* 0x000000252525c211 */ /* 0x000fe200078f08ff */
[--C-:B-1----:R-:W-:Y:S01]  /*b400*/  @!P2 IMAD.WIDE R8, R13, 0x4, R34.reuse ;  /* 0x000000040d08a825 */ /* 0x102fe200078e0222 */
[----:B------:R-:W-:Y:S02]  /*b410*/  @!P5 LOP3.LUT R13, R36, 0xfffffffe, RZ, 0xc0, !PT ;  /* 0xfffffffe240dd812 */ /* 0x000fe400078ec0ff */
[----:B------:R-:W-:Y:S01]  /*b420*/  @!P4 LOP3.LUT R37, R37, 0xfffffffe, RZ, 0xc0, !PT ;  /* 0xfffffffe2525c812 */ /* 0x000fe200078ec0ff */
[----:B------:R-:W-:Y:S01]  /*b430*/  VIADD R36, R73, 0x48 ;  /* 0x0000004849247836 */ /* 0x000fe20000000000 */
[----:B------:R1:W-:Y:S01]  /*b440*/  @!P2 ST.E.64 desc[UR54][R8.64], R52 ;  /* 0x000000340800a985 */ /* 0x0003e2000c101b36 */
[--C-:B------:R-:W-:Y:S01]  /*b450*/  @!P5 IMAD.WIDE R12, R13, 0x4, R34.reuse ;  /* 0x000000040d0cd825 */ /* 0x100fe200078e0222 */
[----:B------:R-:W-:Y:S02]  /*b460*/  ISETP.GE.AND P1, PT, R0, UR4, PT ;  /* 0x0000000400007c0c */ /* 0x000fe4000bf26270 */
[----:B------:R2:W-:Y:S01]  /*b470*/  @!P3 ST.E.64 desc[UR54][R10.64], R14 ;  /* 0x0000000e0a00b985 */ /* 0x0005e2000c101b36 */
[----:B0-----:R-:W-:Y:S01]  /*b480*/  @!P4 IMAD.WIDE R2, R37, 0x4, R34 ;  /* 0x000000042502c825 */ /* 0x001fe200078e0222 */
[----:B------:R-:W-:-:S02]  /*b490*/  ISETP.GE.AND P2, PT, R36, UR4, PT ;  /* 0x0000000424007c0c */ /* 0x000fc4000bf46270 */
[----:B------:R0:W-:Y:S04]  /*b4a0*/  @!P5 ST.E.64 desc[UR54][R12.64], R16 ;  /* 0x000000100c00d985 */ /* 0x0001e8000c101b36 */
[----:B------:R-:W-:Y:S01]  /*b4b0*/  @!P4 ST.E.64 desc[UR54][R2.64], R18 ;  /* 0x000000120200c985 */ /* 0x000fe2000c101b36 */
[----:B-1----:R-:W-:Y:S02]  /*b4c0*/  @!P0 IMAD.WIDE R8, R39, 0x4, R34 ;  /* 0x0000000427088825 */ /* 0x002fe400078e0222 */
[----:B------:R-:W-:Y:S02]  /*b4d0*/  @!P1 LEA.HI R0, R0, R0, RZ, 0x1 ;  /* 0x0000000000009211 */ /* 0x000fe400078f08ff */
[C---:B--2---:R-:W-:Y:S01]  /*b4e0*/  VIADD R10, R73.reuse, 0x50 ;  /* 0x00000050490a7836 */ /* 0x044fe20000000000 */
[----:B------:R1:W-:Y:S01]  /*b4f0*/  @!P0 ST.E.64 desc[UR54][R8.64], R20 ;  /* 0x0000001408008985 */ /* 0x0003e2000c101b36 */
[C---:B------:R-:W-:Y:S01]  /*b500*/  VIADD R14, R73.reuse, 0x68 ;  /* 0x00000068490e7836 */ /* 0x040fe20000000000 */
[C---:B------:R-:W-:Y:S01]  /*b510*/  IADD3 R15, R73.reuse, 0x70, RZ ;  /* 0x00000070490f7810 */ /* 0x040fe20007ffe0ff */
[C---:B0-----:R-:W-:Y:S01]  /*b520*/  VIADD R12, R73.reuse, 0x58 ;  /* 0x00000058490c7836 */ /* 0x041fe20000000000 */
[----:B------:R-:W-:Y:S01]  /*b530*/  ISETP.GE.AND P3, PT, R10, UR4, PT ;  /* 0x000000040a007c0c */ /* 0x000fe2000bf66270 */
[C---:B------:R-:W-:Y:S01]  /*b540*/  VIADD R13, R73.reuse, 0x60 ;  /* 0x00000060490d7836 */ /* 0x040fe20000000000 */
[----:B------:R-:W-:Y:S01]  /*b550*/  ISETP.GE.AND P5, PT, R14, UR4, PT ;  /* 0x000000040e007c0c */ /* 0x000fe2000bfa6270 */
[----:B------:R-:W-:Y:S01]  /*b560*/  VIADD R73, R73, 0x78 ;  /* 0x0000007849497836 */ /* 0x000fe20000000000 */
[----:B------:R-:W-:-:S02]  /*b570*/  ISETP.GE.AND P0, PT, R12, UR4, PT ;  /* 0x000000040c007c0c */ /* 0x000fc4000bf06270 */
[----:B------:R-:W-:Y:S02]  /*b580*/  ISETP.GE.AND P4, PT, R13, UR4, PT ;  /* 0x000000040d007c0c */ /* 0x000fe4000bf86270 */
[----:B------:R-:W-:Y:S02]  /*b590*/  ISETP.GE.AND P6, PT, R15, UR4, PT ;  /* 0x000000040f007c0c */ /* 0x000fe4000bfc6270 */
[----:B------:R-:W-:Y:S02]  /*b5a0*/  @!P2 LEA.HI R36, R36, R36, RZ, 0x1 ;  /* 0x000000242424a211 */ /* 0x000fe400078f08ff */
[----:B------:R-:W-:Y:S02]  /*b5b0*/  @!P1 LOP3.LUT R11, R0, 0xfffffffe, RZ, 0xc0, !PT ;  /* 0xfffffffe000b9812 */ /* 0x000fe400078ec0ff */
[----:B------:R-:W-:Y:S02]  /*b5c0*/  @!P3 LEA.HI R10, R10, R10, RZ, 0x1 ;  /* 0x0000000a0a0ab211 */ /* 0x000fe400078f08ff */
[----:B-1----:R-:W-:Y:S01]  /*b5d0*/  @!P2 LOP3.LUT R9, R36, 0xfffffffe, RZ, 0xc0, !PT ;  /* 0xfffffffe2409a812 */ /* 0x002fe200078ec0ff */
[----:B------:R-:W-:Y:S01]  /*b5e0*/  @!P1 IMAD.WIDE R2, R11, 0x4, R34 ;  /* 0x000000040b029825 */ /* 0x000fe200078e0222 */
[----:B------:R-:W-:-:S02]  /*b5f0*/  @!P0 LEA.HI R12, R12, R12, RZ, 0x1 ;  /* 0x0000000c0c0c8211 */ /* 0x000fc400078f08ff */
[----:B------:R-:W-:Y:S01]  /*b600*/  @!P4 LEA.HI R0, R13, R13, RZ, 0x1 ;  /* 0x0000000d0d00c211 */ /* 0x000fe200078f08ff */
[--C-:B------:R-:W-:Y:S01]  /*b610*/  @!P2 IMAD.WIDE R8, R9, 0x4, R34.reuse ;  /* 0x000000040908a825 */ /* 0x100fe200078e0222 */
[----:B------:R-:W-:Y:S01]  /*b620*/  @!P5 LEA.HI R14, R14, R14, RZ, 0x1 ;  /* 0x0000000e0e0ed211 */ /* 0x000fe200078f08ff */
[----:B------:R0:W-:Y:S01]  /*b630*/  @!P1 ST.E.64 desc[UR54][R2.64], R22 ;  /* 0x0000001602009985 */ /* 0x0001e2000c101b36 */
[----:B------:R-:W-:Y:S02]  /*b640*/  @!P3 LOP3.LUT R11, R10, 0xfffffffe, RZ, 0xc0, !PT ;  /* 0xfffffffe0a0bb812 */ /* 0x000fe400078ec0ff */
[----:B------:R-:W-:Y:S01]  /*b650*/  @!P6 LEA.HI R16, R15, R15, RZ, 0x1 ;  /* 0x0000000f0f10e211 */ /* 0x000fe200078f08ff */
[----:B------:R1:W-:Y:S01]  /*b660*/  @!P2 ST.E.64 desc[UR54][R8.64], R24 ;  /* 0x000000180800a985 */ /* 0x0003e2000c101b36 */
[----:B------:R-:W-:Y:S01]  /*b670*/  @!P0 LOP3.LUT R13, R12, 0xfffffffe, RZ, 0xc0, !PT ;  /* 0xfffffffe0c0d8812 */ /* 0x000fe200078ec0ff */
[----:B------:R-:W-:Y:S01]  /*b680*/  @!P3 IMAD.WIDE R10, R11, 0x4, R34 ;  /* 0x000000040b0ab825 */ /* 0x000fe200078e0222 */
[----:B------:R-:W-:-:S02]  /*b690*/  @!P4 LOP3.LUT R15, R0, 0xfffffffe, RZ, 0xc0, !PT ;  /* 0xfffffffe000fc812 */ /* 0x000fc400078ec0ff */
[----:B------:R-:W-:Y:S01]  /*b6a0*/  @!P5 LOP3.LUT R17, R14, 0xfffffffe, RZ, 0xc0, !PT ;  /* 0xfffffffe0e11d812 */ /* 0x000fe200078ec0ff */
[--C-:B------:R-:W-:Y:S01]  /*b6b0*/  @!P0 IMAD.WIDE R12, R13, 0x4, R34.reuse ;  /* 0x000000040d0c8825 */ /* 0x100fe200078e0222 */
[----:B------:R-:W-:Y:S01]  /*b6c0*/  @!P6 LOP3.LUT R19, R16, 0xfffffffe, RZ, 0xc0, !PT ;  /* 0xfffffffe1013e812 */ /* 0x000fe200078ec0ff */
[----:B------:R2:W-:Y:S02]  /*b6d0*/  @!P3 ST.E.64 desc[UR54][R10.64], R26 ;  /* 0x0000001a0a00b985 */ /* 0x0005e4000c101b36 */
[--C-:B0-----:R-:W-:Y:S02]  /*b6e0*/  @!P4 IMAD.WIDE R2, R15, 0x4, R34.reuse ;  /* 0x000000040f02c825 */ /* 0x101fe400078e0222 */
[----:B------:R2:W-:Y:S01]  /*b6f0*/  @!P0 ST.E.64 desc[UR54][R12.64], R28 ;  /* 0x0000001c0c008985 */ /* 0x0005e2000c101b36 */
[----:B------:R-:W-:Y:S01]  /*b700*/  ISETP.GE.AND P0, PT, R73, UR4, PT ;  /* 0x0000000449007c0c */ /* 0x000fe2000bf06270 */
[--C-:B-1----:R-:W-:Y:S02]  /*b710*/  @!P5 IMAD.WIDE R8, R17, 0x4, R34.reuse ;  /* 0x000000041108d825 */ /* 0x102fe400078e0222 */
[----:B------:R2:W-:Y:S02]  /*b720*/  @!P4 ST.E.64 desc[UR54][R2.64], R30 ;  /* 0x0000001e0200c985 */ /* 0x0005e4000c101b36 */
[----:B------:R-:W-:-:S02]  /*b730*/  @!P6 IMAD.WIDE R14, R19, 0x4, R34 ;  /* 0x00000004130ee825 */ /* 0x000fc400078e0222 */
[----:B------:R2:W-:Y:S04]  /*b740*/  @!P5 ST.E.64 desc[UR54][R8.64], R32 ;  /* 0x000000200800d985 */ /* 0x0005e8000c101b36 */
[----:B------:R2:W-:Y:S02]  /*b750*/  @!P6 ST.E.64 desc[UR54][R14.64], R6 ;  /* 0x000000060e00e985 */ /* 0x0005e4000c101b36 */
[----:B------:R-:W-:Y:S05]  /*b760*/  @P0 BRA `(.L_x_8) ;  /* 0x0000004c00d00947 */ /* 0x000fea0003800000 */
[----:B------:R-:W-:-:S04]  /*b770*/  LEA.HI R73, R73, R73, RZ, 0x1 ;  /* 0x0000004949497211 */ /* 0x000fc800078f08ff */
[----:B--2---:R-:W-:-:S05]  /*b780*/  LOP3.LUT R3, R73, 0xfffffffe, RZ, 0xc0, !PT ;  /* 0xfffffffe49037812 */ /* 0x004fca00078ec0ff */
[----:B------:R-:W-:-:S05]  /*b790*/  IMAD.WIDE R2, R3, 0x4, R34 ;  /* 0x0000000403027825 */ /* 0x000fca00078e0222 */
[----:B------:R1:W-:Y:S01]  /*b7a0*/  ST.E.64 desc[UR54][R2.64], R4 ;  /* 0x0000000402007985 */ /* 0x0003e2000c101b36 */
[----:B------:R-:W-:Y:S05]  /*b7b0*/  BRA `(.L_x_8) ;  /* 0x0000004c00bc7947 */ /* 0x000fea0003800000 */
.L_x_35:
[----:B------:R-:W0:Y:S02]  /*b7c0*/  S2R R0, SR_TID.X ;  /* 0x0000000000007919 */ /* 0x000e240000002100 */
[----:B0-----:R-:W-:-:S05]  /*b7d0*/  VIADD R2, R0, 0xffffff80 ;  /* 0xffffff8000027836 */ /* 0x001fca0000000000 */
[----:B------:R-:W-:-:S13]  /*b7e0*/  ISETP.GT.AND P0, PT, R2, 0x7f, PT ;  /* 0x0000007f0200780c */ /* 0x000fda0003f04270 */
[----:B------:R-:W-:Y:S05]  /*b7f0*/  @P0 BRA `(.L_x_8) ;  /* 0x0000004c00ac0947 */ /* 0x000fea0003800000 */
[----:B------:R-:W0:Y:S01]  /*b800*/  S2R R3, SR_CTAID.X ;  /* 0x0000000000037919 */ /* 0x000e220000002500 */
[----:B------:R-:W1:Y:S01]  /*b810*/  LDC R6, c[0x0][0xbe8] ;  /* 0x0002fa00ff067b82 */ /* 0x000e620000000800 */
[----:B------:R-:W-:Y:S01]  /*b820*/  ULDC UR4, c[0x0][0xa88] ;  /* 0x0002a20000047ab9 */ /* 0x000fe20000000800 */
[----:B0-----:R-:W-:Y:S02]  /*b830*/  IMAD R0, R3, 0x80, R0 ;  /* 0x0000008003007824 */ /* 0x001fe400078e0200 */
[----:B-1----:R-:W-:Y:S02]  /*b840*/  IMAD R3, R6, UR4, RZ ;  /* 0x0000000406037c24 */ /* 0x002fe4000f8e02ff */
[----:B------:R-:W-:-:S05]  /*b850*/  VIADD R0, R0, 0xffffff80 ;  /* 0xffffff8000007836 */ /* 0x000fca0000000000 */
[----:B------:R-:W-:-:S13]  /*b860*/  ISETP.GE.AND P0, PT, R0, R3, PT ;  /* 0x000000030000720c */ /* 0x000fda0003f06270 */
[----:B------:R-:W-:Y:S05]  /*b870*/  @P0 BRA `(.L_x_8) ;  /* 0x0000004c008c0947 */ /* 0x000fea0003800000 */
[----:B------:R-:W-:Y:S01]  /*b880*/  ISETP.NE.AND P0, PT, R6, 0x1, PT ;  /* 0x000000010600780c */ /* 0x000fe20003f05270 */
[----:B------:R-:W0:Y:S01]  /*b890*/  LDC.64 R10, c[0x0][0xbd8] ;  /* 0x0002f600ff0a7b82 */ /* 0x000e220000000a00 */
[----:B------:R-:W-:Y:S01]  /*b8a0*/  USHF.R.S32.HI UR6, URZ, 0x1f, UR50 ;  /* 0x0000001f3f067899 */ /* 0x000fe20008011432 */
[----:B------:R-:W-:Y:S01]  /*b8b0*/  IMAD.MOV.U32 R5, RZ, RZ, R0 ;  /* 0x000000ffff057224 */ /* 0x000fe200078e0000 */
[----:B------:R-:W-:Y:S02]  /*b8c0*/  ULDC.64 UR8, c[0x0][0xbd0] ;  /* 0x0002f40000087ab9 */ /* 0x000fe40000000a00 */
[----:B------:R-:W-:Y:S02]  /*b8d0*/  UIMAD UR6, UR6, UR8, URZ ;  /* 0x00000008060672a4 */ /* 0x000fe4000f8e023f */
[----:B------:R-:W-:Y:S01]  /*b8e0*/  UIMAD.WIDE.U32 UR4, UR50, UR8, URZ ;  /* 0x00000008320472a5 */ /* 0x000fe2000f8e003f */
[----:B------:R-:W1:Y:S01]  /*b8f0*/  S2UR UR7, SR_CTAID.Y ;  /* 0x00000000000779c3 */ /* 0x000e620000002600 */
[----:B------:R-:W-:-:S04]  /*b900*/  UIMAD UR6, UR50, UR9, UR6 ;  /* 0x00000009320672a4 */ /* 0x000fc8000f8e0206 */
[----:B------:R-:W-:Y:S01]  /*b910*/  UIADD3 UR6, UR5, UR6, URZ ;  /* 0x0000000605067290 */ /* 0x000fe2000fffe03f */
[----:B------:R-:W-:Y:S01]  /*b920*/  MOV R2, UR4 ;  /* 0x0000000400027c02 */ /* 0x000fe20008000f00 */
[----:B------:R-:W-:Y:S01]  /*b930*/  IMAD.U32 R3, RZ, RZ, UR5 ;  /* 0x00000005ff037e24 */ /* 0x000fe2000f8e00ff */
[----:B------:R-:W2:Y:S01]  /*b940*/  @P0 LDC R7, c[0x0][0xbec] ;  /* 0x0002fb00ff070b82 */ /* 0x000ea20000000800 */
[----:B------:R-:W-:Y:S02]  /*b950*/  ULDC.64 UR4, c[0x0][0xbe0] ;  /* 0x0002f80000047ab9 */ /* 0x000fe40000000a00 */
[----:B------:R-:W-:-:S05]  /*b960*/  IMAD.U32 R3, RZ, RZ, UR6 ;  /* 0x00000006ff037e24 */ /* 0x000fca000f8e00ff */
[----:B------:R-:W3:Y:S01]  /*b970*/  @P0 LDC R9, c[0x0][0xbf0] ;  /* 0x0002fc00ff090b82 */ /* 0x000ee20000000800 */
[C---:B0-----:R-:W-:Y:S02]  /*b980*/  IMAD R12, R10.reuse, UR37, RZ ;  /* 0x000000250a0c7c24 */ /* 0x041fe4000f8e02ff */
[----:B------:R-:W-:-:S04]  /*b990*/  IMAD.WIDE.U32 R2, R10, UR48, R2 ;  /* 0x000000300a027c25 */ /* 0x000fc8000f8e0002 */
[----:B------:R-:W-:Y:S01]  /*b9a0*/  IMAD R11, R11, UR48, R12 ;  /* 0x000000300b0b7c24 */ /* 0x000fe2000f8e020c */
[----:B------:R-:W1:Y:S03]  /*b9b0*/  LDC R8, c[0x0][0xc50] ;  /* 0x00031400ff087b82 */ /* 0x000e660000000800 */
[----:B------:R-:W-:Y:S02]  /*b9c0*/  IMAD.IADD R3, R11, 0x1, R3 ;  /* 0x000000010b037824 */ /* 0x000fe400078e0203 */
[----:B--2---:R-:W-:-:S04]  /*b9d0*/  @P0 IMAD.HI.U32 R4, R0, R7, RZ ;  /* 0x0000000700040227 */ /* 0x004fc800078e00ff */
[----:B------:R-:W-:Y:S01]  /*b9e0*/  IMAD R7, RZ, RZ, -UR50 ;  /* 0x80000032ff077e24 */ /* 0x000fe2000f8e02ff */
[----:B---3--:R-:W-:-:S03]  /*b9f0*/  @P0 SHF.R.U32.HI R5, RZ, R9, R4 ;  /* 0x00000009ff050219 */ /* 0x008fc60000011604 */
[----:B-1----:R-:W-:Y:S02]  /*ba00*/  IMAD R9, R8, R7, UR7 ;  /* 0x0000000708097e24 */ /* 0x002fe4000f8e0207 */
[----:B------:R-:W-:Y:S02]  /*ba10*/  IMAD.MOV R7, RZ, RZ, -R5 ;  /* 0x000000ffff077224 */ /* 0x000fe400078e0a05 */
[----:B------:R-:W-:Y:S01]  /*ba20*/  IMAD.WIDE.U32 R2, R9, UR4, R2 ;  /* 0x0000000409027c25 */ /* 0x000fe2000f8e0002 */
[----:B------:R-:W-:-:S03]  /*ba30*/  SHF.R.S32.HI R4, RZ, 0x1f, R9 ;  /* 0x0000001fff047819 */ /* 0x000fc60000011409 */
[----:B------:R-:W-:Y:S01]  /*ba40*/  IMAD R7, R6, R7, R0 ;  /* 0x0000000706077224 */ /* 0x000fe200078e0200 */
[----:B------:R-:W-:Y:S01]  /*ba50*/  IADD3 R2, P0, R5, R2, RZ ;  /* 0x0000000205027210 */ /* 0x000fe20007f1e0ff */
[----:B------:R-:W-:-:S03]  /*ba60*/  IMAD R4, R4, UR4, RZ ;  /* 0x0000000404047c24 */ /* 0x000fc6000f8e02ff */
[----:B------:R-:W-:Y:S01]  /*ba70*/  SHF.R.S32.HI R0, RZ, 0x1f, R7 ;  /* 0x0000001fff007819 */ /* 0x000fe20000011407 */
[----:B------:R-:W-:Y:S01]  /*ba80*/  IMAD R4, R9, UR5, R4 ;  /* 0x0000000509047c24 */ /* 0x000fe2000f8e0204 */
[----:B------:R-:W-:Y:S01]  /*ba90*/  SHF.R.S32.HI R9, RZ, 0x1f, R5 ;  /* 0x0000001fff097819 */ /* 0x000fe20000011405 */
[----:B------:R-:W-:Y:S02]  /*baa0*/  ULDC.64 UR4, c[0x0][0xbc8] ;  /* 0x0002f20000047ab9 */ /* 0x000fe40000000a00 */
[----:B------:R-:W-:Y:S01]  /*bab0*/  IMAD R0, R0, UR4, RZ ;  /* 0x0000000400007c24 */ /* 0x000fe2000f8e02ff */
[----:B------:R-:W-:-:S03]  /*bac0*/  IADD3.X R3, R9, R3, R4, P0, !PT ;  /* 0x0000000309037210 */ /* 0x000fc600007fe404 */
[C---:B------:R-:W-:Y:S02]  /*bad0*/  IMAD R5, R7.reuse, UR5, R0 ;  /* 0x0000000507057c24 */ /* 0x040fe4000f8e0200 */
[----:B------:R-:W-:Y:S01]  /*bae0*/  IMAD.WIDE.U32 R2, R7, UR4, R2 ;  /* 0x0000000407027c25 */ /* 0x000fe2000f8e0002 */
[----:B------:R-:W-:-:S04]  /*baf0*/  ULDC.64 UR4, c[0x0][0xba8] ;  /* 0x0002ea0000047ab9 */ /* 0x000fc80000000a00 */
[----:B------:R-:W-:Y:S02]  /*bb00*/  IADD3 R3, R3, R5, RZ ;  /* 0x0000000503037210 */ /* 0x000fe40007ffe0ff */
[----:B------:R-:W-:-:S04]  /*bb10*/  LEA R4, P0, R2, UR4, 0x2 ;  /* 0x0000000402047c11 */ /* 0x000fc8000f8010ff */
[----:B------:R-:W-:Y:S01]  /*bb20*/  LEA.HI.X R5, R2, UR5, R3, 0x2, P0 ;  /* 0x0000000502057c11 */ /* 0x000fe200080f1403 */
[----:B------:R-:W-:-:S05]  /*bb30*/  IMAD.MOV.U32 R3, RZ, RZ, -0x800000 ;  /* 0xff800000ff037424 */ /* 0x000fca00078e00ff */
[----:B------:R0:W-:Y:S01]  /*bb40*/  STG.E desc[UR54][R4.64], R3 ;  /* 0x0000000304007986 */ /* 0x0001e2000c101936 */
[----:B------:R-:W-:Y:S05]  /*bb50*/  BRA `(.L_x_8) ;  /* 0x0000004800d47947 */ /* 0x000fea0003800000 */
.L_x_6:
[----:B------:R-:W-:-:S08]  /*bb60*/  NOP ;  /* 0x0000000000007918 */ /* 0x000fd00000000000 */
[----:B------:R-:W0:-:S00]  /*bb70*/  USETMAXREG.DEALLOC.CTAPOOL 0x28 ;  /* 0x00000028000079c8 */ /* 0x000e0000080e0500 */
[----:B0-----:R-:W-:Y:S01]  /*bb80*/  LOP3.LUT R22, R0, 0x3, RZ, 0xc0, !PT ;  /* 0x0000000300167812 */ /* 0x001fe200078ec0ff */
[----:B------:R-:W0:Y:S05]  /*bb90*/  S2R R18, SR_CTAID.Z ;  /* 0x0000000000127919 */ /* 0x000e2a0000002700 */
[----:B------:R-:W1:Y:S01]  /*bba0*/  S2UR UR6, SR_CTAID.Y ;  /* 0x00000000000679c3 */ /* 0x000e620000002600 */
[----:B------:R-:W2:Y:S02]  /*bbb0*/  SHFL.IDX PT, R0, R22, RZ, 0x1f ;  /* 0x00001fff16007589 */ /* 0x000ea400000e0000 */
[----:B--2---:R-:W-:-:S13]  /*bbc0*/  ISETP.NE.AND P0, PT, R0, RZ, PT ;  /* 0x000000ff0000720c */ /* 0x004fda0003f05270 */
[----:B01----:R-:W-:Y:S05]  /*bbd0*/  @!P0 BRA `(.L_x_38) ;  /* 0x0000000000288947 */ /* 0x003fea0003800000 */
[----:B------:R-:W-:Y:S01]  /*bbe0*/  ULDC UR7, c[0x0][0xc50] ;  /* 0x0003140000077ab9 */ /* 0x000fe20000000800 */
[----:B------:R-:W-:Y:S01]  /*bbf0*/  UMOV UR40, UR6 ;  /* 0x0000000600287c82 */ /* 0x000fe20008000000 */
[----:B------:R-:W-:-:S06]  /*bc00*/  UISETP.NE.AND UP0, UPT, UR7, 0x1, UPT ;  /* 0x000000010700788c */ /* 0x000fcc000bf05270 */
[----:B------:R-:W-:-:S13]  /*bc10*/  PLOP3.LUT P0, PT, PT, PT, UP0, 0x80, 0x0 ;  /* 0x000000000000781c */ /* 0x000fda0003f0f008 */
[----:B------:R-:W-:Y:S05]  /*bc20*/  @!P0 BRA `(.L_x_39) ;  /* 0x0000000000308947 */ /* 0x000fea0003800000 */
[----:B------:R-:W-:Y:S01]  /*bc30*/  ULDC UR4, c[0x0][0xc54] ;  /* 0x0003150000047ab9 */ /* 0x000fe20000000800 */
[----:B------:R-:W-:Y:S01]  /*bc40*/  ULDC UR40, c[0x0][0xc58] ;  /* 0x0003160000287ab9 */ /* 0x000fe20000000800 */
[----:B------:R-:W-:-:S04]  /*bc50*/  UIMAD.WIDE.U32 UR4, UR6, UR4, URZ ;  /* 0x00000004060472a5 */ /* 0x000fc8000f8e003f */
[----:B------:R-:W-:Y:S01]  /*bc60*/  USHF.R.U32.HI UR40, URZ, UR40, UR5 ;  /* 0x000000283f287299 */ /* 0x000fe20008011605 */
[----:B------:R-:W-:Y:S11]  /*bc70*/  BRA `(.L_x_39) ;  /* 0x00000000001c7947 */ /* 0x000ff60003800000 */
.L_x_38:
[----:B------:R-:W-:Y:S01]  /*bc80*/  ULDC UR7, c[0x0][0xc50] ;  /* 0x0003140000077ab9 */ /* 0x000fe20000000800 */
[----:B------:R-:W-:Y:S01]  /*bc90*/  UMOV UR40, UR6 ;  /* 0x0000000600287c82 */ /* 0x000fe20008000000 */
[----:B------:R-:W-:-:S11]  /*bca0*/  UISETP.NE.AND UP0, UPT, UR7, 0x1, UPT ;  /* 0x000000010700788c */ /* 0x000fd6000bf05270 */
[----:B------:R-:W-:Y:S01]  /*bcb0*/  @UP0 ULDC UR4, c[0x0][0xc54] ;  /* 0x0003150000040ab9 */ /* 0x000fe20000000800 */
[----:B------:R-:W-:Y:S01]  /*bcc0*/  @UP0 ULDC UR8, c[0x0][0xc58] ;  /* 0x0003160000080ab9 */ /* 0x000fe20000000800 */
[----:B------:R-:W-:-:S04]  /*bcd0*/  UIMAD.WIDE.U32 UR4, UR6, UR4, URZ ;  /* 0x00000004060472a5 */ /* 0x000fc8000f8e003f */
[----:B------:R-:W-:-:S12]  /*bce0*/  @UP0 USHF.R.U32.HI UR40, URZ, UR8, UR5 ;  /* 0x000000083f280299 */ /* 0x000fd80008011605 */
.L_x_39:
[----:B------:R-:W-:Y:S01]  /*bcf0*/  ISETP.GE.AND P0, PT, R18, RZ, PT ;  /* 0x000000ff1200720c */ /* 0x000fe20003f06270 */
[----:B------:R-:W-:Y:S01]  /*bd00*/  UIADD3 UR4, -UR40, URZ, URZ ;  /* 0x0000003f28047290 */ /* 0x000fe2000fffe13f */
[----:B------:R-:W-:Y:S02]  /*bd10*/  IMAD.MOV.U32 R0, RZ, RZ, 0x1 ;  /* 0x00000001ff007424 */ /* 0x000fe400078e00ff */
[----:B------:R-:W-:Y:S01]  /*bd20*/  IMAD.MOV.U32 R2, RZ, RZ, RZ ;  /* 0x000000ffff027224 */ /* 0x000fe200078e00ff */
[----:B------:R-:W-:Y:S01]  /*bd30*/  UIMAD UR6, UR7, UR4, UR6 ;  /* 0x00000004070672a4 */ /* 0x000fe2000f8e0206 */
[----:B------:R-:W-:-:S07]  /*bd40*/  IMAD.MOV.U32 R3, RZ, RZ, 0x1 ;  /* 0x00000001ff037424 */ /* 0x000fce00078e00ff */
[----:B------:R-:W-:Y:S05]  /*bd50*/  @!P0 BRA `(.L_x_40) ;  /* 0x0000004400848947 */ /* 0x000fea0003800000 */
[----:B------:R-:W0:Y:S01]  /*bd60*/  LDC.64 R2, c[0x0][0xa28] ;  /* 0x00028a00ff027b82 */ /* 0x000e220000000a00 */
[----:B------:R-:W-:Y:S01]  /*bd70*/  ULDC.64 UR4, c[0x0][0x418] ;  /* 0x0001060000047ab9 */ /* 0x000fe20000000a00 */
[----:B------:R-:W-:Y:S01]  /*bd80*/  ULDC UR36, c[0x0][0x2f0] ;  /* 0x0000bc0000247ab9 */ /* 0x000fe20000000800 */
[----:B------:R-:W-:Y:S02]  /*bd90*/  MOV R17, RZ ;  /* 0x000000ff00117202 */ /* 0x000fe40000000f00 */
[----:B0-----:R-:W-:-:S04]  /*bda0*/  ISETP.NE.U32.AND P0, PT, R2, RZ, PT ;  /* 0x000000ff0200720c */ /* 0x001fc80003f05070 */
[----:B------:R-:W-:Y:S01]  /*bdb0*/  ISETP.NE.AND.EX P0, PT, R3, RZ, PT, P0 ;  /* 0x000000ff0300720c */ /* 0x000fe20003f05300 */
[----:B------:R-:W-:-:S03]  /*bdc0*/  UISETP.NE.U32.AND UP0, UPT, UR4, URZ, UPT ;  /* 0x0000003f0400728c */ /* 0x000fc6000bf05070 */
[----:B------:R-:W-:-:S09]  /*bdd0*/  ULDC UR4, c[0x0][0x424] ;  /* 0x0001090000047ab9 */ /* 0x000fd20000000800 */
[----:B------:R-:W0:Y:S01]  /*bde0*/  @P0 LDC.64 R2, c[0x0][0xa28] ;  /* 0x00028a00ff020b82 */ /* 0x000e220000000a00 */
[----:B------:R-:W-:-:S04]  /*bdf0*/  UISETP.NE.AND.EX UP0, UPT, UR5, URZ, UPT, UP0 ;  /* 0x0000003f0500728c */ /* 0x000fc8000bf05300 */
[----:B------:R-:W-:-:S04]  /*be00*/  USEL UR4, UR4, 0x1, UP0 ;  /* 0x0000000104047887 */ /* 0x000fc80008000000 */
[----:B------:R-:W-:Y:S01]  /*be10*/  UIMAD UR36, UR4, UR36, URZ ;  /* 0x00000024042472a4 */ /* 0x000fe2000f8e023f */
[----:B------:R-:W1:Y:S03]  /*be20*/  S2R R29, SR_CTAID.X ;  /* 0x00000000001d7919 */ /* 0x000e660000002500 */
[----:B------:R-:W-:Y:S02]  /*be30*/  UISETP.GE.AND UP0, UPT, UR36, 0x1, UPT ;  /* 0x000000012400788c */ /* 0x000fe4000bf06270 */
[----:B------:R-:W-:Y:S01]  /*be40*/  UIADD3 UR4, UR36, 0x9f, URZ ;  /* 0x0000009f24047890 */ /* 0x000fe2000fffe03f */
[----:B0-----:R-:W-:-:S05]  /*be50*/  @P0 IMAD.WIDE R2, R18, 0x4, R2 ;  /* 0x0000000412020825 */ /* 0x001fca00078e0202 */
[----:B------:R0:W5:Y:S01]  /*be60*/  @P0 LDG.E R17, desc[UR54][R2.64] ;  /* 0x0000003602110981 */ /* 0x000162000c1e1900 */
[----:B------:R-:W-:Y:S01]  /*be70*/  PLOP3.LUT P0, PT, PT, PT, UP0, 0x80, 0x0 ;  /* 0x000000000000781c */ /* 0x000fe20003f0f008 */
[----:B------:R-:W-:Y:S02]  /*be80*/  UIMAD.WIDE UR4, UR4, 0x66666667, URZ ;  /* 0x66666667040478a5 */ /* 0x000fe4000f8e023f */
[----:B------:R-:W-:Y:S02]  /*be90*/  ULOP3.LUT UR44, UR6, 0xffff, URZ, 0xc0, !UPT ;  /* 0x0000ffff062c7892 */ /* 0x000fe4000f8ec03f */
[----:B------:R-:W-:Y:S01]  /*bea0*/  USHF.R.U32.HI UR41, URZ, 0x1f, UR5 ;  /* 0x0000001f3f297899 */ /* 0x000fe20008011605 */
[----:B------:R-:W-:-:S03]  /*beb0*/  UMOV UR38, URZ ;  /* 0x0000003f00267c82 */ /* 0x000fc60008000000 */
[----:B------:R-:W-:-:S04]  /*bec0*/  ULEA.HI.SX32 UR41, UR5, UR41, 0x1a ;  /* 0x0000002905297291 */ /* 0x000fc8000f8fd23f */
[----:B01----:R-:W-:Y:S08]  /*bed0*/  @!P0 BRA `(.L_x_41) ;  /* 0x0000000000848947 */ /* 0x003ff00003800000 */
[----:B------:R-:W-:Y:S01]  /*bee0*/  USHF.R.U32.HI UR6, URZ, 0x10, UR6 ;  /* 0x000000103f067899 */ /* 0x000fe20008011606 */
[----:B------:R-:W-:-:S03]  /*bef0*/  UMOV UR4, URZ ;  /* 0x0000003f00047c82 */ /* 0x000fc60008000000 */
[----:B------:R-:W-:-:S11]  /*bf00*/  UISETP.NE.AND UP0, UPT, UR6, URZ, UPT ;  /* 0x0000003f0600728c */ /* 0x000fd6000bf05270 */
[----:B------:R-:W-:Y:S02]  /*bf10*/  @!UP0 ULDC UR6, c[0x0][0x9f0] ;  /* 0x00027c0000068ab9 */ /* 0x000fe40000000800 */
[----:B------:R-:W-:Y:S01]  /*bf20*/  IABS R2, UR6 ;  /* 0x0000000600027c13 */ /* 0x000fe20008000000 */
[----:B------:R-:W-:Y:S02]  /*bf30*/  UIADD3 UR7, UR41, -0x1, UR6 ;  /* 0xffffffff29077890 */ /* 0x000fe4000fffe006 */
[----:B------:R-:W-:Y:S02]  /*bf40*/  IABS R5, UR6 ;  /* 0x0000000600057c13 */ /* 0x000fe40008000000 */
[----:B------:R-:W-:Y:S02]  /*bf50*/  R2UR UR10, R2 ;  /* 0x00000000020a72ca */ /* 0x000fe400000e0000 */
[----:B------:R-:W-:Y:S01]  /*bf60*/  IABS R4, UR7 ;  /* 0x0000000700047c13 */ /* 0x000fe20008000000 */
[----:B------:R-:W-:-:S03]  /*bf70*/  ULOP3.LUT UR7, UR7, UR6, URZ, 0x3c, !UPT ;  /* 0x0000000607077292 */ /* 0x000fc6000f8e3c3f */
[----:B------:R-:W-:-:S07]  /*bf80*/  R2UR UR9, R4 ;  /* 0x00000000040972ca */ /* 0x000fce00000e0000 */
[----:B------:R-:W0:Y:S08]  /*bf90*/  I2F.RP R2, UR10 ;  /* 0x0000000a00027d06 */ /* 0x000e300008209400 */
[----:B0-----:R-:W0:Y:S02]  /*bfa0*/  MUFU.RCP R2, R2 ;  /* 0x0000000200027308 */ /* 0x001e240000001000 */
[----:B0-----:R-:W-:-:S02]  /*bfb0*/  VIADD R3, R2, 0xffffffe ;  /* 0x0ffffffe02037836 */ /* 0x001fc40000000000 */
[----:B------:R-:W-:-:S04]  /*bfc0*/  IMAD.MOV R2, RZ, RZ, -R5 ;  /* 0x000000ffff027224 */ /* 0x000fc800078e0a05 */
        /* <DEDUP_REMOVED lines=14> */
[----:B------:R-:W-:Y:S02]  /*c0b0*/  UISETP.NE.AND UP0, UPT, UR6, URZ, UPT ;  /* 0x0000003f0600728c */ /* 0x000fe4000bf05270 */
[----:B------:R-:W-:-:S09]  /*c0c0*/  @!UP1 UIADD3 UR5, -UR5, URZ, URZ ;  /* 0x0000003f05059290 */ /* 0x000fd2000fffe13f */
[----:B------:R-:W-:-:S07]  /*c0d0*/  @!UP0 ULOP3.LUT UR5, URZ, UR6, URZ, 0x33, !UPT ;  /* 0x000000063f058292 */ /* 0x000fce000f8e333f */
[----:B------:R-:W-:-:S05]  /*c0e0*/  UMOV UR38, UR5 ;  /* 0x0000000500267c82 */ /* 0x000fca0008000000 */
.L_x_41:
[----:B------:R-:W-:Y:S02]  /*c0f0*/  UIMAD UR45, UR44, UR38, URZ ;  /* 0x000000262c2d72a4 */ /* 0x000fe4000f8e023f */
[----:B------:R-:W-:-:S04]  /*c100*/  IMAD.U32 R3, RZ, RZ, UR38 ;  /* 0x00000026ff037e24 */ /* 0x000fc8000f8e00ff */
[----:B------:R-:W-:-:S05]  /*c110*/  IMAD.U32 R2, RZ, RZ, UR45 ;  /* 0x0000002dff027e24 */ /* 0x000fca000f8e00ff */
[----:B------:R-:W-:Y:S01]  /*c120*/  VIADDMNMX R2, R2, R3, UR41, PT ;  /* 0x0000002902027e46 */ /* 0x000fe2000b800103 */
[----:B------:R-:W-:-:S03]  /*c130*/  IMAD.MOV.U32 R3, RZ, RZ, 0x1 ;  /* 0x00000001ff037424 */ /* 0x000fc600078e00ff */
[----:B------:R-:W-:Y:S02]  /*c140*/  R2UR UR46, R2 ;  /* 0x00000000022e72ca */ /* 0x000fe400000e0000 */
[----:B------:R-:W-:-:S11]  /*c150*/  MOV R2, RZ ;  /* 0x000000ff00027202 */ /* 0x000fd60000000f00 */
[----:B------:R-:W-:-:S06]  /*c160*/  UISETP.GT.AND UP0, UPT, UR46, UR45, UPT ;  /* 0x0000002d2e00728c */ /* 0x000fcc000bf04270 */
[----:B------:R-:W-:-:S13]  /*c170*/  PLOP3.LUT P0, PT, PT, PT, UP0, 0x80, 0x0 ;  /* 0x000000000000781c */ /* 0x000fda0003f0f008 */
[----:B------:R-:W-:Y:S05]  /*c180*/  @!P0 BRA `(.L_x_40) ;  /* 0x0000004000788947 */ /* 0x000fea0003800000 */
[----:B------:R-:W0:Y:S01]  /*c190*/  S2UR UR4, SR_CgaCtaId ;  /* 0x00000000000479c3 */ /* 0x000e220000008800 */
[----:B------:R-:W-:-:S04]  /*c1a0*/  MOV R0, 0x400 ;  /* 0x0000040000007802 */ /* 0x000fc80000000f00 */
[----:B------:R-:W-:-:S13]  /*c1b0*/  R2UR UR42, R0 ;  /* 0x00000000002a72ca */ /* 0x000fda00000e0000 */
[----:B0-----:R-:W-:-:S04]  /*c1c0*/  ULEA UR42, UR4, UR42, 0x18 ;  /* 0x0000002a042a7291 */ /* 0x001fc8000f8ec03f */
[----:B------:R-:W-:-:S04]  /*c1d0*/  UIADD3 UR4, UR42, 0x1a400, URZ ;  /* 0x0001a4002a047890 */ /* 0x000fc8000fffe03f */
[----:B------:R-:W-:-:S06]  /*c1e0*/  ULOP3.LUT UP0, URZ, UR4, 0x1bf, URZ, 0xc0, !UPT ;  /* 0x000001bf043f7892 */ /* 0x000fcc000f80c03f */
[----:B------:R-:W-:-:S13]  /*c1f0*/  PLOP3.LUT P0, PT, PT, PT, UP0, 0x80, 0x0 ;  /* 0x000000000000781c */ /* 0x000fda0003f0f008 */
[----:B------:R-:W-:Y:S05]  /*c200*/  @!P0 BRA `(.L_x_42) ;  /* 0x0000000000408947 */ /* 0x000fea0003800000 */
[----:B------:R-:W-:Y:S01]  /*c210*/  MOV R2, 0x0 ;  /* 0x0000000000027802 */ /* 0x000fe20000000f00 */
[----:B------:R-:W-:Y:S01]  /*c220*/  ULDC.64 UR4, c[0x4][0xc8] ;  /* 0x0100320000047ab9 */ /* 0x000fe20000000a00 */
[----:B------:R-:W-:Y:S01]  /*c230*/  ULDC.64 UR6, c[0x4][0xd0] ;  /* 0x0100340000067ab9 */ /* 0x000fe20000000a00 */
[----:B------:R-:W-:Y:S01]  /*c240*/  IMAD.U32 R4, RZ, RZ, UR4 ;  /* 0x00000004ff047e24 */ /* 0x000fe2000f8e00ff */
[----:B------:R-:W-:Y:S01]  /*c250*/  MOV R7, UR7 ;  /* 0x0000000700077c02 */ /* 0x000fe20008000f00 */
[----:B------:R-:W-:Y:S01]  /*c260*/  IMAD.U32 R5, RZ, RZ, UR5 ;  /* 0x00000005ff057e24 */ /* 0x000fe2000f8e00ff */
[----:B------:R-:W0:Y:S01]  /*c270*/  LDC.64 R2, c[0x4][R2] ;  /* 0x0100000002027b82 */ /* 0x000e220000000a00 */
[----:B------:R-:W-:Y:S01]  /*c280*/  ULDC.64 UR4, c[0x4][0x8] ;  /* 0x0100020000047ab9 */ /* 0x000fe20000000a00 */
[----:B------:R-:W-:Y:S01]  /*c290*/  IMAD.U32 R6, RZ, RZ, UR6 ;  /* 0x00000006ff067e24 */ /* 0x000fe2000f8e00ff */
[----:B------:R-:W-:Y:S01]  /*c2a0*/  MOV R13, RZ ;  /* 0x000000ff000d7202 */ /* 0x000fe20000000f00 */
[----:B------:R-:W-:-:S02]  /*c2b0*/  IMAD.U32 R10, RZ, RZ, UR4 ;  /* 0x00000004ff0a7e24 */ /* 0x000fc4000f8e00ff */
[----:B------:R-:W-:Y:S02]  /*c2c0*/  IMAD.U32 R11, RZ, RZ, UR5 ;  /* 0x00000005ff0b7e24 */ /* 0x000fe4000f8e00ff */
[----:B------:R-:W-:Y:S02]  /*c2d0*/  IMAD.MOV.U32 R8, RZ, RZ, 0x70 ;  /* 0x00000070ff087424 */ /* 0x000fe400078e00ff */
[----:B------:R-:W-:-:S07]  /*c2e0*/  IMAD.MOV.U32 R12, RZ, RZ, 0x1 ;  /* 0x00000001ff0c7424 */ /* 0x000fce00078e00ff */
[----:B------:R-:W-:-:S07]  /*c2f0*/  LEPC R20, `(.L_x_42) ;  /* 0x000000001014794e */ /* 0x000fce0000000000 */
[----:B0----5:R-:W-:Y:S05]  /*c300*/  CALL.ABS.NOINC R2 ;  /* 0x0000000002007343 */ /* 0x021fea0003c00000 */
.L_x_42:
[----:B------:R-:W-:-:S06]  /*c310*/  UIADD3 UR4, UR42, 0xa400, URZ ;  /* 0x0000a4002a047890 */ /* 0x000fcc000fffe03f */
[----:B------:R-:W-:-:S05]  /*c320*/  IMAD.U32 R16, RZ, RZ, UR4 ;  /* 0x00000004ff107e24 */ /* 0x000fca000f8e00ff */
[----:B------:R-:W-:-:S13]  /*c330*/  LOP3.LUT P0, RZ, R16, 0x3ff, RZ, 0xc0, !PT ;  /* 0x000003ff10ff7812 */ /* 0x000fda000780c0ff */
        /* <DEDUP_REMOVED lines=17> */
.L_x_43:
[----:B------:R-:W-:-:S04]  /*c450*/  UIADD3 UR4, UR42, 0x400, URZ ;  /* 0x000004002a047890 */ /* 0x000fc8000fffe03f */
[----:B------:R-:W-:-:S06]  /*c460*/  ULOP3.LUT UP0, URZ, UR4, 0x9f, URZ, 0xc0, !UPT ;  /* 0x0000009f043f7892 */ /* 0x000fcc000f80c03f */
[----:B------:R-:W-:-:S13]  /*c470*/  PLOP3.LUT P0, PT, PT, PT, UP0, 0x80, 0x0 ;  /* 0x000000000000781c */ /* 0x000fda0003f0f008 */
[----:B------:R-:W-:Y:S05]  /*c480*/  @!P0 BRA `(.L_x_44) ;  /* 0x0000000000408947 */ /* 0x000fea0003800000 */
[----:B------:R-:W-:Y:S01]  /*c490*/  MOV R2, 0x0 ;  /* 0x0000000000027802 */ /* 0x000fe20000000f00 */
[----:B------:R-:W-:Y:S01]  /*c4a0*/  ULDC.64 UR4, c[0x4][0xc8] ;  /* 0x0100320000047ab9 */ /* 0x000fe20000000a00 */
[----:B------:R-:W-:Y:S01]  /*c4b0*/  ULDC.64 UR6, c[0x4][0xd0] ;  /* 0x0100340000067ab9 */ /* 0x000fe20000000a00 */
[----:B------:R-:W-:Y:S02]  /*c4c0*/  IMAD.U32 R4, RZ, RZ, UR4 ;  /* 0x00000004ff047e24 */ /* 0x000fe4000f8e00ff */
[----:B------:R-:W-:Y:S01]  /*c4d0*/  IMAD.U32 R5, RZ, RZ, UR5 ;  /* 0x00000005ff057e24 */ /* 0x000fe2000f8e00ff */
[----:B------:R-:W0:Y:S01]  /*c4e0*/  LDC.64 R2, c[0x4][R2] ;  /* 0x0100000002027b82 */ /* 0x000e220000000a00 */
[----:B------:R-:W-:Y:S01]  /*c4f0*/  ULDC.64 UR4, c[0x4][0x18] ;  /* 0x0100060000047ab9 */ /* 0x000fe20000000a00 */
[----:B------:R-:W-:Y:S01]  /*c500*/  IMAD.U32 R6, RZ, RZ, UR6 ;  /* 0x00000006ff067e24 */ /* 0x000fe2000f8e00ff */
[----:B------:R-:W-:Y:S01]  /*c510*/  MOV R10, UR4 ;  /* 0x00000004000a7c02 */ /* 0x000fe20008000f00 */
[----:B------:R-:W-:-:S02]  /*c520*/  IMAD.U32 R7, RZ, RZ, UR7 ;  /* 0x00000007ff077e24 */ /* 0x000fc4000f8e00ff */
[----:B------:R-:W-:Y:S02]  /*c530*/  IMAD.U32 R11, RZ, RZ, UR5 ;  /* 0x00000005ff0b7e24 */ /* 0x000fe4000f8e00ff */
[----:B------:R-:W-:Y:S02]  /*c540*/  IMAD.MOV.U32 R8, RZ, RZ, 0x70 ;  /* 0x00000070ff087424 */ /* 0x000fe400078e00ff */
[----:B------:R-:W-:Y:S02]  /*c550*/  IMAD.MOV.U32 R12, RZ, RZ, 0x1 ;  /* 0x00000001ff0c7424 */ /* 0x000fe400078e00ff */
[----:B------:R-:W-:-:S07]  /*c560*/  IMAD.MOV.U32 R13, RZ, RZ, RZ ;  /* 0x000000ffff0d7224 */ /* 0x000fce00078e00ff */
[----:B------:R-:W-:-:S07]  /*c570*/  LEPC R20, `(.L_x_44) ;  /* 0x000000001014794e */ /* 0x000fce0000000000 */
[----:B0----5:R-:W-:Y:S05]  /*c580*/  CALL.ABS.NOINC R2 ;  /* 0x0000000002007343 */ /* 0x021fea0003c00000 */
.L_x_44:
[----:B------:R-:W-:-:S13]  /*c590*/  LOP3.LUT P6, RZ, R16, 0x3ff, RZ, 0xc0, !PT ;  /* 0x000003ff10ff7812 */ /* 0x000fda00078cc0ff */
[----:B------:R-:W-:Y:S05]  /*c5a0*/  @!P6 BRA `(.L_x_45) ;  /* 0x000000000040e947 */ /* 0x000fea0003800000 */
[----:B------:R-:W-:Y:S01]  /*c5b0*/  MOV R2, 0x0 ;  /* 0x0000000000027802 */ /* 0x000fe20000000f00 */
[----:B------:R-:W-:Y:S01]  /*c5c0*/  ULDC.64 UR4, c[0x4][0xc8] ;  /* 0x0100320000047ab9 */ /* 0x000fe20000000a00 */
[----:B------:R-:W-:Y:S01]  /*c5d0*/  ULDC.64 UR6, c[0x4][0xd0] ;  /* 0x0100340000067ab9 */ /* 0x000fe20000000a00 */
[----:B------:R-:W-:Y:S01]  /*c5e0*/  MOV R4, UR4 ;  /* 0x0000000400047c02 */ /* 0x000fe20008000f00 */
[----:B------:R-:W-:Y:S01]  /*c5f0*/  IMAD.U32 R5, RZ, RZ, UR5 ;  /* 0x00000005ff057e24 */ /* 0x000fe2000f8e00ff */
[----:B------:R-:W-:Y:S01]  /*c600*/  ULDC.64 UR4, c[0x4][0x20] ;  /* 0x0100080000047ab9 */ /* 0x000fe20000000a00 */
[----:B------:R-:W0:Y:S01]  /*c610*/  LDC.64 R2, c[0x4][R2] ;  /* 0x0100000002027b82 */ /* 0x000e220000000a00 */
[----:B------:R-:W-:Y:S01]  /*c620*/  IMAD.U32 R6, RZ, RZ, UR6 ;  /* 0x00000006ff067e24 */ /* 0x000fe2000f8e00ff */
[----:B------:R-:W-:Y:S01]  /*c630*/  MOV R11, UR5 ;  /* 0x00000005000b7c02 */ /* 0x000fe20008000f00 */
[----:B------:R-:W-:Y:S02]  /*c640*/  IMAD.U32 R7, RZ, RZ, UR7 ;  /* 0x00000007ff077e24 */ /* 0x000fe4000f8e00ff */
[----:B------:R-:W-:-:S02]  /*c650*/  IMAD.U32 R10, RZ, RZ, UR4 ;  /* 0x00000004ff0a7e24 */ /* 0x000fc4000f8e00ff */
[----:B------:R-:W-:Y:S02]  /*c660*/  IMAD.MOV.U32 R8, RZ, RZ, 0x70 ;  /* 0x00000070ff087424 */ /* 0x000fe400078e00ff */
[----:B------:R-:W-:Y:S02]  /*c670*/  IMAD.MOV.U32 R12, RZ, RZ, 0x1 ;  /* 0x00000001ff0c7424 */ /* 0x000fe400078e00ff */
[----:B------:R-:W-:-:S07]  /*c680*/  IMAD.MOV.U32 R13, RZ, RZ, RZ ;  /* 0x000000ffff0d7224 */ /* 0x000fce00078e00ff */
[----:B------:R-:W-:-:S07]  /*c690*/  LEPC R20, `(.L_x_45) ;  /* 0x000000001014794e */ /* 0x000fce0000000000 */
[----:B0----5:R-:W-:Y:S05]  /*c6a0*/  CALL.ABS.NOINC R2 ;  /* 0x0000000002007343 */ /* 0x021fea0003c00000 */
.L_x_45:
[----:B------:R-:W0:Y:S01]  /*c6b0*/  LDC.64 R2, c[0x0][0x9f8] ;  /* 0x00027e00ff027b82 */ /* 0x000e220000000a00 */
[----:B------:R-:W-:-:S07]  /*c6c0*/  IMAD.MOV.U32 R30, RZ, RZ, R18 ;  /* 0x000000ffff1e7224 */ /* 0x000fce00078e0012 */
[----:B------:R-:W1:Y:S01]  /*c6d0*/  LDC R20, c[0x0][0x430] ;  /* 0x00010c00ff147b82 */ /* 0x000e620000000800 */
[----:B------:R-:W-:Y:S01]  /*c6e0*/  SHF.L.U32 R19, R31, 0x4, RZ ;  /* 0x000000041f137819 */ /* 0x000fe200000006ff */
[----:B------:R-:W-:Y:S01]  /*c6f0*/  ULDC UR4, c[0x0][0x2f4] ;  /* 0x0000bd0000047ab9 */ /* 0x000fe20000000800 */
[----:B------:R-:W-:Y:S01]  /*c700*/  ULDC UR5, c[0x0][0x320] ;  /* 0x0000c80000057ab9 */ /* 0x000fe20000000800 */
[----:B0-----:R-:W-:-:S04]  /*c710*/  ISETP.NE.U32.AND P0, PT, R2, RZ, PT ;  /* 0x000000ff0200720c */ /* 0x001fc80003f05070 */
[----:B------:R-:W-:-:S13]  /*c720*/  ISETP.NE.AND.EX P0, PT, R3, RZ, PT, P0 ;  /* 0x000000ff0300720c */ /* 0x000fda0003f05300 */
[----:B------:R-:W0:Y:S01]  /*c730*/  @P0 LDC.64 R2, c[0x0][0x9f8] ;  /* 0x00027e00ff020b82 */ /* 0x000e220000000a00 */
[----:B------:R-:W-:Y:S02]  /*c740*/  LOP3.LUT R35, R19, 0x30, RZ, 0xc0, !PT ;  /* 0x0000003013237812 */ /* 0x000fe400078ec0ff */
[----:B-1----:R-:W-:Y:S02]  /*c750*/  ISETP.NE.AND P2, PT, R20, 0x1, PT ;  /* 0x000000011400780c */ /* 0x002fe40003f45270 */
[----:B------:R-:W-:Y:S01]  /*c760*/  LOP3.LUT R16, R16, 0xffffffef, RZ, 0xc0, !PT ;  /* 0xffffffef10107812 */ /* 0x000fe200078ec0ff */
[----:B0-----:R-:W-:-:S05]  /*c770*/  @P0 IMAD.WIDE R2, R18, 0x4, R2 ;  /* 0x0000000412020825 */ /* 0x001fca00078e0202 */
[----:B------:R0:W5:Y:S01]  /*c780*/  @P0 LDG.E R30, desc[UR54][R2.64] ;  /* 0x00000036021e0981 */ /* 0x000162000c1e1900 */
[C---:B------:R-:W-:Y:S01]  /*c790*/  ISETP.GE.AND P0, PT, R35.reuse, UR4, PT ;  /* 0x0000000423007c0c */ /* 0x040fe2000bf06270 */
[----:B------:R-:W-:Y:S01]  /*c7a0*/  UMOV UR6, 0xffffffff ;  /* 0xffffffff00067882 */ /* 0x000fe20000000000 */
[----:B------:R-:W-:Y:S01]  /*c7b0*/  LOP3.LUT R25, R35, 0x40, RZ, 0xfc, !PT ;  /* 0x0000004023197812 */ /* 0x000fe200078efcff */
[----:B------:R-:W-:Y:S01]  /*c7c0*/  IMAD.SHL.U32 R8, R31, 0x20, RZ ;  /* 0x000000201f087824 */ /* 0x000fe200078e00ff */
[----:B------:R-:W-:Y:S02]  /*c7d0*/  LOP3.LUT R27, R35, 0x80, RZ, 0xfc, !PT ;  /* 0x00000080231b7812 */ /* 0x000fe400078efcff */
[----:B------:R-:W-:Y:S02]  /*c7e0*/  ISETP.GE.AND P3, PT, R25, UR4, PT ;  /* 0x0000000419007c0c */ /* 0x000fe4000bf66270 */
[----:B------:R-:W-:Y:S02]  /*c7f0*/  ISETP.GE.AND P1, PT, R27, UR4, PT ;  /* 0x000000041b007c0c */ /* 0x000fe4000bf26270 */
[----:B------:R-:W-:-:S03]  /*c800*/  LOP3.LUT R18, R31, 0x7f, RZ, 0xc0, !PT ;  /* 0x0000007f1f127812 */ /* 0x000fc600078ec0ff */
[----:B------:R-:W-:Y:S02]  /*c810*/  @P0 LOP3.LUT R16, R16, 0x10, RZ, 0xfc, !PT ;  /* 0x0000001010100812 */ /* 0x000fe400078efcff */
[----:B------:R-:W-:Y:S02]  /*c820*/  ISETP.GE.AND P0, PT, R35, UR5, PT ;  /* 0x0000000523007c0c */ /* 0x000fe4000bf06270 */
[----:B------:R-:W-:Y:S02]  /*c830*/  LOP3.LUT R16, R16, 0xffffff7f, RZ, 0xc0, !PT ;  /* 0xffffff7f10107812 */ /* 0x000fe400078ec0ff */
[----:B------:R-:W-:Y:S02]  /*c840*/  SHF.R.U32.HI R28, RZ, 0x2, R18 ;  /* 0x00000002ff1c7819 */ /* 0x000fe40000011612 */
[----:B------:R-:W-:Y:S02]  /*c850*/  @P2 LOP3.LUT R16, R16, 0x80, RZ, 0xfc, !PT ;  /* 0x0000008010102812 */ /* 0x000fe400078efcff */
[----:B------:R-:W-:-:S02]  /*c860*/  LOP3.LUT R26, R28, 0x60, R8, 0xf8, !PT ;  /* 0x000000601c1a7812 */ /* 0x000fc400078ef808 */
[----:B------:R-:W-:-:S04]  /*c870*/  LOP3.LUT R16, R16, 0xfffffffd, RZ, 0xc0, !PT ;  /* 0xfffffffd10107812 */ /* 0x000fc800078ec0ff */
[----:B------:R-:W-:Y:S02]  /*c880*/  @P0 LOP3.LUT R16, R16, 0x2, RZ, 0xfc, !PT ;  /* 0x0000000210100812 */ /* 0x000fe400078efcff */
[----:B------:R-:W-:Y:S02]  /*c890*/  ISETP.GE.AND P0, PT, R25, UR5, PT ;  /* 0x0000000519007c0c */ /* 0x000fe4000bf06270 */
[----:B------:R-:W-:-:S04]  /*c8a0*/  LOP3.LUT R16, R16, 0xfffffff7, RZ, 0xc0, !PT ;  /* 0xfffffff710107812 */ /* 0x000fc800078ec0ff */
[----:B------:R-:W-:-:S04]  /*c8b0*/  @P3 LOP3.LUT R16, R16, 0x8, RZ, 0xfc, !PT ;  /* 0x0000000810103812 */ /* 0x000fc800078efcff */
[----:B------:R-:W-:-:S04]  /*c8c0*/  LOP3.LUT R16, R16, 0xfffffffe, RZ, 0xc0, !PT ;  /* 0xfffffffe10107812 */ /* 0x000fc800078ec0ff */
[----:B------:R-:W-:-:S04]  /*c8d0*/  LOP3.LUT R16, R16, 0xfffffffb, RZ, 0xc0, !PT ;  /* 0xfffffffb10107812 */ /* 0x000fc800078ec0ff */
[----:B------:R-:W-:-:S04]  /*c8e0*/  @P1 LOP3.LUT R16, R16, 0x4, RZ, 0xfc, !PT ;  /* 0x0000000410101812 */ /* 0x000fc800078efcff */
[----:B------:R-:W-:Y:S01]  /*c8f0*/  @P0 LOP3.LUT R16, R16, 0x1, RZ, 0xfc, !PT ;  /* 0x0000000110100812 */ /* 0x000fe200078efcff */
[----:B0-----:R-:W-:Y:S06]  /*c900*/  BRA.DIV UR6, `(.L_x_46) ;  /* 0x0000003e06e87947 */ /* 0x001fec000b800000 */
.L_x_100:
[----:B------:R-:W-:Y:S01]  /*c910*/  UMOV UR4, 0xa0 ;  /* 0x000000a000047882 */ /* 0x000fe20000000000 */
[----:B------:R-:W-:Y:S01]  /*c920*/  LOP3.LUT R15, R26, 0x80, RZ, 0xfc, !PT ;  /* 0x000000801a0f7812 */ /* 0x000fe200078efcff */
[----:B------:R-:W-:Y:S01]  /*c930*/  UIMAD UR4, UR46, UR4, -0xa0 ;  /* 0xffffff602e0474a4 */ /* 0x000fe2000f8e0204 */
[----:B------:R-:W0:Y:S01]  /*c940*/  @P2 LDC R2, c[0x0][0x434] ;  /* 0x00010d00ff022b82 */ /* 0x000e220000000800 */
[----:B-----5:R-:W-:-:S07]  /*c950*/  SHF.R.S32.HI R37, RZ, 0x1f, R30 ;  /* 0x0000001fff257819 */ /* 0x020fce000001141e */
[----:B------:R-:W1:Y:S01]  /*c960*/  @P2 LDC R3, c[0x0][0x438] ;  /* 0x00010e00ff032b82 */ /* 0x000e620000000800 */
[----:B------:R-:W-:Y:S01]  /*c970*/  VIADD R0, R15, UR4 ;  /* 0x000000040f007c36 */ /* 0x000fe20008000000 */
[----:B------:R-:W-:Y:S03]  /*c980*/  STL [R1+0xc], R15 ;  /* 0x00000c0f01007387 */ /* 0x000fe60000100800 */
[C---:B------:R-:W-:Y:S01]  /*c990*/  IMAD.IADD R9, R0.reuse, 0x1, R17 ;  /* 0x0000000100097824 */ /* 0x040fe200078e0211 */
[----:B------:R-:W-:-:S03]  /*c9a0*/  ISETP.GE.AND P0, PT, R0, UR36, PT ;  /* 0x0000002400007c0c */ /* 0x000fc6000bf06270 */
[----:B------:R-:W-:Y:S01]  /*c9b0*/  IMAD.MOV.U32 R12, RZ, RZ, R9 ;  /* 0x000000ffff0c7224 */ /* 0x000fe200078e0009 */
[----:B------:R-:W-:Y:S01]  /*c9c0*/  ISETP.GT.U32.OR P0, PT, R15, 0x9f, P0 ;  /* 0x0000009f0f00780c */ /* 0x000fe20000704470 */
[----:B0-----:R-:W-:-:S12]  /*c9d0*/  @P2 IMAD.HI.U32 R0, R9, R2, RZ ;  /* 0x0000000209002227 */ /* 0x001fd800078e00ff */
[----:B------:R-:W0:Y:S01]  /*c9e0*/  @!P0 LDC.64 R6, c[0x0][0x428] ;  /* 0x00010a00ff068b82 */ /* 0x000e220000000a00 */
[----:B-1----:R-:W-:-:S04]  /*c9f0*/  @P2 SHF.R.U32.HI R12, RZ, R3, R0 ;  /* 0x00000003ff0c2219 */ /* 0x002fc80000011600 */
[----:B------:R-:W-:Y:S02]  /*ca00*/  @!P0 SHF.R.S32.HI R3, RZ, 0x1f, R12 ;  /* 0x0000001fff038819 */ /* 0x000fe4000001140c */
[----:B------:R-:W-:Y:S01]  /*ca10*/  @!P0 MOV R2, R12 ;  /* 0x0000000c00028202 */ /* 0x000fe20000000f00 */
[----:B------:R-:W1:Y:S01]  /*ca20*/  @!P0 LDC.64 R4, c[0x0][0x418] ;  /* 0x00010600ff048b82 */ /* 0x000e620000000a00 */
[----:B0-----:R-:W-:-:S03]  /*ca30*/  @!P0 IMAD R0, R37, R6, RZ ;  /* 0x0000000625008224 */ /* 0x001fc600078e02ff */
[----:B------:R-:W-:-:S04]  /*ca40*/  @!P0 IMAD.WIDE.U32 R2, R30, R6, R2 ;  /* 0x000000061e028225 */ /* 0x000fc800078e0002 */
[----:B------:R-:W-:Y:S01]  /*ca50*/  @!P0 IMAD R7, R30, R7, R0 ;  /* 0x000000071e078224 */ /* 0x000fe200078e0200 */
[----:B-1----:R-:W-:-:S03]  /*ca60*/  @!P0 LEA R4, P1, R2, R4, 0x2 ;  /* 0x0000000402048211 */ /* 0x002fc600078210ff */
[----:B------:R-:W-:Y:S02]  /*ca70*/  @!P0 IMAD.IADD R0, R7, 0x1, R3 ;  /* 0x0000000107008824 */ /* 0x000fe400078e0203 */
[----:B------:R-:W0:Y:S03]  /*ca80*/  @P2 LDC R3, c[0x0][0x438] ;  /* 0x00010e00ff032b82 */ /* 0x000e260000000800 */
[----:B------:R-:W-:Y:S01]  /*ca90*/  @!P0 LEA.HI.X R5, R2, R5, R0, 0x2, P1 ;  /* 0x0000000502058211 */ /* 0x000fe200008f1400 */
[----:B------:R-:W-:-:S04]  /*caa0*/  VIADD R2, R26, UR4 ;  /* 0x000000041a027c36 */ /* 0x000fc80008000000 */
[----:B------:R-:W1:Y:S01]  /*cab0*/  @P2 LDC R0, c[0x0][0x434] ;  /* 0x00010d00ff002b82 */ /* 0x000e620000000800 */
[C---:B------:R-:W-:Y:S01]  /*cac0*/  ISETP.GE.AND P1, PT, R2.reuse, UR36, PT ;  /* 0x0000002402007c0c */ /* 0x040fe2000bf26270 */
[----:B------:R-:W-:-:S04]  /*cad0*/  IMAD.IADD R13, R2, 0x1, R17 ;  /* 0x00000001020d7824 */ /* 0x000fc800078e0211 */
[----:B------:R-:W-:-:S08]  /*cae0*/  IMAD.MOV.U32 R14, RZ, RZ, R13 ;  /* 0x000000ffff0e7224 */ /* 0x000fd000078e000d */
[----:B------:R-:W2:Y:S08]  /*caf0*/  @!P1 LDC.64 R10, c[0x0][0x428] ;  /* 0x00010a00ff0a9b82 */ /* 0x000eb00000000a00 */
[----:B------:R-:W3:Y:S01]  /*cb00*/  @!P1 LDC.64 R6, c[0x0][0x418] ;  /* 0x00010600ff069b82 */ /* 0x000ee20000000a00 */
[----:B-1----:R-:W-:-:S05]  /*cb10*/  @P2 IMAD.HI.U32 R0, R13, R0, RZ ;  /* 0x000000000d002227 */ /* 0x002fca00078e00ff */
[----:B0-----:R-:W-:-:S04]  /*cb20*/  @P2 SHF.R.U32.HI R14, RZ, R3, R0 ;  /* 0x00000003ff0e2219 */ /* 0x001fc80000011600 */
[----:B------:R-:W-:Y:S02]  /*cb30*/  @!P1 SHF.R.S32.HI R3, RZ, 0x1f, R14 ;  /* 0x0000001fff039819 */ /* 0x000fe4000001140e */
[----:B------:R-:W-:Y:S01]  /*cb40*/  @!P1 MOV R2, R14 ;  /* 0x0000000e00029202 */ /* 0x000fe20000000f00 */
[----:B--2---:R-:W-:-:S04]  /*cb50*/  @!P1 IMAD R0, R37, R10, RZ ;  /* 0x0000000a25009224 */ /* 0x004fc800078e02ff */
[----:B------:R-:W-:-:S04]  /*cb60*/  @!P1 IMAD.WIDE.U32 R2, R30, R10, R2 ;  /* 0x0000000a1e029225 */ /* 0x000fc800078e0002 */
[----:B------:R-:W-:Y:S01]  /*cb70*/  @!P1 IMAD R11, R30, R11, R0 ;  /* 0x0000000b1e0b9224 */ /* 0x000fe200078e0200 */
[----:B---3--:R-:W-:-:S03]  /*cb80*/  @!P1 LEA R6, P2, R2, R6, 0x2 ;  /* 0x0000000602069211 */ /* 0x008fc600078410ff */
[----:B------:R-:W-:-:S05]  /*cb90*/  @!P1 IMAD.IADD R0, R3, 0x1, R11 ;  /* 0x0000000103009824 */ /* 0x000fca00078e020b */
[----:B------:R-:W-:Y:S01]  /*cba0*/  @!P1 LEA.HI.X R7, R2, R7, R0, 0x2, P2 ;  /* 0x0000000702079211 */ /* 0x000fe200010f1400 */
[----:B------:R-:W-:Y:S02]  /*cbb0*/  IMAD.MOV.U32 R0, RZ, RZ, RZ ;  /* 0x000000ffff007224 */ /* 0x000fe400078e00ff */
[----:B------:R-:W-:-:S04]  /*cbc0*/  IMAD.MOV.U32 R33, RZ, RZ, 0x40 ;  /* 0x00000040ff217424 */ /* 0x000fc800078e00ff */
[----:B------:R0:W5:Y:S01]  /*cbd0*/  @!P0 LDG.E R0, desc[UR54][R4.64] ;  /* 0x0000003604008981 */ /* 0x000162000c1e1900 */
[----:B------:R-:W-:-:S04]  /*cbe0*/  LOP3.LUT P0, RZ, R31, 0x4, RZ, 0xc0, !PT ;  /* 0x000000041fff7812 */ /* 0x000fc8000780c0ff */
[----:B------:R-:W-:Y:S01]  /*cbf0*/  SEL R2, R33, 0xffffffc0, !P0 ;  /* 0xffffffc021027807 */ /* 0x000fe20004000000 */
[----:B0-----:R-:W-:-:S04]  /*cc00*/  IMAD.MOV.U32 R5, RZ, RZ, RZ ;  /* 0x000000ffff057224 */ /* 0x001fc800078e00ff */
[----:B------:R0:W-:Y:S01]  /*cc10*/  STL [R1+0x8], R2 ;  /* 0x0000080201007387 */ /* 0x0001e20000100800 */
[----:B------:R-:W-:-:S03]  /*cc20*/  IADD3 R10, -R12, RZ, RZ ;  /* 0x000000ff0c0a7210 */ /* 0x000fc60007ffe1ff */
[----:B------:R1:W5:Y:S02]  /*cc30*/  @!P1 LDG.E R5, desc[UR54][R6.64] ;  /* 0x0000003606059981 */ /* 0x000364000c1e1900 */
[----:B------:R-:W-:Y:S01]  /*cc40*/  IMAD R4, R20, R10, R9 ;  /* 0x0000000a14047224 */ /* 0x000fe200078e0209 */
[----:B------:R-:W-:Y:S01]  /*cc50*/  SHF.L.U32 R9, R31, 0x2, RZ ;  /* 0x000000021f097819 */ /* 0x000fe200000006ff */
[----:B------:R-:W-:Y:S01]  /*cc60*/  ULOP3.LUT UR4, UR39, 0x2, URZ, 0xfc, !UPT ;  /* 0x0000000227047892 */ /* 0x000fe2000f8efc3f */
[----:B------:R-:W-:Y:S01]  /*cc70*/  ISETP.GT.U32.AND P0, PT, R15, 0x9f, PT ;  /* 0x0000009f0f00780c */ /* 0x000fe20003f04070 */
[----:B0-----:R-:W-:Y:S01]  /*cc80*/  IMAD.MOV R2, RZ, RZ, -R14 ;  /* 0x000000ffff027224 */ /* 0x001fe200078e0a0e */
[----:B------:R-:W-:Y:S01]  /*cc90*/  LOP3.LUT R16, R16, 0xffffffdf, RZ, 0xc0, !PT ;  /* 0xffffffdf10107812 */ /* 0x000fe200078ec0ff */
[----:B------:R-:W-:Y:S01]  /*cca0*/  IMAD.U32 R32, RZ, RZ, UR40 ;  /* 0x00000028ff207e24 */ /* 0x000fe2000f8e00ff */
[C---:B------:R-:W-:Y:S01]  /*ccb0*/  LOP3.LUT R12, R31.reuse, 0x10, RZ, 0xc0, !PT ;  /* 0x000000101f0c7812 */ /* 0x040fe200078ec0ff */
[----:B------:R-:W-:Y:S01]  /*ccc0*/  IMAD.U32 R11, RZ, RZ, UR46 ;  /* 0x0000002eff0b7e24 */ /* 0x000fe2000f8e00ff */
[----:B-1----:R-:W-:Y:S01]  /*ccd0*/  SHF.R.U32.HI R7, RZ, 0x5, R18 ;  /* 0x00000005ff077819 */ /* 0x002fe20000011612 */
[----:B------:R-:W-:Y:S01]  /*cce0*/  IMAD R6, R20, R2, R13 ;  /* 0x0000000214067224 */ /* 0x000fe200078e020d */
[----:B------:R-:W-:Y:S01]  /*ccf0*/  SHF.R.S32.HI R32, RZ, 0x1f, R32 ;  /* 0x0000001fff207819 */ /* 0x000fe20000011420 */
[----:B------:R-:W-:-:S02]  /*cd00*/  IMAD.SHL.U32 R2, R31, 0x80, RZ ;  /* 0x000000801f027824 */ /* 0x000fc400078e00ff */
[----:B------:R-:W-:Y:S02]  /*cd10*/  IMAD.SHL.U32 R36, R7, 0x200, RZ ;  /* 0x0000020007247824 */ /* 0x000fe400078e00ff */
[----:B------:R-:W-:Y:S01]  /*cd20*/  @P0 LOP3.LUT R16, R16, 0x20, RZ, 0xfc, !PT ;  /* 0x0000002010100812 */ /* 0x000fe200078efcff */
[----:B------:R-:W-:Y:S01]  /*cd30*/  VIADD R11, R11, 0xffffffff ;  /* 0xffffffff0b0b7836 */ /* 0x000fe20000000000 */
[----:B------:R-:W-:Y:S02]  /*cd40*/  LOP3.LUT R10, R2, 0x380, RZ, 0xc0, !PT ;  /* 0x00000380020a7812 */ /* 0x000fe400078ec0ff */
[----:B------:R-:W-:-:S03]  /*cd50*/  LOP3.LUT R16, R16, 0xffffffbf, RZ, 0xc0, !PT ;  /* 0xffffffbf10107812 */ /* 0x000fc600078ec0ff */
[----:B------:R-:W-:-:S05]  /*cd60*/  IMAD R10, R7, 0x10, R10 ;  /* 0x00000010070a7824 */ /* 0x000fca00078e020a */
[----:B------:R-:W-:Y:S01]  /*cd70*/  LOP3.LUT R3, R10, 0x70, R19, 0x78, !PT ;  /* 0x000000700a037812 */ /* 0x000fe200078e7813 */
[----:B------:R-:W-:-:S03]  /*cd80*/  IMAD.U32 R10, RZ, RZ, UR4 ;  /* 0x00000004ff0a7e24 */ /* 0x000fc6000f8e00ff */
[----:B------:R-:W-:Y:S02]  /*cd90*/  LOP3.LUT R3, R3, 0xc00, R2, 0xf8, !PT ;  /* 0x00000c0003037812 */ /* 0x000fe400078ef802 */
[----:B------:R-:W-:Y:S02]  /*cda0*/  LOP3.LUT R2, R8, 0x80, RZ, 0xc0, !PT ;  /* 0x0000008008027812 */ /* 0x000fe400078ec0ff */
[----:B------:R-:W-:Y:S01]  /*cdb0*/  ISETP.NE.AND P0, PT, R10, 0x3, PT ;  /* 0x000000030a00780c */ /* 0x000fe20003f05270 */
[----:B------:R0:W-:Y:S01]  /*cdc0*/  STL [R1+0x4], R3 ;  /* 0x0000040301007387 */ /* 0x0001e20000100800 */
[----:B------:R-:W-:-:S04]  /*cdd0*/  LOP3.LUT R2, R2, 0x10, R31, 0xf8, !PT ;  /* 0x0000001002027812 */ /* 0x000fc800078ef81f */
[----:B------:R-:W-:Y:S02]  /*cde0*/  LOP3.LUT R2, R2, 0x10, R9, 0x78, !PT ;  /* 0x0000001002027812 */ /* 0x000fe400078e7809 */
[----:B0-----:R-:W-:-:S05]  /*cdf0*/  LOP3.LUT R3, R36, 0x60, R8, 0xf8, !PT ;  /* 0x0000006024037812 */ /* 0x001fca00078ef808 */
[----:B------:R-:W-:Y:S02]  /*ce00*/  @P0 LOP3.LUT R16, R16, 0x40, RZ, 0xfc, !PT ;  /* 0x0000004010100812 */ /* 0x000fe400078efcff */
[----:B------:R-:W-:-:S04]  /*ce10*/  LOP3.LUT R3, R3, 0x100, R8, 0xf8, !PT ;  /* 0x0000010003037812 */ /* 0x000fc800078ef808 */
[----:B------:R-:W-:-:S05]  /*ce20*/  LOP3.LUT R2, R3, R2, RZ, 0xfc, !PT ;  /* 0x0000000203027212 */ /* 0x000fca00078efcff */
[----:B------:R0:W-:Y:S01]  /*ce30*/  STL [R1], R2 ;  /* 0x0000000201007387 */ /* 0x0001e20000100800 */
[----:B------:R-:W-:Y:S05]  /*ce40*/  @!P0 BRA `(.L_x_47) ;  /* 0x0000000000048947 */ /* 0x000fea0003800000 */
[----:B------:R-:W-:Y:S01]  /*ce50*/  BPT.TRAP 0x1 ;  /* 0x000000040000795c */ /* 0x000fe20000300000 */
.L_x_47:
[----:B0-----:R-:W-:Y:S02]  /*ce60*/  MOV R2, 0x1 ;  /* 0x0000000100027802 */ /* 0x001fe40000000f00 */
[----:B------:R-:W-:Y:S02]  /*ce70*/  SHF.R.S32.HI R21, RZ, 0x1f, R6 ;  /* 0x0000001fff157819 */ /* 0x000fe40000011406 */
[----:B------:R-:W-:-:S04]  /*ce80*/  SHF.L.U32 R3, R2, 0x1f, RZ ;  /* 0x0000001f02037819 */ /* 0x000fc800000006ff */
[----:B------:R-:W0:Y:S02]  /*ce90*/  SYNCS.PHASECHK.TRANS64.TRYWAIT P0, [UR42+0x29880], R3 ;  /* 0x02988003ff0075a7 */ /* 0x000e24000800016a */
[----:B0-----:R-:W-:Y:S05]  /*cea0*/  @!P0 BRA `(.L_x_48) ;  /* 0x0000003800a08947 */ /* 0x001fea0003800000 */
.L_x_101:
[----:B------:R-:W-:Y:S01]  /*ceb0*/  ULDC.64 UR4, c[0x0][0x328] ;  /* 0x0000ca0000047ab9 */ /* 0x000fe20000000a00 */
[----:B------:R-:W-:Y:S01]  /*cec0*/  IMAD.SHL.U32 R13, R31, 0x10, RZ ;  /* 0x000000101f0d7824 */ /* 0x000fe200078e00ff */
[----:B------:R-:W-:Y:S01]  /*ced0*/  LOP3.LUT R8, R8, 0x380, RZ, 0xc0, !PT ;  /* 0x0000038008087812 */ /* 0x000fe200078ec0ff */
[----:B------:R-:W-:Y:S01]  /*cee0*/  IMAD R10, R21, UR4, RZ ;  /* 0x00000004150a7c24 */ /* 0x000fe2000f8e02ff */
[----:B-----5:R-:W-:Y:S01]  /*cef0*/  SHF.R.S32.HI R22, RZ, 0x1f, R5 ;  /* 0x0000001fff167819 */ /* 0x020fe20000011405 */
[----:B0-----:R-:W-:Y:S01]  /*cf00*/  IMAD.WIDE.U32 R2, R6, UR4, RZ ;  /* 0x0000000406027c25 */ /* 0x001fe2000f8e00ff */
[----:B------:R-:W-:Y:S01]  /*cf10*/  LOP3.LUT R8, R8, 0x30, R13, 0xf8, !PT ;  /* 0x0000003008087812 */ /* 0x000fe200078ef80d */
[----:B------:R-:W-:Y:S01]  /*cf20*/  ULDC.64 UR6, c[0x0][0x338] ;  /* 0x0000ce0000067ab9 */ /* 0x000fe20000000a00 */
[----:B------:R-:W-:Y:S01]  /*cf30*/  SHF.R.S32.HI R23, RZ, 0x1f, R4 ;  /* 0x0000001fff177819 */ /* 0x000fe20000011404 */
[----:B------:R-:W-:Y:S01]  /*cf40*/  IMAD R10, R6, UR5, R10 ;  /* 0x00000005060a7c24 */ /* 0x000fe2000f8e020a */
[----:B------:R-:W-:Y:S01]  /*cf50*/  LOP3.LUT R8, R8, 0x70, R9, 0x78, !PT ;  /* 0x0000007008087812 */ /* 0x000fe200078e7809 */
[----:B------:R-:W-:Y:S01]  /*cf60*/  IMAD R9, R22, UR6, RZ ;  /* 0x0000000616097c24 */ /* 0x000fe2000f8e02ff */
[----:B------:R-:W-:Y:S01]  /*cf70*/  SHF.R.S32.HI R24, RZ, 0x1f, R0 ;  /* 0x0000001fff187819 */ /* 0x000fe20000011400 */
[----:B------:R-:W-:Y:S01]  /*cf80*/  IMAD.IADD R3, R3, 0x1, R10 ;  /* 0x0000000103037824 */ /* 0x000fe200078e020a */
[----:B------:R-:W-:Y:S01]  /*cf90*/  ISETP.NE.AND P1, PT, R12, RZ, PT ;  /* 0x000000ff0c00720c */ /* 0x000fe20003f25270 */
[C---:B------:R-:W-:Y:S01]  /*cfa0*/  IMAD R9, R5.reuse, UR7, R9 ;  /* 0x0000000705097c24 */ /* 0x040fe2000f8e0209 */
[----:B------:R-:W-:Y:S01]  /*cfb0*/  SHF.R.U32.HI R31, RZ, 0x2, R31 ;  /* 0x00000002ff1f7819 */ /* 0x000fe2000001161f */
[----:B------:R-:W-:Y:S01]  /*cfc0*/  IMAD.WIDE.U32 R2, R5, UR6, R2 ;  /* 0x0000000605027c25 */ /* 0x000fe2000f8e0002 */
[----:B------:R-:W-:-:S03]  /*cfd0*/  SEL R33, R33, 0xffffffc0, !P1 ;  /* 0xffffffc021217807 */ /* 0x000fc60004800000 */
[----:B------:R-:W-:Y:S02]  /*cfe0*/  IMAD R10, R23, UR4, RZ ;  /* 0x00000004170a7c24 */ /* 0x000fe4000f8e02ff */
[----:B------:R-:W-:Y:S01]  /*cff0*/  IMAD R7, R7, 0x400, R8 ;  /* 0x0000040007077824 */ /* 0x000fe200078e0208 */
[----:B------:R-:W-:Y:S01]  /*d000*/  MOV R8, R2 ;  /* 0x0000000200087202 */ /* 0x000fe20000000f00 */
[----:B------:R-:W-:Y:S02]  /*d010*/  IMAD.IADD R9, R3, 0x1, R9 ;  /* 0x0000000103097824 */ /* 0x000fe400078e0209 */
[C---:B------:R-:W-:Y:S02]  /*d020*/  IMAD R10, R4.reuse, UR5, R10 ;  /* 0x00000005040a7c24 */ /* 0x040fe4000f8e020a */
[----:B------:R-:W-:Y:S01]  /*d030*/  IMAD.WIDE.U32 R2, R4, UR4, RZ ;  /* 0x0000000404027c25 */ /* 0x000fe2000f8e00ff */
[----:B------:R-:W-:-:S03]  /*d040*/  ULDC.64 UR4, c[0x0][0x330] ;  /* 0x0000cc0000047ab9 */ /* 0x000fc60000000a00 */
[----:B------:R-:W-:Y:S02]  /*d050*/  IMAD.IADD R3, R3, 0x1, R10 ;  /* 0x0000000103037824 */ /* 0x000fe400078e020a */
[----:B------:R-:W-:Y:S02]  /*d060*/  IMAD R10, R24, UR6, RZ ;  /* 0x00000006180a7c24 */ /* 0x000fe4000f8e02ff */
[----:B------:R-:W-:Y:S01]  /*d070*/  IMAD.WIDE.U32 R2, R0, UR6, R2 ;  /* 0x0000000600027c25 */ /* 0x000fe2000f8e0002 */
[----:B------:R-:W-:-:S03]  /*d080*/  R2UR UR6, R32 ;  /* 0x00000000200672ca */ /* 0x000fc600000e0000 */
[----:B------:R-:W-:-:S04]  /*d090*/  IMAD R10, R0, UR7, R10 ;  /* 0x00000007000a7c24 */ /* 0x000fc8000f8e020a */
[----:B------:R-:W-:Y:S02]  /*d0a0*/  IMAD.IADD R3, R3, 0x1, R10 ;  /* 0x0000000103037824 */ /* 0x000fe400078e020a */
[----:B------:R-:W-:-:S04]  /*d0b0*/  IMAD.U32 R10, RZ, RZ, UR4 ;  /* 0x00000004ff0a7e24 */ /* 0x000fc8000f8e00ff */
[----:B------:R-:W-:Y:S01]  /*d0c0*/  UIMAD UR4, UR6, UR4, URZ ;  /* 0x00000004060472a4 */ /* 0x000fe2000f8e023f */
[----:B------:R-:W-:Y:S02]  /*d0d0*/  IMAD.WIDE.U32 R8, R10, UR40, R8 ;  /* 0x000000280a087c25 */ /* 0x000fe4000f8e0008 */
[----:B------:R-:W-:Y:S01]  /*d0e0*/  ULDC.64 UR6, c[0x0][0x318] ;  /* 0x0000c60000067ab9 */ /* 0x000fe20000000a00 */
[----:B------:R-:W-:Y:S01]  /*d0f0*/  UIMAD UR4, UR40, UR5, UR4 ;  /* 0x00000005280472a4 */ /* 0x000fe2000f8e0204 */
[----:B------:R-:W-:Y:S01]  /*d100*/  IMAD.U32 R19, RZ, RZ, UR7 ;  /* 0x00000007ff137e24 */ /* 0x000fe2000f8e00ff */
[----:B------:R-:W-:Y:S01]  /*d110*/  IADD3 R18, P0, R8, UR6, RZ ;  /* 0x0000000608127c10 */ /* 0x000fe2000ff1e0ff */
[----:B------:R-:W-:-:S03]  /*d120*/  IMAD.WIDE.U32 R2, R10, UR40, R2 ;  /* 0x000000280a027c25 */ /* 0x000fc6000f8e0002 */
[----:B------:R-:W-:Y:S02]  /*d130*/  IADD3.X R10, R19, UR4, R9, P0, !PT ;  /* 0x00000004130a7c10 */ /* 0x000fe400087fe409 */
[----:B------:R-:W-:Y:S02]  /*d140*/  MOV R9, 0xffffff60 ;  /* 0xffffff6000097802 */ /* 0x000fe40000000f00 */
[----:B------:R-:W-:-:S03]  /*d150*/  IADD3 R20, P0, R2, UR6, RZ ;  /* 0x0000000602147c10 */ /* 0x000fc6000ff1e0ff */
[----:B------:R-:W-:Y:S01]  /*d160*/  IMAD R9, R11, R9, UR36 ;  /* 0x000000240b097e24 */ /* 0x000fe2000f8e0209 */
[----:B------:R-:W-:Y:S01]  /*d170*/  IADD3.X R19, R19, UR4, R3, P0, !PT ;  /* 0x0000000413137c10 */ /* 0x000fe200087fe403 */
[----:B------:R-:W-:Y:S02]  /*d180*/  UMOV UR4, 0xffffffff ;  /* 0xffffffff00047882 */ /* 0x000fe40000000000 */
[----:B------:R-:W-:-:S05]  /*d190*/  IMAD.IADD R9, R9, 0x1, -R28 ;  /* 0x0000000109097824 */ /* 0x000fca00078e0a1c */
[----:B------:R-:W-:Y:S01]  /*d1a0*/  ISETP.GE.AND P4, PT, R9, 0x1, PT ;  /* 0x000000010900780c */ /* 0x000fe20003f86270 */
[----:B------:R-:W-:-:S12]  /*d1b0*/  BRA.DIV UR4, `(.L_x_49) ;  /* 0x0000003604fc7947 */ /* 0x000fd8000b800000 */
[----:B------:R-:W0:Y:S01]  /*d1c0*/  SHFL.IDX PT, R2, R18, RZ, 0x1c1f ;  /* 0x001c1fff12027589 */ /* 0x000e2200000e0000 */
[C---:B------:R-:W-:Y:S01]  /*d1d0*/  LOP3.LUT P5, RZ, R16.reuse, 0x2, RZ, 0xc0, !PT ;  /* 0x0000000210ff7812 */ /* 0x040fe200078ac0ff */
[----:B------:R-:W-:Y:S01]  /*d1e0*/  VIADD R8, R7, UR42 ;  /* 0x0000002a07087c36 */ /* 0x000fe20008000000 */
[----:B------:R-:W-:Y:S01]  /*d1f0*/  LOP3.LUT P6, RZ, R16, 0x1, RZ, 0xc0, !PT ;  /* 0x0000000110ff7812 */ /* 0x000fe200078cc0ff */
[----:B------:R-:W1:Y:S01]  /*d200*/  SHFL.IDX PT, R3, R10, RZ, 0x1c1f ;  /* 0x001c1fff0a037589 */ /* 0x000e6200000e0000 */
[----:B------:R-:W-:Y:S01]  /*d210*/  ISETP.GE.AND P3, PT, R9, 0x21, PT ;  /* 0x000000210900780c */ /* 0x000fe20003f66270 */
[----:B------:R-:W-:Y:S01]  /*d220*/  IMAD.IADD R7, R33, 0x1, R8 ;  /* 0x0000000121077824 */ /* 0x000fe200078e0208 */
[C---:B------:R-:W-:Y:S01]  /*d230*/  ISETP.GE.AND P2, PT, R9.reuse, 0x41, PT ;  /* 0x000000410900780c */ /* 0x040fe20003f46270 */
[----:B------:R-:W-:Y:S01]  /*d240*/  SHFL.IDX PT, R19, R19, RZ, 0x1c1f ;  /* 0x001c1fff13137589 */ /* 0x000fe200000e0000 */
[----:B------:R-:W-:Y:S01]  /*d250*/  VIADD R34, R8, 0xa400 ;  /* 0x0000a40008227836 */ /* 0x000fe20000000000 */
[----:B------:R-:W-:-:S02]  /*d260*/  ISETP.GE.AND P1, PT, R9, 0x61, PT ;  /* 0x000000610900780c */ /* 0x000fc40003f26270 */
[----:B0-----:R-:W-:-:S05]  /*d270*/  IADD3 R2, P0, R35, R2, RZ ;  /* 0x0000000223027210 */ /* 0x001fca0007f1e0ff */
[----:B-1----:R-:W-:Y:S01]  /*d280*/  IMAD.X R3, RZ, RZ, R3, P0 ;  /* 0x000000ffff037224 */ /* 0x002fe200000e0603 */
[----:B------:R-:W-:-:S13]  /*d290*/  ISETP.LT.OR P0, PT, R9, 0x1, P5 ;  /* 0x000000010900780c */ /* 0x000fda0002f01670 */
[----:B------:R-:W-:Y:S01]  /*d2a0*/  LDGSTS.E.BYPASS.LTC128B.128 [R8+0xa400], desc[UR54][R2.64], !P0 ;  /* 0x0a40000002087fae */ /* 0x000fe2000c101d76 */
[----:B------:R-:W-:-:S13]  /*d2b0*/  ISETP.LT.OR P0, PT, R9, 0x1, P6 ;  /* 0x000000010900780c */ /* 0x000fda0003701670 */
[----:B------:R0:W-:Y:S04]  /*d2c0*/  LDGSTS.E.BYPASS.LTC128B.128 [R7+0xa400], desc[UR54][R2.64+0x40], !P0 ;  /* 0x0a40004002077fae */ /* 0x0001e8000c101d76 */
[----:B0-----:R-:W0:Y:S04]  /*d2d0*/  SHFL.IDX PT, R2, R18, 0x1, 0x1c1f ;  /* 0x003c1f0012027f89 */ /* 0x001e2800000e0000 */
[----:B------:R-:W1:Y:S01]  /*d2e0*/  SHFL.IDX PT, R3, R10, 0x1, 0x1c1f ;  /* 0x003c1f000a037f89 */ /* 0x000e6200000e0000 */
[----:B0-----:R-:W-:-:S04]  /*d2f0*/  IADD3 R2, P0, R35, R2, RZ ;  /* 0x0000000223027210 */ /* 0x001fc80007f1e0ff */
[----:B-1----:R-:W-:Y:S02]  /*d300*/  IADD3.X R3, RZ, R3, RZ, P0, !PT ;  /* 0x00000003ff037210 */ /* 0x002fe400007fe4ff */
[----:B------:R-:W-:-:S13]  /*d310*/  ISETP.LT.OR P0, PT, R9, 0x21, P5 ;  /* 0x000000210900780c */ /* 0x000fda0002f01670 */
[----:B------:R-:W-:Y:S01]  /*d320*/  LDGSTS.E.BYPASS.LTC128B.128 [R8+0xb400], desc[UR54][R2.64], !P0 ;  /* 0x0b40000002087fae */ /* 0x000fe2000c101d76 */
[----:B------:R-:W-:-:S13]  /*d330*/  ISETP.LT.OR P0, PT, R9, 0x21, P6 ;  /* 0x000000210900780c */ /* 0x000fda0003701670 */
[----:B------:R0:W-:Y:S04]  /*d340*/  LDGSTS.E.BYPASS.LTC128B.128 [R7+0xb400], desc[UR54][R2.64+0x40], !P0 ;  /* 0x0b40004002077fae */ /* 0x0001e8000c101d76 */
[----:B0-----:R-:W0:Y:S04]  /*d350*/  SHFL.IDX PT, R2, R18, 0x2, 0x1c1f ;  /* 0x005c1f0012027f89 */ /* 0x001e2800000e0000 */
[----:B------:R-:W1:Y:S04]  /*d360*/  SHFL.IDX PT, R3, R10, 0x2, 0x1c1f ;  /* 0x005c1f000a037f89 */ /* 0x000e6800000e0000 */
[----:B------:R-:W-:Y:S01]  /*d370*/  SHFL.IDX PT, R10, R10, 0x3, 0x1c1f ;  /* 0x007c1f000a0a7f89 */ /* 0x000fe200000e0000 */
[----:B0-----:R-:W-:-:S05]  /*d380*/  IADD3 R2, P0, R35, R2, RZ ;  /* 0x0000000223027210 */ /* 0x001fca0007f1e0ff */
[----:B-1----:R-:W-:Y:S01]  /*d390*/  IMAD.X R3, RZ, RZ, R3, P0 ;  /* 0x000000ffff037224 */ /* 0x002fe200000e0603 */
[----:B------:R-:W-:-:S13]  /*d3a0*/  ISETP.LT.OR P0, PT, R9, 0x41, P5 ;  /* 0x000000410900780c */ /* 0x000fda0002f01670 */
[----:B------:R-:W-:Y:S01]  /*d3b0*/  LDGSTS.E.BYPASS.LTC128B.128 [R8+0xc400], desc[UR54][R2.64], !P0 ;  /* 0x0c40000002087fae */ /* 0x000fe2000c101d76 */
[----:B------:R-:W-:-:S13]  /*d3c0*/  ISETP.LT.OR P0, PT, R9, 0x41, P6 ;  /* 0x000000410900780c */ /* 0x000fda0003701670 */
[----:B------:R0:W-:Y:S04]  /*d3d0*/  LDGSTS.E.BYPASS.LTC128B.128 [R7+0xc400], desc[UR54][R2.64+0x40], !P0 ;  /* 0x0c40004002077fae */ /* 0x0001e8000c101d76 */
[----:B0-----:R-:W0:Y:S02]  /*d3e0*/  SHFL.IDX PT, R2, R18, 0x3, 0x1c1f ;  /* 0x007c1f0012027f89 */ /* 0x001e2400000e0000 */
[----:B0-----:R-:W-:-:S05]  /*d3f0*/  IADD3 R2, P0, R35, R2, RZ ;  /* 0x0000000223027210 */ /* 0x001fca0007f1e0ff */
[----:B------:R-:W-:Y:S01]  /*d400*/  IMAD.X R3, RZ, RZ, R10, P0 ;  /* 0x000000ffff037224 */ /* 0x000fe200000e060a */
[C---:B------:R-:W-:Y:S02]  /*d410*/  ISETP.LT.OR P0, PT, R9.reuse, 0x61, P5 ;  /* 0x000000610900780c */ /* 0x040fe40002f01670 */
[----:B------:R-:W-:-:S11]  /*d420*/  ISETP.GE.AND P5, PT, R9, 0x81, PT ;  /* 0x000000810900780c */ /* 0x000fd60003fa6270 */
[----:B------:R-:W-:Y:S01]  /*d430*/  LDGSTS.E.BYPASS.LTC128B.128 [R8+0xd400], desc[UR54][R2.64], !P0 ;  /* 0x0d40000002087fae */ /* 0x000fe2000c101d76 */
[----:B------:R-:W-:-:S13]  /*d440*/  ISETP.LT.OR P0, PT, R9, 0x61, P6 ;  /* 0x000000610900780c */ /* 0x000fda0003701670 */
[----:B------:R0:W-:Y:S04]  /*d450*/  LDGSTS.E.BYPASS.LTC128B.128 [R7+0xd400], desc[UR54][R2.64+0x40], !P0 ;  /* 0x0d40004002077fae */ /* 0x0001e8000c101d76 */
[----:B0-----:R0:W1:Y:S02]  /*d460*/  SHFL.IDX PT, R2, R20, RZ, 0x1c1f ;  /* 0x001c1fff14027589 */ /* 0x00106400000e0000 */
.L_x_113:
[----:B-1----:R-:W-:Y:S02]  /*d470*/  IADD3 R2, P0, R35, R2, RZ ;  /* 0x0000000223027210 */ /* 0x002fe40007f1e0ff */
[----:B------:R-:W-:-:S03]  /*d480*/  LOP3.LUT P6, RZ, R16, 0x1, RZ, 0xc0, !PT ;  /* 0x0000000110ff7812 */ /* 0x000fc600078cc0ff */
[----:B------:R-:W-:Y:S01]  /*d490*/  IMAD.X R3, RZ, RZ, R19, P0 ;  /* 0x000000ffff037224 */ /* 0x000fe200000e0613 */
[----:B------:R-:W-:-:S04]  /*d4a0*/  LOP3.LUT P0, RZ, R16, 0x2, RZ, 0xc0, !PT ;  /* 0x0000000210ff7812 */ /* 0x000fc8000780c0ff */
[----:B------:R-:W-:-:S13]  /*d4b0*/  ISETP.LT.OR P0, PT, R9, 0x81, P0 ;  /* 0x000000810900780c */ /* 0x000fda0000701670 */
[----:B------:R-:W-:Y:S01]  /*d4c0*/  @!PT LDS RZ, [RZ] ;  /* 0x00000000fffff984 */ /* 0x000fe20000000800 */
[----:B------:R-:W-:Y:S01]  /*d4d0*/  @!PT LDS RZ, [RZ] ;  /* 0x00000000fffff984 */ /* 0x000fe20000000800 */
[----:B------:R-:W-:Y:S01]  /*d4e0*/  @!PT LDS RZ, [RZ] ;  /* 0x00000000fffff984 */ /* 0x000fe20000000800 */
[----:B------:R1:W-:Y:S01]  /*d4f0*/  LDGSTS.E.BYPASS.LTC128B.128 [R8+0xe400], desc[UR54][R2.64], !P0 ;  /* 0x0e40000002087fae */ /* 0x0003e2000c101d76 */
[----:B------:R-:W-:-:S13]  /*d500*/  ISETP.LT.OR P0, PT, R9, 0x81, P6 ;  /* 0x000000810900780c */ /* 0x000fda0003701670 */
[----:B------:R1:W-:Y:S01]  /*d510*/  LDGSTS.E.BYPASS.LTC128B.128 [R7+0xe400], desc[UR54][R2.64+0x40], !P0 ;  /* 0x0e40004002077fae */ /* 0x0003e2000c101d76 */
[----:B------:R-:W-:Y:S01]  /*d520*/  NOP ;  /* 0x0000000000007918 */ /* 0x000fe20000000000 */
[----:B------:R-:W-:Y:S02]  /*d530*/  SYNCS.ARRIVE.TRANS64.RED.A0T1 RZ, [UR42+0x29870], RZ ;  /* 0x029870ffffff79a7 */ /* 0x000fe4000820042a */
[----:B------:R-:W-:Y:S01]  /*d540*/  ARRIVES.LDGSTSBAR.64.TRANSCNT [UR42+0x29870] ;  /* 0x02987000ff0079b0 */ /* 0x000fe20008000aaa */
[----:B------:R-:W-:Y:S01]  /*d550*/  NOP ;  /* 0x0000000000007918 */ /* 0x000fe20000000000 */
[----:B------:R-:W-:-:S06]  /*d560*/  ULOP3.LUT UR4, UR39, 0x2, URZ, 0xfc, !UPT ;  /* 0x0000000227047892 */ /* 0x000fcc000f8efc3f */
[----:B------:R-:W-:-:S04]  /*d570*/  MOV R10, UR4 ;  /* 0x00000004000a7c02 */ /* 0x000fc80008000f00 */
[----:B------:R-:W-:-:S13]  /*d580*/  ISETP.NE.AND P6, PT, R10, 0x3, PT ;  /* 0x000000030a00780c */ /* 0x000fda0003fc5270 */
[----:B-1----:R-:W-:Y:S05]  /*d590*/  @!P6 BRA `(.L_x_50) ;  /* 0x000000000004e947 */ /* 0x002fea0003800000 */
[----:B------:R-:W-:Y:S01]  /*d5a0*/  BPT.TRAP 0x1 ;  /* 0x000000040000795c */ /* 0x000fe20000300000 */
.L_x_50:
[----:B------:R-:W-:Y:S01]  /*d5b0*/  SYNCS.ARRIVE.TRANS64.A1T0 RZ, [UR42+0x29870], RZ ;  /* 0x029870ffffff79a7 */ /* 0x000fe2000810002a */
[----:B------:R-:W-:Y:S05]  /*d5c0*/  @!P6 BRA `(.L_x_51) ;  /* 0x000000000004e947 */ /* 0x000fea0003800000 */
[----:B------:R-:W-:Y:S01]  /*d5d0*/  BPT.TRAP 0x1 ;  /* 0x000000040000795c */ /* 0x000fe20000300000 */
.L_x_51:
[----:B------:R-:W-:-:S05]  /*d5e0*/  IMAD.MOV.U32 R2, RZ, RZ, 0x1 ;  /* 0x00000001ff027424 */ /* 0x000fca00078e00ff */
[----:B------:R-:W-:-:S04]  /*d5f0*/  SHF.L.U32 R2, R2, 0x1f, RZ ;  /* 0x0000001f02027819 */ /* 0x000fc800000006ff */
[----:B------:R-:W1:Y:S02]  /*d600*/  SYNCS.PHASECHK.TRANS64.TRYWAIT P0, [UR42+0x29840], R2 ;  /* 0x02984002ff0075a7 */ /* 0x000e64000800016a */
[----:B-1----:R-:W-:Y:S05]  /*d610*/  @!P0 BRA `(.L_x_52) ;  /* 0x0000003800ac8947 */ /* 0x002fea0003800000 */
.L_x_114:
[----:B------:R-:W-:Y:S01]  /*d620*/  ULDC.64 UR8, c[0x0][0x300] ;  /* 0x0000c00000087ab9 */ /* 0x000fe20000000a00 */
[----:B------:R-:W-:Y:S01]  /*d630*/  ULDC.64 UR10, c[0x0][0x310] ;  /* 0x0000c400000a7ab9 */ /* 0x000fe20000000a00 */
[----:B------:R-:W-:Y:S01]  /*d640*/  IMAD R21, R21, UR8, RZ ;  /* 0x0000000815157c24 */ /* 0x000fe2000f8e02ff */
[----:B------:R-:W-:Y:S01]  /*d650*/  R2UR UR6, R32 ;  /* 0x00000000200672ca */ /* 0x000fe200000e0000 */
[C---:B-1----:R-:W-:Y:S01]  /*d660*/  IMAD.WIDE.U32 R2, R6.reuse, UR8, RZ ;  /* 0x0000000806027c25 */ /* 0x042fe2000f8e00ff */
[----:B------:R-:W-:Y:S01]  /*d670*/  ULDC.64 UR4, c[0x0][0x308] ;  /* 0x0000c20000047ab9 */ /* 0x000fe20000000a00 */
[----:B------:R-:W1:Y:S02]  /*d680*/  S2R R10, SR_TID.X ;  /* 0x00000000000a7919 */ /* 0x000e640000002100 */
[----:B------:R-:W-:Y:S02]  /*d690*/  IMAD R21, R6, UR9, R21 ;  /* 0x0000000906157c24 */ /* 0x000fe4000f8e0215 */
[----:B------:R-:W-:Y:S01]  /*d6a0*/  IMAD R22, R22, UR10, RZ ;  /* 0x0000000a16167c24 */ /* 0x000fe2000f8e02ff */
[----:B------:R-:W2:Y:S01]  /*d6b0*/  S2R R11, SR_TID.X ;  /* 0x00000000000b7919 */ /* 0x000ea20000002100 */
[----:B------:R-:W-:-:S02]  /*d6c0*/  IMAD.IADD R3, R3, 0x1, R21 ;  /* 0x0000000103037824 */ /* 0x000fc400078e0215 */
[C---:B------:R-:W-:Y:S02]  /*d6d0*/  IMAD R7, R5.reuse, UR11, R22 ;  /* 0x0000000b05077c24 */ /* 0x040fe4000f8e0216 */
[----:B------:R-:W-:-:S04]  /*d6e0*/  IMAD.WIDE.U32 R2, R5, UR10, R2 ;  /* 0x0000000a05027c25 */ /* 0x000fc8000f8e0002 */
[----:B------:R-:W-:Y:S02]  /*d6f0*/  IMAD.IADD R3, R3, 0x1, R7 ;  /* 0x0000000103037824 */ /* 0x000fe400078e0207 */
[----:B------:R-:W-:Y:S01]  /*d700*/  IMAD.U32 R8, RZ, RZ, UR4 ;  /* 0x00000004ff087e24 */ /* 0x000fe2000f8e00ff */
[----:B------:R-:W-:Y:S01]  /*d710*/  UIMAD UR4, UR6, UR4, URZ ;  /* 0x00000004060472a4 */ /* 0x000fe2000f8e023f */
[----:B------:R-:W-:Y:S02]  /*d720*/  IMAD R23, R23, UR8, RZ ;  /* 0x0000000817177c24 */ /* 0x000fe4000f8e02ff */
[----:B------:R-:W-:Y:S01]  /*d730*/  IMAD.WIDE.U32 R2, R8, UR40, R2 ;  /* 0x0000002808027c25 */ /* 0x000fe2000f8e0002 */
[----:B------:R-:W-:Y:S01]  /*d740*/  ULDC.64 UR6, c[0x0][0x2e8] ;  /* 0x0000ba0000067ab9 */ /* 0x000fe20000000a00 */
[----:B------:R-:W-:Y:S01]  /*d750*/  UIMAD UR4, UR40, UR5, UR4 ;  /* 0x00000005280472a4 */ /* 0x000fe2000f8e0204 */
[----:B------:R-:W-:Y:S01]  /*d760*/  MOV R7, UR7 ;  /* 0x0000000700077c02 */ /* 0x000fe20008000f00 */
[----:B------:R-:W-:Y:S01]  /*d770*/  IMAD R23, R4, UR9, R23 ;  /* 0x0000000904177c24 */ /* 0x000fe2000f8e0217 */
[----:B------:R-:W-:Y:S01]  /*d780*/  IADD3 R5, P0, R2, UR6, RZ ;  /* 0x0000000602057c10 */ /* 0x000fe2000ff1e0ff */
[----:B------:R-:W-:-:S02]  /*d790*/  IMAD R9, R24, UR10, RZ ;  /* 0x0000000a18097c24 */ /* 0x000fc4000f8e02ff */
[----:B------:R-:W-:Y:S01]  /*d7a0*/  IMAD.SHL.U32 R31, R31, 0x40, RZ ;  /* 0x000000401f1f7824 */ /* 0x000fe200078e00ff */
[----:B------:R-:W-:Y:S01]  /*d7b0*/  IADD3.X R6, R7, UR4, R3, P0, !PT ;  /* 0x0000000407067c10 */ /* 0x000fe200087fe403 */
[----:B------:R-:W-:Y:S01]  /*d7c0*/  IMAD.WIDE.U32 R2, R4, UR8, RZ ;  /* 0x0000000804027c25 */ /* 0x000fe2000f8e00ff */
[----:B-1----:R-:W-:-:S03]  /*d7d0*/  SHF.R.U32.HI R10, RZ, 0x3, R10 ;  /* 0x00000003ff0a7819 */ /* 0x002fc6000001160a */
[----:B------:R-:W-:Y:S01]  /*d7e0*/  IMAD.IADD R3, R3, 0x1, R23 ;  /* 0x0000000103037824 */ /* 0x000fe200078e0217 */
[----:B------:R-:W-:Y:S01]  /*d7f0*/  LOP3.LUT R31, R31, 0x40, RZ, 0xc0, !PT ;  /* 0x000000401f1f7812 */ /* 0x000fe200078ec0ff */
[C---:B------:R-:W-:Y:S02]  /*d800*/  IMAD R9, R0.reuse, UR11, R9 ;  /* 0x0000000b00097c24 */ /* 0x040fe4000f8e0209 */
[----:B------:R-:W-:-:S04]  /*d810*/  IMAD.WIDE.U32 R2, R0, UR10, R2 ;  /* 0x0000000a00027c25 */ /* 0x000fc8000f8e0002 */
[----:B------:R-:W-:Y:S02]  /*d820*/  IMAD.IADD R3, R3, 0x1, R9 ;  /* 0x0000000103037824 */ /* 0x000fe400078e0209 */
[----:B--2---:R-:W-:Y:S02]  /*d830*/  IMAD.SHL.U32 R11, R11, 0x10, RZ ;  /* 0x000000100b0b7824 */ /* 0x004fe400078e00ff */
[----:B------:R-:W-:-:S03]  /*d840*/  IMAD.WIDE.U32 R2, R8, UR40, R2 ;  /* 0x0000002808027c25 */ /* 0x000fc6000f8e0002 */
[----:B------:R-:W-:Y:S01]  /*d850*/  IADD3 R0, P0, R2, UR6, RZ ;  /* 0x0000000602007c10 */ /* 0x000fe2000ff1e0ff */
[----:B------:R-:W-:-:S03]  /*d860*/  IMAD.SHL.U32 R2, R10, 0x80, RZ ;  /* 0x000000800a027824 */ /* 0x000fc600078e00ff */
[----:B------:R-:W-:Y:S01]  /*d870*/  IADD3.X R7, R7, UR4, R3, P0, !PT ;  /* 0x0000000407077c10 */ /* 0x000fe200087fe403 */
[----:B------:R-:W-:Y:S01]  /*d880*/  UMOV UR4, 0xffffffff ;  /* 0xffffffff00047882 */ /* 0x000fe20000000000 */
[----:B------:R-:W-:Y:S02]  /*d890*/  LOP3.LUT R2, R2, 0x180, RZ, 0xc0, !PT ;  /* 0x0000018002027812 */ /* 0x000fe400078ec0ff */
[----:B------:R-:W-:Y:S02]  /*d8a0*/  SHF.L.U32 R3, R10, 0x4, RZ ;  /* 0x000000040a037819 */ /* 0x000fe400000006ff */
[----:B------:R-:W-:-:S04]  /*d8b0*/  LOP3.LUT R2, R2, 0x30, R11, 0xf8, !PT ;  /* 0x0000003002027812 */ /* 0x000fc800078ef80b */
[----:B------:R-:W-:-:S04]  /*d8c0*/  LOP3.LUT R2, R2, 0x30, R3, 0x78, !PT ;  /* 0x0000003002027812 */ /* 0x000fc800078e7803 */
[----:B------:R-:W-:Y:S01]  /*d8d0*/  IADD3 R36, R2, R36, R31 ;  /* 0x0000002402247210 */ /* 0x000fe20007ffe01f */
[----:B------:R-:W-:Y:S06]  /*d8e0*/  BRA.DIV UR4, `(.L_x_53) ;  /* 0x0000003a04187947 */ /* 0x000fec000b800000 */
[----:B------:R-:W1:Y:S01]  /*d8f0*/  SHFL.IDX PT, R14, R5, RZ, 0x1c1f ;  /* 0x001c1fff050e7589 */ /* 0x000e6200000e0000 */
[----:B------:R-:W-:Y:S01]  /*d900*/  P2R R4, PR, RZ, 0x20 ;  /* 0x00000020ff047803 */ /* 0x000fe20000000000 */
[----:B------:R-:W-:Y:S01]  /*d910*/  @P4 VIADD R9, R36, UR42 ;  /* 0x0000002a24094c36 */ /* 0x000fe20008000000 */
[C---:B------:R-:W-:Y:S01]  /*d920*/  LOP3.LUT P5, RZ, R16.reuse, 0x8, RZ, 0xc0, !PT ;  /* 0x0000000810ff7812 */ /* 0x040fe200078ac0ff */
[----:B------:R-:W2:Y:S01]  /*d930*/  SHFL.IDX PT, R2, R6, RZ, 0x1c1f ;  /* 0x001c1fff06027589 */ /* 0x000ea200000e0000 */
[----:B------:R-:W-:Y:S01]  /*d940*/  LOP3.LUT P6, RZ, R16, 0x4, RZ, 0xc0, !PT ;  /* 0x0000000410ff7812 */ /* 0x000fe200078cc0ff */
[----:B------:R-:W-:Y:S02]  /*d950*/  @P3 VIADD R21, R36, UR42 ;  /* 0x0000002a24153c36 */ /* 0x000fe40008000000 */
[----:B------:R-:W-:Y:S04]  /*d960*/  SHFL.IDX PT, R8, R6, 0x1, 0x1c1f ;  /* 0x003c1f0006087f89 */ /* 0x000fe800000e0000 */
[----:B------:R-:W-:Y:S01]  /*d970*/  SHFL.IDX PT, R7, R7, RZ, 0x1c1f ;  /* 0x001c1fff07077589 */ /* 0x000fe200000e0000 */
[----:B-1----:R-:W-:-:S05]  /*d980*/  @P4 IADD3 R14, P0, R35, R14, RZ ;  /* 0x0000000e230e4210 */ /* 0x002fca0007f1e0ff */
[----:B--2---:R-:W-:Y:S01]  /*d990*/  @P4 IMAD.X R3, RZ, RZ, R2, P0 ;  /* 0x000000ffff034224 */ /* 0x004fe200000e0602 */
[C---:B------:R-:W-:Y:S01]  /*d9a0*/  LOP3.LUT P0, RZ, R16.reuse, 0x10, RZ, 0xc0, !PT ;  /* 0x0000001010ff7812 */ /* 0x040fe2000780c0ff */
[----:B------:R-:W-:Y:S02]  /*d9b0*/  @P4 IMAD.MOV.U32 R2, RZ, RZ, R14 ;  /* 0x000000ffff024224 */ /* 0x000fe400078e000e */
[----:B------:R-:W1:Y:S10]  /*d9c0*/  SHFL.IDX PT, R14, R5, 0x1, 0x1c1f ;  /* 0x003c1f00050e7f89 */ /* 0x000e7400000e0000 */
[----:B------:R-:W-:Y:S04]  /*d9d0*/  @P4 LDGSTS.E.BYPASS.LTC128B.128 [R9+0x1a400], desc[UR54][R2.64], !P0 ;  /* 0x1a40000002094fae */ /* 0x000fe8000c101d76 */
[----:B------:R-:W-:Y:S04]  /*d9e0*/  @P4 LDGSTS.E.BYPASS.LTC128B.128 [R9+0x1cc00], desc[UR54][R2.64+0x40], !P5 ;  /* 0x1cc0004002094fae */ /* 0x000fe8000e901d76 */
[----:B------:R2:W-:Y:S01]  /*d9f0*/  @P4 LDGSTS.E.BYPASS.LTC128B.128 [R9+0x1f400], desc[UR54][R2.64+0x80], !P6 ;  /* 0x1f40008002094fae */ /* 0x0005e2000f101d76 */
[----:B------:R-:W-:-:S02]  /*da00*/  LOP3.LUT P4, RZ, R16, 0x10, RZ, 0xc0, !PT ;  /* 0x0000001010ff7812 */ /* 0x000fc4000788c0ff */
[----:B-1----:R-:W-:-:S04]  /*da10*/  @P3 IADD3 R14, P0, R35, R14, RZ ;  /* 0x0000000e230e3210 */ /* 0x002fc80007f1e0ff */
[----:B------:R-:W-:Y:S01]  /*da20*/  @P3 IADD3.X R19, RZ, R8, RZ, P0, !PT ;  /* 0x00000008ff133210 */ /* 0x000fe200007fe4ff */
[----:B--2---:R-:W-:Y:S01]  /*da30*/  @P3 IMAD.MOV.U32 R2, RZ, RZ, R14 ;  /* 0x000000ffff023224 */ /* 0x004fe200078e000e */
[----:B------:R-:W-:Y:S03]  /*da40*/  SHFL.IDX PT, R8, R6, 0x2, 0x1c1f ;  /* 0x005c1f0006087f89 */ /* 0x000fe600000e0000 */
[----:B------:R-:W-:Y:S01]  /*da50*/  @P3 IMAD.MOV.U32 R3, RZ, RZ, R19 ;  /* 0x000000ffff033224 */ /* 0x000fe200078e0013 */
[C---:B------:R-:W-:Y:S01]  /*da60*/  @P2 IADD3 R19, R36.reuse, UR42, RZ ;  /* 0x0000002a24132c10 */ /* 0x040fe2000fffe0ff */
[----:B------:R-:W1:Y:S04]  /*da70*/  SHFL.IDX PT, R14, R5, 0x2, 0x1c1f ;  /* 0x005c1f00050e7f89 */ /* 0x000e6800000e0000 */
[----:B------:R-:W-:Y:S04]  /*da80*/  @P3 LDGSTS.E.BYPASS.LTC128B.128 [R21+0x1ac00], desc[UR54][R2.64], !P4 ;  /* 0x1ac0000002153fae */ /* 0x000fe8000e101d76 */
[----:B------:R-:W-:Y:S04]  /*da90*/  @P3 LDGSTS.E.BYPASS.LTC128B.128 [R21+0x1d400], desc[UR54][R2.64+0x40], !P5 ;  /* 0x1d40004002153fae */ /* 0x000fe8000e901d76 */
[----:B------:R2:W-:Y:S01]  /*daa0*/  @P3 LDGSTS.E.BYPASS.LTC128B.128 [R21+0x1fc00], desc[UR54][R2.64+0x80], !P6 ;  /* 0x1fc0008002153fae */ /* 0x0005e2000f101d76 */
[----:B-1----:R-:W-:Y:S01]  /*dab0*/  @P2 IADD3 R14, P0, R35, R14, RZ ;  /* 0x0000000e230e2210 */ /* 0x002fe20007f1e0ff */
[----:B--2---:R-:W-:-:S04]  /*dac0*/  @P1 VIADD R21, R36, UR42 ;  /* 0x0000002a24151c36 */ /* 0x004fc80008000000 */
[----:B------:R-:W-:Y:S02]  /*dad0*/  @P2 IMAD.MOV.U32 R2, RZ, RZ, R14 ;  /* 0x000000ffff022224 */ /* 0x000fe400078e000e */
[----:B------:R-:W1:Y:S01]  /*dae0*/  SHFL.IDX PT, R14, R5, 0x3, 0x1c1f ;  /* 0x007c1f00050e7f89 */ /* 0x000e6200000e0000 */
[----:B------:R-:W-:-:S03]  /*daf0*/  @P2 IMAD.X R9, RZ, RZ, R8, P0 ;  /* 0x000000ffff092224 */ /* 0x000fc600000e0608 */
[----:B------:R-:W2:Y:S01]  /*db00*/  SHFL.IDX PT, R8, R6, 0x3, 0x1c1f ;  /* 0x007c1f0006087f89 */ /* 0x000ea200000e0000 */
[----:B------:R-:W-:-:S05]  /*db10*/  @P2 IMAD.MOV.U32 R3, RZ, RZ, R9 ;  /* 0x000000ffff032224 */ /* 0x000fca00078e0009 */
[----:B------:R-:W-:Y:S04]  /*db20*/  @P2 LDGSTS.E.BYPASS.LTC128B.128 [R19+0x1b400], desc[UR54][R2.64], !P4 ;  /* 0x1b40000002132fae */ /* 0x000fe8000e101d76 */
[----:B------:R-:W-:Y:S04]  /*db30*/  @P2 LDGSTS.E.BYPASS.LTC128B.128 [R19+0x1dc00], desc[UR54][R2.64+0x40], !P5 ;  /* 0x1dc0004002132fae */ /* 0x000fe8000e901d76 */
[----:B------:R3:W-:Y:S01]  /*db40*/  @P2 LDGSTS.E.BYPASS.LTC128B.128 [R19+0x20400], desc[UR54][R2.64+0x80], !P6 ;  /* 0x2040008002132fae */ /* 0x0007e2000f101d76 */
[----:B-1----:R-:W-:-:S05]  /*db50*/  @P1 IADD3 R14, P0, R35, R14, RZ ;  /* 0x0000000e230e1210 */ /* 0x002fca0007f1e0ff */
[----:B--2---:R-:W-:Y:S01]  /*db60*/  @P1 IMAD.X R9, RZ, RZ, R8, P0 ;  /* 0x000000ffff091224 */ /* 0x004fe200000e0608 */
[----:B---3--:R-:W-:Y:S02]  /*db70*/  @P1 MOV R2, R14 ;  /* 0x0000000e00021202 */ /* 0x008fe40000000f00 */
[----:B------:R1:W2:Y:S01]  /*db80*/  SHFL.IDX PT, R14, R0, RZ, 0x1c1f ;  /* 0x001c1fff000e7589 */ /* 0x0002a200000e0000 */
[----:B------:R-:W-:-:S05]  /*db90*/  @P1 IMAD.MOV.U32 R3, RZ, RZ, R9 ;  /* 0x000000ffff031224 */ /* 0x000fca00078e0009 */
[----:B------:R1:W-:Y:S04]  /*dba0*/  @P1 LDGSTS.E.BYPASS.LTC128B.128 [R21+0x1bc00], desc[UR54][R2.64], !P4 ;  /* 0x1bc0000002151fae */ /* 0x0003e8000e101d76 */
[----:B------:R1:W-:Y:S01]  /*dbb0*/  @P1 LDGSTS.E.BYPASS.LTC128B.128 [R21+0x1e400], desc[UR54][R2.64+0x40], !P5 ;  /* 0x1e40004002151fae */ /* 0x0003e2000e901d76 */
[----:B------:R-:W-:-:S03]  /*dbc0*/  ISETP.NE.AND P5, PT, R4, RZ, PT ;  /* 0x000000ff0400720c */ /* 0x000fc60003fa5270 */
[----:B------:R1:W-:Y:S10]  /*dbd0*/  @P1 LDGSTS.E.BYPASS.LTC128B.128 [R21+0x20c00], desc[UR54][R2.64+0x80], !P6 ;  /* 0x20c0008002151fae */ /* 0x0003f4000f101d76 */
.L_x_126:
[----:B------:R-:W-:Y:S04]  /*dbe0*/  BSSY B0, `(.L_x_54) ;  /* 0x000000e000007945 */ /* 0x000fe80003800000 */
[----:B------:R-:W-:Y:S05]  /*dbf0*/  @!P5 BRA `(.L_x_55) ;  /* 0x000000000030d947 */ /* 0x000fea0003800000 */
[----:B------:R-:W-:Y:S01]  /*dc00*/  LOP3.LUT P3, RZ, R16, 0x10, RZ, 0xc0, !PT ;  /* 0x0000001010ff7812 */ /* 0x000fe2000786c0ff */
[----:B------:R-:W-:Y:S01]  /*dc10*/  VIADD R5, R36, UR42 ;  /* 0x0000002a24057c36 */ /* 0x000fe20008000000 */
[C---:B------:R-:W-:Y:S02]  /*dc20*/  LOP3.LUT P2, RZ, R16.reuse, 0x8, RZ, 0xc0, !PT ;  /* 0x0000000810ff7812 */ /* 0x040fe4000784c0ff */
[----:B------:R-:W-:Y:S02]  /*dc30*/  LOP3.LUT P1, RZ, R16, 0x4, RZ, 0xc0, !PT ;  /* 0x0000000410ff7812 */ /* 0x000fe4000782c0ff */
[----:B-12---:R-:W-:-:S05]  /*dc40*/  IADD3 R2, P0, R35, R14, RZ ;  /* 0x0000000e23027210 */ /* 0x006fca0007f1e0ff */
[----:B------:R-:W-:-:S05]  /*dc50*/  IMAD.X R3, RZ, RZ, R7, P0 ;  /* 0x000000ffff037224 */ /* 0x000fca00000e0607 */
[----:B------:R-:W-:Y:S01]  /*dc60*/  @!PT LDS RZ, [RZ] ;  /* 0x00000000fffff984 */ /* 0x000fe20000000800 */
[----:B------:R-:W-:Y:S01]  /*dc70*/  @!PT LDS RZ, [RZ] ;  /* 0x00000000fffff984 */ /* 0x000fe20000000800 */
[----:B------:R-:W-:Y:S01]  /*dc80*/  @!PT LDS RZ, [RZ] ;  /* 0x00000000fffff984 */ /* 0x000fe20000000800 */
[----:B------:R3:W-:Y:S04]  /*dc90*/  LDGSTS.E.BYPASS.LTC128B.128 [R5+0x1c400], desc[UR54][R2.64], !P3 ;  /* 0x1c40000002057fae */ /* 0x0007e8000d901d76 */
[----:B------:R3:W-:Y:S04]  /*dca0*/  LDGSTS.E.BYPASS.LTC128B.128 [R5+0x1ec00], desc[UR54][R2.64+0x40], !P2 ;  /* 0x1ec0004002057fae */ /* 0x0007e8000d101d76 */
[----:B------:R3:W-:Y:S02]  /*dcb0*/  LDGSTS.E.BYPASS.LTC128B.128 [R5+0x21400], desc[UR54][R2.64+0x80], !P1 ;  /* 0x2140008002057fae */ /* 0x0007e4000c901d76 */
.L_x_55:
[----:B------:R-:W-:Y:S05]  /*dcc0*/  BSYNC B0 ;  /* 0x0000000000007941 */ /* 0x000fea0003800000 */
.L_x_54:
[----:B------:R-:W-:Y:S01]  /*dcd0*/  NOP ;  /* 0x0000000000007918 */ /* 0x000fe20000000000 */
[----:B------:R-:W-:Y:S01]  /*dce0*/  SYNCS.ARRIVE.TRANS64.RED.A0T1 RZ, [UR42+0x29830], RZ ;  /* 0x029830ffffff79a7 */ /* 0x000fe2000820042a */
[----:B------:R-:W-:Y:S01]  /*dcf0*/  ARRIVES.LDGSTSBAR.64.TRANSCNT [UR42+0x29830] ;  /* 0x02983000ff0079b0 */ /* 0x000fe20008000aaa */
[----:B------:R-:W-:Y:S01]  /*dd00*/  NOP ;  /* 0x0000000000007918 */ /* 0x000fe20000000000 */
[----:B------:R-:W-:-:S06]  /*dd10*/  ULOP3.LUT UR4, UR39, 0x2, URZ, 0xfc, !UPT ;  /* 0x0000000227047892 */ /* 0x000fcc000f8efc3f */
[----:B-1-3--:R-:W-:-:S05]  /*dd20*/  IMAD.U32 R2, RZ, RZ, UR4 ;  /* 0x00000004ff027e24 */ /* 0x00afca000f8e00ff */
[----:B------:R-:W-:-:S13]  /*dd30*/  ISETP.NE.AND P0, PT, R2, 0x3, PT ;  /* 0x000000030200780c */ /* 0x000fda0003f05270 */
[----:B------:R-:W-:Y:S05]  /*dd40*/  @!P0 BRA `(.L_x_56) ;  /* 0x0000000000048947 */ /* 0x000fea0003800000 */
[----:B------:R-:W-:Y:S01]  /*dd50*/  BPT.TRAP 0x1 ;  /* 0x000000040000795c */ /* 0x000fe20000300000 */
.L_x_56:
[----:B------:R-:W-:Y:S01]  /*dd60*/  SYNCS.ARRIVE.TRANS64.A1T0 RZ, [UR42+0x29830], RZ ;  /* 0x029830ffffff79a7 */ /* 0x000fe2000810002a */
[----:B------:R-:W-:Y:S05]  /*dd70*/  WARPSYNC.ALL ;  /* 0x0000000000007948 */ /* 0x000fea0003800000 */
[----:B------:R-:W1:Y:S01]  /*dd80*/  S2R R19, SR_CTAID.Z ;  /* 0x0000000000137919 */ /* 0x000e620000002700 */
[----:B------:R-:W-:Y:S01]  /*dd90*/  UIADD3 UR5, UR42, 0x14400, URZ ;  /* 0x000144002a057890 */ /* 0x000fe2000fffe03f */
[----:B------:R-:W-:Y:S01]  /*dda0*/  R2UR UR4, R32 ;  /* 0x00000000200472ca */ /* 0x000fe200000e0000 */
[----:B------:R-:W-:Y:S02]  /*ddb0*/  ULDC.64 UR6, c[0x0][0x2d8] ;  /* 0x0000b60000067ab9 */ /* 0x000fe40000000a00 */
[----:B------:R-:W-:-:S02]  /*ddc0*/  ULOP3.LUT UP0, URZ, UR5, 0x1bf, URZ, 0xc0, !UPT ;  /* 0x000001bf053f7892 */ /* 0x000fc4000f80c03f */
[----:B------:R-:W-:Y:S01]  /*ddd0*/  UIMAD.WIDE.U32 UR36, UR40, UR6, URZ ;  /* 0x00000006282472a5 */ /* 0x000fe2000f8e003f */
[----:B------:R-:W-:Y:S03]  /*dde0*/  BAR.SYNC.DEFER_BLOCKING 0x8, 0x180 ;  /* 0x0206000000007b1d */ /* 0x000fe60000010000 */
[----:B------:R-:W-:-:S04]  /*ddf0*/  PLOP3.LUT P0, PT, PT, PT, UP0, 0x80, 0x0 ;  /* 0x000000000000781c */ /* 0x000fc80003f0f008 */
[----:B------:R-:W-:-:S04]  /*de00*/  UIMAD UR4, UR4, UR6, URZ ;  /* 0x00000006040472a4 */ /* 0x000fc8000f8e023f */
[----:B------:R-:W-:-:S04]  /*de10*/  UIMAD UR4, UR40, UR7, UR4 ;  /* 0x00000007280472a4 */ /* 0x000fc8000f8e0204 */
[----:B------:R-:W-:Y:S01]  /*de20*/  UIADD3 UR43, UR37, UR4, URZ ;  /* 0x00000004252b7290 */ /* 0x000fe2000fffe03f */
[----:B-1----:R-:W-:Y:S01]  /*de30*/  SHF.R.S32.HI R18, RZ, 0x1f, R19 ;  /* 0x0000001fff127819 */ /* 0x002fe20000011413 */
[----:B------:R-:W-:Y:S10]  /*de40*/  @!P0 BRA `(.L_x_57) ;  /* 0x0000000000408947 */ /* 0x000ff40003800000 */
[----:B------:R-:W-:Y:S01]  /*de50*/  MOV R2, 0x0 ;  /* 0x0000000000027802 */ /* 0x000fe20000000f00 */
[----:B------:R-:W-:Y:S01]  /*de60*/  ULDC.64 UR6, c[0x4][0xc8] ;  /* 0x0100320000067ab9 */ /* 0x000fe20000000a00 */
[----:B------:R-:W-:Y:S01]  /*de70*/  ULDC.64 UR8, c[0x4][0xd0] ;  /* 0x0100340000087ab9 */ /* 0x000fe20000000a00 */
[----:B------:R-:W-:Y:S01]  /*de80*/  ULDC.64 UR4, c[0x4][0x28] ;  /* 0x01000a0000047ab9 */ /* 0x000fe20000000a00 */
[----:B------:R-:W-:Y:S01]  /*de90*/  MOV R4, UR6 ;  /* 0x0000000600047c02 */ /* 0x000fe20008000f00 */
[----:B------:R-:W-:Y:S01]  /*dea0*/  IMAD.U32 R5, RZ, RZ, UR7 ;  /* 0x00000007ff057e24 */ /* 0x000fe2000f8e00ff */
[----:B------:R-:W1:Y:S01]  /*deb0*/  LDC.64 R2, c[0x4][R2] ;  /* 0x0100000002027b82 */ /* 0x000e620000000a00 */
[----:B------:R-:W-:Y:S01]  /*dec0*/  IMAD.U32 R6, RZ, RZ, UR8 ;  /* 0x00000008ff067e24 */ /* 0x000fe2000f8e00ff */
[----:B------:R-:W-:Y:S01]  /*ded0*/  MOV R11, UR5 ;  /* 0x00000005000b7c02 */ /* 0x000fe20008000f00 */
[----:B------:R-:W-:Y:S02]  /*dee0*/  IMAD.U32 R7, RZ, RZ, UR9 ;  /* 0x00000009ff077e24 */ /* 0x000fe4000f8e00ff */
[----:B------:R-:W-:-:S02]  /*def0*/  IMAD.U32 R10, RZ, RZ, UR4 ;  /* 0x00000004ff0a7e24 */ /* 0x000fc4000f8e00ff */
[----:B------:R-:W-:Y:S02]  /*df00*/  IMAD.MOV.U32 R8, RZ, RZ, 0x70 ;  /* 0x00000070ff087424 */ /* 0x000fe400078e00ff */
[----:B------:R-:W-:Y:S02]  /*df10*/  IMAD.MOV.U32 R12, RZ, RZ, 0x1 ;  /* 0x00000001ff0c7424 */ /* 0x000fe400078e00ff */
[----:B------:R-:W-:-:S07]  /*df20*/  IMAD.MOV.U32 R13, RZ, RZ, RZ ;  /* 0x000000ffff0d7224 */ /* 0x000fce00078e00ff */
[----:B0-----:R-:W-:-:S07]  /*df30*/  LEPC R20, `(.L_x_57) ;  /* 0x000000001014794e */ /* 0x001fce0000000000 */
[----:B-12---:R-:W-:Y:S05]  /*df40*/  CALL.ABS.NOINC R2 ;  /* 0x0000000002007343 */ /* 0x006fea0003c00000 */
.L_x_57:
[----:B------:R-:W1:Y:S01]  /*df50*/  LDC R0, c[0x0][0x448] ;  /* 0x00011200ff007b82 */ /* 0x000e620000000800 */
[----:B------:R-:W-:Y:S01]  /*df60*/  IMAD R7, R29, 0x80, R26 ;  /* 0x000000801d077824 */ /* 0x000fe200078e021a */
[----:B------:R-:W-:Y:S01]  /*df70*/  ULDC.64 UR4, c[0x0][0x2e0] ;  /* 0x0000b80000047ab9 */ /* 0x000fe20000000a00 */
[----:B------:R-:W-:Y:S02]  /*df80*/  IMAD.U32 R4, RZ, RZ, UR36 ;  /* 0x00000024ff047e24 */ /* 0x000fe4000f8e00ff */
[----:B------:R-:W-:Y:S01]  /*df90*/  IMAD R18, R18, UR4, RZ ;  /* 0x0000000412127c24 */ /* 0x000fe2000f8e02ff */
[----:B------:R-:W-:Y:S01]  /*dfa0*/  MOV R9, R7 ;  /* 0x0000000700097202 */ /* 0x000fe20000000f00 */
[----:B------:R-:W-:Y:S02]  /*dfb0*/  IMAD.U32 R5, RZ, RZ, UR37 ;  /* 0x00000025ff057e24 */ /* 0x000fe4000f8e00ff */
[----:B------:R-:W-:Y:S01]  /*dfc0*/  IMAD R5, R19, UR5, R18 ;  /* 0x0000000513057c24 */ /* 0x000fe2000f8e0212 */
[----:B-1----:R-:W-:-:S13]  /*dfd0*/  ISETP.NE.AND P0, PT, R0, 0x1, PT ;  /* 0x000000010000780c */ /* 0x002fda0003f05270 */
[----:B------:R-:W1:Y:S08]  /*dfe0*/  @P0 LDC R2, c[0x0][0x44c] ;  /* 0x00011300ff020b82 */ /* 0x000e700000000800 */
[----:B------:R-:W3:Y:S01]  /*dff0*/  @P0 LDC R3, c[0x0][0x450] ;  /* 0x00011400ff030b82 */ /* 0x000ee20000000800 */
[----:B-1----:R-:W-:-:S05]  /*e000*/  @P0 IMAD.HI.U32 R2, R7, R2, RZ ;  /* 0x0000000207020227 */ /* 0x002fca00078e00ff */
[----:B---3--:R-:W-:Y:S01]  /*e010*/  @P0 SHF.R.U32.HI R9, RZ, R3, R2 ;  /* 0x00000003ff090219 */ /* 0x008fe20000011602 */
[----:B------:R-:W-:Y:S02]  /*e020*/  IMAD.U32 R3, RZ, RZ, UR43 ;  /* 0x0000002bff037e24 */ /* 0x000fe4000f8e00ff */
[----:B------:R-:W-:Y:S01]  /*e030*/  IMAD.MOV.U32 R2, RZ, RZ, R4 ;  /* 0x000000ffff027224 */ /* 0x000fe200078e0004 */
[----:B------:R-:W-:-:S03]  /*e040*/  SHF.R.S32.HI R4, RZ, 0x1f, R9 ;  /* 0x0000001fff047819 */ /* 0x000fc60000011409 */
[----:B------:R-:W-:Y:S01]  /*e050*/  IMAD.WIDE.U32 R2, R19, UR4, R2 ;  /* 0x0000000413027c25 */ /* 0x000fe2000f8e0002 */
[----:B------:R-:W-:-:S03]  /*e060*/  ULDC.64 UR4, c[0x0][0x2d0] ;  /* 0x0000b40000047ab9 */ /* 0x000fc60000000a00 */
[----:B------:R-:W-:Y:S01]  /*e070*/  IMAD R4, R4, UR4, RZ ;  /* 0x0000000404047c24 */ /* 0x000fe2000f8e02ff */
[----:B------:R-:W-:-:S03]  /*e080*/  IADD3 R3, R3, R5, RZ ;  /* 0x0000000503037210 */ /* 0x000fc60007ffe0ff */
[C---:B------:R-:W-:Y:S02]  /*e090*/  IMAD R5, R9.reuse, UR5, R4 ;  /* 0x0000000509057c24 */ /* 0x040fe4000f8e0204 */
[----:B------:R-:W-:Y:S02]  /*e0a0*/  IMAD.MOV R4, RZ, RZ, -R9 ;  /* 0x000000ffff047224 */ /* 0x000fe400078e0a09 */
[----:B------:R-:W-:Y:S01]  /*e0b0*/  IMAD.WIDE.U32 R2, R9, UR4, R2 ;  /* 0x0000000409027c25 */ /* 0x000fe2000f8e0002 */
[----:B------:R-:W-:-:S03]  /*e0c0*/  ULDC.64 UR4, c[0x0][0x2c8] ;  /* 0x0000b20000047ab9 */ /* 0x000fc60000000a00 */
[----:B------:R-:W-:Y:S02]  /*e0d0*/  IMAD R7, R0, R4, R7 ;  /* 0x0000000400077224 */ /* 0x000fe400078e0207 */
[----:B------:R-:W-:-:S03]  /*e0e0*/  IMAD.IADD R3, R3, 0x1, R5 ;  /* 0x0000000103037824 */ /* 0x000fc600078e0205 */
[----:B------:R-:W-:Y:S01]  /*e0f0*/  SHF.R.S32.HI R4, RZ, 0x1f, R7 ;  /* 0x0000001fff047819 */ /* 0x000fe20000011407 */
[----:B------:R-:W-:-:S04]  /*e100*/  IMAD.WIDE.U32 R2, R7, UR4, R2 ;  /* 0x0000000407027c25 */ /* 0x000fc8000f8e0002 */
[----:B------:R-:W-:-:S04]  /*e110*/  IMAD R4, R4, UR4, RZ ;  /* 0x0000000404047c24 */ /* 0x000fc8000f8e02ff */
[----:B------:R-:W-:Y:S01]  /*e120*/  IMAD R5, R7, UR5, R4 ;  /* 0x0000000507057c24 */ /* 0x000fe2000f8e0204 */
[----:B------:R-:W-:Y:S02]  /*e130*/  ULDC.64 UR4, c[0x0][0x280] ;  /* 0x0000a00000047ab9 */ /* 0x000fe40000000a00 */
[----:B------:R-:W-:Y:S01]  /*e140*/  IADD3 R4, P0, R2, UR4, RZ ;  /* 0x0000000402047c10 */ /* 0x000fe2000ff1e0ff */
[----:B------:R-:W-:Y:S02]  /*e150*/  ULDC UR4, c[0x0][0x2b8] ;  /* 0x0000ae0000047ab9 */ /* 0x000fe40000000800 */
[----:B------:R-:W-:Y:S02]  /*e160*/  ISETP.GE.AND P2, PT, R25, UR4, PT ;  /* 0x0000000419007c0c */ /* 0x000fe4000bf46270 */
[----:B------:R-:W-:Y:S01]  /*e170*/  IADD3.X R5, R3, UR5, R5, P0, !PT ;  /* 0x0000000503057c10 */ /* 0x000fe200087fe405 */
[----:B------:R-:W-:Y:S01]  /*e180*/  UMOV UR5, 0xffffffff ;  /* 0xffffffff00057882 */ /* 0x000fe20000000000 */
[----:B------:R-:W-:-:S02]  /*e190*/  ISETP.GE.AND P1, PT, R27, UR4, PT ;  /* 0x000000041b007c0c */ /* 0x000fc4000bf26270 */
[----:B------:R-:W-:Y:S01]  /*e1a0*/  ISETP.GE.AND P3, PT, R35, UR4, PT ;  /* 0x0000000423007c0c */ /* 0x000fe2000bf66270 */
[----:B------:R-:W-:-:S12]  /*e1b0*/  BRA.DIV UR5, `(.L_x_58) ;  /* 0x0000003605b07947 */ /* 0x000fd8000b800000 */
[----:B--2---:R-:W1:Y:S01]  /*e1c0*/  SHFL.IDX PT, R14, R4, RZ, 0x1c1f ;  /* 0x001c1fff040e7589 */ /* 0x004e6200000e0000 */
[----:B------:R-:W-:Y:S01]  /*e1d0*/  ULDC UR4, c[0x0][0x288] ;  /* 0x0000a20000047ab9 */ /* 0x000fe20000000800 */
[----:B------:R-:W-:Y:S02]  /*e1e0*/  IMAD R29, R29, 0x80, R28 ;  /* 0x000000801d1d7824 */ /* 0x000fe400078e021c */
[----:B------:R-:W2:Y:S01]  /*e1f0*/  SHFL.IDX PT, R2, R5, RZ, 0x1c1f ;  /* 0x001c1fff05027589 */ /* 0x000ea200000e0000 */
[----:B------:R-:W-:Y:S02]  /*e200*/  IMAD R0, R0, UR4, RZ ;  /* 0x0000000400007c24 */ /* 0x000fe4000f8e02ff */
[C---:B------:R-:W-:Y:S01]  /*e210*/  VIADD R7, R29.reuse, 0x20 ;  /* 0x000000201d077836 */ /* 0x040fe20000000000 */
[----:B------:R-:W-:Y:S02]  /*e220*/  SHFL.IDX PT, R6, R5, 0x1, 0x1c1f ;  /* 0x003c1f0005067f89 */ /* 0x000fe400000e0000 */
[----:B------:R-:W-:-:S13]  /*e230*/  ISETP.GE.AND P0, PT, R29, R0, PT ;  /* 0x000000001d00720c */ /* 0x000fda0003f06270 */
[----:B------:R-:W-:Y:S02]  /*e240*/  @!P0 IADD3 R9, R36, UR42, RZ ;  /* 0x0000002a24098c10 */ /* 0x000fe4000fffe0ff */
[----:B-1----:R-:W-:-:S05]  /*e250*/  @!P0 IADD3 R14, P4, R35, R14, RZ ;  /* 0x0000000e230e8210 */ /* 0x002fca0007f9e0ff */
[----:B--2---:R-:W-:Y:S02]  /*e260*/  @!P0 IMAD.X R3, RZ, RZ, R2, P4 ;  /* 0x000000ffff038224 */ /* 0x004fe400020e0602 */
[----:B------:R-:W-:Y:S02]  /*e270*/  @!P0 IMAD.MOV.U32 R2, RZ, RZ, R14 ;  /* 0x000000ffff028224 */ /* 0x000fe400078e000e */
[----:B------:R-:W1:Y:S04]  /*e280*/  SHFL.IDX PT, R14, R4, 0x1, 0x1c1f ;  /* 0x003c1f00040e7f89 */ /* 0x000e6800000e0000 */
[----:B------:R-:W-:Y:S04]  /*e290*/  @!P0 LDGSTS.E.BYPASS.LTC128B.128 [R9+0x14400], desc[UR54][R2.64], !P3 ;  /* 0x1440000002098fae */ /* 0x000fe8000d901d76 */
[----:B------:R-:W-:Y:S04]  /*e2a0*/  @!P0 LDGSTS.E.BYPASS.LTC128B.128 [R9+0x16400], desc[UR54][R2.64+0x40], !P2 ;  /* 0x1640004002098fae */ /* 0x000fe8000d101d76 */
[----:B------:R2:W-:Y:S01]  /*e2b0*/  @!P0 LDGSTS.E.BYPASS.LTC128B.128 [R9+0x18400], desc[UR54][R2.64+0x80], !P1 ;  /* 0x1840008002098fae */ /* 0x0005e2000c901d76 */
[----:B------:R-:W-:-:S13]  /*e2c0*/  ISETP.GE.AND P0, PT, R7, R0, PT ;  /* 0x000000000700720c */ /* 0x000fda0003f06270 */
[----:B-1----:R-:W-:Y:S01]  /*e2d0*/  @!P0 IADD3 R14, P4, R35, R14, RZ ;  /* 0x0000000e230e8210 */ /* 0x002fe20007f9e0ff */
[----:B------:R-:W-:-:S03]  /*e2e0*/  @!P0 VIADD R19, R36, UR42 ;  /* 0x0000002a24138c36 */ /* 0x000fc60008000000 */
[----:B--2---:R-:W-:Y:S01]  /*e2f0*/  @!P0 MOV R2, R14 ;  /* 0x0000000e00028202 */ /* 0x004fe20000000f00 */
[----:B------:R-:W-:Y:S01]  /*e300*/  @!P0 IMAD.X R7, RZ, RZ, R6, P4 ;  /* 0x000000ffff078224 */ /* 0x000fe200020e0606 */
[----:B------:R-:W1:Y:S03]  /*e310*/  SHFL.IDX PT, R14, R4, 0x2, 0x1c1f ;  /* 0x005c1f00040e7f89 */ /* 0x000e6600000e0000 */
[----:B------:R-:W-:Y:S01]  /*e320*/  @!P0 IMAD.MOV.U32 R3, RZ, RZ, R7 ;  /* 0x000000ffff038224 */ /* 0x000fe200078e0007 */
[----:B------:R-:W2:Y:S01]  /*e330*/  SHFL.IDX PT, R6, R5, 0x2, 0x1c1f ;  /* 0x005c1f0005067f89 */ /* 0x000ea200000e0000 */
[----:B------:R-:W-:-:S03]  /*e340*/  VIADD R7, R29, 0x40 ;  /* 0x000000401d077836 */ /* 0x000fc60000000000 */
[----:B------:R-:W-:Y:S04]  /*e350*/  @!P0 LDGSTS.E.BYPASS.LTC128B.128 [R19+0x14c00], desc[UR54][R2.64], !P3 ;  /* 0x14c0000002138fae */ /* 0x000fe8000d901d76 */
[----:B------:R-:W-:Y:S04]  /*e360*/  @!P0 LDGSTS.E.BYPASS.LTC128B.128 [R19+0x16c00], desc[UR54][R2.64+0x40], !P2 ;  /* 0x16c0004002138fae */ /* 0x000fe8000d101d76 */
[----:B------:R3:W-:Y:S01]  /*e370*/  @!P0 LDGSTS.E.BYPASS.LTC128B.128 [R19+0x18c00], desc[UR54][R2.64+0x80], !P1 ;  /* 0x18c0008002138fae */ /* 0x0007e2000c901d76 */
[----:B------:R-:W-:-:S13]  /*e380*/  ISETP.GE.AND P0, PT, R7, R0, PT ;  /* 0x000000000700720c */ /* 0x000fda0003f06270 */
[----:B-1----:R-:W-:Y:S01]  /*e390*/  @!P0 IADD3 R14, P4, R35, R14, RZ ;  /* 0x0000000e230e8210 */ /* 0x002fe20007f9e0ff */
[----:B------:R-:W-:-:S03]  /*e3a0*/  @!P0 VIADD R9, R36, UR42 ;  /* 0x0000002a24098c36 */ /* 0x000fc60008000000 */
[----:B---3--:R-:W-:Y:S01]  /*e3b0*/  @!P0 MOV R2, R14 ;  /* 0x0000000e00028202 */ /* 0x008fe20000000f00 */
[----:B--2---:R-:W-:Y:S01]  /*e3c0*/  @!P0 IMAD.X R7, RZ, RZ, R6, P4 ;  /* 0x000000ffff078224 */ /* 0x004fe200020e0606 */
[----:B------:R1:W2:Y:S03]  /*e3d0*/  SHFL.IDX PT, R14, R4, 0x3, 0x1c1f ;  /* 0x007c1f00040e7f89 */ /* 0x0002a600000e0000 */
[----:B------:R-:W-:Y:S01]  /*e3e0*/  @!P0 IMAD.MOV.U32 R3, RZ, RZ, R7 ;  /* 0x000000ffff038224 */ /* 0x000fe200078e0007 */
[----:B------:R1:W3:Y:S04]  /*e3f0*/  SHFL.IDX PT, R6, R5, 0x3, 0x1c1f ;  /* 0x007c1f0005067f89 */ /* 0x0002e800000e0000 */
[----:B------:R1:W-:Y:S04]  /*e400*/  @!P0 LDGSTS.E.BYPASS.LTC128B.128 [R9+0x15400], desc[UR54][R2.64], !P3 ;  /* 0x1540000002098fae */ /* 0x0003e8000d901d76 */
[----:B------:R1:W-:Y:S04]  /*e410*/  @!P0 LDGSTS.E.BYPASS.LTC128B.128 [R9+0x17400], desc[UR54][R2.64+0x40], !P2 ;  /* 0x1740004002098fae */ /* 0x0003e8000d101d76 */
[----:B------:R1:W-:Y:S02]  /*e420*/  @!P0 LDGSTS.E.BYPASS.LTC128B.128 [R9+0x19400], desc[UR54][R2.64+0x80], !P1 ;  /* 0x1940008002098fae */ /* 0x0003e4000c901d76 */
.L_x_135:
[----:B------:R-:W-:Y:S01]  /*e430*/  VIADD R29, R29, 0x60 ;  /* 0x000000601d1d7836 */ /* 0x000fe20000000000 */
[----:B------:R-:W-:Y:S04]  /*e440*/  BSSY B0, `(.L_x_59) ;  /* 0x000000c000007945 */ /* 0x000fe80003800000 */
[----:B------:R-:W-:-:S13]  /*e450*/  ISETP.GE.AND P0, PT, R29, R0, PT ;  /* 0x000000001d00720c */ /* 0x000fda0003f06270 */
[----:B------:R-:W-:Y:S05]  /*e460*/  @P0 BRA `(.L_x_60) ;  /* 0x0000000000240947 */ /* 0x000fea0003800000 */
[----:B-12---:R-:W-:Y:S01]  /*e470*/  IADD3 R2, P0, R35, R14, RZ ;  /* 0x0000000e23027210 */ /* 0x006fe20007f1e0ff */
[----:B------:R-:W-:-:S04]  /*e480*/  VIADD R5, R36, UR42 ;  /* 0x0000002a24057c36 */ /* 0x000fc80008000000 */
[----:B---3--:R-:W-:-:S05]  /*e490*/  IMAD.X R3, RZ, RZ, R6, P0 ;  /* 0x000000ffff037224 */ /* 0x008fca00000e0606 */
[----:B------:R-:W-:Y:S01]  /*e4a0*/  @!PT LDS RZ, [RZ] ;  /* 0x00000000fffff984 */ /* 0x000fe20000000800 */
[----:B------:R-:W-:Y:S01]  /*e4b0*/  @!PT LDS RZ, [RZ] ;  /* 0x00000000fffff984 */ /* 0x000fe20000000800 */
[----:B------:R-:W-:Y:S01]  /*e4c0*/  @!PT LDS RZ, [RZ] ;  /* 0x00000000fffff984 */ /* 0x000fe20000000800 */
[----:B------:R4:W-:Y:S04]  /*e4d0*/  LDGSTS.E.BYPASS.LTC128B.128 [R5+0x15c00], desc[UR54][R2.64], !P3 ;  /* 0x15c0000002057fae */ /* 0x0009e8000d901d76 */
[----:B------:R4:W-:Y:S04]  /*e4e0*/  LDGSTS.E.BYPASS.LTC128B.128 [R5+0x17c00], desc[UR54][R2.64+0x40], !P2 ;  /* 0x17c0004002057fae */ /* 0x0009e8000d101d76 */
[----:B------:R4:W-:Y:S02]  /*e4f0*/  LDGSTS.E.BYPASS.LTC128B.128 [R5+0x19c00], desc[UR54][R2.64+0x80], !P1 ;  /* 0x19c0008002057fae */ /* 0x0009e4000c901d76 */
.L_x_60:
[----:B------:R-:W-:Y:S05]  /*e500*/  BSYNC B0 ;  /* 0x0000000000007941 */ /* 0x000fea0003800000 */
.L_x_59:
[----:B------:R-:W-:Y:S01]  /*e510*/  NOP ;  /* 0x0000000000007918 */ /* 0x000fe20000000000 */
[----:B------:R-:W-:Y:S01]  /*e520*/  SYNCS.ARRIVE.TRANS64.RED.A0T1 RZ, [UR42+0x29800], RZ ;  /* 0x029800ffffff79a7 */ /* 0x000fe2000820042a */
[----:B------:R-:W-:Y:S01]  /*e530*/  MOV R0, 0x1 ;  /* 0x0000000100007802 */ /* 0x000fe20000000f00 */
[----:B------:R-:W-:Y:S03]  /*e540*/  ARRIVES.LDGSTSBAR.64.TRANSCNT [UR42+0x29800] ;  /* 0x02980000ff0079b0 */ /* 0x000fe60008000aaa */
[----:B------:R-:W-:Y:S01]  /*e550*/  SHF.L.U32 R0, R0, 0x1f, RZ ;  /* 0x0000001f00007819 */ /* 0x000fe200000006ff */
[----:B------:R-:W-:Y:S01]  /*e560*/  NOP ;  /* 0x0000000000007918 */ /* 0x000fe20000000000 */
[----:B------:R-:W-:Y:S02]  /*e570*/  SYNCS.ARRIVE.TRANS64.A1T0 RZ, [UR42+0x29800], RZ ;  /* 0x029800ffffff79a7 */ /* 0x000fe4000810002a */
[----:B------:R-:W5:Y:S02]  /*e580*/  SYNCS.PHASECHK.TRANS64.TRYWAIT P0, [UR42+0x29820], R0 ;  /* 0x02982000ff0075a7 */ /* 0x000f64000800016a */
[----:B-----5:R-:W-:Y:S05]  /*e590*/  @!P0 BRA `(.L_x_61) ;  /* 0x0000003800048947 */ /* 0x020fea0003800000 */
.L_x_136:
[----:B------:R-:W-:Y:S01]  /*e5a0*/  UIADD3 UR4, UR46, -0x2, URZ ;  /* 0xfffffffe2e047890 */ /* 0x000fe2000fffe03f */
[----:B------:R-:W-:-:S03]  /*e5b0*/  IMAD.MOV.U32 R29, RZ, RZ, 0x1 ;  /* 0x00000001ff1d7424 */ /* 0x000fc600078e00ff */
[----:B------:R-:W-:-:S06]  /*e5c0*/  UISETP.GE.AND UP0, UPT, UR4, UR45, UPT ;  /* 0x0000002d0400728c */ /* 0x000fcc000bf06270 */
[----:B------:R-:W-:-:S13]  /*e5d0*/  PLOP3.LUT P0, PT, PT, PT, UP0, 0x40, 0x0 ;  /* 0x000000000000781c */ /* 0x000fda0003f0e808 */
[----:B------:R-:W-:Y:S05]  /*e5e0*/  @P0 BRA `(.L_x_62) ;  /* 0x0000001400900947 */ /* 0x000fea0003800000 */
[----:B-1--4-:R-:W1:Y:S01]  /*e5f0*/  S2R R2, SR_TID.X ;  /* 0x0000000000027919 */ /* 0x012e620000002100 */
[----:B------:R-:W-:Y:S01]  /*e600*/  UIADD3 UR4, UR44, 0x1, URZ ;  /* 0x000000012c047890 */ /* 0x000fe2000fffe03f */
[----:B------:R-:W-:Y:S01]  /*e610*/  LOP3.LUT R3, RZ, UR41, RZ, 0x33, !PT ;  /* 0x00000029ff037c12 */ /* 0x000fe2000f8e33ff */
[----:B0-----:R-:W-:Y:S02]  /*e620*/  IMAD.MOV.U32 R20, RZ, RZ, 0x1 ;  /* 0x00000001ff147424 */ /* 0x001fe400078e00ff */
[----:B------:R-:W-:-:S06]  /*e630*/  UIMAD UR4, UR4, UR38, URZ ;  /* 0x00000026040472a4 */ /* 0x000fcc000f8e023f */
[----:B------:R-:W-:-:S04]  /*e640*/  LOP3.LUT R0, RZ, UR4, RZ, 0x33, !PT ;  /* 0x00000004ff007c12 */ /* 0x000fc8000f8e33ff */
[----:B------:R-:W-:-:S04]  /*e650*/  VIMNMX R3, R0, R3, !PT ;  /* 0x0000000300037248 */ /* 0x000fc80007fe0100 */
[----:B------:R-:W-:Y:S01]  /*e660*/  IADD3 R31, -R3, -0x2, RZ ;  /* 0xfffffffe031f7810 */ /* 0x000fe20007ffe1ff */
[----:B-1----:R-:W-:-:S05]  /*e670*/  IMAD.SHL.U32 R2, R2, 0x20, RZ ;  /* 0x0000002002027824 */ /* 0x002fca00078e00ff */
[----:B------:R-:W-:-:S04]  /*e680*/  LOP3.LUT R2, R2, 0x60, RZ, 0xc0, !PT ;  /* 0x0000006002027812 */ /* 0x000fc800078ec0ff */
[----:B------:R-:W-:-:S05]  /*e690*/  IADD3 R17, R2, R17, R28 ;  /* 0x0000001102117210 */ /* 0x000fca0007ffe01c */
[----:B------:R-:W-:Y:S01]  /*e6a0*/  VIADD R2, R17, 0xfffffe20 ;  /* 0xfffffe2011027836 */ /* 0x000fe20000000000 */
[----:B------:R-:W-:-:S03]  /*e6b0*/  MOV R17, RZ ;  /* 0x000000ff00117202 */ /* 0x000fc60000000f00 */
[----:B------:R-:W-:-:S07]  /*e6c0*/  IMAD R0, R3, -0xa0, R2 ;  /* 0xffffff6003007824 */ /* 0x000fce00078e0202 */
.L_x_77:
[----:B0-----:R-:W0:Y:S01]  /*e6d0*/  LDC R2, c[0x0][0x430] ;  /* 0x00010c00ff027b82 */ /* 0x001e220000000800 */
[----:B------:R-:W4:Y:S01]  /*e6e0*/  LDL R4, [R1+0xc] ;  /* 0x00000c0001047983 */ /* 0x000f220000100800 */
[----:B------:R-:W-:Y:S01]  /*e6f0*/  IMAD.MOV.U32 R5, RZ, RZ, R0 ;  /* 0x000000ffff057224 */ /* 0x000fe200078e0000 */
[----:B------:R-:W-:Y:S01]  /*e700*/  ULDC.64 UR4, c[0x0][0x428] ;  /* 0x00010a0000047ab9 */ /* 0x000fe20000000a00 */
[----:B------:R-:W-:Y:S01]  /*e710*/  ULDC.64 UR6, c[0x0][0x418] ;  /* 0x0001060000067ab9 */ /* 0x000fe20000000a00 */
[----:B------:R-:W-:Y:S02]  /*e720*/  IMAD R9, R37, UR4, RZ ;  /* 0x0000000425097c24 */ /* 0x000fe4000f8e02ff */
[----:B------:R-:W-:Y:S02]  /*e730*/  VIADD R11, R0, 0x80 ;  /* 0x00000080000b7836 */ /* 0x000fe40000000000 */
[----:B------:R-:W-:Y:S02]  /*e740*/  IMAD R9, R30, UR5, R9 ;  /* 0x000000051e097c24 */ /* 0x000fe4000f8e0209 */
[----:B------:R-:W-:Y:S01]  /*e750*/  VIADD R18, R17, 0x1 ;  /* 0x0000000111127836 */ /* 0x000fe20000000000 */
[----:B0-----:R-:W-:-:S13]  /*e760*/  ISETP.NE.AND P2, PT, R2, 0x1, PT ;  /* 0x000000010200780c */ /* 0x001fda0003f45270 */
[----:B------:R-:W0:Y:S08]  /*e770*/  @P2 LDC R3, c[0x0][0x434] ;  /* 0x00010d00ff032b82 */ /* 0x000e300000000800 */
[----:B------:R-:W1:Y:S01]  /*e780*/  @P2 LDC R7, c[0x0][0x438] ;  /* 0x00010e00ff072b82 */ /* 0x000e620000000800 */
[----:B0-----:R-:W-:-:S05]  /*e790*/  @P2 IMAD.HI.U32 R2, R0, R3, RZ ;  /* 0x0000000300022227 */ /* 0x001fca00078e00ff */
[----:B-1----:R-:W-:-:S04]  /*e7a0*/  @P2 SHF.R.U32.HI R5, RZ, R7, R2 ;  /* 0x00000007ff052219 */ /* 0x002fc80000011602 */
[--C-:B------:R-:W-:Y:S01]  /*e7b0*/  SHF.R.S32.HI R3, RZ, 0x1f, R5.reuse ;  /* 0x0000001fff037819 */ /* 0x100fe20000011405 */
[----:B------:R-:W-:-:S04]  /*e7c0*/  IMAD.MOV.U32 R2, RZ, RZ, R5 ;  /* 0x000000ffff027224 */ /* 0x000fc800078e0005 */
[----:B------:R-:W-:-:S04]  /*e7d0*/  IMAD.WIDE.U32 R2, R30, UR4, R2 ;  /* 0x000000041e027c25 */ /* 0x000fc8000f8e0002 */
[----:B------:R-:W-:Y:S01]  /*e7e0*/  IMAD.IADD R3, R9, 0x1, R3 ;  /* 0x0000000109037824 */ /* 0x000fe200078e0203 */
[----:B---3--:R-:W-:-:S04]  /*e7f0*/  LEA R6, P0, R2, UR6, 0x2 ;  /* 0x0000000602067c11 */ /* 0x008fc8000f8010ff */
[----:B------:R-:W-:Y:S02]  /*e800*/  LEA.HI.X R7, R2, UR7, R3, 0x2, P0 ;  /* 0x0000000702077c11 */ /* 0x000fe400080f1403 */
[----:B------:R-:W0:Y:S03]  /*e810*/  @P2 LDC R2, c[0x0][0x434] ;  /* 0x00010d00ff022b82 */ /* 0x000e260000000800 */
[----:B------:R-:W3:Y:S05]  /*e820*/  LDG.E R6, desc[UR54][R6.64] ;  /* 0x0000003606067981 */ /* 0x000eea000c1e1900 */
[----:B------:R-:W1:Y:S01]  /*e830*/  @P2 LDC R3, c[0x0][0x438] ;  /* 0x00010e00ff032b82 */ /* 0x000e620000000800 */
[----:B0-----:R-:W-:-:S05]  /*e840*/  @P2 IMAD.HI.U32 R2, R11, R2, RZ ;  /* 0x000000020b022227 */ /* 0x001fca00078e00ff */
[----:B-1----:R-:W-:Y:S01]  /*e850*/  @P2 SHF.R.U32.HI R11, RZ, R3, R2 ;  /* 0x00000003ff0b2219 */ /* 0x002fe20000011602 */
[----:B------:R-:W-:-:S06]  /*e860*/  ULOP3.LUT UR8, UR39, 0x2, URZ, 0xfc, !UPT ;  /* 0x0000000227087892 */ /* 0x000fcc000f8efc3f */
[----:B------:R-:W-:Y:S01]  /*e870*/  IMAD.U32 R10, RZ, RZ, UR8 ;  /* 0x00000008ff0a7e24 */ /* 0x000fe2000f8e00ff */
[----:B------:R-:W-:-:S04]  /*e880*/  IADD3 R31, R31, -0x1, RZ ;  /* 0xffffffff1f1f7810 */ /* 0x000fc80007ffe0ff */
[----:B------:R-:W-:Y:S02]  /*e890*/  ISETP.GT.AND P2, PT, R31, UR45, PT ;  /* 0x0000002d1f007c0c */ /* 0x000fe4000bf44270 */
[----:B----4-:R-:W-:-:S13]  /*e8a0*/  ISETP.GT.U32.AND P1, PT, R4, 0x9f, PT ;  /* 0x0000009f0400780c */ /* 0x010fda0003f24070 */
[----:B------:R-:W-:Y:S02]  /*e8b0*/  @!P1 SHF.R.S32.HI R3, RZ, 0x1f, R11 ;  /* 0x0000001fff039819 */ /* 0x000fe4000001140b */
[----:B------:R-:W-:-:S05]  /*e8c0*/  @!P1 MOV R2, R11 ;  /* 0x0000000b00029202 */ /* 0x000fca0000000f00 */
[----:B------:R-:W-:-:S04]  /*e8d0*/  @!P1 IMAD.WIDE.U32 R2, R30, UR4, R2 ;  /* 0x000000041e029c25 */ /* 0x000fc8000f8e0002 */
[----:B------:R-:W-:Y:S01]  /*e8e0*/  @!P1 IMAD.IADD R9, R9, 0x1, R3 ;  /* 0x0000000109099824 */ /* 0x000fe200078e0203 */
[----:B------:R-:W-:Y:S01]  /*e8f0*/  @!P1 LEA R8, P0, R2, UR6, 0x2 ;  /* 0x0000000602089c11 */ /* 0x000fe2000f8010ff */
[----:B------:R-:W-:-:S03]  /*e900*/  IMAD.MOV.U32 R4, RZ, RZ, RZ ;  /* 0x000000ffff047224 */ /* 0x000fc600078e00ff */
[----:B------:R-:W-:Y:S02]  /*e910*/  @!P1 LEA.HI.X R9, R2, UR7, R9, 0x2, P0 ;  /* 0x0000000702099c11 */ /* 0x000fe400080f1409 */
[----:B------:R-:W-:-:S03]  /*e920*/  ISETP.NE.AND P0, PT, R18, 0x2, PT ;  /* 0x000000021200780c */ /* 0x000fc60003f05270 */
[----:B------:R0:W5:Y:S01]  /*e930*/  @!P1 LDG.E R4, desc[UR54][R8.64] ;  /* 0x0000003608049981 */ /* 0x000162000c1e1900 */
[----:B------:R-:W-:Y:S02]  /*e940*/  ISETP.NE.AND P1, PT, R10, 0x3, PT ;  /* 0x000000030a00780c */ /* 0x000fe40003f25270 */
[----:B------:R-:W-:Y:S02]  /*e950*/  SEL R29, RZ, 0x1, P0 ;  /* 0x00000001ff1d7807 */ /* 0x000fe40000000000 */
[----:B------:R-:W-:Y:S02]  /*e960*/  SEL R18, R18, RZ, P0 ;  /* 0x000000ff12127207 */ /* 0x000fe40000000000 */
[----:B------:R-:W-:Y:S02]  /*e970*/  LOP3.LUT R29, R20, R29, RZ, 0x3c, !PT ;  /* 0x0000001d141d7212 */ /* 0x000fe400078e3cff */
[----:B---3--:R-:W-:-:S05]  /*e980*/  SHF.R.S32.HI R24, RZ, 0x1f, R6 ;  /* 0x0000001fff187819 */ /* 0x008fca0000011406 */
[----:B0-----:R-:W-:Y:S05]  /*e990*/  @!P1 BRA `(.L_x_63) ;  /* 0x0000000000049947 */ /* 0x001fea0003800000 */
[----:B------:R-:W-:Y:S01]  /*e9a0*/  BPT.TRAP 0x1 ;  /* 0x000000040000795c */ /* 0x000fe20000300000 */
.L_x_63:
[----:B------:R-:W-:Y:S02]  /*e9b0*/  LEA R10, R18, UR42, 0x3 ;  /* 0x0000002a120a7c11 */ /* 0x000fe4000f8e18ff */
[----:B------:R-:W-:-:S04]  /*e9c0*/  SHF.L.U32 R26, R29, 0x1f, RZ ;  /* 0x0000001f1d1a7819 */ /* 0x000fc800000006ff */
[----:B------:R-:W0:Y:S02]  /*e9d0*/  SYNCS.PHASECHK.TRANS64.TRYWAIT P0, [R10+URZ+0x29880], R26 ;  /* 0x0298801a0a0075a7 */ /* 0x000e24000800017f */
[----:B0-----:R-:W-:Y:S05]  /*e9e0*/  @!P0 BRA `(.L_x_64) ;  /* 0x0000003400088947 */ /* 0x001fea0003800000 */
.L_x_137:
[----:B------:R-:W-:Y:S01]  /*e9f0*/  ULDC UR4, c[0x0][0x430] ;  /* 0x00010c0000047ab9 */ /* 0x000fe20000000800 */
[----:B------:R-:W-:Y:S01]  /*ea00*/  ULDC.64 UR6, c[0x0][0x328] ;  /* 0x0000ca0000067ab9 */ /* 0x000fe20000000a00 */
[----:B------:R-:W-:Y:S01]  /*ea10*/  UIADD3 UR4, -UR4, URZ, URZ ;  /* 0x0000003f04047290 */ /* 0x000fe2000fffe13f */
[----:B-----5:R-:W-:Y:S02]  /*ea20*/  SHF.R.S32.HI R27, RZ, 0x1f, R4 ;  /* 0x0000001fff1b7819 */ /* 0x020fe40000011404 */
[C---:B------:R-:W-:Y:S02]  /*ea30*/  LOP3.LUT P3, RZ, R16.reuse, 0x2, RZ, 0xc0, !PT ;  /* 0x0000000210ff7812 */ /* 0x040fe4000786c0ff */
[----:B------:R-:W-:Y:S01]  /*ea40*/  LOP3.LUT P1, RZ, R16, 0x1, RZ, 0xc0, !PT ;  /* 0x0000000110ff7812 */ /* 0x000fe2000782c0ff */
[--C-:B------:R-:W-:Y:S02]  /*ea50*/  IMAD R7, R5, UR4, R0.reuse ;  /* 0x0000000405077c24 */ /* 0x100fe4000f8e0200 */
[----:B------:R-:W-:Y:S01]  /*ea60*/  IMAD R5, R11, UR4, R0 ;  /* 0x000000040b057c24 */ /* 0x000fe2000f8e0200 */
[----:B------:R-:W-:-:S02]  /*ea70*/  ULDC.64 UR4, c[0x0][0x338] ;  /* 0x0000ce0000047ab9 */ /* 0x000fc40000000a00 */
[----:B------:R-:W-:Y:S01]  /*ea80*/  SHF.R.S32.HI R19, RZ, 0x1f, R7 ;  /* 0x0000001fff137819 */ /* 0x000fe20000011407 */
[----:B------:R-:W-:Y:S02]  /*ea90*/  VIADD R5, R5, 0x80 ;  /* 0x0000008005057836 */ /* 0x000fe40000000000 */
[----:B------:R-:W-:Y:S02]  /*eaa0*/  IMAD R11, R24, UR4, RZ ;  /* 0x00000004180b7c24 */ /* 0x000fe4000f8e02ff */
[----:B------:R-:W-:Y:S01]  /*eab0*/  IMAD R2, R19, UR6, RZ ;  /* 0x0000000613027c24 */ /* 0x000fe2000f8e02ff */
[----:B------:R-:W-:Y:S01]  /*eac0*/  SHF.R.S32.HI R28, RZ, 0x1f, R5 ;  /* 0x0000001fff1c7819 */ /* 0x000fe20000011405 */
[----:B------:R-:W-:Y:S02]  /*ead0*/  IMAD R11, R6, UR5, R11 ;  /* 0x00000005060b7c24 */ /* 0x000fe4000f8e020b */
[C---:B------:R-:W-:Y:S02]  /*eae0*/  IMAD R9, R7.reuse, UR7, R2 ;  /* 0x0000000707097c24 */ /* 0x040fe4000f8e0202 */
[----:B------:R-:W-:-:S04]  /*eaf0*/  IMAD.WIDE.U32 R2, R7, UR6, RZ ;  /* 0x0000000607027c25 */ /* 0x000fc8000f8e00ff */
[----:B------:R-:W-:Y:S02]  /*eb00*/  IMAD.IADD R3, R3, 0x1, R9 ;  /* 0x0000000103037824 */ /* 0x000fe400078e0209 */
[----:B------:R-:W-:Y:S02]  /*eb10*/  IMAD R12, R28, UR6, RZ ;  /* 0x000000061c0c7c24 */ /* 0x000fe4000f8e02ff */
[----:B------:R-:W-:-:S04]  /*eb20*/  IMAD.WIDE.U32 R8, R6, UR4, R2 ;  /* 0x0000000406087c25 */ /* 0x000fc8000f8e0002 */
[C---:B------:R-:W-:Y:S02]  /*eb30*/  IMAD R12, R5.reuse, UR7, R12 ;  /* 0x00000007050c7c24 */ /* 0x040fe4000f8e020c */
[----:B------:R-:W-:Y:S01]  /*eb40*/  IMAD.WIDE.U32 R2, R5, UR6, RZ ;  /* 0x0000000605027c25 */ /* 0x000fe2000f8e00ff */
[----:B------:R-:W-:-:S03]  /*eb50*/  R2UR UR6, R32 ;  /* 0x00000000200672ca */ /* 0x000fc600000e0000 */
[----:B------:R-:W-:Y:S02]  /*eb60*/  IMAD.IADD R9, R9, 0x1, R11 ;  /* 0x0000000109097824 */ /* 0x000fe400078e020b */
[----:B------:R-:W-:Y:S02]  /*eb70*/  IMAD.IADD R3, R3, 0x1, R12 ;  /* 0x0000000103037824 */ /* 0x000fe400078e020c */
[----:B------:R-:W-:Y:S02]  /*eb80*/  IMAD R11, R27, UR4, RZ ;  /* 0x000000041b0b7c24 */ /* 0x000fe4000f8e02ff */
[----:B------:R-:W-:-:S04]  /*eb90*/  IMAD.WIDE.U32 R2, R4, UR4, R2 ;  /* 0x0000000404027c25 */ /* 0x000fc8000f8e0002 */
[----:B------:R-:W-:Y:S01]  /*eba0*/  IMAD R11, R4, UR5, R11 ;  /* 0x00000005040b7c24 */ /* 0x000fe2000f8e020b */
[----:B------:R-:W-:-:S04]  /*ebb0*/  ULDC.64 UR4, c[0x0][0x330] ;  /* 0x0000cc0000047ab9 */ /* 0x000fc80000000a00 */
[----:B------:R-:W-:Y:S01]  /*ebc0*/  IADD3 R3, R3, R11, RZ ;  /* 0x0000000b03037210 */ /* 0x000fe20007ffe0ff */
[----:B------:R-:W-:Y:S01]  /*ebd0*/  IMAD.U32 R11, RZ, RZ, UR4 ;  /* 0x00000004ff0b7e24 */ /* 0x000fe2000f8e00ff */
[----:B------:R-:W-:-:S03]  /*ebe0*/  UIMAD UR4, UR6, UR4, URZ ;  /* 0x00000004060472a4 */ /* 0x000fc6000f8e023f */
[C---:B------:R-:W-:Y:S01]  /*ebf0*/  IMAD.WIDE.U32 R8, R11.reuse, UR40, R8 ;  /* 0x000000280b087c25 */ /* 0x040fe2000f8e0008 */
[----:B------:R-:W-:Y:S01]  /*ec00*/  ULDC.64 UR6, c[0x0][0x318] ;  /* 0x0000c60000067ab9 */ /* 0x000fe20000000a00 */
[----:B------:R-:W-:Y:S02]  /*ec10*/  UIMAD UR4, UR40, UR5, UR4 ;  /* 0x00000005280472a4 */ /* 0x000fe4000f8e0204 */
[----:B------:R-:W-:Y:S01]  /*ec20*/  IMAD.U32 R23, RZ, RZ, UR7 ;  /* 0x00000007ff177e24 */ /* 0x000fe2000f8e00ff */
[----:B------:R-:W-:Y:S01]  /*ec30*/  IADD3 R22, P0, R8, UR6, RZ ;  /* 0x0000000608167c10 */ /* 0x000fe2000ff1e0ff */
[----:B------:R-:W-:-:S03]  /*ec40*/  IMAD.WIDE.U32 R2, R11, UR40, R2 ;  /* 0x000000280b027c25 */ /* 0x000fc6000f8e0002 */
[----:B------:R-:W-:Y:S02]  /*ec50*/  IADD3.X R25, R23, UR4, R9, P0, !PT ;  /* 0x0000000417197c10 */ /* 0x000fe400087fe409 */
[----:B------:R-:W-:-:S04]  /*ec60*/  IADD3 R8, P0, R2, UR6, RZ ;  /* 0x0000000602087c10 */ /* 0x000fc8000ff1e0ff */
[----:B------:R-:W-:Y:S01]  /*ec70*/  IADD3.X R23, R23, UR4, R3, P0, !PT ;  /* 0x0000000417177c10 */ /* 0x000fe200087fe403 */
[----:B------:R-:W-:-:S03]  /*ec80*/  UMOV UR4, 0xffffffff ;  /* 0xffffffff00047882 */ /* 0x000fc60000000000 */
[----:B------:R-:W-:Y:S05]  /*ec90*/  BRA.DIV UR4, `(.L_x_65) ;  /* 0x0000003204707947 */ /* 0x000fea000b800000 */
[----:B------:R-:W1:Y:S01]  /*eca0*/  SHFL.IDX PT, R2, R22, RZ, 0x1c1f ;  /* 0x001c1fff16027589 */ /* 0x000e6200000e0000 */
[----:B------:R-:W-:-:S03]  /*ecb0*/  IMAD R9, R18, 0x5000, R34 ;  /* 0x0000500012097824 */ /* 0x000fc600078e0222 */
[----:B------:R-:W3:Y:S01]  /*ecc0*/  SHFL.IDX PT, R3, R25, RZ, 0x1c1f ;  /* 0x001c1fff19037589 */ /* 0x000ee200000e0000 */
[----:B------:R-:W-:-:S03]  /*ecd0*/  IMAD.IADD R21, R33, 0x1, R9 ;  /* 0x0000000121157824 */ /* 0x000fc600078e0209 */
[----:B------:R-:W-:Y:S04]  /*ece0*/  SHFL.IDX PT, R23, R23, RZ, 0x1c1f ;  /* 0x001c1fff17177589 */ /* 0x000fe800000e0000 */
[----:B--2---:R-:W-:Y:S01]  /*ecf0*/  SHFL.IDX PT, R14, R8, RZ, 0x1c1f ;  /* 0x001c1fff080e7589 */ /* 0x004fe200000e0000 */
[----:B-1----:R-:W-:-:S05]  /*ed00*/  IADD3 R2, P0, R35, R2, RZ ;  /* 0x0000000223027210 */ /* 0x002fca0007f1e0ff */
[----:B---3--:R-:W-:-:S05]  /*ed10*/  IMAD.X R3, RZ, RZ, R3, P0 ;  /* 0x000000ffff037224 */ /* 0x008fca00000e0603 */
[----:B------:R-:W-:Y:S04]  /*ed20*/  LDGSTS.E.BYPASS.LTC128B.128 [R9], desc[UR54][R2.64], !P3 ;  /* 0x0000000002097fae */ /* 0x000fe8000d901d76 */
[----:B------:R1:W-:Y:S04]  /*ed30*/  LDGSTS.E.BYPASS.LTC128B.128 [R21], desc[UR54][R2.64+0x40], !P1 ;  /* 0x0000004002157fae */ /* 0x0003e8000c901d76 */
[----:B-1----:R-:W1:Y:S04]  /*ed40*/  SHFL.IDX PT, R2, R22, 0x1, 0x1c1f ;  /* 0x003c1f0016027f89 */ /* 0x002e6800000e0000 */
[----:B------:R-:W2:Y:S01]  /*ed50*/  SHFL.IDX PT, R3, R25, 0x1, 0x1c1f ;  /* 0x003c1f0019037f89 */ /* 0x000ea200000e0000 */
[----:B-1----:R-:W-:-:S04]  /*ed60*/  IADD3 R2, P0, R35, R2, RZ ;  /* 0x0000000223027210 */ /* 0x002fc80007f1e0ff */
[----:B--2---:R-:W-:-:S05]  /*ed70*/  IADD3.X R3, RZ, R3, RZ, P0, !PT ;  /* 0x00000003ff037210 */ /* 0x004fca00007fe4ff */
[----:B------:R-:W-:Y:S04]  /*ed80*/  LDGSTS.E.BYPASS.LTC128B.128 [R9+0x1000], desc[UR54][R2.64], !P3 ;  /* 0x0100000002097fae */ /* 0x000fe8000d901d76 */
[----:B------:R1:W-:Y:S04]  /*ed90*/  LDGSTS.E.BYPASS.LTC128B.128 [R21+0x1000], desc[UR54][R2.64+0x40], !P1 ;  /* 0x0100004002157fae */ /* 0x0003e8000c901d76 */
[----:B-1----:R-:W1:Y:S04]  /*eda0*/  SHFL.IDX PT, R2, R22, 0x2, 0x1c1f ;  /* 0x005c1f0016027f89 */ /* 0x002e6800000e0000 */
[----:B------:R-:W2:Y:S04]  /*edb0*/  SHFL.IDX PT, R3, R25, 0x2, 0x1c1f ;  /* 0x005c1f0019037f89 */ /* 0x000ea800000e0000 */
[----:B------:R-:W-:Y:S01]  /*edc0*/  SHFL.IDX PT, R25, R25, 0x3, 0x1c1f ;  /* 0x007c1f0019197f89 */ /* 0x000fe200000e0000 */
[----:B-1----:R-:W-:-:S05]  /*edd0*/  IADD3 R2, P0, R35, R2, RZ ;  /* 0x0000000223027210 */ /* 0x002fca0007f1e0ff */
[----:B--2---:R-:W-:-:S05]  /*ede0*/  IMAD.X R3, RZ, RZ, R3, P0 ;  /* 0x000000ffff037224 */ /* 0x004fca00000e0603 */
[----:B------:R-:W-:Y:S04]  /*edf0*/  LDGSTS.E.BYPASS.LTC128B.128 [R9+0x2000], desc[UR54][R2.64], !P3 ;  /* 0x0200000002097fae */ /* 0x000fe8000d901d76 */
[----:B------:R1:W-:Y:S04]  /*ee00*/  LDGSTS.E.BYPASS.LTC128B.128 [R21+0x2000], desc[UR54][R2.64+0x40], !P1 ;  /* 0x0200004002157fae */ /* 0x0003e8000c901d76 */
[----:B-1----:R-:W1:Y:S02]  /*ee10*/  SHFL.IDX PT, R2, R22, 0x3, 0x1c1f ;  /* 0x007c1f0016027f89 */ /* 0x002e6400000e0000 */
[----:B-1----:R-:W-:-:S05]  /*ee20*/  IADD3 R2, P0, R35, R2, RZ ;  /* 0x0000000223027210 */ /* 0x002fca0007f1e0ff */
[----:B------:R-:W-:-:S05]  /*ee30*/  IMAD.X R3, RZ, RZ, R25, P0 ;  /* 0x000000ffff037224 */ /* 0x000fca00000e0619 */
[----:B------:R1:W-:Y:S04]  /*ee40*/  LDGSTS.E.BYPASS.LTC128B.128 [R9+0x3000], desc[UR54][R2.64], !P3 ;  /* 0x0300000002097fae */ /* 0x0003e8000d901d76 */
[----:B------:R1:W-:Y:S02]  /*ee50*/  LDGSTS.E.BYPASS.LTC128B.128 [R21+0x3000], desc[UR54][R2.64+0x40], !P1 ;  /* 0x0300004002157fae */ /* 0x0003e4000c901d76 */
.L_x_149:
[----:B-1----:R-:W-:Y:S02]  /*ee60*/  IADD3 R2, P0, R35, R14, RZ ;  /* 0x0000000e23027210 */ /* 0x002fe40007f1e0ff */
[----:B------:R-:W-:-:S03]  /*ee70*/  R2UR UR4, R10 ;  /* 0x000000000a0472ca */ /* 0x000fc600000e0000 */
[----:B------:R-:W-:-:S05]  /*ee80*/  IMAD.X R3, RZ, RZ, R23, P0 ;  /* 0x000000ffff037224 */ /* 0x000fca00000e0617 */
[----:B------:R-:W-:Y:S01]  /*ee90*/  @!PT LDS RZ, [RZ] ;  /* 0x00000000fffff984 */ /* 0x000fe20000000800 */
[----:B------:R-:W-:Y:S01]  /*eea0*/  @!PT LDS RZ, [RZ] ;  /* 0x00000000fffff984 */ /* 0x000fe20000000800 */
[----:B------:R-:W-:Y:S01]  /*eeb0*/  @!PT LDS RZ, [RZ] ;  /* 0x00000000fffff984 */ /* 0x000fe20000000800 */
[----:B------:R1:W-:Y:S04]  /*eec0*/  LDGSTS.E.BYPASS.LTC128B.128 [R9+0x4000], desc[UR54][R2.64], !P3 ;  /* 0x0400000002097fae */ /* 0x0003e8000d901d76 */
[----:B------:R1:W-:Y:S01]  /*eed0*/  LDGSTS.E.BYPASS.LTC128B.128 [R21+0x4000], desc[UR54][R2.64+0x40], !P1 ;  /* 0x0400004002157fae */ /* 0x0003e2000c901d76 */
[----:B------:R-:W-:Y:S01]  /*eee0*/  NOP ;  /* 0x0000000000007918 */ /* 0x000fe20000000000 */
[----:B------:R-:W-:Y:S02]  /*eef0*/  SYNCS.ARRIVE.TRANS64.RED.A0T1 RZ, [UR4+0x29870], RZ ;  /* 0x029870ffffff79a7 */ /* 0x000fe40008200404 */
[----:B------:R-:W-:Y:S01]  /*ef00*/  ARRIVES.LDGSTSBAR.64.TRANSCNT [UR4+0x29870] ;  /* 0x02987000ff0079b0 */ /* 0x000fe20008000a84 */
[----:B------:R-:W-:Y:S01]  /*ef10*/  NOP ;  /* 0x0000000000007918 */ /* 0x000fe20000000000 */
[----:B------:R-:W-:-:S06]  /*ef20*/  ULOP3.LUT UR5, UR39, 0x2, URZ, 0xfc, !UPT ;  /* 0x0000000227057892 */ /* 0x000fcc000f8efc3f */
[----:B------:R-:W-:-:S05]  /*ef30*/  IMAD.U32 R11, RZ, RZ, UR5 ;  /* 0x00000005ff0b7e24 */ /* 0x000fca000f8e00ff */
[----:B------:R-:W-:-:S13]  /*ef40*/  ISETP.NE.AND P1, PT, R11, 0x3, PT ;  /* 0x000000030b00780c */ /* 0x000fda0003f25270 */
[----:B-1----:R-:W-:Y:S05]  /*ef50*/  @!P1 BRA `(.L_x_66) ;  /* 0x0000000000049947 */ /* 0x002fea0003800000 */
[----:B------:R-:W-:Y:S01]  /*ef60*/  BPT.TRAP 0x1 ;  /* 0x000000040000795c */ /* 0x000fe20000300000 */
.L_x_66:
[----:B------:R1:W-:Y:S01]  /*ef70*/  SYNCS.ARRIVE.TRANS64.A1T0 RZ, [R10+URZ+0x29870], RZ ;  /* 0x029870ff0aff79a7 */ /* 0x0003e2000810003f */
[----:B------:R-:W-:Y:S05]  /*ef80*/  @!P1 BRA `(.L_x_67) ;  /* 0x0000000000049947 */ /* 0x000fea0003800000 */
[----:B------:R-:W-:Y:S01]  /*ef90*/  BPT.TRAP 0x1 ;  /* 0x000000040000795c */ /* 0x000fe20000300000 */
.L_x_67:
[----:B------:R-:W2:Y:S02]  /*efa0*/  SYNCS.PHASECHK.TRANS64.TRYWAIT P0, [R10+URZ+0x29840], R26 ;  /* 0x0298401a0a0075a7 */ /* 0x000ea4000800017f */
[----:B--2---:R-:W-:Y:S05]  /*efb0*/  @!P0 BRA `(.L_x_68) ;  /* 0x0000003400188947 */ /* 0x004fea0003800000 */
.L_x_150:
[----:B------:R-:W-:Y:S01]  /*efc0*/  ULDC.64 UR8, c[0x0][0x300] ;  /* 0x0000c00000087ab9 */ /* 0x000fe20000000a00 */
[----:B------:R-:W-:Y:S01]  /*efd0*/  ULDC.64 UR10, c[0x0][0x310] ;  /* 0x0000c400000a7ab9 */ /* 0x000fe20000000a00 */
[----:B------:R-:W-:Y:S01]  /*efe0*/  IMAD R2, R19, UR8, RZ ;  /* 0x0000000813027c24 */ /* 0x000fe2000f8e02ff */
[----:B------:R-:W-:Y:S01]  /*eff0*/  R2UR UR6, R32 ;  /* 0x00000000200672ca */ /* 0x000fe200000e0000 */
[----:B------:R-:W-:Y:S01]  /*f000*/  ULDC.64 UR4, c[0x0][0x308] ;  /* 0x0000c20000047ab9 */ /* 0x000fe20000000a00 */
[----:B------:R-:W-:Y:S01]  /*f010*/  IMAD R28, R28, UR8, RZ ;  /* 0x000000081c1c7c24 */ /* 0x000fe2000f8e02ff */
[C---:B------:R-:W-:Y:S01]  /*f020*/  LOP3.LUT P4, RZ, R16.reuse, 0x10, RZ, 0xc0, !PT ;  /* 0x0000001010ff7812 */ /* 0x040fe2000788c0ff */
[C---:B------:R-:W-:Y:S01]  /*f030*/  IMAD R9, R7.reuse, UR9, R2 ;  /* 0x0000000907097c24 */ /* 0x040fe2000f8e0202 */
[C---:B------:R-:W-:Y:S01]  /*f040*/  LOP3.LUT P3, RZ, R16.reuse, 0x8, RZ, 0xc0, !PT ;  /* 0x0000000810ff7812 */ /* 0x040fe2000786c0ff */
[----:B------:R-:W-:Y:S01]  /*f050*/  IMAD.WIDE.U32 R2, R7, UR8, RZ ;  /* 0x0000000807027c25 */ /* 0x000fe2000f8e00ff */
[----:B------:R-:W-:-:S03]  /*f060*/  LOP3.LUT P1, RZ, R16, 0x4, RZ, 0xc0, !PT ;  /* 0x0000000410ff7812 */ /* 0x000fc6000782c0ff */
[----:B------:R-:W-:Y:S01]  /*f070*/  IMAD R7, R24, UR10, RZ ;  /* 0x0000000a18077c24 */ /* 0x000fe2000f8e02ff */
[----:B------:R-:W-:Y:S01]  /*f080*/  IADD3 R3, R3, R9, RZ ;  /* 0x0000000903037210 */ /* 0x000fe20007ffe0ff */
[----:B------:R-:W-:Y:S02]  /*f090*/  IMAD R27, R27, UR10, RZ ;  /* 0x0000000a1b1b7c24 */ /* 0x000fe4000f8e02ff */
[C---:B------:R-:W-:Y:S02]  /*f0a0*/  IMAD R7, R6.reuse, UR11, R7 ;  /* 0x0000000b06077c24 */ /* 0x040fe4000f8e0207 */
[----:B------:R-:W-:-:S04]  /*f0b0*/  IMAD.WIDE.U32 R2, R6, UR10, R2 ;  /* 0x0000000a06027c25 */ /* 0x000fc8000f8e0002 */
[----:B------:R-:W-:Y:S02]  /*f0c0*/  IMAD.IADD R3, R3, 0x1, R7 ;  /* 0x0000000103037824 */ /* 0x000fe400078e0207 */
[----:B------:R-:W-:Y:S01]  /*f0d0*/  IMAD.U32 R6, RZ, RZ, UR4 ;  /* 0x00000004ff067e24 */ /* 0x000fe2000f8e00ff */
[----:B------:R-:W-:Y:S01]  /*f0e0*/  UIMAD UR4, UR6, UR4, URZ ;  /* 0x00000004060472a4 */ /* 0x000fe2000f8e023f */
[----:B------:R-:W-:Y:S02]  /*f0f0*/  IMAD R7, R5, UR9, R28 ;  /* 0x0000000905077c24 */ /* 0x000fe4000f8e021c */
[----:B------:R-:W-:Y:S01]  /*f100*/  IMAD.WIDE.U32 R2, R6, UR40, R2 ;  /* 0x0000002806027c25 */ /* 0x000fe2000f8e0002 */
[----:B------:R-:W-:Y:S01]  /*f110*/  ULDC.64 UR6, c[0x0][0x2e8] ;  /* 0x0000ba0000067ab9 */ /* 0x000fe20000000a00 */
[----:B------:R-:W-:Y:S02]  /*f120*/  UIMAD UR4, UR40, UR5, UR4 ;  /* 0x00000005280472a4 */ /* 0x000fe4000f8e0204 */
[----:B------:R-:W-:Y:S01]  /*f130*/  IMAD.U32 R24, RZ, RZ, UR7 ;  /* 0x00000007ff187e24 */ /* 0x000fe2000f8e00ff */
[----:B------:R-:W-:Y:S01]  /*f140*/  IADD3 R19, P0, R2, UR6, RZ ;  /* 0x0000000602137c10 */ /* 0x000fe2000ff1e0ff */
[----:B------:R-:W-:-:S02]  /*f150*/  IMAD R27, R4, UR11, R27 ;  /* 0x0000000b041b7c24 */ /* 0x000fc4000f8e021b */
[----:B------:R-:W-:Y:S01]  /*f160*/  IMAD R23, R18, 0x7800, R36 ;  /* 0x0000780012177824 */ /* 0x000fe200078e0224 */
[----:B------:R-:W-:Y:S01]  /*f170*/  IADD3.X R21, R24, UR4, R3, P0, !PT ;  /* 0x0000000418157c10 */ /* 0x000fe200087fe403 */
[----:B------:R-:W-:-:S04]  /*f180*/  IMAD.WIDE.U32 R2, R5, UR8, RZ ;  /* 0x0000000805027c25 */ /* 0x000fc8000f8e00ff */
[----:B------:R-:W-:Y:S02]  /*f190*/  IMAD.IADD R3, R3, 0x1, R7 ;  /* 0x0000000103037824 */ /* 0x000fe400078e0207 */
[----:B------:R-:W-:-:S05]  /*f1a0*/  IMAD.WIDE.U32 R2, R4, UR10, R2 ;  /* 0x0000000a04027c25 */ /* 0x000fca000f8e0002 */
[----:B------:R-:W-:-:S03]  /*f1b0*/  IADD3 R3, R3, R27, RZ ;  /* 0x0000001b03037210 */ /* 0x000fc60007ffe0ff */
[----:B------:R-:W-:-:S03]  /*f1c0*/  IMAD.WIDE.U32 R2, R6, UR40, R2 ;  /* 0x0000002806027c25 */ /* 0x000fc6000f8e0002 */
[----:B------:R-:W-:-:S04]  /*f1d0*/  IADD3 R22, P0, R2, UR6, RZ ;  /* 0x0000000602167c10 */ /* 0x000fc8000ff1e0ff */
[----:B------:R-:W-:Y:S01]  /*f1e0*/  IADD3.X R24, R24, UR4, R3, P0, !PT ;  /* 0x0000000418187c10 */ /* 0x000fe200087fe403 */
[----:B------:R-:W-:-:S03]  /*f1f0*/  UMOV UR4, 0xffffffff ;  /* 0xffffffff00047882 */ /* 0x000fc60000000000 */
[----:B------:R-:W-:Y:S05]  /*f200*/  BRA.DIV UR4, `(.L_x_69) ;  /* 0x0000003204987947 */ /* 0x000fea000b800000 */
[----:B------:R-:W3:Y:S01]  /*f210*/  SHFL.IDX PT, R14, R19, RZ, 0x1c1f ;  /* 0x001c1fff130e7589 */ /* 0x000ee200000e0000 */
[----:B------:R-:W-:-:S03]  /*f220*/  IADD3 R23, R23, UR42, RZ ;  /* 0x0000002a17177c10 */ /* 0x000fc6000fffe0ff */
[----:B------:R-:W4:Y:S04]  /*f230*/  SHFL.IDX PT, R3, R21, RZ, 0x1c1f ;  /* 0x001c1fff15037589 */ /* 0x000f2800000e0000 */
[----:B------:R-:W-:Y:S01]  /*f240*/  SHFL.IDX PT, R24, R24, RZ, 0x1c1f ;  /* 0x001c1fff18187589 */ /* 0x000fe200000e0000 */
[----:B---3--:R-:W-:-:S03]  /*f250*/  IADD3 R8, P0, R35, R14, RZ ;  /* 0x0000000e23087210 */ /* 0x008fc60007f1e0ff */
[----:B------:R-:W3:Y:S02]  /*f260*/  SHFL.IDX PT, R14, R19, 0x1, 0x1c1f ;  /* 0x003c1f00130e7f89 */ /* 0x000ee400000e0000 */
[----:B----4-:R-:W-:Y:S02]  /*f270*/  IMAD.X R9, RZ, RZ, R3, P0 ;  /* 0x000000ffff097224 */ /* 0x010fe400000e0603 */
[----:B------:R-:W4:Y:S04]  /*f280*/  SHFL.IDX PT, R3, R21, 0x1, 0x1c1f ;  /* 0x003c1f0015037f89 */ /* 0x000f2800000e0000 */
[----:B------:R0:W-:Y:S04]  /*f290*/  LDGSTS.E.BYPASS.LTC128B.128 [R23+0x1a400], desc[UR54][R8.64], !P4 ;  /* 0x1a40000008177fae */ /* 0x0001e8000e101d76 */
[----:B------:R0:W-:Y:S04]  /*f2a0*/  LDGSTS.E.BYPASS.LTC128B.128 [R23+0x1cc00], desc[UR54][R8.64+0x40], !P3 ;  /* 0x1cc0004008177fae */ /* 0x0001e8000d901d76 */
[----:B------:R0:W-:Y:S01]  /*f2b0*/  LDGSTS.E.BYPASS.LTC128B.128 [R23+0x1f400], desc[UR54][R8.64+0x80], !P1 ;  /* 0x1f40008008177fae */ /* 0x0001e2000c901d76 */
[----:B---3--:R-:W-:-:S03]  /*f2c0*/  IADD3 R6, P0, R35, R14, RZ ;  /* 0x0000000e23067210 */ /* 0x008fc60007f1e0ff */
[----:B------:R-:W3:Y:S02]  /*f2d0*/  SHFL.IDX PT, R14, R19, 0x2, 0x1c1f ;  /* 0x005c1f00130e7f89 */ /* 0x000ee400000e0000 */
[----:B----4-:R-:W-:Y:S02]  /*f2e0*/  IMAD.X R7, RZ, RZ, R3, P0 ;  /* 0x000000ffff077224 */ /* 0x010fe400000e0603 */
[----:B------:R-:W4:Y:S04]  /*f2f0*/  SHFL.IDX PT, R3, R21, 0x2, 0x1c1f ;  /* 0x005c1f0015037f89 */ /* 0x000f2800000e0000 */
[----:B------:R-:W-:Y:S04]  /*f300*/  SHFL.IDX PT, R21, R21, 0x3, 0x1c1f ;  /* 0x007c1f0015157f89 */ /* 0x000fe800000e0000 */
[----:B------:R0:W-:Y:S04]  /*f310*/  LDGSTS.E.BYPASS.LTC128B.128 [R23+0x1ac00], desc[UR54][R6.64], !P4 ;  /* 0x1ac0000006177fae */ /* 0x0001e8000e101d76 */
[----:B------:R0:W-:Y:S04]  /*f320*/  LDGSTS.E.BYPASS.LTC128B.128 [R23+0x1d400], desc[UR54][R6.64+0x40], !P3 ;  /* 0x1d40004006177fae */ /* 0x0001e8000d901d76 */
[----:B------:R0:W-:Y:S01]  /*f330*/  LDGSTS.E.BYPASS.LTC128B.128 [R23+0x1fc00], desc[UR54][R6.64+0x80], !P1 ;  /* 0x1fc0008006177fae */ /* 0x0001e2000c901d76 */
[----:B---3--:R-:W-:-:S03]  /*f340*/  IADD3 R4, P0, R35, R14, RZ ;  /* 0x0000000e23047210 */ /* 0x008fc60007f1e0ff */
[----:B------:R-:W3:Y:S02]  /*f350*/  SHFL.IDX PT, R14, R19, 0x3, 0x1c1f ;  /* 0x007c1f00130e7f89 */ /* 0x000ee400000e0000 */
[----:B----4-:R-:W-:-:S05]  /*f360*/  IMAD.X R5, RZ, RZ, R3, P0 ;  /* 0x000000ffff057224 */ /* 0x010fca00000e0603 */
[----:B------:R0:W-:Y:S04]  /*f370*/  LDGSTS.E.BYPASS.LTC128B.128 [R23+0x1b400], desc[UR54][R4.64], !P4 ;  /* 0x1b40000004177fae */ /* 0x0001e8000e101d76 */
[----:B------:R0:W-:Y:S04]  /*f380*/  LDGSTS.E.BYPASS.LTC128B.128 [R23+0x1dc00], desc[UR54][R4.64+0x40], !P3 ;  /* 0x1dc0004004177fae */ /* 0x0001e8000d901d76 */
[----:B------:R0:W-:Y:S01]  /*f390*/  LDGSTS.E.BYPASS.LTC128B.128 [R23+0x20400], desc[UR54][R4.64+0x80], !P1 ;  /* 0x2040008004177fae */ /* 0x0001e2000c901d76 */
[----:B---3--:R-:W-:-:S03]  /*f3a0*/  IADD3 R2, P0, R35, R14, RZ ;  /* 0x0000000e23027210 */ /* 0x008fc60007f1e0ff */
[----:B------:R0:W3:Y:S02]  /*f3b0*/  SHFL.IDX PT, R14, R22, RZ, 0x1c1f ;  /* 0x001c1fff160e7589 */ /* 0x0000e400000e0000 */
[----:B------:R-:W-:-:S05]  /*f3c0*/  IMAD.X R3, RZ, RZ, R21, P0 ;  /* 0x000000ffff037224 */ /* 0x000fca00000e0615 */
[----:B------:R0:W-:Y:S04]  /*f3d0*/  LDGSTS.E.BYPASS.LTC128B.128 [R23+0x1bc00], desc[UR54][R2.64], !P4 ;  /* 0x1bc0000002177fae */ /* 0x0001e8000e101d76 */
[----:B------:R0:W-:Y:S04]  /*f3e0*/  LDGSTS.E.BYPASS.LTC128B.128 [R23+0x1e400], desc[UR54][R2.64+0x40], !P3 ;  /* 0x1e40004002177fae */ /* 0x0001e8000d901d76 */
[----:B------:R0:W-:Y:S02]  /*f3f0*/  LDGSTS.E.BYPASS.LTC128B.128 [R23+0x20c00], desc[UR54][R2.64+0x80], !P1 ;  /* 0x20c0008002177fae */ /* 0x0001e4000c901d76 */
.L_x_162:
[----:B0--3--:R-:W-:Y:S02]  /*f400*/  IADD3 R2, P0, R35, R14, RZ ;  /* 0x0000000e23027210 */ /* 0x009fe40007f1e0ff */
[----:B------:R-:W-:-:S03]  /*f410*/  R2UR UR4, R10 ;  /* 0x000000000a0472ca */ /* 0x000fc600000e0000 */
[----:B------:R-:W-:-:S05]  /*f420*/  IMAD.X R3, RZ, RZ, R24, P0 ;  /* 0x000000ffff037224 */ /* 0x000fca00000e0618 */
[----:B------:R-:W-:Y:S01]  /*f430*/  @!PT LDS RZ, [RZ] ;  /* 0x00000000fffff984 */ /* 0x000fe20000000800 */
[----:B------:R-:W-:Y:S01]  /*f440*/  @!PT LDS RZ, [RZ] ;  /* 0x00000000fffff984 */ /* 0x000fe20000000800 */
[----:B------:R-:W-:Y:S01]  /*f450*/  @!PT LDS RZ, [RZ] ;  /* 0x00000000fffff984 */ /* 0x000fe20000000800 */
[----:B------:R0:W-:Y:S04]  /*f460*/  LDGSTS.E.BYPASS.LTC128B.128 [R23+0x1c400], desc[UR54][R2.64], !P4 ;  /* 0x1c40000002177fae */ /* 0x0001e8000e101d76 */
        /* <DEDUP_REMOVED lines=9> */
[----:B0-----:R-:W-:Y:S05]  /*f500*/  @!P1 BRA `(.L_x_70) ;  /* 0x0000000000049947 */ /* 0x001fea0003800000 */
[----:B------:R-:W-:Y:S01]  /*f510*/  BPT.TRAP 0x1 ;  /* 0x000000040000795c */ /* 0x000fe20000300000 */
.L_x_70:
[----:B------:R-:W-:Y:S01]  /*f520*/  IMAD.U32 R2, RZ, RZ, UR39 ;  /* 0x00000027ff027e24 */ /* 0x000fe2000f8e00ff */
[----:B------:R0:W-:Y:S04]  /*f530*/  SYNCS.ARRIVE.TRANS64.A1T0 RZ, [R10+URZ+0x29830], RZ ;  /* 0x029830ff0aff79a7 */ /* 0x0001e8000810003f */
[----:B------:R-:W-:-:S04]  /*f540*/  LOP3.LUT R2, R2, 0x1, RZ, 0xfc, !PT ;  /* 0x0000000102027812 */ /* 0x000fc800078efcff */
[----:B------:R-:W-:-:S13]  /*f550*/  ISETP.NE.AND P1, PT, R2, 0x3, PT ;  /* 0x000000030200780c */ /* 0x000fda0003f25270 */
[----:B0-----:R-:W-:Y:S05]  /*f560*/  @!P1 BRA `(.L_x_71) ;  /* 0x0000000000049947 */ /* 0x001fea0003800000 */
[----:B------:R-:W-:Y:S01]  /*f570*/  BPT.TRAP 0x1 ;  /* 0x000000040000795c */ /* 0x000fe20000300000 */
.L_x_71:
[----:B------:R-:W-:Y:S02]  /*f580*/  LOP3.LUT R2, R20, 0x1, RZ, 0x3c, !PT ;  /* 0x0000000114027812 */ /* 0x000fe400078e3cff */
[----:B------:R-:W-:Y:S02]  /*f590*/  LEA R19, R17, UR42, 0x3 ;  /* 0x0000002a11137c11 */ /* 0x000fe4000f8e18ff */
[----:B------:R-:W-:-:S04]  /*f5a0*/  SHF.L.U32 R2, R2, 0x1f, RZ ;  /* 0x0000001f02027819 */ /* 0x000fc800000006ff */
[----:B------:R-:W0:Y:S02]  /*f5b0*/  SYNCS.PHASECHK.TRANS64.TRYWAIT P0, [R19+URZ+0x29870], R2 ;  /* 0x02987002130075a7 */ /* 0x000e24000800017f */
[----:B0-----:R-:W-:Y:S05]  /*f5c0*/  @!P0 BRA `(.L_x_72) ;  /* 0x0000003400148947 */ /* 0x001fea0003800000 */
.L_x_163:
[----:B------:R-:W-:-:S06]  /*f5d0*/  ULOP3.LUT UR4, UR39, 0x2, URZ, 0xfc, !UPT ;  /* 0x0000000227047892 */ /* 0x000fcc000f8efc3f */
[----:B------:R-:W-:-:S05]  /*f5e0*/  IMAD.U32 R3, RZ, RZ, UR4 ;  /* 0x00000004ff037e24 */ /* 0x000fca000f8e00ff */
[----:B------:R-:W-:-:S13]  /*f5f0*/  ISETP.NE.AND P0, PT, R3, 0x3, PT ;  /* 0x000000030300780c */ /* 0x000fda0003f05270 */
[----:B------:R-:W-:Y:S05]  /*f600*/  @!P0 BRA `(.L_x_73) ;  /* 0x0000000000048947 */ /* 0x000fea0003800000 */
[----:B------:R-:W-:Y:S01]  /*f610*/  BPT.TRAP 0x1 ;  /* 0x000000040000795c */ /* 0x000fe20000300000 */
.L_x_73:
[----:B0-----:R-:W-:Y:S01]  /*f620*/  SHF.L.U32 R2, R20, 0x1f, RZ ;  /* 0x0000001f14027819 */ /* 0x001fe200000006ff */
[----:B-12---:R-:W-:-:S03]  /*f630*/  IMAD R10, R17, 0x5000, RZ ;  /* 0x00005000110a7824 */ /* 0x006fc600078e02ff */
[----:B------:R-:W0:Y:S02]  /*f640*/  SYNCS.PHASECHK.TRANS64.TRYWAIT P0, [R19+URZ+0x29860], R2 ;  /* 0x02986002130075a7 */ /* 0x000e24000800017f */
[----:B0-----:R-:W-:Y:S05]  /*f650*/  @!P0 BRA `(.L_x_74) ;  /* 0x0000003400048947 */ /* 0x001fea0003800000 */
.L_x_164:
[----:B------:R-:W2:Y:S04]  /*f660*/  LDL R3, [R1+0x4] ;  /* 0x0000040001037983 */ /* 0x000ea80000100800 */
[----:B------:R-:W3:Y:S04]  /*f670*/  LDL R4, [R1+0x8] ;  /* 0x0000080001047983 */ /* 0x000ee80000100800 */
[----:B------:R-:W4:Y:S01]  /*f680*/  LDL R11, [R1] ;  /* 0x00000000010b7983 */ /* 0x000f220000100800 */
[----:B------:R-:W-:Y:S05]  /*f690*/  WARPSYNC.ALL ;  /* 0x0000000000007948 */ /* 0x000fea0003800000 */
[----:B------:R-:W-:-:S06]  /*f6a0*/  ULOP3.LUT UR4, UR39, 0x2, URZ, 0xfc, !UPT ;  /* 0x0000000227047892 */ /* 0x000fcc000f8efc3f */
[----:B------:R-:W-:-:S05]  /*f6b0*/  IMAD.U32 R28, RZ, RZ, UR4 ;  /* 0x00000004ff1c7e24 */ /* 0x000fca000f8e00ff */
[----:B------:R-:W-:Y:S02]  /*f6c0*/  ISETP.NE.AND P0, PT, R28, 0x3, PT ;  /* 0x000000031c00780c */ /* 0x000fe40003f05270 */
[----:B--2---:R-:W-:-:S04]  /*f6d0*/  LOP3.LUT R3, R10, R3, RZ, 0xfc, !PT ;  /* 0x000000030a037212 */ /* 0x004fc800078efcff */
[----:B0-----:R-:W-:Y:S01]  /*f6e0*/  IADD3 R2, R3, UR42, RZ ;  /* 0x0000002a03027c10 */ /* 0x001fe2000fffe0ff */
[----:B------:R-:W0:Y:S01]  /*f6f0*/  LDSM.16.MT88.4 R12, [R3+UR42+0xa400] ;  /* 0x00a4002a030c783b */ /* 0x000e220008004200 */
[----:B----4-:R-:W-:-:S03]  /*f700*/  LOP3.LUT R17, R10, R11, RZ, 0xfc, !PT ;  /* 0x0000000b0a117212 */ /* 0x010fc600078efcff */
[----:B---3--:R-:W-:Y:S02]  /*f710*/  IMAD.IADD R2, R4, 0x1, R2 ;  /* 0x0000000104027824 */ /* 0x008fe400078e0202 */
[----:B------:R-:W-:-:S03]  /*f720*/  VIADD R17, R17, UR42 ;  /* 0x0000002a11117c36 */ /* 0x000fc60008000000 */
[----:B------:R-:W1:Y:S01]  /*f730*/  LDSM.16.MT88.4 R4, [R2+0xa400] ;  /* 0x00a400000204783b */ /* 0x000e620000004200 */
[C-C-:B0-----:R-:W-:Y:S02]  /*f740*/  PRMT R8, R12.reuse, 0x6420, R13.reuse ;  /* 0x000064200c087816 */ /* 0x141fe4000000000d */
[----:B------:R-:W-:Y:S02]  /*f750*/  PRMT R9, R12, 0x7531, R13 ;  /* 0x000075310c097816 */ /* 0x000fe4000000000d */
[C-C-:B------:R-:W-:Y:S02]  /*f760*/  PRMT R10, R14.reuse, 0x6420, R15.reuse ;  /* 0x000064200e0a7816 */ /* 0x140fe4000000000f */
[----:B------:R-:W-:Y:S02]  /*f770*/  PRMT R11, R14, 0x7531, R15 ;  /* 0x000075310e0b7816 */ /* 0x000fe4000000000f */
[C-C-:B-1----:R-:W-:Y:S02]  /*f780*/  PRMT R20, R4.reuse, 0x6420, R5.reuse ;  /* 0x0000642004147816 */ /* 0x142fe40000000005 */
[----:B------:R-:W-:Y:S01]  /*f790*/  PRMT R21, R4, 0x7531, R5 ;  /* 0x0000753104157816 */ /* 0x000fe20000000005 */
[----:B------:R-:W-:Y:S01]  /*f7a0*/  STSM.16.M88.4 [R17+0x400], R8 ;  /* 0x0004000811007844 */ /* 0x000fe20000000200 */
[----:B------:R-:W-:-:S02]  /*f7b0*/  PRMT R22, R6, 0x6420, R7 ;  /* 0x0000642006167816 */ /* 0x000fc40000000007 */
[----:B------:R-:W-:-:S05]  /*f7c0*/  PRMT R23, R6, 0x7531, R7 ;  /* 0x0000753106177816 */ /* 0x000fca0000000007 */
[----:B------:R-:W-:Y:S04]  /*f7d0*/  STSM.16.M88.4 [R17+0xc00], R20 ;  /* 0x000c001411007844 */ /* 0x000fe80000000200 */
[----:B------:R-:W0:Y:S04]  /*f7e0*/  LDSM.16.MT88.4 R4, [R3+UR42+0xb400] ;  /* 0x00b4002a0304783b */ /* 0x000e280008004200 */
[----:B------:R-:W1:Y:S01]  /*f7f0*/  LDSM.16.MT88.4 R8, [R2+0xb400] ;  /* 0x00b400000208783b */ /* 0x000e620000004200 */
[C-C-:B0-----:R-:W-:Y:S02]  /*f800*/  PRMT R12, R4.reuse, 0x6420, R5.reuse ;  /* 0x00006420040c7816 */ /* 0x141fe40000000005 */
[----:B------:R-:W-:-:S02]  /*f810*/  PRMT R13, R4, 0x7531, R5 ;  /* 0x00007531040d7816 */ /* 0x000fc40000000005 */
[C-C-:B------:R-:W-:Y:S02]  /*f820*/  PRMT R14, R6.reuse, 0x6420, R7.reuse ;  /* 0x00006420060e7816 */ /* 0x140fe40000000007 */
[----:B------:R-:W-:Y:S02]  /*f830*/  PRMT R15, R6, 0x7531, R7 ;  /* 0x00007531060f7816 */ /* 0x000fe40000000007 */
[C-C-:B-1----:R-:W-:Y:S02]  /*f840*/  PRMT R24, R8.reuse, 0x6420, R9.reuse ;  /* 0x0000642008187816 */ /* 0x142fe40000000009 */
[----:B------:R-:W-:Y:S01]  /*f850*/  PRMT R25, R8, 0x7531, R9 ;  /* 0x0000753108197816 */ /* 0x000fe20000000009 */
[----:B------:R-:W-:Y:S01]  /*f860*/  STSM.16.M88.4 [R17+0x1400], R12 ;  /* 0x0014000c11007844 */ /* 0x000fe20000000200 */
[C-C-:B------:R-:W-:Y:S02]  /*f870*/  PRMT R26, R10.reuse, 0x6420, R11.reuse ;  /* 0x000064200a1a7816 */ /* 0x140fe4000000000b */
        /* <DEDUP_REMOVED lines=34> */
[----:B------:R0:W-:Y:S01]  /*faa0*/  STSM.16.M88.4 [R17+0x4400], R12 ;  /* 0x0044000c11007844 */ /* 0x0001e20000000200 */
[C-C-:B------:R-:W-:Y:S02]  /*fab0*/  PRMT R6, R10.reuse, 0x6420, R11.reuse ;  /* 0x000064200a067816 */ /* 0x140fe4000000000b */
[----:B------:R-:W-:-:S05]  /*fac0*/  PRMT R7, R10, 0x7531, R11 ;  /* 0x000075310a077816 */ /* 0x000fca000000000b */
[----:B------:R0:W-:Y:S01]  /*fad0*/  STSM.16.M88.4 [R17+0x4c00], R4 ;  /* 0x004c000411007844 */ /* 0x0001e20000000200 */
[----:B------:R-:W-:Y:S01]  /*fae0*/  @!PT LDS RZ, [RZ] ;  /* 0x00000000fffff984 */ /* 0x000fe20000000800 */
[----:B------:R-:W-:Y:S01]  /*faf0*/  @!PT LDS RZ, [RZ] ;  /* 0x00000000fffff984 */ /* 0x000fe20000000800 */
[----:B------:R-:W-:Y:S01]  /*fb00*/  @!PT LDS RZ, [RZ] ;  /* 0x00000000fffff984 */ /* 0x000fe20000000800 */
[----:B------:R-:W-:Y:S01]  /*fb10*/  @!PT LDS RZ, [RZ] ;  /* 0x00000000fffff984 */ /* 0x000fe20000000800 */
[----:B------:R1:W-:Y:S06]  /*fb20*/  MEMBAR.ALL.CTA ;  /* 0x0000000000007992 */ /* 0x0003ec0000008000 */
[----:B-1----:R-:W1:Y:S01]  /*fb30*/  FENCE.VIEW.ASYNC.S ;  /* 0x00000000000073c6 */ /* 0x002e620000000000 */
[----:B------:R-:W-:Y:S05]  /*fb40*/  @!P0 BRA `(.L_x_75) ;  /* 0x0000000000048947 */ /* 0x000fea0003800000 */
[----:B------:R-:W-:Y:S01]  /*fb50*/  BPT.TRAP 0x1 ;  /* 0x000000040000795c */ /* 0x000fe20000300000 */
.L_x_75:
[----:B-1----:R1:W-:Y:S01]  /*fb60*/  SYNCS.ARRIVE.TRANS64.A1T0 RZ, [R19+URZ+0x29850], RZ ;  /* 0x029850ff13ff79a7 */ /* 0x0023e2000810003f */
[----:B------:R-:W-:Y:S06]  /*fb70*/  BAR.SYNC.DEFER_BLOCKING 0x2, 0x80 ;  /* 0x0082000000007b1d */ /* 0x000fec0000010000 */
[----:B------:R-:W-:Y:S05]  /*fb80*/  @!P1 BRA `(.L_x_76) ;  /* 0x0000000000049947 */ /* 0x000fea0003800000 */
[----:B------:R-:W-:Y:S01]  /*fb90*/  BPT.TRAP 0x1 ;  /* 0x000000040000795c */ /* 0x000fe20000300000 */
.L_x_76:
[----:B------:R-:W2:Y:S01]  /*fba0*/  S2R R2, SR_CgaCtaId ;  /* 0x0000000000027919 */ /* 0x000ea20000008800 */
[----:B-1----:R-:W-:Y:S01]  /*fbb0*/  VIADD R19, R19, 0x29880 ;  /* 0x0002988013137836 */ /* 0x002fe20000000000 */
[----:B------:R-:W-:Y:S01]  /*fbc0*/  IADD3 R0, R0, -0xa0, RZ ;  /* 0xffffff6000007810 */ /* 0x000fe20007ffe0ff */
[----:B0-----:R-:W-:Y:S02]  /*fbd0*/  IMAD.MOV.U32 R17, RZ, RZ, R18 ;  /* 0x000000ffff117224 */ /* 0x001fe400078e0012 */
[----:B------:R-:W-:Y:S01]  /*fbe0*/  IMAD.MOV.U32 R20, RZ, RZ, R29 ;  /* 0x000000ffff147224 */ /* 0x000fe200078e001d */
[----:B--2---:R-:W-:-:S04]  /*fbf0*/  PRMT R19, R2, 0x654, R19 ;  /* 0x0000065402137816 */ /* 0x004fc80000000013 */
[----:B------:R0:W-:Y:S01]  /*fc00*/  SYNCS.ARRIVE.TRANS64.RED.A1T0 RZ, [R19+URZ], RZ ;  /* 0x000000ff13ff79a7 */ /* 0x0001e2000810043f */
[----:B------:R-:W-:Y:S05]  /*fc10*/  @P2 BRA `(.L_x_77) ;  /* 0xffffffe800ac2947 */ /* 0x000fea000383ffff */
[----:B------:R-:W-:Y:S05]  /*fc20*/  BRA `(.L_x_78) ;  /* 0x0000000000047947 */ /* 0x000fea0003800000 */
.L_x_62:
[----:B------:R-:W-:-:S07]  /*fc30*/  IMAD.MOV.U32 R18, RZ, RZ, RZ ;  /* 0x000000ffff127224 */ /* 0x000fce00078e00ff */
.L_x_78:
[----:B------:R-:W-:-:S06]  /*fc40*/  ULOP3.LUT UR4, UR39, 0x1, URZ, 0xfc, !UPT ;  /* 0x0000000127047892 */ /* 0x000fcc000f8efc3f */
[----:B-1----:R-:W-:-:S05]  /*fc50*/  IMAD.U32 R0, RZ, RZ, UR4 ;  /* 0x00000004ff007e24 */ /* 0x002fca000f8e00ff */
[----:B------:R-:W-:-:S13]  /*fc60*/  ISETP.NE.AND P1, PT, R0, 0x3, PT ;  /* 0x000000030000780c */ /* 0x000fda0003f25270 */
[----:B------:R-:W-:Y:S05]  /*fc70*/  @!P1 BRA `(.L_x_79) ;  /* 0x0000000000049947 */ /* 0x000fea0003800000 */
[----:B------:R-:W-:Y:S01]  /*fc80*/  BPT.TRAP 0x1 ;  /* 0x000000040000795c */ /* 0x000fe20000300000 */
.L_x_79:
[----:B----4-:R-:W-:Y:S01]  /*fc90*/  LOP3.LUT R3, R29, 0x1, RZ, 0x3c, !PT ;  /* 0x000000011d037812 */ /* 0x010fe200078e3cff */
[----:B------:R-:W-:Y:S01]  /*fca0*/  BSSY B0, `(.L_x_80) ;  /* 0x0000005000007945 */ /* 0x000fe20003800000 */
[----:B------:R-:W-:Y:S02]  /*fcb0*/  LEA R16, R18, UR42, 0x3 ;  /* 0x0000002a12107c11 */ /* 0x000fe4000f8e18ff */
[----:B------:R-:W-:-:S04]  /*fcc0*/  SHF.L.U32 R3, R3, 0x1f, RZ ;  /* 0x0000001f03037819 */ /* 0x000fc800000006ff */
[----:B------:R-:W1:Y:S02]  /*fcd0*/  SYNCS.PHASECHK.TRANS64.TRYWAIT P0, [R16+URZ+0x29870], R3 ;  /* 0x02987003100075a7 */ /* 0x000e64000800017f */
[----:B-1----:R-:W-:Y:S05]  /*fce0*/  @!P0 BRA `(.L_x_81) ;  /* 0x0000002c00748947 */ /* 0x002fea0003800000 */
.L_x_165:
[----:B------:R-:W-:Y:S05]  /*fcf0*/  BSYNC B0 ;  /* 0x0000000000007941 */ /* 0x000fea0003800000 */
.L_x_80:
[----:B------:R-:W-:-:S06]  /*fd00*/  ULOP3.LUT UR4, UR39, 0x2, URZ, 0xfc, !UPT ;  /* 0x0000000227047892 */ /* 0x000fcc000f8efc3f */
[----:B------:R-:W-:-:S04]  /*fd10*/  MOV R0, UR4 ;  /* 0x0000000400007c02 */ /* 0x000fc80008000f00 */
[----:B------:R-:W-:-:S13]  /*fd20*/  ISETP.NE.AND P0, PT, R0, 0x3, PT ;  /* 0x000000030000780c */ /* 0x000fda0003f05270 */
[----:B------:R-:W-:Y:S05]  /*fd30*/  @!P0 BRA `(.L_x_82) ;  /* 0x0000000000048947 */ /* 0x000fea0003800000 */
[----:B------:R-:W-:Y:S01]  /*fd40*/  BPT.TRAP 0x1 ;  /* 0x000000040000795c */ /* 0x000fe20000300000 */
.L_x_82:
[----:B------:R-:W4:Y:S04]  /*fd50*/  LDL.LU R0, [R1+0x4] ;  /* 0x0000040001007983 */ /* 0x000f280000300800 */
[----:B------:R-:W5:Y:S01]  /*fd60*/  LDL.LU R4, [R1+0x8] ;  /* 0x0000080001047983 */ /* 0x000f620000300800 */
[----:B------:R-:W-:Y:S01]  /*fd70*/  SHF.L.U32 R5, R29, 0x1f, RZ ;  /* 0x0000001f1d057819 */ /* 0x000fe200000006ff */
[----:B-1----:R-:W-:-:S03]  /*fd80*/  IMAD R3, R18, 0x5000, RZ ;  /* 0x0000500012037824 */ /* 0x002fc600078e02ff */
[----:B------:R-:W1:Y:S02]  /*fd90*/  SYNCS.PHASECHK.TRANS64.TRYWAIT P0, [R16+URZ+0x29860], R5 ;  /* 0x02986005100075a7 */ /* 0x000e64000800017f */
[----:B----4-:R-:W-:-:S05]  /*fda0*/  LOP3.LUT R0, R3, R0, RZ, 0xfc, !PT ;  /* 0x0000000003007212 */ /* 0x010fca00078efcff */
[----:B------:R-:W-:-:S04]  /*fdb0*/  VIADD R2, R0, UR42 ;  /* 0x0000002a00027c36 */ /* 0x000fc80008000000 */
[----:B-----5:R-:W-:Y:S01]  /*fdc0*/  IMAD.IADD R2, R4, 0x1, R2 ;  /* 0x0000000104027824 */ /* 0x020fe200078e0202 */
[----:B-1----:R-:W-:Y:S06]  /*fdd0*/  @!P0 BRA `(.L_x_83) ;  /* 0x0000002c004c8947 */ /* 0x002fec0003800000 */
.L_x_166:
[----:B------:R-:W4:Y:S01]  /*fde0*/  LDL.LU R12, [R1] ;  /* 0x00000000010c7983 */ /* 0x000f220000300800 */
[----:B------:R-:W-:Y:S05]  /*fdf0*/  WARPSYNC.ALL ;  /* 0x0000000000007948 */ /* 0x000fea0003800000 */
[----:B------:R-:W5:Y:S01]  /*fe00*/  LDSM.16.MT88.4 R8, [R0+UR42+0xa400] ;  /* 0x00a4002a0008783b */ /* 0x000f620008004200 */
[----:B------:R-:W-:-:S03]  /*fe10*/  ULOP3.LUT UR4, UR39, 0x2, URZ, 0xfc, !UPT ;  /* 0x0000000227047892 */ /* 0x000fc6000f8efc3f */
[----:B-1-3--:R-:W1:Y:S03]  /*fe20*/  LDSM.16.MT88.4 R4, [R2+0xa400] ;  /* 0x00a400000204783b */ /* 0x00ae660000004200 */
[----:B------:R-:W-:-:S05]  /*fe30*/  IMAD.U32 R17, RZ, RZ, UR4 ;  /* 0x00000004ff117e24 */ /* 0x000fca000f8e00ff */
[----:B------:R-:W-:Y:S02]  /*fe40*/  ISETP.NE.AND P0, PT, R17, 0x3, PT ;  /* 0x000000031100780c */ /* 0x000fe40003f05270 */
[----:B-----5:R-:W-:Y:S02]  /*fe50*/  PRMT R13, R8, 0x7531, R9 ;  /* 0x00007531080d7816 */ /* 0x020fe40000000009 */
[C-C-:B--2---:R-:W-:Y:S02]  /*fe60*/  PRMT R14, R10.reuse, 0x6420, R11.reuse ;  /* 0x000064200a0e7816 */ /* 0x144fe4000000000b */
[----:B------:R-:W-:Y:S02]  /*fe70*/  PRMT R15, R10, 0x7531, R11 ;  /* 0x000075310a0f7816 */ /* 0x000fe4000000000b */
[C-C-:B-1----:R-:W-:Y:S02]  /*fe80*/  PRMT R10, R6.reuse, 0x6420, R7.reuse ;  /* 0x00006420060a7816 */ /* 0x142fe40000000007 */
[----:B------:R-:W-:-:S02]  /*fe90*/  PRMT R11, R6, 0x7531, R7 ;  /* 0x00007531060b7816 */ /* 0x000fc40000000007 */
[----:B----4-:R-:W-:Y:S02]  /*fea0*/  LOP3.LUT R3, R3, R12, RZ, 0xfc, !PT ;  /* 0x0000000c03037212 */ /* 0x010fe400078efcff */
[----:B------:R-:W-:Y:S02]  /*feb0*/  PRMT R12, R8, 0x6420, R9 ;  /* 0x00006420080c7816 */ /* 0x000fe40000000009 */
[C-C-:B------:R-:W-:Y:S01]  /*fec0*/  PRMT R8, R4.reuse, 0x6420, R5.reuse ;  /* 0x0000642004087816 */ /* 0x140fe20000000005 */
[----:B------:R-:W-:Y:S01]  /*fed0*/  VIADD R3, R3, UR42 ;  /* 0x0000002a03037c36 */ /* 0x000fe20008000000 */
[----:B------:R-:W-:-:S04]  /*fee0*/  PRMT R9, R4, 0x7531, R5 ;  /* 0x0000753104097816 */ /* 0x000fc80000000005 */
[----:B------:R-:W-:Y:S04]  /*fef0*/  STSM.16.M88.4 [R3+0x400], R12 ;  /* 0x0004000c03007844 */ /* 0x000fe80000000200 */
[----:B------:R-:W-:Y:S04]  /*ff00*/  STSM.16.M88.4 [R3+0xc00], R8 ;  /* 0x000c000803007844 */ /* 0x000fe80000000200 */
[----:B------:R-:W1:Y:S04]  /*ff10*/  LDSM.16.MT88.4 R12, [R0+UR42+0xb400] ;  /* 0x00b4002a000c783b */ /* 0x000e680008004200 */
[----:B------:R-:W2:Y:S01]  /*ff20*/  LDSM.16.MT88.4 R8, [R2+0xb400] ;  /* 0x00b400000208783b */ /* 0x000ea20000004200 */
[----:B-1----:R-:W-:-:S02]  /*ff30*/  PRMT R4, R12, 0x6420, R13 ;  /* 0x000064200c047816 */ /* 0x002fc4000000000d */
[----:B------:R-:W-:Y:S02]  /*ff40*/  PRMT R5, R12, 0x7531, R13 ;  /* 0x000075310c057816 */ /* 0x000fe4000000000d */
[C-C-:B------:R-:W-:Y:S02]  /*ff50*/  PRMT R6, R14.reuse, 0x6420, R15.reuse ;  /* 0x000064200e067816 */ /* 0x140fe4000000000f */
[----:B------:R-:W-:Y:S02]  /*ff60*/  PRMT R7, R14, 0x7531, R15 ;  /* 0x000075310e077816 */ /* 0x000fe4000000000f */
[C-C-:B--2---:R-:W-:Y:S02]  /*ff70*/  PRMT R12, R8.reuse, 0x6420, R9.reuse ;  /* 0x00006420080c7816 */ /* 0x144fe40000000009 */
[----:B------:R-:W-:Y:S01]  /*ff80*/  PRMT R13, R8, 0x7531, R9 ;  /* 0x00007531080d7816 */ /* 0x000fe20000000009 */
[----:B------:R-:W-:Y:S01]  /*ff90*/  STSM.16.M88.4 [R3+0x1400], R4 ;  /* 0x0014000403007844 */ /* 0x000fe20000000200 */
[----:B------:R-:W-:-:S02]  /*ffa0*/  PRMT R14, R10, 0x6420, R11 ;  /* 0x000064200a0e7816 */ /* 0x000fc4000000000b */
[----:B------:R-:W-:-:S05]  /*ffb0*/  PRMT R15, R10, 0x7531, R11 ;  /* 0x000075310a0f7816 */ /* 0x000fca000000000b */
[----:B------:R-:W-:Y:S04]  /*ffc0*/  STSM.16.M88.4 [R3+0x1c00], R12 ;  /* 0x001c000c03007844 */ /* 0x000fe80000000200 */
[----:B------:R-:W1:Y:S04]  /*ffd0*/  LDSM.16.MT88.4 R12, [R0+UR42+0xc400] ;  /* 0x00c4002a000c783b */ /* 0x000e680008004200 */
[----:B------:R-:W2:Y:S01]  /*ffe0*/  LDSM.16.MT88.4 R8, [R2+0xc400] ;  /* 0x00c400000208783b */ /* 0x000ea20000004200 */
[C-C-:B-1----:R-:W-:Y:S02]  /*fff0*/  PRMT R4, R12.reuse, 0x6420, R13.reuse ;  /* 0x000064200c047816 */ /* 0x142fe4000000000d */
[----:B------:R-:W-:-:S02]  /*10000*/  PRMT R5, R12, 0x7531, R13 ;  /* 0x000075310c057816 */ /* 0x000fc4000000000d */
[C-C-:B------:R-:W-:Y:S02]  /*10010*/  PRMT R6, R14.reuse, 0x6420, R15.reuse ;  /* 0x000064200e067816 */ /* 0x140fe4000000000f */
[----:B------:R-:W-:Y:S02]  /*10020*/  PRMT R7, R14, 0x7531, R15 ;  /* 0x000075310e077816 */ /* 0x000fe4000000000f */
[C-C-:B--2---:R-:W-:Y:S02]  /*10030*/  PRMT R12, R8.reuse, 0x6420, R9.reuse ;  /* 0x00006420080c7816 */ /* 0x144fe40000000009 */
[----:B------:R-:W-:Y:S01]  /*10040*/  PRMT R13, R8, 0x7531, R9 ;  /* 0x00007531080d7816 */ /* 0x000fe20000000009 */
[----:B------:R-:W-:Y:S01]  /*10050*/  STSM.16.M88.4 [R3+0x2400], R4 ;  /* 0x0024000403007844 */ /* 0x000fe20000000200 */
[C-C-:B------:R-:W-:Y:S02]  /*10060*/  PRMT R14, R10.reuse, 0x6420, R11.reuse ;  /* 0x000064200a0e7816 */ /* 0x140fe4000000000b */
        /* <DEDUP_REMOVED lines=31> */
[----:B--2---:R-:W2:Y:S01]  /*10260*/  FENCE.VIEW.ASYNC.S ;  /* 0x00000000000073c6 */ /* 0x004ea20000000000 */
[----:B------:R-:W-:Y:S05]  /*10270*/  @!P0 BRA `(.L_x_84) ;  /* 0x0000000000048947 */ /* 0x000fea0003800000 */
[----:B------:R-:W-:Y:S01]  /*10280*/  BPT.TRAP 0x1 ;  /* 0x000000040000795c */ /* 0x000fe20000300000 */
.L_x_84:
[----:B--2---:R2:W-:Y:S01]  /*10290*/  SYNCS.ARRIVE.TRANS64.A1T0 RZ, [R16+URZ+0x29850], RZ ;  /* 0x029850ff10ff79a7 */ /* 0x0045e2000810003f */
[----:B------:R-:W-:Y:S06]  /*102a0*/  BAR.SYNC.DEFER_BLOCKING 0x2, 0x80 ;  /* 0x0082000000007b1d */ /* 0x000fec0000010000 */
[----:B------:R-:W-:Y:S05]  /*102b0*/  @!P1 BRA `(.L_x_85) ;  /* 0x0000000000049947 */ /* 0x000fea0003800000 */
[----:B------:R-:W-:Y:S01]  /*102c0*/  BPT.TRAP 0x1 ;  /* 0x000000040000795c */ /* 0x000fe20000300000 */
.L_x_85:
[----:B------:R-:W3:Y:S01]  /*102d0*/  S2R R0, SR_CgaCtaId ;  /* 0x0000000000007919 */ /* 0x000ee20000008800 */
[----:B--2---:R-:W-:Y:S01]  /*102e0*/  IADD3 R16, R16, 0x29880, RZ ;  /* 0x0002988010107810 */ /* 0x004fe20007ffe0ff */
[----:B------:R-:W-:Y:S02]  /*102f0*/  VIADD R2, R18, 0x1 ;  /* 0x0000000112027836 */ /* 0x000fe40000000000 */
[----:B-1----:R-:W-:-:S03]  /*10300*/  IMAD.MOV.U32 R3, RZ, RZ, RZ ;  /* 0x000000ffff037224 */ /* 0x002fc600078e00ff */
[----:B------:R-:W-:-:S04]  /*10310*/  ISETP.NE.AND P0, PT, R2, 0x2, PT ;  /* 0x000000020200780c */ /* 0x000fc80003f05270 */
[----:B------:R-:W-:Y:S02]  /*10320*/  SEL R2, R2, RZ, P0 ;  /* 0x000000ff02027207 */ /* 0x000fe40000000000 */
[----:B---3--:R-:W-:Y:S02]  /*10330*/  PRMT R16, R0, 0x654, R16 ;  /* 0x0000065400107816 */ /* 0x008fe40000000010 */
[----:B------:R-:W-:Y:S02]  /*10340*/  SEL R0, RZ, 0x1, P0 ;  /* 0x00000001ff007807 */ /* 0x000fe40000000000 */
[----:B------:R1:W-:Y:S02]  /*10350*/  SYNCS.ARRIVE.TRANS64.RED.A1T0 RZ, [R16+URZ], RZ ;  /* 0x000000ff10ff79a7 */ /* 0x0003e4000810043f */
[----:B------:R-:W-:-:S07]  /*10360*/  LOP3.LUT R0, R29, R0, RZ, 0x3c, !PT ;  /* 0x000000001d007212 */ /* 0x000fce00078e3cff */
.L_x_40:
[----:B------:R-:W2:Y:S01]  /*10370*/  S2R R5, SR_CgaCtaId ;  /* 0x0000000000057919 */ /* 0x000ea20000008800 */
[----:B------:R-:W-:Y:S02]  /*10380*/  MOV R4, 0x400 ;  /* 0x0000040000047802 */ /* 0x000fe40000000f00 */
[----:B------:R-:W-:Y:S02]  /*10390*/  SHF.L.U32 R3, R3, 0x1f, RZ ;  /* 0x0000001f03037819 */ /* 0x000fe400000006ff */
[----:B--2---:R-:W-:-:S04]  /*103a0*/  LEA R6, R5, R4, 0x18 ;  /* 0x0000000405067211 */ /* 0x004fc800078ec0ff */
[----:B------:R-:W2:Y:S02]  /*103b0*/  SYNCS.PHASECHK.TRANS64.TRYWAIT P0, [R6+URZ+0x29820], R3 ;  /* 0x02982003060075a7 */ /* 0x000ea4000800017f */
[----:B--2---:R-:W-:Y:S05]  /*103c0*/  @!P0 BRA `(.L_x_86) ;  /* 0x0000002400e48947 */ /* 0x004fea0003800000 */
.L_x_167:
[----:B------:R-:W3:Y:S02]  /*103d0*/  S2R R4, SR_TID.X ;  /* 0x0000000000047919 */ /* 0x000ee40000002100 */
[----:B---3--:R-:W-:-:S04]  /*103e0*/  SHF.R.U32.HI R4, RZ, 0x5, R4 ;  /* 0x00000005ff047819 */ /* 0x008fc80000011604 */
[----:B------:R-:W-:-:S05]  /*103f0*/  LOP3.LUT R4, R4, 0x3, RZ, 0xc0, !PT ;  /* 0x0000000304047812 */ /* 0x000fca00078ec0ff */
[----:B--2---:R-:W2:Y:S02]  /*10400*/  SHFL.IDX PT, R3, R4, RZ, 0x1f ;  /* 0x00001fff04037589 */ /* 0x004ea400000e0000 */
[----:B--2---:R-:W-:-:S13]  /*10410*/  ISETP.NE.AND P0, PT, R3, RZ, PT ;  /* 0x000000ff0300720c */ /* 0x004fda0003f05270 */
[----:B------:R-:W-:Y:S05]  /*10420*/  @P0 BRA `(.L_x_8) ;  /* 0x0000000000a00947 */ /* 0x000fea0003800000 */
[----:B------:R-:W-:-:S13]  /*10430*/  ELECT P0, URZ, PT ;  /* 0x00000000003f782f */ /* 0x000fda0003800000 */
[----:B------:R-:W-:Y:S05]  /*10440*/  @!P0 BRA `(.L_x_8) ;  /* 0x0000000000988947 */ /* 0x000fea0003800000 */
[----:B------:R-:W-:-:S06]  /*10450*/  ULOP3.LUT UR4, UR39, 0x2, URZ, 0xfc, !UPT ;  /* 0x0000000227047892 */ /* 0x000fcc000f8efc3f */
[----:B------:R-:W-:-:S05]  /*10460*/  IMAD.U32 R3, RZ, RZ, UR4 ;  /* 0x00000004ff037e24 */ /* 0x000fca000f8e00ff */
[----:B------:R-:W-:-:S13]  /*10470*/  ISETP.NE.AND P0, PT, R3, 0x3, PT ;  /* 0x000000030300780c */ /* 0x000fda0003f05270 */
[----:B------:R-:W-:Y:S05]  /*10480*/  @!P0 BRA `(.L_x_87) ;  /* 0x0000000000048947 */ /* 0x000fea0003800000 */
[----:B------:R-:W-:Y:S01]  /*10490*/  BPT.TRAP 0x1 ;  /* 0x000000040000795c */ /* 0x000fe20000300000 */
.L_x_87:
[----:B------:R-:W-:Y:S01]  /*104a0*/  IMAD R5, R2, 0x8, R6 ;  /* 0x0000000802057824 */ /* 0x000fe200078e0206 */
[----:B------:R-:W-:Y:S02]  /*104b0*/  SHF.L.U32 R4, R0, 0x1f, RZ ;  /* 0x0000001f00047819 */ /* 0x000fe400000006ff */
[----:B------:R-:W-:Y:S02]  /*104c0*/  IADD3 R2, R2, 0x1, RZ ;  /* 0x0000000102027810 */ /* 0x000fe40007ffe0ff */
[----:B------:R-:W2:Y:S02]  /*104d0*/  SYNCS.PHASECHK.TRANS64.TRYWAIT P1, [R5+URZ+0x29840], R4 ;  /* 0x02984004050075a7 */ /* 0x000ea4000802017f */
[----:B------:R-:W-:-:S04]  /*104e0*/  ISETP.NE.AND P2, PT, R2, 0x2, PT ;  /* 0x000000020200780c */ /* 0x000fc80003f45270 */
[----:B------:R-:W-:Y:S01]  /*104f0*/  SEL R3, RZ, 0x1, P2 ;  /* 0x00000001ff037807 */ /* 0x000fe20001000000 */
[----:B--2---:R-:W-:Y:S08]  /*10500*/  @!P1 BRA `(.L_x_88) ;  /* 0x0000002400a89947 */ /* 0x004ff00003800000 */
.L_x_168:
[----:B------:R-:W-:Y:S02]  /*10510*/  SEL R2, R2, RZ, P2 ;  /* 0x000000ff02027207 */ /* 0x000fe40001000000 */
[----:B------:R-:W-:Y:S01]  /*10520*/  LOP3.LUT R0, R0, R3, RZ, 0x3c, !PT ;  /* 0x0000000300007212 */ /* 0x000fe200078e3cff */
[----:B------:R-:W-:Y:S06]  /*10530*/  @!P0 BRA `(.L_x_89) ;  /* 0x0000000000048947 */ /* 0x000fec0003800000 */
[----:B------:R-:W-:Y:S01]  /*10540*/  BPT.TRAP 0x1 ;  /* 0x000000040000795c */ /* 0x000fe20000300000 */
.L_x_89:
[----:B------:R-:W-:Y:S01]  /*10550*/  IMAD R3, R2, 0x8, R6 ;  /* 0x0000000802037824 */ /* 0x000fe200078e0206 */
[----:B------:R-:W-:-:S04]  /*10560*/  SHF.L.U32 R0, R0, 0x1f, RZ ;  /* 0x0000001f00007819 */ /* 0x000fc800000006ff */
[----:B------:R-:W3:Y:S02]  /*10570*/  SYNCS.PHASECHK.TRANS64.TRYWAIT P1, [R3+URZ+0x29840], R0 ;  /* 0x02984000030075a7 */ /* 0x000ee4000802017f */
[----:B---3--:R-:W-:Y:S05]  /*10580*/  @!P1 BRA `(.L_x_90) ;  /* 0x00000024009c9947 */ /* 0x008fea0003800000 */
.L_x_169:
[----:B------:R-:W-:Y:S05]  /*10590*/  @!P0 BRA `(.L_x_91) ;  /* 0x0000000000048947 */ /* 0x000fea0003800000 */
[----:B------:R-:W-:Y:S01]  /*105a0*/  BPT.TRAP 0x1 ;  /* 0x000000040000795c */ /* 0x000fe20000300000 */
.L_x_91:
[----:B------:R-:W4:Y:S02]  /*105b0*/  SYNCS.PHASECHK.TRANS64.TRYWAIT P1, [R5+URZ+0x29860], R4 ;  /* 0x02986004050075a7 */ /* 0x000f24000802017f */
[----:B----4-:R-:W-:Y:S05]  /*105c0*/  @!P1 BRA `(.L_x_92) ;  /* 0x0000002400a09947 */ /* 0x010fea0003800000 */
.L_x_170:
[----:B------:R-:W-:Y:S05]  /*105d0*/  @!P0 BRA `(.L_x_93) ;  /* 0x0000000000048947 */ /* 0x000fea0003800000 */
[----:B------:R-:W-:Y:S01]  /*105e0*/  BPT.TRAP 0x1 ;  /* 0x000000040000795c */ /* 0x000fe20000300000 */
.L_x_93:
[----:B------:R-:W0:Y:S02]  /*105f0*/  SYNCS.PHASECHK.TRANS64.TRYWAIT P1, [R3+URZ+0x29860], R0 ;  /* 0x02986000030075a7 */ /* 0x000e24000802017f */
[----:B0-----:R-:W-:Y:S05]  /*10600*/  @!P1 BRA `(.L_x_94) ;  /* 0x0000002400a49947 */ /* 0x001fea0003800000 */
.L_x_171:
[----:B------:R-:W-:Y:S05]  /*10610*/  @!P0 BRA `(.L_x_95) ;  /* 0x0000000000048947 */ /* 0x000fea0003800000 */
[----:B------:R-:W-:Y:S01]  /*10620*/  BPT.TRAP 0x1 ;  /* 0x000000040000795c */ /* 0x000fe20000300000 */
.L_x_95:
[----:B------:R-:W0:Y:S02]  /*10630*/  SYNCS.PHASECHK.TRANS64.TRYWAIT P1, [R5+URZ+0x29880], R4 ;  /* 0x02988004050075a7 */ /* 0x000e24000802017f */
[----:B0-----:R-:W-:Y:S05]  /*10640*/  @!P1 BRA `(.L_x_96) ;  /* 0x0000002400a89947 */ /* 0x001fea0003800000 */
.L_x_172:
[----:B------:R-:W-:Y:S05]  /*10650*/  @!P0 BRA `(.L_x_97) ;  /* 0x0000000000048947 */ /* 0x000fea0003800000 */
[----:B------:R-:W-:Y:S01]  /*10660*/  BPT.TRAP 0x1 ;  /* 0x000000040000795c */ /* 0x000fe20000300000 */
.L_x_97:
[----:B------:R0:W0:Y:S02]  /*10670*/  SYNCS.PHASECHK.TRANS64.TRYWAIT P0, [R3+URZ+0x29880], R0 ;  /* 0x02988000030075a7 */ /* 0x000024000800017f */
[----:B0-----:R-:W-:Y:S05]  /*10680*/  @!P0 NANOSLEEP.SYNCS 0x989680 ;  /* 0x009896800000895d */ /* 0x001fea0003900000 */
[----:B------:R-:W0:Y:S02]  /*10690*/  @!P0 SYNCS.PHASECHK.TRANS64 P0, [R3+URZ+0x29880], R0 ;  /* 0x02988000030085a7 */ /* 0x000e24000800007f */
[----:B0-----:R-:W-:Y:S05]  /*106a0*/  @!P0 BRA `(.L_x_97) ;  /* 0xfffffffc00f08947 */ /* 0x001fea000383ffff */
.L_x_8:
[----:B------:R-:W-:Y:S05]  /*106b0*/  BSYNC B6 ;  /* 0x0000000000067941 */ /* 0x000fea0003800000 */
.L_x_5:
[----:B------:R-:W-:Y:S05]  /*106c0*/  EXIT ;  /* 0x000000000000794d */ /* 0x000fea0003800000 */
.L_x_12:
[----:B0-----:R-:W-:-:S04]  /*106d0*/  IMAD.U32 R3, RZ, RZ, UR36 ;  /* 0x00000024ff037e24 */ /* 0x001fc8000f8e00ff */
[----:B------:R0:W1:Y:S03]  /*106e0*/  SYNCS.PHASECHK.TRANS64.TRYWAIT P0, [R3+URZ+0x29800], R8 ;  /* 0x02980008030075a7 */ /* 0x000066000800017f */
[----:B-1----:R-:W-:Y:S05]  /*106f0*/  @!P0 NANOSLEEP.SYNCS 0x989680 ;  /* 0x009896800000895d */ /* 0x002fea0003900000 */
[----:B------:R-:W1:Y:S02]  /*10700*/  @!P0 SYNCS.PHASECHK.TRANS64 P0, [R3+URZ+0x29800], R8 ;  /* 0x02980008030085a7 */ /* 0x000e64000800007f */
[----:B-1----:R-:W-:Y:S05]  /*10710*/  @!P0 BRA `(.L_x_12) ;  /* 0xfffffffc00ec8947 */ /* 0x002fea000383ffff */
[----:B------:R-:W-:Y:S05]  /*10720*/  BRA `(.L_x_98) ;  /* 0xffffff0c00a07947 */ /* 0x000fea000383ffff */
.L_x_16:
[----:B-1----:R-:W-:-:S04]  /*10730*/  IMAD.U32 R5, RZ, RZ, UR36 ;  /* 0x00000024ff057e24 */ /* 0x002fc8000f8e00ff */
[----:B------:R1:W2:Y:S03]  /*10740*/  SYNCS.PHASECHK.TRANS64.TRYWAIT P1, [R5+URZ+0x29830], R8 ;  /* 0x02983008050075a7 */ /* 0x0002a6000802017f */
[----:B--2---:R-:W-:Y:S05]  /*10750*/  @!P1 NANOSLEEP.SYNCS 0x989680 ;  /* 0x009896800000995d */ /* 0x004fea0003900000 */
[----:B------:R-:W2:Y:S02]  /*10760*/  @!P1 SYNCS.PHASECHK.TRANS64 P1, [R5+URZ+0x29830], R8 ;  /* 0x02983008050095a7 */ /* 0x000ea4000802007f */
[----:B--2---:R-:W-:Y:S05]  /*10770*/  @!P1 BRA `(.L_x_16) ;  /* 0xfffffffc00ec9947 */ /* 0x004fea000383ffff */
[----:B------:R-:W-:Y:S05]  /*10780*/  BRA `(.L_x_15) ;  /* 0xffffff0c00bc7947 */ /* 0x000fea000383ffff */
.L_x_22:
[----:B-1----:R-:W-:-:S04]  /*10790*/  IMAD.U32 R8, RZ, RZ, UR4 ;  /* 0x00000004ff087e24 */ /* 0x002fc8000f8e00ff */
[----:B------:R1:W2:Y:S03]  /*107a0*/  SYNCS.PHASECHK.TRANS64.TRYWAIT P1, [R8+URZ+0x29830], R3 ;  /* 0x02983003080075a7 */ /* 0x0002a6000802017f */
[----:B--2---:R-:W-:Y:S05]  /*107b0*/  @!P1 NANOSLEEP.SYNCS 0x989680 ;  /* 0x009896800000995d */ /* 0x004fea0003900000 */
[----:B------:R-:W2:Y:S02]  /*107c0*/  @!P1 SYNCS.PHASECHK.TRANS64 P1, [R8+URZ+0x29830], R3 ;  /* 0x02983003080095a7 */ /* 0x000ea4000802007f */
[----:B--2---:R-:W-:Y:S05]  /*107d0*/  @!P1 BRA `(.L_x_22) ;  /* 0xfffffffc00ec9947 */ /* 0x004fea000383ffff */
[----:B------:R-:W-:Y:S05]  /*107e0*/  BRA `(.L_x_19) ;  /* 0xffffff4c00547947 */ /* 0x000fea000383ffff */
.L_x_26:
[----:B-1----:R-:W-:-:S04]  /*107f0*/  MOV R9, UR4 ;  /* 0x0000000400097c02 */ /* 0x002fc80008000f00 */
[----:B------:R1:W2:Y:S03]  /*10800*/  SYNCS.PHASECHK.TRANS64.TRYWAIT P1, [R9+URZ+0x29850], R8 ;  /* 0x02985008090075a7 */ /* 0x0002a6000802017f */
[----:B--2---:R-:W-:Y:S05]  /*10810*/  @!P1 NANOSLEEP.SYNCS 0x989680 ;  /* 0x009896800000995d */ /* 0x004fea0003900000 */
[----:B------:R-:W2:Y:S02]  /*10820*/  @!P1 SYNCS.PHASECHK.TRANS64 P1, [R9+URZ+0x29850], R8 ;  /* 0x02985008090095a7 */ /* 0x000ea4000802007f */
[----:B--2---:R-:W-:Y:S05]  /*10830*/  @!P1 BRA `(.L_x_26) ;  /* 0xfffffffc00ec9947 */ /* 0x004fea000383ffff */
[----:B------:R-:W-:Y:S05]  /*10840*/  BRA `(.L_x_23) ;  /* 0xffffff5800807947 */ /* 0x000fea000383ffff */
.L_x_33:
[----:B-1----:R-:W-:-:S04]  /*10850*/  IMAD.U32 R5, RZ, RZ, UR9 ;  /* 0x00000009ff057e24 */ /* 0x002fc8000f8e00ff */
[----:B------:R1:W2:Y:S03]  /*10860*/  SYNCS.PHASECHK.TRANS64.TRYWAIT P1, [R5+URZ+0x29850], R0 ;  /* 0x02985000050075a7 */ /* 0x0002a6000802017f */
[----:B--2---:R-:W-:Y:S05]  /*10870*/  @!P1 NANOSLEEP.SYNCS 0x989680 ;  /* 0x009896800000995d */ /* 0x004fea0003900000 */
[----:B------:R-:W2:Y:S02]  /*10880*/  @!P1 SYNCS.PHASECHK.TRANS64 P1, [R5+URZ+0x29850], R0 ;  /* 0x02985000050095a7 */ /* 0x000ea4000802007f */
[----:B--2---:R-:W-:Y:S05]  /*10890*/  @!P1 BRA `(.L_x_33) ;  /* 0xfffffffc00ec9947 */ /* 0x004fea000383ffff */
[----:B------:R-:W-:Y:S05]  /*108a0*/  BRA `(.L_x_32) ;  /* 0xffffff8000e47947 */ /* 0x000fea000383ffff */
.L_x_46:
[----:B------:R-:W-:Y:S01]  /*108b0*/  IMAD.MOV.U32 R13, RZ, RZ, R22 ;  /* 0x000000ffff0d7224 */ /* 0x000fe200078e0016 */
[----:B------:R-:W-:Y:S01]  /*108c0*/  MOV R15, 0xffffffff ;  /* 0xffffffff000f7802 */ /* 0x000fe20000000f00 */
[----:B------:R-:W-:Y:S02]  /*108d0*/  IMAD.MOV.U32 R12, RZ, RZ, RZ ;  /* 0x000000ffff0c7224 */ /* 0x000fe400078e00ff */
[----:B------:R-:W-:-:S07]  /*108e0*/  IMAD.MOV.U32 R11, RZ, RZ, 0x1f ;  /* 0x0000001fff0b7424 */ /* 0x000fce00078e00ff */
[----:B-----5:R-:W-:Y:S05]  /*108f0*/  WARPSYNC.COLLECTIVE R15, `(.L_x_99) ;  /* 0x000000000f087348 */ /* 0x020fea0003c00000 */
[----:B------:R0:W1:Y:S02]  /*10900*/  SHFL.IDX P6, R14, R13, R12, R11 ;  /* 0x0000000c0d0e7389 */ /* 0x00006400000c000b */
[----:B01---5:R-:W-:Y:S01]  /*10910*/  ENDCOLLECTIVE ;  /* 0x000000000000791b */ /* 0x023fe20003800000 */
.L_x_99:
[----:B------:R-:W-:Y:S05]  /*10920*/  BRA `(.L_x_100) ;  /* 0xffffffbc00f87947 */ /* 0x000fea000383ffff */
.L_x_48:
[----:B0-----:R-:W-:Y:S02]  /*10930*/  IMAD.MOV.U32 R3, RZ, RZ, 0x1 ;  /* 0x00000001ff037424 */ /* 0x001fe400078e00ff */
[----:B------:R-:W-:-:S03]  /*10940*/  IMAD.U32 R2, RZ, RZ, UR42 ;  /* 0x0000002aff027e24 */ /* 0x000fc6000f8e00ff */
[----:B------:R-:W-:-:S04]  /*10950*/  SHF.L.U32 R3, R3, 0x1f, RZ ;  /* 0x0000001f03037819 */ /* 0x000fc800000006ff */
[----:B------:R0:W1:Y:S03]  /*10960*/  SYNCS.PHASECHK.TRANS64.TRYWAIT P0, [R2+URZ+0x29880], R3 ;  /* 0x02988003020075a7 */ /* 0x000066000800017f */
[----:B-1----:R-:W-:Y:S05]  /*10970*/  @!P0 NANOSLEEP.SYNCS 0x989680 ;  /* 0x009896800000895d */ /* 0x002fea0003900000 */
[----:B------:R-:W1:Y:S02]  /*10980*/  @!P0 SYNCS.PHASECHK.TRANS64 P0, [R2+URZ+0x29880], R3 ;  /* 0x02988003020085a7 */ /* 0x000e64000800007f */
[----:B-1----:R-:W-:Y:S05]  /*10990*/  @!P0 BRA `(.L_x_48) ;  /* 0xfffffffc00e48947 */ /* 0x002fea000383ffff */
[----:B------:R-:W-:Y:S05]  /*109a0*/  BRA `(.L_x_101) ;  /* 0xffffffc400407947 */ /* 0x000fea000383ffff */
.L_x_49:
[----:B------:R-:W-:Y:S01]  /*109b0*/  BSSY B0, `(.L_x_102) ;  /* 0x0000008000007945 */ /* 0x000fe20003800000 */
[----:B------:R-:W-:Y:S01]  /*109c0*/  IMAD.MOV.U32 R13, RZ, RZ, R10 ;  /* 0x000000ffff0d7224 */ /* 0x000fe200078e000a */
[----:B------:R-:W-:Y:S01]  /*109d0*/  MOV R11, 0x1c1f ;  /* 0x00001c1f000b7802 */ /* 0x000fe20000000f00 */
[----:B------:R-:W-:Y:S02]  /*109e0*/  IMAD.MOV.U32 R12, RZ, RZ, RZ ;  /* 0x000000ffff0c7224 */ /* 0x000fe400078e00ff */
[----:B------:R-:W-:-:S07]  /*109f0*/  IMAD.MOV.U32 R15, RZ, RZ, -0x1 ;  /* 0xffffffffff0f7424 */ /* 0x000fce00078e00ff */
[----:B------:R-:W-:Y:S05]  /*10a00*/  WARPSYNC.COLLECTIVE R15, `(.L_x_103) ;  /* 0x000000000f087348 */ /* 0x000fea0003c00000 */
[----:B------:R0:W1:Y:S02]  /*10a10*/  SHFL.IDX P6, R14, R13, R12, R11 ;  /* 0x0000000c0d0e7389 */ /* 0x00006400000c000b */
[----:B01----:R-:W-:Y:S01]  /*10a20*/  ENDCOLLECTIVE ;  /* 0x000000000000791b */ /* 0x003fe20003800000 */
.L_x_103:
[----:B------:R-:W-:Y:S05]  /*10a30*/  BSYNC B0 ;  /* 0x0000000000007941 */ /* 0x000fea0003800000 */
.L_x_102:
[----:B------:R-:W-:Y:S01]  /*10a40*/  IMAD.MOV.U32 R13, RZ, RZ, R18 ;  /* 0x000000ffff0d7224 */ /* 0x000fe200078e0012 */
[----:B------:R-:W-:Y:S01]  /*10a50*/  MOV R11, 0x1c1f ;  /* 0x00001c1f000b7802 */ /* 0x000fe20000000f00 */
[----:B------:R-:W-:Y:S01]  /*10a60*/  IMAD.MOV.U32 R12, RZ, RZ, RZ ;  /* 0x000000ffff0c7224 */ /* 0x000fe200078e00ff */
[C---:B------:R-:W-:Y:S01]  /*10a70*/  LOP3.LUT P3, RZ, R16.reuse, 0x2, RZ, 0xc0, !PT ;  /* 0x0000000210ff7812 */ /* 0x040fe2000786c0ff */
[----:B------:R-:W-:Y:S01]  /*10a80*/  IMAD.MOV.U32 R15, RZ, RZ, -0x1 ;  /* 0xffffffffff0f7424 */ /* 0x000fe200078e00ff */
[----:B------:R-:W-:Y:S01]  /*10a90*/  LOP3.LUT P2, RZ, R16, 0x1, RZ, 0xc0, !PT ;  /* 0x0000000110ff7812 */ /* 0x000fe2000784c0ff */
[----:B------:R-:W-:Y:S01]  /*10aa0*/  IMAD.MOV.U32 R3, RZ, RZ, R14 ;  /* 0x000000ffff037224 */ /* 0x000fe200078e000e */
[----:B------:R-:W-:Y:S01]  /*10ab0*/  ISETP.GE.AND P1, PT, R9, 0x61, PT ;  /* 0x000000610900780c */ /* 0x000fe20003f26270 */
[----:B------:R-:W-:-:S12]  /*10ac0*/  VIADD R8, R7, UR42 ;  /* 0x0000002a07087c36 */ /* 0x000fd80008000000 */
[----:B------:R-:W-:Y:S05]  /*10ad0*/  WARPSYNC.COLLECTIVE R15, `(.L_x_104) ;  /* 0x000000000f087348 */ /* 0x000fea0003c00000 */
[----:B------:R0:W1:Y:S02]  /*10ae0*/  SHFL.IDX P6, R14, R13, R12, R11 ;  /* 0x0000000c0d0e7389 */ /* 0x00006400000c000b */
[----:B01----:R-:W-:Y:S01]  /*10af0*/  ENDCOLLECTIVE ;  /* 0x000000000000791b */ /* 0x003fe20003800000 */
.L_x_104:
[----:B------:R-:W-:Y:S01]  /*10b00*/  ISETP.GE.AND P5, PT, R9, 0x81, PT ;  /* 0x000000810900780c */ /* 0x000fe20003fa6270 */
[----:B------:R-:W-:Y:S01]  /*10b10*/  VIADD R34, R8, 0xa400 ;  /* 0x0000a40008227836 */ /* 0x000fe20000000000 */
[----:B------:R-:W-:Y:S01]  /*10b20*/  IADD3 R7, R33, R8, RZ ;  /* 0x0000000821077210 */ /* 0x000fe20007ffe0ff */
[----:B------:R-:W-:Y:S02]  /*10b30*/  IMAD.MOV.U32 R13, RZ, RZ, R10 ;  /* 0x000000ffff0d7224 */ /* 0x000fe400078e000a */
[----:B------:R-:W-:Y:S02]  /*10b40*/  IMAD.MOV.U32 R12, RZ, RZ, 0x1 ;  /* 0x00000001ff0c7424 */ /* 0x000fe400078e00ff */
[----:B------:R-:W-:-:S07]  /*10b50*/  IMAD.MOV.U32 R2, RZ, RZ, R14 ;  /* 0x000000ffff027224 */ /* 0x000fce00078e000e */
[----:B------:R-:W-:Y:S05]  /*10b60*/  WARPSYNC.COLLECTIVE R15, `(.L_x_105) ;  /* 0x000000000f087348 */ /* 0x000fea0003c00000 */
[----:B------:R0:W1:Y:S02]  /*10b70*/  SHFL.IDX P6, R14, R13, R12, R11 ;  /* 0x0000000c0d0e7389 */ /* 0x00006400000c000b */
[----:B01----:R-:W-:Y:S01]  /*10b80*/  ENDCOLLECTIVE ;  /* 0x000000000000791b */ /* 0x003fe20003800000 */
.L_x_105:
[----:B------:R-:W-:-:S05]  /*10b90*/  IADD3 R2, P0, R35, R2, RZ ;  /* 0x0000000223027210 */ /* 0x000fca0007f1e0ff */
[----:B------:R-:W-:Y:S01]  /*10ba0*/  IMAD.X R3, RZ, RZ, R3, P0 ;  /* 0x000000ffff037224 */ /* 0x000fe200000e0603 */
[----:B------:R-:W-:Y:S01]  /*10bb0*/  ISETP.LT.OR P0, PT, R9, 0x1, P3 ;  /* 0x000000010900780c */ /* 0x000fe20001f01670 */
[----:B------:R-:W-:-:S12]  /*10bc0*/  IMAD.MOV.U32 R13, RZ, RZ, R18 ;  /* 0x000000ffff0d7224 */ /* 0x000fd800078e0012 */
[----:B------:R-:W-:Y:S01]  /*10bd0*/  @!PT LDS RZ, [RZ] ;  /* 0x00000000fffff984 */ /* 0x000fe20000000800 */
[----:B------:R-:W-:Y:S01]  /*10be0*/  @!PT LDS RZ, [RZ] ;  /* 0x00000000fffff984 */ /* 0x000fe20000000800 */
[----:B------:R-:W-:Y:S01]  /*10bf0*/  @!PT LDS RZ, [RZ] ;  /* 0x00000000fffff984 */ /* 0x000fe20000000800 */
[----:B------:R-:W-:Y:S01]  /*10c00*/  LDGSTS.E.BYPASS.LTC128B.128 [R8+0xa400], desc[UR54][R2.64], !P0 ;  /* 0x0a40000002087fae */ /* 0x000fe2000c101d76 */
[----:B------:R-:W-:-:S13]  /*10c10*/  ISETP.LT.OR P0, PT, R9, 0x1, P2 ;  /* 0x000000010900780c */ /* 0x000fda0001701670 */
[----:B------:R0:W-:Y:S02]  /*10c20*/  LDGSTS.E.BYPASS.LTC128B.128 [R7+0xa400], desc[UR54][R2.64+0x40], !P0 ;  /* 0x0a40004002077fae */ /* 0x0001e4000c101d76 */
[----:B0-----:R-:W-:-:S07]  /*10c30*/  IMAD.MOV.U32 R3, RZ, RZ, R14 ;  /* 0x000000ffff037224 */ /* 0x001fce00078e000e */
[----:B------:R-:W-:Y:S05]  /*10c40*/  WARPSYNC.COLLECTIVE R15, `(.L_x_106) ;  /* 0x000000000f087348 */ /* 0x000fea0003c00000 */
[----:B------:R0:W1:Y:S02]  /*10c50*/  SHFL.IDX P6, R14, R13, R12, R11 ;  /* 0x0000000c0d0e7389 */ /* 0x00006400000c000b */
[----:B01----:R-:W-:Y:S01]  /*10c60*/  ENDCOLLECTIVE ;  /* 0x000000000000791b */ /* 0x003fe20003800000 */
.L_x_106:
[----:B------:R-:W-:Y:S02]  /*10c70*/  IMAD.MOV.U32 R13, RZ, RZ, R10 ;  /* 0x000000ffff0d7224 */ /* 0x000fe400078e000a */
[----:B------:R-:W-:Y:S01]  /*10c80*/  IMAD.MOV.U32 R12, RZ, RZ, 0x2 ;  /* 0x00000002ff0c7424 */ /* 0x000fe200078e00ff */
[----:B------:R-:W-:-:S07]  /*10c90*/  MOV R2, R14 ;  /* 0x0000000e00027202 */ /* 0x000fce0000000f00 */
[----:B------:R-:W-:Y:S05]  /*10ca0*/  WARPSYNC.COLLECTIVE R15, `(.L_x_107) ;  /* 0x000000000f087348 */ /* 0x000fea0003c00000 */
[----:B------:R0:W1:Y:S02]  /*10cb0*/  SHFL.IDX P6, R14, R13, R12, R11 ;  /* 0x0000000c0d0e7389 */ /* 0x00006400000c000b */
[----:B01----:R-:W-:Y:S01]  /*10cc0*/  ENDCOLLECTIVE ;  /* 0x000000000000791b */ /* 0x003fe20003800000 */
.L_x_107:
[----:B------:R-:W-:-:S05]  /*10cd0*/  IADD3 R2, P0, R35, R2, RZ ;  /* 0x0000000223027210 */ /* 0x000fca0007f1e0ff */
[----:B------:R-:W-:Y:S01]  /*10ce0*/  IMAD.X R3, RZ, RZ, R3, P0 ;  /* 0x000000ffff037224 */ /* 0x000fe200000e0603 */
[----:B------:R-:W-:Y:S02]  /*10cf0*/  ISETP.LT.OR P0, PT, R9, 0x21, P3 ;  /* 0x000000210900780c */ /* 0x000fe40001f01670 */
[----:B------:R-:W-:-:S11]  /*10d00*/  MOV R13, R18 ;  /* 0x00000012000d7202 */ /* 0x000fd60000000f00 */
        /* <DEDUP_REMOVED lines=10> */
.L_x_108:
[----:B------:R-:W-:Y:S02]  /*10db0*/  IMAD.MOV.U32 R13, RZ, RZ, R10 ;  /* 0x000000ffff0d7224 */ /* 0x000fe400078e000a */
[----:B------:R-:W-:Y:S02]  /*10dc0*/  IMAD.MOV.U32 R12, RZ, RZ, 0x3 ;  /* 0x00000003ff0c7424 */ /* 0x000fe400078e00ff */
[----:B------:R-:W-:-:S07]  /*10dd0*/  IMAD.MOV.U32 R2, RZ, RZ, R14 ;  /* 0x000000ffff027224 */ /* 0x000fce00078e000e */
[----:B------:R-:W-:Y:S05]  /*10de0*/  WARPSYNC.COLLECTIVE R15, `(.L_x_109) ;  /* 0x000000000f087348 */ /* 0x000fea0003c00000 */
[----:B------:R0:W1:Y:S02]  /*10df0*/  SHFL.IDX P6, R14, R13, R12, R11 ;  /* 0x0000000c0d0e7389 */ /* 0x00006400000c000b */
[----:B01----:R-:W-:Y:S01]  /*10e00*/  ENDCOLLECTIVE ;  /* 0x000000000000791b */ /* 0x003fe20003800000 */
.L_x_109:
[----:B------:R-:W-:-:S05]  /*10e10*/  IADD3 R2, P0, R35, R2, RZ ;  /* 0x0000000223027210 */ /* 0x000fca0007f1e0ff */
[----:B------:R-:W-:Y:S01]  /*10e20*/  IMAD.X R3, RZ, RZ, R3, P0 ;  /* 0x000000ffff037224 */ /* 0x000fe200000e0603 */
[----:B------:R-:W-:Y:S01]  /*10e30*/  ISETP.LT.OR P0, PT, R9, 0x41, P3 ;  /* 0x000000410900780c */ /* 0x000fe20001f01670 */
[----:B------:R-:W-:-:S12]  /*10e40*/  IMAD.MOV.U32 R13, RZ, RZ, R18 ;  /* 0x000000ffff0d7224 */ /* 0x000fd800078e0012 */
[----:B------:R-:W-:Y:S01]  /*10e50*/  @!PT LDS RZ, [RZ] ;  /* 0x00000000fffff984 */ /* 0x000fe20000000800 */
[----:B------:R-:W-:Y:S01]  /*10e60*/  @!PT LDS RZ, [RZ] ;  /* 0x00000000fffff984 */ /* 0x000fe20000000800 */
[----:B------:R-:W-:Y:S01]  /*10e70*/  @!PT LDS RZ, [RZ] ;  /* 0x00000000fffff984 */ /* 0x000fe20000000800 */
[----:B------:R0:W-:Y:S01]  /*10e80*/  LDGSTS.E.BYPASS.LTC128B.128 [R8+0xc400], desc[UR54][R2.64], !P0 ;  /* 0x0c40000002087fae */ /* 0x0001e2000c101d76 */
[----:B------:R-:W-:Y:S02]  /*10e90*/  ISETP.LT.OR P0, PT, R9, 0x41, P2 ;  /* 0x000000410900780c */ /* 0x000fe40001701670 */
[----:B------:R-:W-:-:S11]  /*10ea0*/  MOV R10, R14 ;  /* 0x0000000e000a7202 */ /* 0x000fd60000000f00 */
[----:B0-----:R-:W-:Y:S05]  /*10eb0*/  WARPSYNC.COLLECTIVE R15, `(.L_x_110) ;  /* 0x000000000f087348 */ /* 0x001fea0003c00000 */
[----:B------:R1:W2:Y:S02]  /*10ec0*/  SHFL.IDX P6, R14, R13, R12, R11 ;  /* 0x0000000c0d0e7389 */ /* 0x0002a400000c000b */
[----:B012---:R-:W-:Y:S01]  /*10ed0*/  ENDCOLLECTIVE ;  /* 0x000000000000791b */ /* 0x007fe20003800000 */
.L_x_110:
[----:B------:R-:W-:Y:S01]  /*10ee0*/  @!PT LDS RZ, [RZ] ;  /* 0x00000000fffff984 */ /* 0x000fe20000000800 */
[----:B------:R-:W-:Y:S01]  /*10ef0*/  @!PT LDS RZ, [RZ] ;  /* 0x00000000fffff984 */ /* 0x000fe20000000800 */
[----:B------:R-:W-:Y:S01]  /*10f00*/  @!PT LDS RZ, [RZ] ;  /* 0x00000000fffff984 */ /* 0x000fe20000000800 */
[----:B------:R0:W-:Y:S01]  /*10f10*/  LDGSTS.E.BYPASS.LTC128B.128 [R7+0xc400], desc[UR54][R2.64+0x40], !P0 ;  /* 0x0c40004002077fae */ /* 0x0001e2000c101d76 */
[----:B------:R-:W-:Y:S01]  /*10f20*/  IMAD.MOV.U32 R13, RZ, RZ, R19 ;  /* 0x000000ffff0d7224 */ /* 0x000fe200078e0013 */
[----:B------:R-:W-:Y:S01]  /*10f30*/  MOV R12, RZ ;  /* 0x000000ff000c7202 */ /* 0x000fe20000000f00 */
[----:B0-----:R-:W-:-:S07]  /*10f40*/  IMAD.MOV.U32 R2, RZ, RZ, R14 ;  /* 0x000000ffff027224 */ /* 0x001fce00078e000e */
[----:B------:R-:W-:Y:S05]  /*10f50*/  WARPSYNC.COLLECTIVE R15, `(.L_x_111) ;  /* 0x000000000f087348 */ /* 0x000fea0003c00000 */
[----:B------:R0:W1:Y:S02]  /*10f60*/  SHFL.IDX P6, R14, R13, R12, R11 ;  /* 0x0000000c0d0e7389 */ /* 0x00006400000c000b */
[----:B01----:R-:W-:Y:S01]  /*10f70*/  ENDCOLLECTIVE ;  /* 0x000000000000791b */ /* 0x003fe20003800000 */
.L_x_111:
[----:B------:R-:W-:-:S05]  /*10f80*/  IADD3 R2, P0, R35, R2, RZ ;  /* 0x0000000223027210 */ /* 0x000fca0007f1e0ff */
[----:B------:R-:W-:Y:S01]  /*10f90*/  IMAD.X R3, RZ, RZ, R10, P0 ;  /* 0x000000ffff037224 */ /* 0x000fe200000e060a */
[C---:B------:R-:W-:Y:S02]  /*10fa0*/  ISETP.LT.OR P0, PT, R9.reuse, 0x61, P3 ;  /* 0x000000610900780c */ /* 0x040fe40001f01670 */
[----:B------:R-:W-:Y:S01]  /*10fb0*/  ISETP.GE.AND P3, PT, R9, 0x21, PT ;  /* 0x000000210900780c */ /* 0x000fe20003f66270 */
[----:B------:R-:W-:-:S10]  /*10fc0*/  IMAD.MOV.U32 R13, RZ, RZ, R20 ;  /* 0x000000ffff0d7224 */ /* 0x000fd400078e0014 */
[----:B------:R-:W-:Y:S01]  /*10fd0*/  @!PT LDS RZ, [RZ] ;  /* 0x00000000fffff984 */ /* 0x000fe20000000800 */
[----:B------:R-:W-:Y:S01]  /*10fe0*/  @!PT LDS RZ, [RZ] ;  /* 0x00000000fffff984 */ /* 0x000fe20000000800 */
[----:B------:R-:W-:Y:S01]  /*10ff0*/  @!PT LDS RZ, [RZ] ;  /* 0x00000000fffff984 */ /* 0x000fe20000000800 */
[----:B------:R0:W-:Y:S01]  /*11000*/  LDGSTS.E.BYPASS.LTC128B.128 [R8+0xd400], desc[UR54][R2.64], !P0 ;  /* 0x0d40000002087fae */ /* 0x0001e2000c101d76 */
[C---:B------:R-:W-:Y:S01]  /*11010*/  ISETP.LT.OR P0, PT, R9.reuse, 0x61, P2 ;  /* 0x000000610900780c */ /* 0x040fe20001701670 */
[----:B------:R-:W-:Y:S01]  /*11020*/  IMAD.MOV.U32 R19, RZ, RZ, R14 ;  /* 0x000000ffff137224 */ /* 0x000fe200078e000e */
[----:B------:R-:W-:-:S13]  /*11030*/  ISETP.GE.AND P2, PT, R9, 0x41, PT ;  /* 0x000000410900780c */ /* 0x000fda0003f46270 */
[----:B0-----:R-:W-:Y:S05]  /*11040*/  WARPSYNC.COLLECTIVE R15, `(.L_x_112) ;  /* 0x000000000f087348 */ /* 0x001fea0003c00000 */
[----:B------:R1:W2:Y:S02]  /*11050*/  SHFL.IDX P6, R14, R13, R12, R11 ;  /* 0x0000000c0d0e7389 */ /* 0x0002a400000c000b */
[----:B012---:R-:W-:Y:S01]  /*11060*/  ENDCOLLECTIVE ;  /* 0x000000000000791b */ /* 0x007fe20003800000 */
.L_x_112:
[----:B------:R-:W-:Y:S01]  /*11070*/  @!PT LDS RZ, [RZ] ;  /* 0x00000000fffff984 */ /* 0x000fe20000000800 */
[----:B------:R-:W-:Y:S01]  /*11080*/  @!PT LDS RZ, [RZ] ;  /* 0x00000000fffff984 */ /* 0x000fe20000000800 */
[----:B------:R-:W-:Y:S01]  /*11090*/  @!PT LDS RZ, [RZ] ;  /* 0x00000000fffff984 */ /* 0x000fe20000000800 */
[----:B------:R0:W-:Y:S02]  /*110a0*/  LDGSTS.E.BYPASS.LTC128B.128 [R7+0xd400], desc[UR54][R2.64+0x40], !P0 ;  /* 0x0d40004002077fae */ /* 0x0001e4000c101d76 */
[----:B0-----:R-:W-:Y:S01]  /*110b0*/  IMAD.MOV.U32 R2, RZ, RZ, R14 ;  /* 0x000000ffff027224 */ /* 0x001fe200078e000e */
[----:B------:R-:W-:Y:S06]  /*110c0*/  BRA `(.L_x_113) ;  /* 0xffffffc000e87947 */ /* 0x000fec000383ffff */
.L_x_52:
[----:B-1----:R-:W-:Y:S01]  /*110d0*/  MOV R3, 0x1 ;  /* 0x0000000100037802 */ /* 0x002fe20000000f00 */
[----:B------:R-:W-:-:S03]  /*110e0*/  IMAD.U32 R2, RZ, RZ, UR42 ;  /* 0x0000002aff027e24 */ /* 0x000fc6000f8e00ff */
[----:B------:R-:W-:-:S04]  /*110f0*/  SHF.L.U32 R3, R3, 0x1f, RZ ;  /* 0x0000001f03037819 */ /* 0x000fc800000006ff */
[----:B------:R1:W2:Y:S03]  /*11100*/  SYNCS.PHASECHK.TRANS64.TRYWAIT P0, [R2+URZ+0x29840], R3 ;  /* 0x02984003020075a7 */ /* 0x0002a6000800017f */
[----:B--2---:R-:W-:Y:S05]  /*11110*/  @!P0 NANOSLEEP.SYNCS 0x989680 ;  /* 0x009896800000895d */ /* 0x004fea0003900000 */
[----:B------:R-:W2:Y:S02]  /*11120*/  @!P0 SYNCS.PHASECHK.TRANS64 P0, [R2+URZ+0x29840], R3 ;  /* 0x02984003020085a7 */ /* 0x000ea4000800007f */
[----:B--2---:R-:W-:Y:S05]  /*11130*/  @!P0 BRA `(.L_x_52) ;  /* 0xfffffffc00e48947 */ /* 0x004fea000383ffff */
[----:B------:R-:W-:Y:S05]  /*11140*/  BRA `(.L_x_114) ;  /* 0xffffffc400347947 */ /* 0x000fea000383ffff */
.L_x_53:
[----:B------:R-:W-:Y:S01]  /*11150*/  BSSY B0, `(.L_x_115) ;  /* 0x0000008000007945 */ /* 0x000fe20003800000 */
[----:B------:R-:W-:Y:S01]  /*11160*/  IMAD.MOV.U32 R13, RZ, RZ, R6 ;  /* 0x000000ffff0d7224 */ /* 0x000fe200078e0006 */
[----:B------:R-:W-:Y:S01]  /*11170*/  MOV R15, 0xffffffff ;  /* 0xffffffff000f7802 */ /* 0x000fe20000000f00 */
[----:B------:R-:W-:Y:S02]  /*11180*/  IMAD.MOV.U32 R12, RZ, RZ, RZ ;  /* 0x000000ffff0c7224 */ /* 0x000fe400078e00ff */
[----:B------:R-:W-:-:S07]  /*11190*/  IMAD.MOV.U32 R11, RZ, RZ, 0x1c1f ;  /* 0x00001c1fff0b7424 */ /* 0x000fce00078e00ff */
[----:B0-----:R-:W-:Y:S05]  /*111a0*/  WARPSYNC.COLLECTIVE R15, `(.L_x_116) ;  /* 0x000000000f087348 */ /* 0x001fea0003c00000 */
[----:B------:R1:W2:Y:S02]  /*111b0*/  SHFL.IDX P6, R14, R13, R12, R11 ;  /* 0x0000000c0d0e7389 */ /* 0x0002a400000c000b */
[----:B012---:R-:W-:Y:S01]  /*111c0*/  ENDCOLLECTIVE ;  /* 0x000000000000791b */ /* 0x007fe20003800000 */
.L_x_116:
[----:B------:R-:W-:Y:S05]  /*111d0*/  BSYNC B0 ;  /* 0x0000000000007941 */ /* 0x000fea0003800000 */
.L_x_115:
[----:B------:R-:W-:Y:S01]  /*111e0*/  IMAD.MOV.U32 R13, RZ, RZ, R5 ;  /* 0x000000ffff0d7224 */ /* 0x000fe200078e0005 */
[----:B------:R-:W-:Y:S01]  /*111f0*/  MOV R15, 0xffffffff ;  /* 0xffffffff000f7802 */ /* 0x000fe20000000f00 */
[----:B------:R-:W-:Y:S01]  /*11200*/  IMAD.MOV.U32 R12, RZ, RZ, RZ ;  /* 0x000000ffff0c7224 */ /* 0x000fe200078e00ff */
[----:B------:R-:W-:Y:S01]  /*11210*/  P2R R4, PR, RZ, 0x20 ;  /* 0x00000020ff047803 */ /* 0x000fe20000000000 */
[----:B------:R-:W-:Y:S01]  /*11220*/  IMAD.MOV.U32 R11, RZ, RZ, 0x1c1f ;  /* 0x00001c1fff0b7424 */ /* 0x000fe200078e00ff */
[----:B------:R-:W-:Y:S01]  /*11230*/  LOP3.LUT P5, RZ, R16, 0x4, RZ, 0xc0, !PT ;  /* 0x0000000410ff7812 */ /* 0x000fe200078ac0ff */
[----:B------:R-:W-:Y:S02]  /*11240*/  IMAD.MOV.U32 R2, RZ, RZ, R14 ;  /* 0x000000ffff027224 */ /* 0x000fe400078e000e */
[----:B------:R-:W-:-:S10]  /*11250*/  @P4 VIADD R9, R36, UR42 ;  /* 0x0000002a24094c36 */ /* 0x000fd40008000000 */
[----:B------:R-:W-:Y:S05]  /*11260*/  WARPSYNC.COLLECTIVE R15, `(.L_x_117) ;  /* 0x000000000f087348 */ /* 0x000fea0003c00000 */
[----:B------:R0:W1:Y:S02]  /*11270*/  SHFL.IDX P6, R14, R13, R12, R11 ;  /* 0x0000000c0d0e7389 */ /* 0x00006400000c000b */
[----:B01----:R-:W-:Y:S01]  /*11280*/  ENDCOLLECTIVE ;  /* 0x000000000000791b */ /* 0x003fe20003800000 */
.L_x_117:
[----:B------:R-:W-:Y:S02]  /*11290*/  @P3 VIADD R21, R36, UR42 ;  /* 0x0000002a24153c36 */ /* 0x000fe40008000000 */
[----:B------:R-:W-:Y:S01]  /*112a0*/  IMAD.MOV.U32 R13, RZ, RZ, R6 ;  /* 0x000000ffff0d7224 */ /* 0x000fe200078e0006 */
[----:B------:R-:W-:Y:S02]  /*112b0*/  MOV R12, 0x1 ;  /* 0x00000001000c7802 */ /* 0x000fe40000000f00 */
[----:B------:R-:W-:Y:S02]  /*112c0*/  @P4 IADD3 R14, P0, R35, R14, RZ ;  /* 0x0000000e230e4210 */ /* 0x000fe40007f1e0ff */
[----:B------:R-:W-:-:S03]  /*112d0*/  LOP3.LUT P6, RZ, R16, 0x8, RZ, 0xc0, !PT ;  /* 0x0000000810ff7812 */ /* 0x000fc600078cc0ff */
[----:B------:R-:W-:Y:S01]  /*112e0*/  @P4 IMAD.X R3, RZ, RZ, R2, P0 ;  /* 0x000000ffff034224 */ /* 0x000fe200000e0602 */
[----:B------:R-:W-:Y:S01]  /*112f0*/  LOP3.LUT P0, RZ, R16, 0x10, RZ, 0xc0, !PT ;  /* 0x0000001010ff7812 */ /* 0x000fe2000780c0ff */
[----:B------:R-:W-:-:S12]  /*11300*/  @P4 IMAD.MOV.U32 R2, RZ, RZ, R14 ;  /* 0x000000ffff024224 */ /* 0x000fd800078e000e */
[----:B------:R-:W-:Y:S01]  /*11310*/  @!PT LDS RZ, [RZ] ;  /* 0x00000000fffff984 */ /* 0x000fe20000000800 */
[----:B------:R-:W-:Y:S01]  /*11320*/  @!PT LDS RZ, [RZ] ;  /* 0x00000000fffff984 */ /* 0x000fe20000000800 */
[----:B------:R-:W-:Y:S01]  /*11330*/  @!PT LDS RZ, [RZ] ;  /* 0x00000000fffff984 */ /* 0x000fe20000000800 */
[----:B------:R0:W-:Y:S04]  /*11340*/  @P4 LDGSTS.E.BYPASS.LTC128B.128 [R9+0x1a400], desc[UR54][R2.64], !P0 ;  /* 0x1a40000002094fae */ /* 0x0001e8000c101d76 */
[----:B------:R0:W-:Y:S02]  /*11350*/  @P4 LDGSTS.E.BYPASS.LTC128B.128 [R9+0x1cc00], desc[UR54][R2.64+0x40], !P6 ;  /* 0x1cc0004002094fae */ /* 0x0001e4000f101d76 */
[----:B0-----:R-:W-:Y:S05]  /*11360*/  WARPSYNC.COLLECTIVE R15, `(.L_x_118) ;  /* 0x000000000f087348 */ /* 0x001fea0003c00000 */
[----:B------:R1:W2:Y:S02]  /*11370*/  SHFL.IDX P6, R14, R13, R12, R11 ;  /* 0x0000000c0d0e7389 */ /* 0x0002a400000c000b */
[----:B012---:R-:W-:Y:S01]  /*11380*/  ENDCOLLECTIVE ;  /* 0x000000000000791b */ /* 0x007fe20003800000 */
.L_x_118:
[----:B------:R-:W-:Y:S01]  /*11390*/  @!PT LDS RZ, [RZ] ;  /* 0x00000000fffff984 */ /* 0x000fe20000000800 */
[----:B------:R-:W-:Y:S01]  /*113a0*/  @!PT LDS RZ, [RZ] ;  /* 0x00000000fffff984 */ /* 0x000fe20000000800 */
[----:B------:R-:W-:Y:S01]  /*113b0*/  @!PT LDS RZ, [RZ] ;  /* 0x00000000fffff984 */ /* 0x000fe20000000800 */
[----:B------:R0:W-:Y:S01]  /*113c0*/  @P4 LDGSTS.E.BYPASS.LTC128B.128 [R9+0x1f400], desc[UR54][R2.64+0x80], !P5 ;  /* 0x1f40008002094fae */ /* 0x0001e2000e901d76 */
[----:B------:R-:W-:Y:S01]  /*113d0*/  LOP3.LUT P4, RZ, R16, 0x8, RZ, 0xc0, !PT ;  /* 0x0000000810ff7812 */ /* 0x000fe2000788c0ff */
[----:B------:R-:W-:Y:S02]  /*113e0*/  IMAD.MOV.U32 R13, RZ, RZ, R5 ;  /* 0x000000ffff0d7224 */ /* 0x000fe400078e0005 */
[----:B------:R-:W-:-:S10]  /*113f0*/  IMAD.MOV.U32 R8, RZ, RZ, R14 ;  /* 0x000000ffff087224 */ /* 0x000fd400078e000e */
[----:B0-----:R-:W-:Y:S05]  /*11400*/  WARPSYNC.COLLECTIVE R15, `(.L_x_119) ;  /* 0x000000000f087348 */ /* 0x001fea0003c00000 */
[----:B------:R1:W2:Y:S02]  /*11410*/  SHFL.IDX P6, R14, R13, R12, R11 ;  /* 0x0000000c0d0e7389 */ /* 0x0002a400000c000b */
[----:B012---:R-:W-:Y:S01]  /*11420*/  ENDCOLLECTIVE ;  /* 0x000000000000791b */ /* 0x007fe20003800000 */
.L_x_119:
[----:B------:R-:W-:Y:S02]  /*11430*/  IMAD.MOV.U32 R13, RZ, RZ, R6 ;  /* 0x000000ffff0d7224 */ /* 0x000fe400078e0006 */
[----:B------:R-:W-:Y:S01]  /*11440*/  IMAD.MOV.U32 R12, RZ, RZ, 0x2 ;  /* 0x00000002ff0c7424 */ /* 0x000fe200078e00ff */
[----:B------:R-:W-:Y:S02]  /*11450*/  @P3 IADD3 R14, P0, R35, R14, RZ ;  /* 0x0000000e230e3210 */ /* 0x000fe40007f1e0ff */
[----:B------:R-:W-:Y:S02]  /*11460*/  LOP3.LUT P6, RZ, R16, 0x10, RZ, 0xc0, !PT ;  /* 0x0000001010ff7812 */ /* 0x000fe400078cc0ff */
[----:B------:R-:W-:Y:S01]  /*11470*/  @P3 MOV R2, R14 ;  /* 0x0000000e00023202 */ /* 0x000fe20000000f00 */
[----:B------:R-:W-:-:S04]  /*11480*/  @P3 IMAD.X R19, RZ, RZ, R8, P0 ;  /* 0x000000ffff133224 */ /* 0x000fc800000e0608 */
[----:B------:R-:W-:Y:S02]  /*11490*/  @P3 IMAD.MOV.U32 R3, RZ, RZ, R19 ;  /* 0x000000ffff033224 */ /* 0x000fe400078e0013 */
[----:B------:R-:W-:-:S04]  /*114a0*/  @P2 VIADD R19, R36, UR42 ;  /* 0x0000002a24132c36 */ /* 0x000fc80008000000 */
[----:B------:R-:W-:Y:S01]  /*114b0*/  @!PT LDS RZ, [RZ] ;  /* 0x00000000fffff984 */ /* 0x000fe20000000800 */
[----:B------:R-:W-:Y:S01]  /*114c0*/  @!PT LDS RZ, [RZ] ;  /* 0x00000000fffff984 */ /* 0x000fe20000000800 */
[----:B------:R-:W-:Y:S01]  /*114d0*/  @!PT LDS RZ, [RZ] ;  /* 0x00000000fffff984 */ /* 0x000fe20000000800 */
[----:B------:R0:W-:Y:S03]  /*114e0*/  @P3 LDGSTS.E.BYPASS.LTC128B.128 [R21+0x1ac00], desc[UR54][R2.64], !P6 ;  /* 0x1ac0000002153fae */ /* 0x0001e6000f101d76 */
[----:B0-----:R-:W-:Y:S05]  /*114f0*/  WARPSYNC.COLLECTIVE R15, `(.L_x_120) ;  /* 0x000000000f087348 */ /* 0x001fea0003c00000 */
[----:B------:R1:W2:Y:S02]  /*11500*/  SHFL.IDX P6, R14, R13, R12, R11 ;  /* 0x0000000c0d0e7389 */ /* 0x0002a400000c000b */
[----:B012---:R-:W-:Y:S01]  /*11510*/  ENDCOLLECTIVE ;  /* 0x000000000000791b */ /* 0x007fe20003800000 */
.L_x_120:
[----:B------:R-:W-:Y:S01]  /*11520*/  @!PT LDS RZ, [RZ] ;  /* 0x00000000fffff984 */ /* 0x000fe20000000800 */
[----:B------:R-:W-:Y:S01]  /*11530*/  @!PT LDS RZ, [RZ] ;  /* 0x00000000fffff984 */ /* 0x000fe20000000800 */
[----:B------:R-:W-:Y:S01]  /*11540*/  @!PT LDS RZ, [RZ] ;  /* 0x00000000fffff984 */ /* 0x000fe20000000800 */
[----:B------:R-:W-:Y:S04]  /*11550*/  @P3 LDGSTS.E.BYPASS.LTC128B.128 [R21+0x1d400], desc[UR54][R2.64+0x40], !P4 ;  /* 0x1d40004002153fae */ /* 0x000fe8000e101d76 */
[----:B------:R0:W-:Y:S01]  /*11560*/  @P3 LDGSTS.E.BYPASS.LTC128B.128 [R21+0x1fc00], desc[UR54][R2.64+0x80], !P5 ;  /* 0x1fc0008002153fae */ /* 0x0001e2000e901d76 */
[----:B------:R-:W-:Y:S02]  /*11570*/  LOP3.LUT P3, RZ, R16, 0x10, RZ, 0xc0, !PT ;  /* 0x0000001010ff7812 */ /* 0x000fe4000786c0ff */
[----:B------:R-:W-:Y:S02]  /*11580*/  MOV R13, R5 ;  /* 0x00000005000d7202 */ /* 0x000fe40000000f00 */
[----:B0-----:R-:W-:Y:S01]  /*11590*/  @P1 IADD3 R21, R36, UR42, RZ ;  /* 0x0000002a24151c10 */ /* 0x001fe2000fffe0ff */
[----:B------:R-:W-:-:S08]  /*115a0*/  IMAD.MOV.U32 R8, RZ, RZ, R14 ;  /* 0x000000ffff087224 */ /* 0x000fd000078e000e */
[----:B------:R-:W-:Y:S05]  /*115b0*/  WARPSYNC.COLLECTIVE R15, `(.L_x_121) ;  /* 0x000000000f087348 */ /* 0x000fea0003c00000 */
[----:B------:R0:W1:Y:S02]  /*115c0*/  SHFL.IDX P6, R14, R13, R12, R11 ;  /* 0x0000000c0d0e7389 */ /* 0x00006400000c000b */
[----:B01----:R-:W-:Y:S01]  /*115d0*/  ENDCOLLECTIVE ;  /* 0x000000000000791b */ /* 0x003fe20003800000 */
.L_x_121:
[----:B------:R-:W-:Y:S01]  /*115e0*/  MOV R13, R6 ;  /* 0x00000006000d7202 */ /* 0x000fe20000000f00 */
[----:B------:R-:W-:Y:S01]  /*115f0*/  IMAD.MOV.U32 R12, RZ, RZ, 0x3 ;  /* 0x00000003ff0c7424 */ /* 0x000fe200078e00ff */
[----:B------:R-:W-:-:S05]  /*11600*/  @P2 IADD3 R14, P0, R35, R14, RZ ;  /* 0x0000000e230e2210 */ /* 0x000fca0007f1e0ff */
[----:B------:R-:W-:-:S08]  /*11610*/  @P2 IMAD.MOV.U32 R2, RZ, RZ, R14 ;  /* 0x000000ffff022224 */ /* 0x000fd000078e000e */
[----:B------:R-:W-:Y:S05]  /*11620*/  WARPSYNC.COLLECTIVE R15, `(.L_x_122) ;  /* 0x000000000f087348 */ /* 0x000fea0003c00000 */
[----:B------:R0:W1:Y:S02]  /*11630*/  SHFL.IDX P6, R14, R13, R12, R11 ;  /* 0x0000000c0d0e7389 */ /* 0x00006400000c000b */
[----:B01----:R-:W-:Y:S01]  /*11640*/  ENDCOLLECTIVE ;  /* 0x000000000000791b */ /* 0x003fe20003800000 */
.L_x_122:
[----:B------:R-:W-:-:S04]  /*11650*/  @P2 IMAD.X R9, RZ, RZ, R8, P0 ;  /* 0x000000ffff092224 */ /* 0x000fc800000e0608 */
[----:B------:R-:W-:-:S05]  /*11660*/  @P2 IMAD.MOV.U32 R3, RZ, RZ, R9 ;  /* 0x000000ffff032224 */ /* 0x000fca00078e0009 */
[----:B------:R-:W-:Y:S01]  /*11670*/  @!PT LDS RZ, [RZ] ;  /* 0x00000000fffff984 */ /* 0x000fe20000000800 */
[----:B------:R-:W-:Y:S01]  /*11680*/  @!PT LDS RZ, [RZ] ;  /* 0x00000000fffff984 */ /* 0x000fe20000000800 */
[----:B------:R-:W-:Y:S01]  /*11690*/  @!PT LDS RZ, [RZ] ;  /* 0x00000000fffff984 */ /* 0x000fe20000000800 */
[----:B------:R0:W-:Y:S01]  /*116a0*/  @P2 LDGSTS.E.BYPASS.LTC128B.128 [R19+0x1b400], desc[UR54][R2.64], !P3 ;  /* 0x1b40000002132fae */ /* 0x0001e2000d901d76 */
[----:B------:R-:W-:-:S03]  /*116b0*/  IMAD.MOV.U32 R13, RZ, RZ, R5 ;  /* 0x000000ffff0d7224 */ /* 0x000fc600078e0005 */
[----:B------:R0:W-:Y:S04]  /*116c0*/  @P2 LDGSTS.E.BYPASS.LTC128B.128 [R19+0x1dc00], desc[UR54][R2.64+0x40], !P4 ;  /* 0x1dc0004002132fae */ /* 0x0001e8000e101d76 */
[----:B------:R0:W-:Y:S01]  /*116d0*/  @P2 LDGSTS.E.BYPASS.LTC128B.128 [R19+0x20400], desc[UR54][R2.64+0x80], !P5 ;  /* 0x2040008002132fae */ /* 0x0001e2000e901d76 */
[----:B------:R-:W-:-:S07]  /*116e0*/  IMAD.MOV.U32 R8, RZ, RZ, R14 ;  /* 0x000000ffff087224 */ /* 0x000fce00078e000e */
[----:B0-----:R-:W-:Y:S05]  /*116f0*/  WARPSYNC.COLLECTIVE R15, `(.L_x_123) ;  /* 0x000000000f087348 */ /* 0x001fea0003c00000 */
[----:B------:R1:W2:Y:S02]  /*11700*/  SHFL.IDX P6, R14, R13, R12, R11 ;  /* 0x0000000c0d0e7389 */ /* 0x0002a400000c000b */
[----:B012---:R-:W-:Y:S01]  /*11710*/  ENDCOLLECTIVE ;  /* 0x000000000000791b */ /* 0x007fe20003800000 */
.L_x_123:
[----:B------:R-:W-:Y:S02]  /*11720*/  IMAD.MOV.U32 R13, RZ, RZ, R7 ;  /* 0x000000ffff0d7224 */ /* 0x000fe400078e0007 */
[----:B------:R-:W-:Y:S01]  /*11730*/  IMAD.MOV.U32 R12, RZ, RZ, RZ ;  /* 0x000000ffff0c7224 */ /* 0x000fe200078e00ff */
[----:B------:R-:W-:-:S05]  /*11740*/  @P1 IADD3 R14, P0, R35, R14, RZ ;  /* 0x0000000e230e1210 */ /* 0x000fca0007f1e0ff */
[----:B------:R-:W-:-:S08]  /*11750*/  @P1 IMAD.MOV.U32 R2, RZ, RZ, R14 ;  /* 0x000000ffff021224 */ /* 0x000fd000078e000e */
[----:B------:R-:W-:Y:S05]  /*11760*/  WARPSYNC.COLLECTIVE R15, `(.L_x_124) ;  /* 0x000000000f087348 */ /* 0x000fea0003c00000 */
[----:B------:R0:W1:Y:S02]  /*11770*/  SHFL.IDX P6, R14, R13, R12, R11 ;  /* 0x0000000c0d0e7389 */ /* 0x00006400000c000b */
[----:B01----:R-:W-:Y:S01]  /*11780*/  ENDCOLLECTIVE ;  /* 0x000000000000791b */ /* 0x003fe20003800000 */
.L_x_124:
        /* <DEDUP_REMOVED lines=9> */
[----:B------:R-:W-:Y:S02]  /*11820*/  ISETP.NE.AND P5, PT, R4, RZ, PT ;  /* 0x000000ff0400720c */ /* 0x000fe40003fa5270 */
[----:B------:R-:W-:-:S11]  /*11830*/  MOV R7, R14 ;  /* 0x0000000e00077202 */ /* 0x000fd60000000f00 */
[----:B0-----:R-:W-:Y:S05]  /*11840*/  WARPSYNC.COLLECTIVE R15, `(.L_x_125) ;  /* 0x000000000f087348 */ /* 0x001fea0003c00000 */
[----:B------:R1:W2:Y:S02]  /*11850*/  SHFL.IDX P6, R14, R13, R12, R11 ;  /* 0x0000000c0d0e7389 */ /* 0x0002a400000c000b */
[----:B012---:R-:W-:Y:S01]  /*11860*/  ENDCOLLECTIVE ;  /* 0x000000000000791b */ /* 0x007fe20003800000 */
.L_x_125:
[----:B------:R-:W-:Y:S05]  /*11870*/  BRA `(.L_x_126) ;  /* 0xffffffc000d87947 */ /* 0x000fea000383ffff */
.L_x_58:
[----:B------:R-:W-:Y:S01]  /*11880*/  IMAD.MOV.U32 R13, RZ, RZ, R5 ;  /* 0x000000ffff0d7224 */ /* 0x000fe200078e0005 */
[----:B------:R-:W-:Y:S01]  /*11890*/  MOV R15, 0xffffffff ;  /* 0xffffffff000f7802 */ /* 0x000fe20000000f00 */
[----:B------:R-:W-:Y:S02]  /*118a0*/  IMAD.MOV.U32 R12, RZ, RZ, RZ ;  /* 0x000000ffff0c7224 */ /* 0x000fe400078e00ff */
[----:B------:R-:W-:Y:S02]  /*118b0*/  IMAD.MOV.U32 R11, RZ, RZ, 0x1c1f ;  /* 0x00001c1fff0b7424 */ /* 0x000fe400078e00ff */
[----:B------:R-:W-:-:S07]  /*118c0*/  IMAD R29, R29, 0x80, R28 ;  /* 0x000000801d1d7824 */ /* 0x000fce00078e021c */
[----:B0-2---:R-:W-:Y:S05]  /*118d0*/  WARPSYNC.COLLECTIVE R15, `(.L_x_127) ;  /* 0x000000000f087348 */ /* 0x005fea0003c00000 */
[----:B--2---:R1:W2:Y:S02]  /*118e0*/  SHFL.IDX P6, R14, R13, R12, R11 ;  /* 0x0000000c0d0e7389 */ /* 0x0042a400000c000b */
[----:B012---:R-:W-:Y:S01]  /*118f0*/  ENDCOLLECTIVE ;  /* 0x000000000000791b */ /* 0x007fe20003800000 */
.L_x_127:
[----:B------:R-:W-:Y:S02]  /*11900*/  VIADD R7, R29, 0x20 ;  /* 0x000000201d077836 */ /* 0x000fe40000000000 */
[----:B------:R-:W-:Y:S02]  /*11910*/  IMAD.MOV.U32 R13, RZ, RZ, R4 ;  /* 0x000000ffff0d7224 */ /* 0x000fe400078e0004 */
[----:B------:R-:W-:-:S07]  /*11920*/  IMAD.MOV.U32 R2, RZ, RZ, R14 ;  /* 0x000000ffff027224 */ /* 0x000fce00078e000e */
[----:B------:R-:W-:Y:S05]  /*11930*/  WARPSYNC.COLLECTIVE R15, `(.L_x_128) ;  /* 0x000000000f087348 */ /* 0x000fea0003c00000 */
[----:B------:R0:W1:Y:S02]  /*11940*/  SHFL.IDX P6, R14, R13, R12, R11 ;  /* 0x0000000c0d0e7389 */ /* 0x00006400000c000b */
[----:B01----:R-:W-:Y:S01]  /*11950*/  ENDCOLLECTIVE ;  /* 0x000000000000791b */ /* 0x003fe20003800000 */
.L_x_128:
[----:B------:R-:W-:Y:S02]  /*11960*/  ULDC UR4, c[0x0][0x288] ;  /* 0x0000a20000047ab9 */ /* 0x000fe40000000800 */
[----:B------:R-:W-:-:S05]  /*11970*/  IMAD R0, R0, UR4, RZ ;  /* 0x0000000400007c24 */ /* 0x000fca000f8e02ff */
[----:B------:R-:W-:Y:S01]  /*11980*/  ISETP.GE.AND P0, PT, R29, R0, PT ;  /* 0x000000001d00720c */ /* 0x000fe20003f06270 */
[----:B------:R-:W-:Y:S02]  /*11990*/  IMAD.MOV.U32 R13, RZ, RZ, R5 ;  /* 0x000000ffff0d7224 */ /* 0x000fe400078e0005 */
[----:B------:R-:W-:-:S10]  /*119a0*/  IMAD.MOV.U32 R12, RZ, RZ, 0x1 ;  /* 0x00000001ff0c7424 */ /* 0x000fd400078e00ff */
[----:B------:R-:W-:Y:S02]  /*119b0*/  @!P0 IADD3 R9, R36, UR42, RZ ;  /* 0x0000002a24098c10 */ /* 0x000fe4000fffe0ff */
[----:B------:R-:W-:-:S05]  /*119c0*/  @!P0 IADD3 R14, P4, R35, R14, RZ ;  /* 0x0000000e230e8210 */ /* 0x000fca0007f9e0ff */
[----:B------:R-:W-:Y:S02]  /*119d0*/  @!P0 IMAD.X R3, RZ, RZ, R2, P4 ;  /* 0x000000ffff038224 */ /* 0x000fe400020e0602 */
[----:B------:R-:W-:-:S07]  /*119e0*/  @!P0 IMAD.MOV.U32 R2, RZ, RZ, R14 ;  /* 0x000000ffff028224 */ /* 0x000fce00078e000e */
[----:B------:R-:W-:Y:S05]  /*119f0*/  WARPSYNC.COLLECTIVE R15, `(.L_x_129) ;  /* 0x000000000f087348 */ /* 0x000fea0003c00000 */
[----:B------:R0:W1:Y:S02]  /*11a00*/  SHFL.IDX P6, R14, R13, R12, R11 ;  /* 0x0000000c0d0e7389 */ /* 0x00006400000c000b */
[----:B01----:R-:W-:Y:S01]  /*11a10*/  ENDCOLLECTIVE ;  /* 0x000000000000791b */ /* 0x003fe20003800000 */
.L_x_129:
[----:B------:R-:W-:Y:S01]  /*11a20*/  @!PT LDS RZ, [RZ] ;  /* 0x00000000fffff984 */ /* 0x000fe20000000800 */
[----:B------:R-:W-:Y:S01]  /*11a30*/  @!PT LDS RZ, [RZ] ;  /* 0x00000000fffff984 */ /* 0x000fe20000000800 */
[----:B------:R-:W-:Y:S01]  /*11a40*/  @!PT LDS RZ, [RZ] ;  /* 0x00000000fffff984 */ /* 0x000fe20000000800 */
[----:B------:R0:W-:Y:S04]  /*11a50*/  @!P0 LDGSTS.E.BYPASS.LTC128B.128 [R9+0x14400], desc[UR54][R2.64], !P3 ;  /* 0x1440000002098fae */ /* 0x0001e8000d901d76 */
[----:B------:R0:W-:Y:S04]  /*11a60*/  @!P0 LDGSTS.E.BYPASS.LTC128B.128 [R9+0x16400], desc[UR54][R2.64+0x40], !P2 ;  /* 0x1640004002098fae */ /* 0x0001e8000d101d76 */
[----:B------:R0:W-:Y:S01]  /*11a70*/  @!P0 LDGSTS.E.BYPASS.LTC128B.128 [R9+0x18400], desc[UR54][R2.64+0x80], !P1 ;  /* 0x1840008002098fae */ /* 0x0001e2000c901d76 */
[----:B------:R-:W-:Y:S01]  /*11a80*/  ISETP.GE.AND P0, PT, R7, R0, PT ;  /* 0x000000000700720c */ /* 0x000fe20003f06270 */
[----:B------:R-:W-:Y:S01]  /*11a90*/  IMAD.MOV.U32 R13, RZ, RZ, R4 ;  /* 0x000000ffff0d7224 */ /* 0x000fe200078e0004 */
[----:B------:R-:W-:-:S11]  /*11aa0*/  MOV R6, R14 ;  /* 0x0000000e00067202 */ /* 0x000fd60000000f00 */
[----:B0-----:R-:W-:Y:S05]  /*11ab0*/  WARPSYNC.COLLECTIVE R15, `(.L_x_130) ;  /* 0x000000000f087348 */ /* 0x001fea0003c00000 */
[----:B------:R1:W2:Y:S02]  /*11ac0*/  SHFL.IDX P6, R14, R13, R12, R11 ;  /* 0x0000000c0d0e7389 */ /* 0x0002a400000c000b */
[----:B012---:R-:W-:Y:S01]  /*11ad0*/  ENDCOLLECTIVE ;  /* 0x000000000000791b */ /* 0x007fe20003800000 */
.L_x_130:
[----:B------:R-:W-:Y:S02]  /*11ae0*/  @!P0 VIADD R19, R36, UR42 ;  /* 0x0000002a24138c36 */ /* 0x000fe40008000000 */
[----:B------:R-:W-:Y:S02]  /*11af0*/  IMAD.MOV.U32 R13, RZ, RZ, R5 ;  /* 0x000000ffff0d7224 */ /* 0x000fe400078e0005 */
[----:B------:R-:W-:Y:S01]  /*11b00*/  IMAD.MOV.U32 R12, RZ, RZ, 0x2 ;  /* 0x00000002ff0c7424 */ /* 0x000fe200078e00ff */
[----:B------:R-:W-:-:S05]  /*11b10*/  @!P0 IADD3 R14, P4, R35, R14, RZ ;  /* 0x0000000e230e8210 */ /* 0x000fca0007f9e0ff */
[----:B------:R-:W-:-:S08]  /*11b20*/  @!P0 IMAD.MOV.U32 R2, RZ, RZ, R14 ;  /* 0x000000ffff028224 */ /* 0x000fd000078e000e */
[----:B------:R-:W-:Y:S05]  /*11b30*/  WARPSYNC.COLLECTIVE R15, `(.L_x_131) ;  /* 0x000000000f087348 */ /* 0x000fea0003c00000 */
[----:B------:R0:W1:Y:S02]  /*11b40*/  SHFL.IDX P6, R14, R13, R12, R11 ;  /* 0x0000000c0d0e7389 */ /* 0x00006400000c000b */
[----:B01----:R-:W-:Y:S01]  /*11b50*/  ENDCOLLECTIVE ;  /* 0x000000000000791b */ /* 0x003fe20003800000 */
.L_x_131:
[----:B------:R-:W-:-:S05]  /*11b60*/  @!P0 IMAD.X R7, RZ, RZ, R6, P4 ;  /* 0x000000ffff078224 */ /* 0x000fca00020e0606 */
[----:B------:R-:W-:Y:S01]  /*11b70*/  @!P0 MOV R3, R7 ;  /* 0x0000000700038202 */ /* 0x000fe20000000f00 */
[----:B------:R-:W-:-:S04]  /*11b80*/  VIADD R7, R29, 0x40 ;  /* 0x000000401d077836 */ /* 0x000fc80000000000 */
[----:B------:R-:W-:Y:S01]  /*11b90*/  @!PT LDS RZ, [RZ] ;  /* 0x00000000fffff984 */ /* 0x000fe20000000800 */
[----:B------:R-:W-:Y:S01]  /*11ba0*/  @!PT LDS RZ, [RZ] ;  /* 0x00000000fffff984 */ /* 0x000fe20000000800 */
[----:B------:R-:W-:Y:S01]  /*11bb0*/  @!PT LDS RZ, [RZ] ;  /* 0x00000000fffff984 */ /* 0x000fe20000000800 */
[----:B------:R0:W-:Y:S01]  /*11bc0*/  @!P0 LDGSTS.E.BYPASS.LTC128B.128 [R19+0x14c00], desc[UR54][R2.64], !P3 ;  /* 0x14c0000002138fae */ /* 0x0001e2000d901d76 */
[----:B------:R-:W-:-:S03]  /*11bd0*/  MOV R13, R4 ;  /* 0x00000004000d7202 */ /* 0x000fc60000000f00 */
[----:B------:R0:W-:Y:S04]  /*11be0*/  @!P0 LDGSTS.E.BYPASS.LTC128B.128 [R19+0x16c00], desc[UR54][R2.64+0x40], !P2 ;  /* 0x16c0004002138fae */ /* 0x0001e8000d101d76 */
[----:B------:R0:W-:Y:S01]  /*11bf0*/  @!P0 LDGSTS.E.BYPASS.LTC128B.128 [R19+0x18c00], desc[UR54][R2.64+0x80], !P1 ;  /* 0x18c0008002138fae */ /* 0x0001e2000c901d76 */
[----:B------:R-:W-:Y:S01]  /*11c00*/  ISETP.GE.AND P0, PT, R7, R0, PT ;  /* 0x000000000700720c */ /* 0x000fe20003f06270 */
[----:B------:R-:W-:-:S12]  /*11c10*/  IMAD.MOV.U32 R6, RZ, RZ, R14 ;  /* 0x000000ffff067224 */ /* 0x000fd800078e000e */
[----:B0-----:R-:W-:Y:S05]  /*11c20*/  WARPSYNC.COLLECTIVE R15, `(.L_x_132) ;  /* 0x000000000f087348 */ /* 0x001fea0003c00000 */
[----:B------:R1:W2:Y:S02]  /*11c30*/  SHFL.IDX P6, R14, R13, R12, R11 ;  /* 0x0000000c0d0e7389 */ /* 0x0002a400000c000b */
[----:B012---:R-:W-:Y:S01]  /*11c40*/  ENDCOLLECTIVE ;  /* 0x000000000000791b */ /* 0x007fe20003800000 */
.L_x_132:
[----:B------:R-:W-:Y:S01]  /*11c50*/  @!P0 VIADD R9, R36, UR42 ;  /* 0x0000002a24098c36 */ /* 0x000fe20008000000 */
[----:B------:R-:W-:Y:S01]  /*11c60*/  MOV R13, R5 ;  /* 0x00000005000d7202 */ /* 0x000fe20000000f00 */
[----:B------:R-:W-:Y:S01]  /*11c70*/  IMAD.MOV.U32 R12, RZ, RZ, 0x3 ;  /* 0x00000003ff0c7424 */ /* 0x000fe200078e00ff */
[----:B------:R-:W-:-:S05]  /*11c80*/  @!P0 IADD3 R14, P4, R35, R14, RZ ;  /* 0x0000000e230e8210 */ /* 0x000fca0007f9e0ff */
[----:B------:R-:W-:-:S08]  /*11c90*/  @!P0 IMAD.MOV.U32 R2, RZ, RZ, R14 ;  /* 0x000000ffff028224 */ /* 0x000fd000078e000e */
[----:B------:R-:W-:Y:S05]  /*11ca0*/  WARPSYNC.COLLECTIVE R15, `(.L_x_133) ;  /* 0x000000000f087348 */ /* 0x000fea0003c00000 */
[----:B------:R0:W1:Y:S02]  /*11cb0*/  SHFL.IDX P6, R14, R13, R12, R11 ;  /* 0x0000000c0d0e7389 */ /* 0x00006400000c000b */
[----:B01----:R-:W-:Y:S01]  /*11cc0*/  ENDCOLLECTIVE ;  /* 0x000000000000791b */ /* 0x003fe20003800000 */
.L_x_133:
[----:B------:R-:W-:-:S04]  /*11cd0*/  @!P0 IMAD.X R7, RZ, RZ, R6, P4 ;  /* 0x000000ffff078224 */ /* 0x000fc800020e0606 */
[----:B------:R-:W-:-:S05]  /*11ce0*/  @!P0 IMAD.MOV.U32 R3, RZ, RZ, R7 ;  /* 0x000000ffff038224 */ /* 0x000fca00078e0007 */
[----:B------:R-:W-:Y:S01]  /*11cf0*/  @!PT LDS RZ, [RZ] ;  /* 0x00000000fffff984 */ /* 0x000fe20000000800 */
[----:B------:R-:W-:Y:S01]  /*11d00*/  @!PT LDS RZ, [RZ] ;  /* 0x00000000fffff984 */ /* 0x000fe20000000800 */
[----:B------:R-:W-:Y:S01]  /*11d10*/  @!PT LDS RZ, [RZ] ;  /* 0x00000000fffff984 */ /* 0x000fe20000000800 */
[----:B------:R0:W-:Y:S01]  /*11d20*/  @!P0 LDGSTS.E.BYPASS.LTC128B.128 [R9+0x15400], desc[UR54][R2.64], !P3 ;  /* 0x1540000002098fae */ /* 0x0001e2000d901d76 */
[----:B------:R-:W-:-:S03]  /*11d30*/  IMAD.MOV.U32 R13, RZ, RZ, R4 ;  /* 0x000000ffff0d7224 */ /* 0x000fc600078e0004 */
[----:B------:R0:W-:Y:S04]  /*11d40*/  @!P0 LDGSTS.E.BYPASS.LTC128B.128 [R9+0x17400], desc[UR54][R2.64+0x40], !P2 ;  /* 0x1740004002098fae */ /* 0x0001e8000d101d76 */
[----:B------:R0:W-:Y:S01]  /*11d50*/  @!P0 LDGSTS.E.BYPASS.LTC128B.128 [R9+0x19400], desc[UR54][R2.64+0x80], !P1 ;  /* 0x1940008002098fae */ /* 0x0001e2000c901d76 */
[----:B------:R-:W-:-:S07]  /*11d60*/  IMAD.MOV.U32 R6, RZ, RZ, R14 ;  /* 0x000000ffff067224 */ /* 0x000fce00078e000e */
[----:B0-----:R-:W-:Y:S05]  /*11d70*/  WARPSYNC.COLLECTIVE R15, `(.L_x_134) ;  /* 0x000000000f087348 */ /* 0x001fea0003c00000 */
[----:B------:R1:W2:Y:S02]  /*11d80*/  SHFL.IDX P6, R14, R13, R12, R11 ;  /* 0x0000000c0d0e7389 */ /* 0x0002a400000c000b */
[----:B012---:R-:W-:Y:S01]  /*11d90*/  ENDCOLLECTIVE ;  /* 0x000000000000791b */ /* 0x007fe20003800000 */
.L_x_134:
[----:B------:R-:W-:Y:S05]  /*11da0*/  BRA `(.L_x_135) ;  /* 0xffffffc400a07947 */ /* 0x000fea000383ffff */
.L_x_61:
[----:B-1--4-:R-:W-:-:S04]  /*11db0*/  IMAD.U32 R3, RZ, RZ, UR42 ;  /* 0x0000002aff037e24 */ /* 0x012fc8000f8e00ff */
[----:B------:R1:W4:Y:S03]  /*11dc0*/  SYNCS.PHASECHK.TRANS64.TRYWAIT P0, [R3+URZ+0x29820], R0 ;  /* 0x02982000030075a7 */ /* 0x000326000800017f */
[----:B----4-:R-:W-:Y:S05]  /*11dd0*/  @!P0 NANOSLEEP.SYNCS 0x989680 ;  /* 0x009896800000895d */ /* 0x010fea0003900000 */
[----:B------:R-:W4:Y:S02]  /*11de0*/  @!P0 SYNCS.PHASECHK.TRANS64 P0, [R3+URZ+0x29820], R0 ;  /* 0x02982000030085a7 */ /* 0x000f24000800007f */
[----:B----4-:R-:W-:Y:S05]  /*11df0*/  @!P0 BRA `(.L_x_61) ;  /* 0xfffffffc00ec8947 */ /* 0x010fea000383ffff */
[----:B------:R-:W-:Y:S05]  /*11e00*/  BRA `(.L_x_136) ;  /* 0xffffffc400e47947 */ /* 0x000fea000383ffff */
.L_x_64:
[----:B0-----:R0:W1:Y:S02]  /*11e10*/  SYNCS.PHASECHK.TRANS64.TRYWAIT P0, [R10+URZ+0x29880], R26 ;  /* 0x0298801a0a0075a7 */ /* 0x001064000800017f */
[----:B-1----:R-:W-:Y:S05]  /*11e20*/  @!P0 NANOSLEEP.SYNCS 0x989680 ;  /* 0x009896800000895d */ /* 0x002fea0003900000 */
[----:B------:R-:W1:Y:S02]  /*11e30*/  @!P0 SYNCS.PHASECHK.TRANS64 P0, [R10+URZ+0x29880], R26 ;  /* 0x0298801a0a0085a7 */ /* 0x000e64000800007f */
[----:B-1----:R-:W-:Y:S05]  /*11e40*/  @!P0 BRA `(.L_x_64) ;  /* 0xfffffffc00f08947 */ /* 0x002fea000383ffff */
[----:B------:R-:W-:Y:S05]  /*11e50*/  BRA `(.L_x_137) ;  /* 0xffffffc800e47947 */ /* 0x000fea000383ffff */
.L_x_65:
[----:B------:R-:W-:Y:S01]  /*11e60*/  BSSY B0, `(.L_x_138) ;  /* 0x0000008000007945 */ /* 0x000fe20003800000 */
[----:B------:R-:W-:Y:S01]  /*11e70*/  MOV R13, R25 ;  /* 0x00000019000d7202 */ /* 0x000fe20000000f00 */
[----:B------:R-:W-:Y:S02]  /*11e80*/  IMAD.MOV.U32 R12, RZ, RZ, RZ ;  /* 0x000000ffff0c7224 */ /* 0x000fe400078e00ff */
[----:B------:R-:W-:Y:S02]  /*11e90*/  IMAD.MOV.U32 R11, RZ, RZ, 0x1c1f ;  /* 0x00001c1fff0b7424 */ /* 0x000fe400078e00ff */
[----:B------:R-:W-:-:S07]  /*11ea0*/  IMAD.MOV.U32 R15, RZ, RZ, -0x1 ;  /* 0xffffffffff0f7424 */ /* 0x000fce00078e00ff */
[----:B0-2---:R-:W-:Y:S05]  /*11eb0*/  WARPSYNC.COLLECTIVE R15, `(.L_x_139) ;  /* 0x000000000f087348 */ /* 0x005fea0003c00000 */
[----:B--2---:R1:W2:Y:S02]  /*11ec0*/  SHFL.IDX P6, R14, R13, R12, R11 ;  /* 0x0000000c0d0e7389 */ /* 0x0042a400000c000b */
[----:B012---:R-:W-:Y:S01]  /*11ed0*/  ENDCOLLECTIVE ;  /* 0x000000000000791b */ /* 0x007fe20003800000 */
.L_x_139:
[----:B------:R-:W-:Y:S05]  /*11ee0*/  BSYNC B0 ;  /* 0x0000000000007941 */ /* 0x000fea0003800000 */
.L_x_138:
[----:B------:R-:W-:Y:S01]  /*11ef0*/  MOV R13, R22 ;  /* 0x00000016000d7202 */ /* 0x000fe20000000f00 */
[----:B------:R-:W-:Y:S02]  /*11f00*/  IMAD.MOV.U32 R12, RZ, RZ, RZ ;  /* 0x000000ffff0c7224 */ /* 0x000fe400078e00ff */
[----:B------:R-:W-:Y:S02]  /*11f10*/  IMAD.MOV.U32 R11, RZ, RZ, 0x1c1f ;  /* 0x00001c1fff0b7424 */ /* 0x000fe400078e00ff */
[----:B------:R-:W-:Y:S02]  /*11f20*/  IMAD.MOV.U32 R15, RZ, RZ, -0x1 ;  /* 0xffffffffff0f7424 */ /* 0x000fe400078e00ff */
[----:B------:R-:W-:Y:S02]  /*11f30*/  IMAD.MOV.U32 R3, RZ, RZ, R14 ;  /* 0x000000ffff037224 */ /* 0x000fe400078e000e */
[----:B------:R-:W-:-:S07]  /*11f40*/  IMAD R9, R18, 0x5000, R34 ;  /* 0x0000500012097824 */ /* 0x000fce00078e0222 */
[----:B------:R-:W-:Y:S05]  /*11f50*/  WARPSYNC.COLLECTIVE R15, `(.L_x_140) ;  /* 0x000000000f087348 */ /* 0x000fea0003c00000 */
[----:B------:R0:W1:Y:S02]  /*11f60*/  SHFL.IDX P6, R14, R13, R12, R11 ;  /* 0x0000000c0d0e7389 */ /* 0x00006400000c000b */
[----:B01----:R-:W-:Y:S01]  /*11f70*/  ENDCOLLECTIVE ;  /* 0x000000000000791b */ /* 0x003fe20003800000 */
.L_x_140:
[----:B------:R-:W-:Y:S02]  /*11f80*/  IMAD.IADD R21, R33, 0x1, R9 ;  /* 0x0000000121157824 */ /* 0x000fe400078e0209 */
[----:B------:R-:W-:Y:S02]  /*11f90*/  IMAD.MOV.U32 R13, RZ, RZ, R25 ;  /* 0x000000ffff0d7224 */ /* 0x000fe400078e0019 */
[----:B------:R-:W-:Y:S02]  /*11fa0*/  IMAD.MOV.U32 R12, RZ, RZ, 0x1 ;  /* 0x00000001ff0c7424 */ /* 0x000fe400078e00ff */
[----:B------:R-:W-:-:S07]  /*11fb0*/  IMAD.MOV.U32 R2, RZ, RZ, R14 ;  /* 0x000000ffff027224 */ /* 0x000fce00078e000e */
[----:B------:R-:W-:Y:S05]  /*11fc0*/  WARPSYNC.COLLECTIVE R15, `(.L_x_141) ;  /* 0x000000000f087348 */ /* 0x000fea0003c00000 */
[----:B------:R0:W1:Y:S02]  /*11fd0*/  SHFL.IDX P6, R14, R13, R12, R11 ;  /* 0x0000000c0d0e7389 */ /* 0x00006400000c000b */
[----:B01----:R-:W-:Y:S01]  /*11fe0*/  ENDCOLLECTIVE ;  /* 0x000000000000791b */ /* 0x003fe20003800000 */
.L_x_141:
[----:B------:R-:W-:-:S04]  /*11ff0*/  IADD3 R2, P0, R35, R2, RZ ;  /* 0x0000000223027210 */ /* 0x000fc80007f1e0ff */
[----:B------:R-:W-:-:S05]  /*12000*/  IADD3.X R3, RZ, R3, RZ, P0, !PT ;  /* 0x00000003ff037210 */ /* 0x000fca00007fe4ff */
[----:B------:R-:W-:Y:S01]  /*12010*/  @!PT LDS RZ, [RZ] ;  /* 0x00000000fffff984 */ /* 0x000fe20000000800 */
[----:B------:R-:W-:Y:S01]  /*12020*/  @!PT LDS RZ, [RZ] ;  /* 0x00000000fffff984 */ /* 0x000fe20000000800 */
[----:B------:R-:W-:Y:S01]  /*12030*/  @!PT LDS RZ, [RZ] ;  /* 0x00000000fffff984 */ /* 0x000fe20000000800 */
[----:B------:R-:W-:Y:S01]  /*12040*/  LDGSTS.E.BYPASS.LTC128B.128 [R9], desc[UR54][R2.64], !P3 ;  /* 0x0000000002097fae */ /* 0x000fe2000d901d76 */
[----:B------:R-:W-:-:S03]  /*12050*/  MOV R13, R22 ;  /* 0x00000016000d7202 */ /* 0x000fc60000000f00 */
[----:B------:R0:W-:Y:S02]  /*12060*/  LDGSTS.E.BYPASS.LTC128B.128 [R21], desc[UR54][R2.64+0x40], !P1 ;  /* 0x0000004002157fae */ /* 0x0001e4000c901d76 */
[----:B0-----:R-:W-:-:S07]  /*12070*/  IMAD.MOV.U32 R3, RZ, RZ, R14 ;  /* 0x000000ffff037224 */ /* 0x001fce00078e000e */
[----:B------:R-:W-:Y:S05]  /*12080*/  WARPSYNC.COLLECTIVE R15, `(.L_x_142) ;  /* 0x000000000f087348 */ /* 0x000fea0003c00000 */
[----:B------:R0:W1:Y:S02]  /*12090*/  SHFL.IDX P6, R14, R13, R12, R11 ;  /* 0x0000000c0d0e7389 */ /* 0x00006400000c000b */
[----:B01----:R-:W-:Y:S01]  /*120a0*/  ENDCOLLECTIVE ;  /* 0x000000000000791b */ /* 0x003fe20003800000 */
.L_x_142:
[----:B------:R-:W-:Y:S02]  /*120b0*/  IMAD.MOV.U32 R13, RZ, RZ, R25 ;  /* 0x000000ffff0d7224 */ /* 0x000fe400078e0019 */
[----:B------:R-:W-:Y:S02]  /*120c0*/  IMAD.MOV.U32 R12, RZ, RZ, 0x2 ;  /* 0x00000002ff0c7424 */ /* 0x000fe400078e00ff */
[----:B------:R-:W-:-:S07]  /*120d0*/  IMAD.MOV.U32 R2, RZ, RZ, R14 ;  /* 0x000000ffff027224 */ /* 0x000fce00078e000e */
[----:B------:R-:W-:Y:S05]  /*120e0*/  WARPSYNC.COLLECTIVE R15, `(.L_x_143) ;  /* 0x000000000f087348 */ /* 0x000fea0003c00000 */
[----:B------:R0:W1:Y:S02]  /*120f0*/  SHFL.IDX P6, R14, R13, R12, R11 ;  /* 0x0000000c0d0e7389 */ /* 0x00006400000c000b */
[----:B01----:R-:W-:Y:S01]  /*12100*/  ENDCOLLECTIVE ;  /* 0x000000000000791b */ /* 0x003fe20003800000 */
.L_x_143:
[----:B------:R-:W-:-:S05]  /*12110*/  IADD3 R2, P0, R35, R2, RZ ;  /* 0x0000000223027210 */ /* 0x000fca0007f1e0ff */
[----:B------:R-:W-:-:S05]  /*12120*/  IMAD.X R3, RZ, RZ, R3, P0 ;  /* 0x000000ffff037224 */ /* 0x000fca00000e0603 */
[----:B------:R-:W-:Y:S01]  /*12130*/  @!PT LDS RZ, [RZ] ;  /* 0x00000000fffff984 */ /* 0x000fe20000000800 */
[----:B------:R-:W-:Y:S01]  /*12140*/  @!PT LDS RZ, [RZ] ;  /* 0x00000000fffff984 */ /* 0x000fe20000000800 */
[----:B------:R-:W-:Y:S01]  /*12150*/  @!PT LDS RZ, [RZ] ;  /* 0x00000000fffff984 */ /* 0x000fe20000000800 */
[----:B------:R-:W-:Y:S01]  /*12160*/  LDGSTS.E.BYPASS.LTC128B.128 [R9+0x1000], desc[UR54][R2.64], !P3 ;  /* 0x0100000002097fae */ /* 0x000fe2000d901d76 */
[----:B------:R-:W-:-:S03]  /*12170*/  IMAD.MOV.U32 R13, RZ, RZ, R22 ;  /* 0x000000ffff0d7224 */ /* 0x000fc600078e0016 */
[----:B------:R0:W-:Y:S02]  /*12180*/  LDGSTS.E.BYPASS.LTC128B.128 [R21+0x1000], desc[UR54][R2.64+0x40], !P1 ;  /* 0x0100004002157fae */ /* 0x0001e4000c901d76 */
[----:B0-----:R-:W-:-:S07]  /*12190*/  MOV R3, R14 ;  /* 0x0000000e00037202 */ /* 0x001fce0000000f00 */
[----:B------:R-:W-:Y:S05]  /*121a0*/  WARPSYNC.COLLECTIVE R15, `(.L_x_144) ;  /* 0x000000000f087348 */ /* 0x000fea0003c00000 */
[----:B------:R0:W1:Y:S02]  /*121b0*/  SHFL.IDX P6, R14, R13, R12, R11 ;  /* 0x0000000c0d0e7389 */ /* 0x00006400000c000b */
[----:B01----:R-:W-:Y:S01]  /*121c0*/  ENDCOLLECTIVE ;  /* 0x000000000000791b */ /* 0x003fe20003800000 */
.L_x_144:
[----:B------:R-:W-:Y:S01]  /*121d0*/  IMAD.MOV.U32 R13, RZ, RZ, R25 ;  /* 0x000000ffff0d7224 */ /* 0x000fe200078e0019 */
[----:B------:R-:W-:Y:S01]  /*121e0*/  MOV R12, 0x3 ;  /* 0x00000003000c7802 */ /* 0x000fe20000000f00 */
[----:B------:R-:W-:-:S07]  /*121f0*/  IMAD.MOV.U32 R2, RZ, RZ, R14 ;  /* 0x000000ffff027224 */ /* 0x000fce00078e000e */
[----:B------:R-:W-:Y:S05]  /*12200*/  WARPSYNC.COLLECTIVE R15, `(.L_x_145) ;  /* 0x000000000f087348 */ /* 0x000fea0003c00000 */
[----:B------:R0:W1:Y:S02]  /*12210*/  SHFL.IDX P6, R14, R13, R12, R11 ;  /* 0x0000000c0d0e7389 */ /* 0x00006400000c000b */
[----:B01----:R-:W-:Y:S01]  /*12220*/  ENDCOLLECTIVE ;  /* 0x000000000000791b */ /* 0x003fe20003800000 */
.L_x_145:
[----:B------:R-:W-:-:S05]  /*12230*/  IADD3 R2, P0, R35, R2, RZ ;  /* 0x0000000223027210 */ /* 0x000fca0007f1e0ff */
[----:B------:R-:W-:-:S05]  /*12240*/  IMAD.X R3, RZ, RZ, R3, P0 ;  /* 0x000000ffff037224 */ /* 0x000fca00000e0603 */
[----:B------:R-:W-:Y:S01]  /*12250*/  @!PT LDS RZ, [RZ] ;  /* 0x00000000fffff984 */ /* 0x000fe20000000800 */
[----:B------:R-:W-:Y:S01]  /*12260*/  @!PT LDS RZ, [RZ] ;  /* 0x00000000fffff984 */ /* 0x000fe20000000800 */
[----:B------:R-:W-:Y:S01]  /*12270*/  @!PT LDS RZ, [RZ] ;  /* 0x00000000fffff984 */ /* 0x000fe20000000800 */
[----:B------:R0:W-:Y:S01]  /*12280*/  LDGSTS.E.BYPASS.LTC128B.128 [R9+0x2000], desc[UR54][R2.64], !P3 ;  /* 0x0200000002097fae */ /* 0x0001e2000d901d76 */
[----:B------:R-:W-:-:S03]  /*12290*/  IMAD.MOV.U32 R13, RZ, RZ, R22 ;  /* 0x000000ffff0d7224 */ /* 0x000fc600078e0016 */
[----:B------:R0:W-:Y:S01]  /*122a0*/  LDGSTS.E.BYPASS.LTC128B.128 [R21+0x2000], desc[UR54][R2.64+0x40], !P1 ;  /* 0x0200004002157fae */ /* 0x0001e2000c901d76 */
[----:B------:R-:W-:-:S07]  /*122b0*/  IMAD.MOV.U32 R25, RZ, RZ, R14 ;  /* 0x000000ffff197224 */ /* 0x000fce00078e000e */
[----:B0-----:R-:W-:Y:S05]  /*122c0*/  WARPSYNC.COLLECTIVE R15, `(.L_x_146) ;  /* 0x000000000f087348 */ /* 0x001fea0003c00000 */
[----:B------:R1:W2:Y:S02]  /*122d0*/  SHFL.IDX P6, R14, R13, R12, R11 ;  /* 0x0000000c0d0e7389 */ /* 0x0002a400000c000b */
[----:B012---:R-:W-:Y:S01]  /*122e0*/  ENDCOLLECTIVE ;  /* 0x000000000000791b */ /* 0x007fe20003800000 */
.L_x_146:
[----:B------:R-:W-:Y:S01]  /*122f0*/  MOV R13, R23 ;  /* 0x00000017000d7202 */ /* 0x000fe20000000f00 */
[----:B------:R-:W-:Y:S02]  /*12300*/  IMAD.MOV.U32 R12, RZ, RZ, RZ ;  /* 0x000000ffff0c7224 */ /* 0x000fe400078e00ff */
[----:B------:R-:W-:-:S07]  /*12310*/  IMAD.MOV.U32 R2, RZ, RZ, R14 ;  /* 0x000000ffff027224 */ /* 0x000fce00078e000e */
[----:B------:R-:W-:Y:S05]  /*12320*/  WARPSYNC.COLLECTIVE R15, `(.L_x_147) ;  /* 0x000000000f087348 */ /* 0x000fea0003c00000 */
[----:B------:R0:W1:Y:S02]  /*12330*/  SHFL.IDX P6, R14, R13, R12, R11 ;  /* 0x0000000c0d0e7389 */ /* 0x00006400000c000b */
[----:B01----:R-:W-:Y:S01]  /*12340*/  ENDCOLLECTIVE ;  /* 0x000000000000791b */ /* 0x003fe20003800000 */
.L_x_147:
        /* <DEDUP_REMOVED lines=12> */
.L_x_148:
[----:B------:R-:W-:Y:S05]  /*12410*/  BRA `(.L_x_149) ;  /* 0xffffffc800907947 */ /* 0x000fea000383ffff */
.L_x_68:
[----:B--2---:R2:W3:Y:S02]  /*12420*/  SYNCS.PHASECHK.TRANS64.TRYWAIT P0, [R10+URZ+0x29840], R26 ;  /* 0x0298401a0a0075a7 */ /* 0x0044e4000800017f */
[----:B---3--:R-:W-:Y:S05]  /*12430*/  @!P0 NANOSLEEP.SYNCS 0x989680 ;  /* 0x009896800000895d */ /* 0x008fea0003900000 */
[----:B------:R-:W3:Y:S02]  /*12440*/  @!P0 SYNCS.PHASECHK.TRANS64 P0, [R10+URZ+0x29840], R26 ;  /* 0x0298401a0a0085a7 */ /* 0x000ee4000800007f */
[----:B---3--:R-:W-:Y:S05]  /*12450*/  @!P0 BRA `(.L_x_68) ;  /* 0xfffffffc00f08947 */ /* 0x008fea000383ffff */
[----:B------:R-:W-:Y:S05]  /*12460*/  BRA `(.L_x_150) ;  /* 0xffffffc800d47947 */ /* 0x000fea000383ffff */
.L_x_69:
[----:B------:R-:W-:Y:S01]  /*12470*/  BSSY B0, `(.L_x_151) ;  /* 0x0000008000007945 */ /* 0x000fe20003800000 */
[----:B------:R-:W-:Y:S01]  /*12480*/  IMAD.MOV.U32 R13, RZ, RZ, R21 ;  /* 0x000000ffff0d7224 */ /* 0x000fe200078e0015 */
[----:B------:R-:W-:Y:S01]  /*12490*/  MOV R12, RZ ;  /* 0x000000ff000c7202 */ /* 0x000fe20000000f00 */
[----:B------:R-:W-:Y:S02]  /*124a0*/  IMAD.MOV.U32 R11, RZ, RZ, 0x1c1f ;  /* 0x00001c1fff0b7424 */ /* 0x000fe400078e00ff */
[----:B------:R-:W-:-:S07]  /*124b0*/  IMAD.MOV.U32 R15, RZ, RZ, -0x1 ;  /* 0xffffffffff0f7424 */ /* 0x000fce00078e00ff */
[----:B012---:R-:W-:Y:S05]  /*124c0*/  WARPSYNC.COLLECTIVE R15, `(.L_x_152) ;  /* 0x000000000f087348 */ /* 0x007fea0003c00000 */
[----:B------:R3:W4:Y:S02]  /*124d0*/  SHFL.IDX P6, R14, R13, R12, R11 ;  /* 0x0000000c0d0e7389 */ /* 0x00072400000c000b */
[----:B01234-:R-:W-:Y:S01]  /*124e0*/  ENDCOLLECTIVE ;  /* 0x000000000000791b */ /* 0x01ffe20003800000 */
.L_x_152:
[----:B------:R-:W-:Y:S05]  /*124f0*/  BSYNC B0 ;  /* 0x0000000000007941 */ /* 0x000fea0003800000 */
.L_x_151:
[----:B------:R-:W-:Y:S01]  /*12500*/  IMAD.MOV.U32 R13, RZ, RZ, R19 ;  /* 0x000000ffff0d7224 */ /* 0x000fe200078e0013 */
[----:B------:R-:W-:Y:S01]  /*12510*/  MOV R12, RZ ;  /* 0x000000ff000c7202 */ /* 0x000fe20000000f00 */
[----:B------:R-:W-:Y:S02]  /*12520*/  IMAD.MOV.U32 R11, RZ, RZ, 0x1c1f ;  /* 0x00001c1fff0b7424 */ /* 0x000fe400078e00ff */
[----:B------:R-:W-:Y:S02]  /*12530*/  IMAD.MOV.U32 R15, RZ, RZ, -0x1 ;  /* 0xffffffffff0f7424 */ /* 0x000fe400078e00ff */
[----:B------:R-:W-:Y:S02]  /*12540*/  IMAD.MOV.U32 R3, RZ, RZ, R14 ;  /* 0x000000ffff037224 */ /* 0x000fe400078e000e */
[----:B------:R-:W-:-:S07]  /*12550*/  VIADD R23, R23, UR42 ;  /* 0x0000002a17177c36 */ /* 0x000fce0008000000 */
[----:B------:R-:W-:Y:S05]  /*12560*/  WARPSYNC.COLLECTIVE R15, `(.L_x_153) ;  /* 0x000000000f087348 */ /* 0x000fea0003c00000 */
[----:B------:R0:W1:Y:S02]  /*12570*/  SHFL.IDX P6, R14, R13, R12, R11 ;  /* 0x0000000c0d0e7389 */ /* 0x00006400000c000b */
[----:B01----:R-:W-:Y:S01]  /*12580*/  ENDCOLLECTIVE ;  /* 0x000000000000791b */ /* 0x003fe20003800000 */
.L_x_153:
[----:B------:R-:W-:Y:S01]  /*12590*/  MOV R13, R21 ;  /* 0x00000015000d7202 */ /* 0x000fe20000000f00 */
[----:B------:R-:W-:Y:S01]  /*125a0*/  IMAD.MOV.U32 R12, RZ, RZ, 0x1 ;  /* 0x00000001ff0c7424 */ /* 0x000fe200078e00ff */
[----:B------:R-:W-:-:S13]  /*125b0*/  IADD3 R2, P0, R35, R14, RZ ;  /* 0x0000000e23027210 */ /* 0x000fda0007f1e0ff */
[----:B------:R-:W-:Y:S05]  /*125c0*/  WARPSYNC.COLLECTIVE R15, `(.L_x_154) ;  /* 0x000000000f087348 */ /* 0x000fea0003c00000 */
[----:B------:R0:W1:Y:S02]  /*125d0*/  SHFL.IDX P6, R14, R13, R12, R11 ;  /* 0x0000000c0d0e7389 */ /* 0x00006400000c000b */
[----:B01----:R-:W-:Y:S01]  /*125e0*/  ENDCOLLECTIVE ;  /* 0x000000000000791b */ /* 0x003fe20003800000 */
.L_x_154:
[----:B------:R-:W-:-:S05]  /*125f0*/  IMAD.X R3, RZ, RZ, R3, P0 ;  /* 0x000000ffff037224 */ /* 0x000fca00000e0603 */
[----:B------:R-:W-:Y:S01]  /*12600*/  @!PT LDS RZ, [RZ] ;  /* 0x00000000fffff984 */ /* 0x000fe20000000800 */
[----:B------:R-:W-:Y:S01]  /*12610*/  @!PT LDS RZ, [RZ] ;  /* 0x00000000fffff984 */ /* 0x000fe20000000800 */
[----:B------:R-:W-:Y:S01]  /*12620*/  @!PT LDS RZ, [RZ] ;  /* 0x00000000fffff984 */ /* 0x000fe20000000800 */
[----:B------:R-:W-:Y:S04]  /*12630*/  LDGSTS.E.BYPASS.LTC128B.128 [R23+0x1a400], desc[UR54][R2.64], !P4 ;  /* 0x1a40000002177fae */ /* 0x000fe8000e101d76 */
[----:B------:R-:W-:Y:S01]  /*12640*/  LDGSTS.E.BYPASS.LTC128B.128 [R23+0x1cc00], desc[UR54][R2.64+0x40], !P3 ;  /* 0x1cc0004002177fae */ /* 0x000fe2000d901d76 */
[----:B------:R-:W-:-:S03]  /*12650*/  IMAD.MOV.U32 R13, RZ, RZ, R19 ;  /* 0x000000ffff0d7224 */ /* 0x000fc600078e0013 */
[----:B------:R0:W-:Y:S02]  /*12660*/  LDGSTS.E.BYPASS.LTC128B.128 [R23+0x1f400], desc[UR54][R2.64+0x80], !P1 ;  /* 0x1f40008002177fae */ /* 0x0001e4000c901d76 */
[----:B0-----:R-:W-:-:S07]  /*12670*/  IMAD.MOV.U32 R3, RZ, RZ, R14 ;  /* 0x000000ffff037224 */ /* 0x001fce00078e000e */
[----:B------:R-:W-:Y:S05]  /*12680*/  WARPSYNC.COLLECTIVE R15, `(.L_x_155) ;  /* 0x000000000f087348 */ /* 0x000fea0003c00000 */
[----:B------:R0:W1:Y:S02]  /*12690*/  SHFL.IDX P6, R14, R13, R12, R11 ;  /* 0x0000000c0d0e7389 */ /* 0x00006400000c000b */
[----:B01----:R-:W-:Y:S01]  /*126a0*/  ENDCOLLECTIVE ;  /* 0x000000000000791b */ /* 0x003fe20003800000 */
.L_x_155:
[----:B------:R-:W-:Y:S01]  /*126b0*/  MOV R13, R21 ;  /* 0x00000015000d7202 */ /* 0x000fe20000000f00 */
[----:B------:R-:W-:Y:S01]  /*126c0*/  IMAD.MOV.U32 R12, RZ, RZ, 0x2 ;  /* 0x00000002ff0c7424 */ /* 0x000fe200078e00ff */
[----:B------:R-:W-:-:S13]  /*126d0*/  IADD3 R2, P0, R35, R14, RZ ;  /* 0x0000000e23027210 */ /* 0x000fda0007f1e0ff */
[----:B------:R-:W-:Y:S05]  /*126e0*/  WARPSYNC.COLLECTIVE R15, `(.L_x_156) ;  /* 0x000000000f087348 */ /* 0x000fea0003c00000 */
[----:B------:R0:W1:Y:S02]  /*126f0*/  SHFL.IDX P6, R14, R13, R12, R11 ;  /* 0x0000000c0d0e7389 */ /* 0x00006400000c000b */
[----:B01----:R-:W-:Y:S01]  /*12700*/  ENDCOLLECTIVE ;  /* 0x000000000000791b */ /* 0x003fe20003800000 */
.L_x_156:
        /* <DEDUP_REMOVED lines=12> */
.L_x_157:
[----:B------:R-:W-:Y:S01]  /*127d0*/  MOV R13, R21 ;  /* 0x00000015000d7202 */ /* 0x000fe20000000f00 */
[----:B------:R-:W-:Y:S01]  /*127e0*/  IMAD.MOV.U32 R12, RZ, RZ, 0x3 ;  /* 0x00000003ff0c7424 */ /* 0x000fe200078e00ff */
[----:B------:R-:W-:-:S13]  /*127f0*/  IADD3 R2, P0, R35, R14, RZ ;  /* 0x0000000e23027210 */ /* 0x000fda0007f1e0ff */
[----:B------:R-:W-:Y:S05]  /*12800*/  WARPSYNC.COLLECTIVE R15, `(.L_x_158) ;  /* 0x000000000f087348 */ /* 0x000fea0003c00000 */
[----:B------:R0:W1:Y:S02]  /*12810*/  SHFL.IDX P6, R14, R13, R12, R11 ;  /* 0x0000000c0d0e7389 */ /* 0x00006400000c000b */
[----:B01----:R-:W-:Y:S01]  /*12820*/  ENDCOLLECTIVE ;  /* 0x000000000000791b */ /* 0x003fe20003800000 */
.L_x_158:
[----:B------:R-:W-:-:S05]  /*12830*/  IMAD.X R3, RZ, RZ, R3, P0 ;  /* 0x000000ffff037224 */ /* 0x000fca00000e0603 */
[----:B------:R-:W-:Y:S01]  /*12840*/  @!PT LDS RZ, [RZ] ;  /* 0x00000000fffff984 */ /* 0x000fe20000000800 */
[----:B------:R-:W-:Y:S01]  /*12850*/  @!PT LDS RZ, [RZ] ;  /* 0x00000000fffff984 */ /* 0x000fe20000000800 */
[----:B------:R-:W-:Y:S01]  /*12860*/  @!PT LDS RZ, [RZ] ;  /* 0x00000000fffff984 */ /* 0x000fe20000000800 */
[----:B------:R0:W-:Y:S04]  /*12870*/  LDGSTS.E.BYPASS.LTC128B.128 [R23+0x1b400], desc[UR54][R2.64], !P4 ;  /* 0x1b40000002177fae */ /* 0x0001e8000e101d76 */
[----:B------:R0:W-:Y:S01]  /*12880*/  LDGSTS.E.BYPASS.LTC128B.128 [R23+0x1dc00], desc[UR54][R2.64+0x40], !P3 ;  /* 0x1dc0004002177fae */ /* 0x0001e2000d901d76 */
[----:B------:R-:W-:-:S03]  /*12890*/  IMAD.MOV.U32 R13, RZ, RZ, R19 ;  /* 0x000000ffff0d7224 */ /* 0x000fc600078e0013 */
[----:B------:R0:W-:Y:S01]  /*128a0*/  LDGSTS.E.BYPASS.LTC128B.128 [R23+0x20400], desc[UR54][R2.64+0x80], !P1 ;  /* 0x2040008002177fae */ /* 0x0001e2000c901d76 */
[----:B------:R-:W-:-:S07]  /*128b0*/  IMAD.MOV.U32 R21, RZ, RZ, R14 ;  /* 0x000000ffff157224 */ /* 0x000fce00078e000e */
[----:B0-----:R-:W-:Y:S05]  /*128c0*/  WARPSYNC.COLLECTIVE R15, `(.L_x_159) ;  /* 0x000000000f087348 */ /* 0x001fea0003c00000 */
[----:B------:R1:W2:Y:S02]  /*128d0*/  SHFL.IDX P6, R14, R13, R12, R11 ;  /* 0x0000000c0d0e7389 */ /* 0x0002a400000c000b */
[----:B012---:R-:W-:Y:S01]  /*128e0*/  ENDCOLLECTIVE ;  /* 0x000000000000791b */ /* 0x007fe20003800000 */
.L_x_159:
[----:B------:R-:W-:Y:S01]  /*128f0*/  MOV R13, R24 ;  /* 0x00000018000d7202 */ /* 0x000fe20000000f00 */
[----:B------:R-:W-:Y:S01]  /*12900*/  IMAD.MOV.U32 R12, RZ, RZ, RZ ;  /* 0x000000ffff0c7224 */ /* 0x000fe200078e00ff */
[----:B------:R-:W-:-:S13]  /*12910*/  IADD3 R2, P0, R35, R14, RZ ;  /* 0x0000000e23027210 */ /* 0x000fda0007f1e0ff */
[----:B------:R-:W-:Y:S05]  /*12920*/  WARPSYNC.COLLECTIVE R15, `(.L_x_160) ;  /* 0x000000000f087348 */ /* 0x000fea0003c00000 */
[----:B------:R0:W1:Y:S02]  /*12930*/  SHFL.IDX P6, R14, R13, R12, R11 ;  /* 0x0000000c0d0e7389 */ /* 0x00006400000c000b */
[----:B01----:R-:W-:Y:S01]  /*12940*/  ENDCOLLECTIVE ;  /* 0x000000000000791b */ /* 0x003fe20003800000 */
.L_x_160:
        /* <DEDUP_REMOVED lines=12> */
.L_x_161:
[----:B------:R-:W-:Y:S05]  /*12a10*/  BRA `(.L_x_162) ;  /* 0xffffffc800787947 */ /* 0x000fea000383ffff */
.L_x_72:
[----:B0-----:R0:W3:Y:S02]  /*12a20*/  SYNCS.PHASECHK.TRANS64.TRYWAIT P0, [R19+URZ+0x29870], R2 ;  /* 0x02987002130075a7 */ /* 0x0010e4000800017f */
[----:B---3--:R-:W-:Y:S05]  /*12a30*/  @!P0 NANOSLEEP.SYNCS 0x989680 ;  /* 0x009896800000895d */ /* 0x008fea0003900000 */
[----:B------:R-:W3:Y:S02]  /*12a40*/  @!P0 SYNCS.PHASECHK.TRANS64 P0, [R19+URZ+0x29870], R2 ;  /* 0x02987002130085a7 */ /* 0x000ee4000800007f */
[----:B---3--:R-:W-:Y:S05]  /*12a50*/  @!P0 BRA `(.L_x_72) ;  /* 0xfffffffc00f08947 */ /* 0x008fea000383ffff */
[----:B------:R-:W-:Y:S05]  /*12a60*/  BRA `(.L_x_163) ;  /* 0xffffffc800d87947 */ /* 0x000fea000383ffff */
.L_x_74:
[----:B0-----:R0:W1:Y:S02]  /*12a70*/  SYNCS.PHASECHK.TRANS64.TRYWAIT P0, [R19+URZ+0x29860], R2 ;  /* 0x02986002130075a7 */ /* 0x001064000800017f */
[----:B-1----:R-:W-:Y:S05]  /*12a80*/  @!P0 NANOSLEEP.SYNCS 0x989680 ;  /* 0x009896800000895d */ /* 0x002fea0003900000 */
[----:B------:R-:W1:Y:S02]  /*12a90*/  @!P0 SYNCS.PHASECHK.TRANS64 P0, [R19+URZ+0x29860], R2 ;  /* 0x02986002130085a7 */ /* 0x000e64000800007f */
[----:B-1----:R-:W-:Y:S05]  /*12aa0*/  @!P0 BRA `(.L_x_74) ;  /* 0xfffffffc00f08947 */ /* 0x002fea000383ffff */
[----:B------:R-:W-:Y:S05]  /*12ab0*/  BRA `(.L_x_164) ;  /* 0xffffffc800e87947 */ /* 0x000fea000383ffff */
.L_x_81:
[----:B-1----:R1:W4:Y:S02]  /*12ac0*/  SYNCS.PHASECHK.TRANS64.TRYWAIT P0, [R16+URZ+0x29870], R3 ;  /* 0x02987003100075a7 */ /* 0x002324000800017f */
[----:B----4-:R-:W-:Y:S05]  /*12ad0*/  @!P0 NANOSLEEP.SYNCS 0x989680 ;  /* 0x009896800000895d */ /* 0x010fea0003900000 */
[----:B------:R-:W4:Y:S02]  /*12ae0*/  @!P0 SYNCS.PHASECHK.TRANS64 P0, [R16+URZ+0x29870], R3 ;  /* 0x02987003100085a7 */ /* 0x000f24000800007f */
[----:B----4-:R-:W-:Y:S05]  /*12af0*/  @!P0 BRA `(.L_x_81) ;  /* 0xfffffffc00f08947 */ /* 0x010fea000383ffff */
[----:B------:R-:W-:Y:S05]  /*12b00*/  BRA `(.L_x_165) ;  /* 0xffffffd000787947 */ /* 0x000fea000383ffff */
.L_x_83:
[----:B-1----:R1:W4:Y:S02]  /*12b10*/  SYNCS.PHASECHK.TRANS64.TRYWAIT P0, [R16+URZ+0x29860], R5 ;  /* 0x02986005100075a7 */ /* 0x002324000800017f */
[----:B----4-:R-:W-:Y:S05]  /*12b20*/  @!P0 NANOSLEEP.SYNCS 0x989680 ;  /* 0x009896800000895d */ /* 0x010fea0003900000 */
[----:B------:R-:W4:Y:S02]  /*12b30*/  @!P0 SYNCS.PHASECHK.TRANS64 P0, [R16+URZ+0x29860], R5 ;  /* 0x02986005100085a7 */ /* 0x000f24000800007f */
[----:B----4-:R-:W-:Y:S05]  /*12b40*/  @!P0 BRA `(.L_x_83) ;  /* 0xfffffffc00f08947 */ /* 0x010fea000383ffff */
[----:B------:R-:W-:Y:S05]  /*12b50*/  BRA `(.L_x_166) ;  /* 0xffffffd000a07947 */ /* 0x000fea000383ffff */
.L_x_86:
[----:B--2---:R2:W3:Y:S02]  /*12b60*/  SYNCS.PHASECHK.TRANS64.TRYWAIT P0, [R6+URZ+0x29820], R3 ;  /* 0x02982003060075a7 */ /* 0x0044e4000800017f */
[----:B---3--:R-:W-:Y:S05]  /*12b70*/  @!P0 NANOSLEEP.SYNCS 0x989680 ;  /* 0x009896800000895d */ /* 0x008fea0003900000 */
[----:B------:R-:W3:Y:S02]  /*12b80*/  @!P0 SYNCS.PHASECHK.TRANS64 P0, [R6+URZ+0x29820], R3 ;  /* 0x02982003060085a7 */ /* 0x000ee4000800007f */
[----:B---3--:R-:W-:Y:S05]  /*12b90*/  @!P0 BRA `(.L_x_86) ;  /* 0xfffffffc00f08947 */ /* 0x008fea000383ffff */
[----:B------:R-:W-:Y:S05]  /*12ba0*/  BRA `(.L_x_167) ;  /* 0xffffffd800087947 */ /* 0x000fea000383ffff */
.L_x_88:
[----:B--2---:R2:W3:Y:S02]  /*12bb0*/  SYNCS.PHASECHK.TRANS64.TRYWAIT P1, [R5+URZ+0x29840], R4 ;  /* 0x02984004050075a7 */ /* 0x0044e4000802017f */
[----:B---3--:R-:W-:Y:S05]  /*12bc0*/  @!P1 NANOSLEEP.SYNCS 0x989680 ;  /* 0x009896800000995d */ /* 0x008fea0003900000 */
[----:B------:R-:W3:Y:S02]  /*12bd0*/  @!P1 SYNCS.PHASECHK.TRANS64 P1, [R5+URZ+0x29840], R4 ;  /* 0x02984004050095a7 */ /* 0x000ee4000802007f */
[----:B---3--:R-:W-:Y:S05]  /*12be0*/  @!P1 BRA `(.L_x_88) ;  /* 0xfffffffc00f09947 */ /* 0x008fea000383ffff */
[----:B------:R-:W-:Y:S05]  /*12bf0*/  BRA `(.L_x_168) ;  /* 0xffffffd800447947 */ /* 0x000fea000383ffff */
.L_x_90:
[----:B---3--:R3:W4:Y:S02]  /*12c00*/  SYNCS.PHASECHK.TRANS64.TRYWAIT P1, [R3+URZ+0x29840], R0 ;  /* 0x02984000030075a7 */ /* 0x008724000802017f */
[----:B----4-:R-:W-:Y:S05]  /*12c10*/  @!P1 NANOSLEEP.SYNCS 0x989680 ;  /* 0x009896800000995d */ /* 0x010fea0003900000 */
[----:B------:R-:W4:Y:S02]  /*12c20*/  @!P1 SYNCS.PHASECHK.TRANS64 P1, [R3+URZ+0x29840], R0 ;  /* 0x02984000030095a7 */ /* 0x000f24000802007f */
[----:B----4-:R-:W-:Y:S05]  /*12c30*/  @!P1 BRA `(.L_x_90) ;  /* 0xfffffffc00f09947 */ /* 0x010fea000383ffff */
[----:B------:R-:W-:Y:S05]  /*12c40*/  BRA `(.L_x_169) ;  /* 0xffffffd800507947 */ /* 0x000fea000383ffff */
.L_x_92:
[----:B----4-:R4:W0:Y:S02]  /*12c50*/  SYNCS.PHASECHK.TRANS64.TRYWAIT P1, [R5+URZ+0x29860], R4 ;  /* 0x02986004050075a7 */ /* 0x010824000802017f */
[----:B0-----:R-:W-:Y:S05]  /*12c60*/  @!P1 NANOSLEEP.SYNCS 0x989680 ;  /* 0x009896800000995d */ /* 0x001fea0003900000 */
[----:B------:R-:W0:Y:S02]  /*12c70*/  @!P1 SYNCS.PHASECHK.TRANS64 P1, [R5+URZ+0x29860], R4 ;  /* 0x02986004050095a7 */ /* 0x000e24000802007f */
[----:B0-----:R-:W-:Y:S05]  /*12c80*/  @!P1 BRA `(.L_x_92) ;  /* 0xfffffffc00f09947 */ /* 0x001fea000383ffff */
[----:B------:R-:W-:Y:S05]  /*12c90*/  BRA `(.L_x_170) ;  /* 0xffffffd8004c7947 */ /* 0x000fea000383ffff */
.L_x_94:
[----:B------:R0:W0:Y:S02]  /*12ca0*/  SYNCS.PHASECHK.TRANS64.TRYWAIT P1, [R3+URZ+0x29860], R0 ;  /* 0x02986000030075a7 */ /* 0x000024000802017f */
[----:B0-----:R-:W-:Y:S05]  /*12cb0*/  @!P1 NANOSLEEP.SYNCS 0x989680 ;  /* 0x009896800000995d */ /* 0x001fea0003900000 */
[----:B------:R-:W0:Y:S02]  /*12cc0*/  @!P1 SYNCS.PHASECHK.TRANS64 P1, [R3+URZ+0x29860], R0 ;  /* 0x02986000030095a7 */ /* 0x000e24000802007f */
[----:B0-----:R-:W-:Y:S05]  /*12cd0*/  @!P1 BRA `(.L_x_94) ;  /* 0xfffffffc00f09947 */ /* 0x001fea000383ffff */
[----:B------:R-:W-:Y:S05]  /*12ce0*/  BRA `(.L_x_171) ;  /* 0xffffffd800487947 */ /* 0x000fea000383ffff */
.L_x_96:
[----:B------:R0:W0:Y:S02]  /*12cf0*/  SYNCS.PHASECHK.TRANS64.TRYWAIT P1, [R5+URZ+0x29880], R4 ;  /* 0x02988004050075a7 */ /* 0x000024000802017f */
[----:B0-----:R-:W-:Y:S05]  /*12d00*/  @!P1 NANOSLEEP.SYNCS 0x989680 ;  /* 0x009896800000995d */ /* 0x001fea0003900000 */
[----:B------:R-:W0:Y:S02]  /*12d10*/  @!P1 SYNCS.PHASECHK.TRANS64 P1, [R5+URZ+0x29880], R4 ;  /* 0x02988004050095a7 */ /* 0x000e24000802007f */
[----:B0-----:R-:W-:Y:S05]  /*12d20*/  @!P1 BRA `(.L_x_96) ;  /* 0xfffffffc00f09947 */ /* 0x001fea000383ffff */
[----:B------:R-:W-:Y:S05]  /*12d30*/  BRA `(.L_x_172) ;  /* 0xffffffd800447947 */ /* 0x000fea000383ffff */
.L_x_173:
[----:B------:R-:W-:-:S00]  /*12d40*/  BRA `(.L_x_173) ;  /* 0xfffffffc00fc7947 */ /* 0x000fc0000383ffff */
[----:B------:R-:W-:-:S00]  /*12d50*/  NOP ;  /* 0x0000000000007918 */ /* 0x000fc00000000000 */
        /* <DEDUP_REMOVED lines=10> */
.L_x_3314:


//--------------------- .text._ZN7cutlass13device_kernelIN5flash11enable_sm90INS1_16FlashAttnFwdSm90INS1_25CollectiveMainloopFwdSm90ILi2EN4cute5tupleIJNS5_1CILi1EEES8_S8_EEENS6_IJNS7_ILi128EEENS7_ILi160EEENS7_ILi192EEEEEELi128ENS_12float_e4m3_tEfNS_4arch4Sm90ELb0ELb0ELb1ELb1ELb1ELb0ELb0ELb1ELb1ELb1ELb1ELb0EEENS1_21CollectiveEpilogueFwdINS6_IJSA_SA_SB_EEES9_NS_10bfloat16_tESG_Li256ELb1ELb1ELb1ELb1EEENS1_36VarlenDynamicPersistentTileSchedulerILi128ELi160ELi256ELi128ELb1ELb1ELb1ELb0ELb1ELb1EEEEEEEEEvNT_6ParamsE --------------------------
	.section	.text._ZN7cutlass13device_kernelIN5flash11enable_sm90INS1_16FlashAttnFwdSm90INS1_25CollectiveMainloopFwdSm90ILi2EN4cute5tupleIJNS5_1CILi1EEES8_S8_EEENS6_IJNS7_ILi128EEENS7_ILi160EEENS7_ILi192EEEEEELi128ENS_12float_e4m3_tEfNS_4arch4Sm90ELb0ELb0ELb1ELb1ELb1ELb0ELb0ELb1ELb1ELb1ELb1ELb0EEENS1_21CollectiveEpilogueFwdINS6_IJSA_SA_SB_EEES9_NS_10bfloat16_tESG_Li256ELb1ELb1ELb1ELb1EEENS1_36VarlenDynamicPersistentTileSchedulerILi128ELi160ELi256ELi128ELb1ELb1ELb1ELb0ELb1ELb1EEEEEEEEEvNT_6ParamsE,"ax",@progbits
	.align	128
.text._ZN7cutlass13device_kernelIN5flash11enable_sm90INS1_16FlashAttnFwdSm90INS1_25CollectiveMainloopFwdSm90ILi2EN4cute5tupleIJNS5_1CILi1EEES8_S8_EEENS6_IJNS7_ILi128EEENS7_ILi160EEENS7_ILi192EEEEEELi128ENS_12float_e4m3_tEfNS_4arch4Sm90ELb0ELb0ELb1ELb1ELb1ELb0ELb0ELb1ELb1ELb1ELb1ELb0EEENS1_21CollectiveEpilogueFwdINS6_IJSA_SA_SB_EEES9_NS_10bfloat16_tESG_Li256ELb1ELb1ELb1ELb1EEENS1_36VarlenDynamicPersistentTileSchedulerILi128ELi160ELi256ELi128ELb1ELb1ELb1ELb0ELb1ELb1EEEEEEEEEvNT_6ParamsE:
        .type           _ZN7cutlass13device_kernelIN5flash11enable_sm90INS1_16FlashAttnFwdSm90INS1_25CollectiveMainloopFwdSm90ILi2EN4cute5tupleIJNS5_1CILi1EEES8_S8_EEENS6_IJNS7_ILi128EEENS7_ILi160EEENS7_ILi192EEEEEELi128ENS_12float_e4m3_tEfNS_4arch4Sm90ELb0ELb0ELb1ELb1ELb1ELb0ELb0ELb1ELb1ELb1ELb1ELb0EEENS1_21CollectiveEpilogueFwdINS6_IJSA_SA_SB_EEES9_NS_10bfloat16_tESG_Li256ELb1ELb1ELb1ELb1EEENS1_36VarlenDynamicPersistentTileSchedulerILi128ELi160ELi256ELi128ELb1ELb1ELb1ELb0ELb1ELb1EEEEEEEEEvNT_6ParamsE,@function
        .size           _ZN7cutlass13device_kernelIN5flash11enable_sm90INS1_16FlashAttnFwdSm90INS1_25CollectiveMainloopFwdSm90ILi2EN4cute5tupleIJNS5_1CILi1EEES8_S8_EEENS6_IJNS7_ILi128EEENS7_ILi160EEENS7_ILi192EEEEEELi128ENS_12float_e4m3_tEfNS_4arch4Sm90ELb0ELb0ELb1ELb1ELb1ELb0ELb0ELb1ELb1ELb1ELb1ELb0EEENS1_21CollectiveEpilogueFwdINS6_IJSA_SA_SB_EEES9_NS_10bfloat16_tESG_Li256ELb1ELb1ELb1ELb1EEENS1_36VarlenDynamicPersistentTileSchedulerILi128ELi160ELi256ELi128ELb1ELb1ELb1ELb0ELb1ELb1EEEEEEEEEvNT_6ParamsE,(.L_x_3315 - _ZN7cutlass13device_kernelIN5flash11enable_sm90INS1_16FlashAttnFwdSm90INS1_25CollectiveMainloopFwdSm90ILi2EN4cute5tupleIJNS5_1CILi1EEES8_S8_EEENS6_IJNS7_ILi128EEENS7_ILi160EEENS7_ILi192EEEEEELi128ENS_12float_e4m3_tEfNS_4arch4Sm90ELb0ELb0ELb1ELb1ELb1ELb0ELb0ELb1ELb1ELb1ELb1ELb0EEENS1_21CollectiveEpilogueFwdINS6_IJSA_SA_SB_EEES9_NS_10bfloat16_tESG_Li256ELb1ELb1ELb1ELb1EEENS1_36VarlenDynamicPersistentTileSchedulerILi128ELi160ELi256ELi128ELb1ELb1ELb1ELb0ELb1ELb1EEEEEEEEEvNT_6ParamsE)
        .other          _ZN7cutlass13device_kernelIN5flash11enable_sm90INS1_16FlashAttnFwdSm90INS1_25CollectiveMainloopFwdSm90ILi2EN4cute5tupleIJNS5_1CILi1EEES8_S8_EEENS6_IJNS7_ILi128EEENS7_ILi160EEENS7_ILi192EEEEEELi128ENS_12float_e4m3_tEfNS_4arch4Sm90ELb0ELb0ELb1ELb1ELb1ELb0ELb0ELb1ELb1ELb1ELb1ELb0EEENS1_21CollectiveEpilogueFwdINS6_IJSA_SA_SB_EEES9_NS_10bfloat16_tESG_Li256ELb1ELb1ELb1ELb1EEENS1_36VarlenDynamicPersistentTileSchedulerILi128ELi160ELi256ELi128ELb1ELb1ELb1ELb0ELb1ELb1EEEEEEEEEvNT_6ParamsE,@"STO_CUDA_ENTRY STV_DEFAULT"
_ZN7cutlass13device_kernelIN5flash11enable_sm90INS1_16FlashAttnFwdSm90INS1_25CollectiveMainloopFwdSm90ILi2EN4cute5tupleIJNS5_1CILi1EEES8_S8_EEENS6_IJNS7_ILi128EEENS7_ILi160EEENS7_ILi192EEEEEELi128ENS_12float_e4m3_tEfNS_4arch4Sm90ELb0ELb0ELb1ELb1ELb1ELb0ELb0ELb1ELb1ELb1ELb1ELb0EEENS1_21CollectiveEpilogueFwdINS6_IJSA_SA_SB_EEES9_NS_10bfloat16_tESG_Li256ELb1ELb1ELb1ELb1EEENS1_36VarlenDynamicPersistentTileSchedulerILi128ELi160ELi256ELi128ELb1ELb1ELb1ELb0ELb1ELb1EEEEEEEEEvNT_6ParamsE:
[----:B------:R-:W0:Y:S02]  /*0000*/  LDC R1, c[0x0][0x28] ;  /* 0x00000a00ff017b82 */ /* 0x000e240000000800 */
[----:B0-----:R-:W-:Y:S01]  /*0010*/  VIADD R1, R1, 0xffffffd0 ;  /* 0xffffffd001017836 */ /* 0x001fe20000000000 */
[----:B------:R-:W0:Y:S01]  /*0020*/  S2R R3, SR_TID.X ;  /* 0x0000000000037919 */ /* 0x000e220000002100 */
[----:B------:R-:W-:Y:S01]  /*0030*/  ELECT P0, URZ, PT ;  /* 0x00000000003f782f */ /* 0x000fe20003800000 */
[----:B------:R-:W-:Y:S01]  /*0040*/  UMOV UR4, 0x80 ;  /* 0x0000008000047882 */ /* 0x000fe20000000000 */
[----:B------:R-:W-:Y:S01]  /*0050*/  UMOV UR7, 0x100 ;  /* 0x0000010000077882 */ /* 0x000fe20000000000 */
[--C-:B0-----:R-:W-:Y:S02]  /*0060*/  SHF.R.U32.HI R0, RZ, 0x5, R3.reuse ;  /* 0x00000005ff007819 */ /* 0x101fe40000011603 */
[----:B------:R-:W-:-:S03]  /*0070*/  SHF.R.U32.HI R3, RZ, 0x7, R3 ;  /* 0x00000007ff037819 */ /* 0x000fc60000011603 */
[----:B------:R-:W0:Y:S04]  /*0080*/  SHFL.IDX PT, R2, R0, RZ, 0x1f ;  /* 0x00001fff00027589 */ /* 0x000e2800000e0000 */
[----:B------:R1:W2:Y:S01]  /*0090*/  SHFL.IDX PT, R4, R3, RZ, 0x1f ;  /* 0x00001fff03047589 */ /* 0x0002a200000e0000 */
[C---:B0-----:R-:W-:Y:S02]  /*00a0*/  ISETP.NE.OR P0, PT, R2.reuse, RZ, !P0 ;  /* 0x000000ff0200720c */ /* 0x041fe40004705670 */
[----:B------:R-:W-:-:S11]  /*00b0*/  ISETP.NE.AND P1, PT, R2, RZ, PT ;  /* 0x000000ff0200720c */ /* 0x000fd60003f25270 */
[----:B------:R-:W-:Y:S01]  /*00c0*/  VOTEU.ALL UP0, P0 ;  /* 0x00000000003f7886 */ /* 0x000fe20000000000 */
[----:B------:R-:W-:-:S04]  /*00d0*/  VOTEU.ALL UP1, P0 ;  /* 0x00000000003f7886 */ /* 0x000fc80000020000 */
[----:B------:R-:W0:Y:S01]  /*00e0*/  @!UP0 S2UR UR8, SR_CgaCtaId ;  /* 0x00000000000889c3 */ /* 0x000e220000008800 */
[----:B------:R-:W-:Y:S01]  /*00f0*/  @!UP0 UMOV UR6, 0x400 ;  /* 0x0000040000068882 */ /* 0x000fe20000000000 */
[----:B------:R-:W-:-:S04]  /*0100*/  @!UP0 UIADD3 UR4, -UR4, 0x100000, URZ ;  /* 0x0010000004048890 */ /* 0x000fc8000fffe13f */
[----:B------:R-:W-:Y:S02]  /*0110*/  @!UP0 USHF.L.U32 UR5, UR4, 0xb, URZ ;  /* 0x0000000b04058899 */ /* 0x000fe4000800063f */
[----:B------:R-:W-:Y:S02]  /*0120*/  @!UP0 USHF.L.U32 UR4, UR4, 0x1, URZ ;  /* 0x0000000104048899 */ /* 0x000fe4000800063f */
[----:B0-----:R-:W-:Y:S02]  /*0130*/  @!UP0 ULEA UR8, UR8, UR6, 0x18 ;  /* 0x0000000608088291 */ /* 0x001fe4000f8ec03f */
[----:B------:R-:W-:-:S04]  /*0140*/  @!UP0 UIADD3 UR6, -UR7, 0x100000, URZ ;  /* 0x0010000007068890 */ /* 0x000fc8000fffe13f */
[----:B------:R-:W-:Y:S02]  /*0150*/  @!UP0 USHF.L.U32 UR7, UR6, 0xb, URZ ;  /* 0x0000000b06078899 */ /* 0x000fe4000800063f */
[----:B------:R-:W-:Y:S01]  /*0160*/  @!UP0 USHF.L.U32 UR6, UR6, 0x1, URZ ;  /* 0x0000000106068899 */ /* 0x000fe2000800063f */
[----:B------:R-:W-:-:S05]  /*0170*/  VOTEU.ALL UP0, P0 ;  /* 0x00000000003f7886 */ /* 0x000fca0000000000 */
[----:B------:R1:W0:Y:S06]  /*0180*/  @!UP0 SYNCS.EXCH.64 URZ, [UR8+0x29800], UR4 ;  /* 0x02980004083f85b2 */ /* 0x00022c0008000100 */
[----:B------:R1:W3:Y:S02]  /*0190*/  @!UP1 SYNCS.EXCH.64 URZ, [UR8+0x29820], UR6 ;  /* 0x02982006083f95b2 */ /* 0x0002e40008000100 */
[----:B-12---:R-:W-:Y:S05]  /*01a0*/  @P1 BRA `(.L_x_174) ;  /* 0x0000000000481947 */ /* 0x006fea0003800000 */
[----:B------:R-:W1:Y:S01]  /*01b0*/  S2UR UR5, SR_CgaCtaId ;  /* 0x00000000000579c3 */ /* 0x000e620000008800 */
[----:B------:R-:W-:Y:S01]  /*01c0*/  UMOV UR4, 0x400 ;  /* 0x0000040000047882 */ /* 0x000fe20000000000 */
[----:B------:R-:W-:Y:S01]  /*01d0*/  UMOV UR6, 0x80 ;  /* 0x0000008000067882 */ /* 0x000fe20000000000 */
[----:B------:R-:W-:Y:S01]  /*01e0*/  UMOV UR7, 0x100 ;  /* 0x0000010000077882 */ /* 0x000fe20000000000 */
[----:B------:R-:W-:Y:S01]  /*01f0*/  ELECT P0, URZ, PT ;  /* 0x00000000003f782f */ /* 0x000fe20003800000 */
[----:B-1----:R-:W-:Y:S02]  /*0200*/  ULEA UR8, UR5, UR4, 0x18 ;  /* 0x0000000405087291 */ /* 0x002fe4000f8ec03f */
[----:B------:R-:W-:-:S04]  /*0210*/  UIADD3 UR4, -UR6, 0x100000, URZ ;  /* 0x0010000006047890 */ /* 0x000fc8000fffe13f */
[----:B------:R-:W-:Y:S02]  /*0220*/  USHF.L.U32 UR5, UR4, 0xb, URZ ;  /* 0x0000000b04057899 */ /* 0x000fe4000800063f */
[----:B------:R-:W-:Y:S02]  /*0230*/  USHF.L.U32 UR4, UR4, 0x1, URZ ;  /* 0x0000000104047899 */ /* 0x000fe4000800063f */
[----:B------:R-:W-:-:S04]  /*0240*/  UIADD3 UR6, -UR7, 0x100000, URZ ;  /* 0x0010000007067890 */ /* 0x000fc8000fffe13f */
[----:B------:R-:W-:Y:S02]  /*0250*/  USHF.L.U32 UR7, UR6, 0xb, URZ ;  /* 0x0000000b06077899 */ /* 0x000fe4000800063f */
[----:B------:R-:W-:Y:S01]  /*0260*/  USHF.L.U32 UR6, UR6, 0x1, URZ ;  /* 0x0000000106067899 */ /* 0x000fe2000800063f */
[----:B------:R-:W1:Y:S03]  /*0270*/  FENCE.VIEW.ASYNC.S ;  /* 0x00000000000073c6 */ /* 0x000e660000000000 */
[----:B-1----:R1:W2:Y:S08]  /*0280*/  SYNCS.EXCH.64 URZ, [UR8+0x29830], UR4 ;  /* 0x02983004083f75b2 */ /* 0x0022b00008000100 */
[----:B------:R1:W4:Y:S01]  /*0290*/  SYNCS.EXCH.64 URZ, [UR8+0x29840], UR6 ;  /* 0x02984006083f75b2 */ /* 0x0003220008000100 */
[----:B------:R1:W0:Y:S01]  /*02a0*/  SYNCS.EXCH.64 URZ, [UR8+0x29838], UR4 ;  /* 0x02983804083f75b2 */ /* 0x0002220008000100 */
[----:B------:R1:W0:Y:S01]  /*02b0*/  SYNCS.EXCH.64 URZ, [UR8+0x29848], UR6 ;  /* 0x02984806083f75b2 */ /* 0x0002220008000100 */
[----:B------:R-:W-:Y:S01]  /*02c0*/  NOP ;  /* 0x0000000000007918 */ /* 0x000fe20000000000 */
.L_x_174:
[----:B------:R-:W5:Y:S01]  /*02d0*/  SHFL.IDX PT, R2, R0, RZ, 0x1f ;  /* 0x00001fff00027589 */ /* 0x000f6200000e0000 */
[----:B------:R-:W-:Y:S01]  /*02e0*/  NOP ;  /* 0x0000000000007918 */ /* 0x000fe20000000000 */
[----:B-----5:R-:W-:-:S13]  /*02f0*/  ISETP.NE.AND P0, PT, R2, RZ, PT ;  /* 0x000000ff0200720c */ /* 0x020fda0003f05270 */
[----:B------:R-:W-:Y:S05]  /*0300*/  @P0 BRA `(.L_x_175) ;  /* 0x0000000000480947 */ /* 0x000fea0003800000 */
[----:B-1----:R-:W1:Y:S01]  /*0310*/  S2UR UR5, SR_CgaCtaId ;  /* 0x00000000000579c3 */ /* 0x002e620000008800 */
        /* <DEDUP_REMOVED lines=12> */
[----:B-1----:R1:W0:Y:S08]  /*03e0*/  SYNCS.EXCH.64 URZ, [UR8+0x29850], UR4 ;  /* 0x02985004083f75b2 */ /* 0x0022300008000100 */
[----:B------:R1:W0:Y:S01]  /*03f0*/  SYNCS.EXCH.64 URZ, [UR8+0x29860], UR6 ;  /* 0x02986006083f75b2 */ /* 0x0002220008000100 */
[----:B------:R1:W0:Y:S01]  /*0400*/  SYNCS.EXCH.64 URZ, [UR8+0x29858], UR4 ;  /* 0x02985804083f75b2 */ /* 0x0002220008000100 */
[----:B------:R1:W0:Y:S01]  /*0410*/  SYNCS.EXCH.64 URZ, [UR8+0x29868], UR6 ;  /* 0x02986806083f75b2 */ /* 0x0002220008000100 */
[----:B------:R-:W-:Y:S01]  /*0420*/  NOP ;  /* 0x0000000000007918 */ /* 0x000fe20000000000 */
.L_x_175:
[----:B------:R-:W5:Y:S01]  /*0430*/  SHFL.IDX PT, R2, R0, RZ, 0x1f ;  /* 0x00001fff00027589 */ /* 0x000f6200000e0000 */
[----:B------:R-:W-:Y:S01]  /*0440*/  NOP ;  /* 0x0000000000007918 */ /* 0x000fe20000000000 */
[----:B-----5:R-:W-:-:S13]  /*0450*/  ISETP.NE.AND P0, PT, R2, RZ, PT ;  /* 0x000000ff0200720c */ /* 0x020fda0003f05270 */
[----:B------:R-:W-:Y:S05]  /*0460*/  @P0 BRA `(.L_x_176) ;  /* 0x0000000000380947 */ /* 0x000fea0003800000 */
[----:B-1----:R-:W1:Y:S01]  /*0470*/  S2UR UR5, SR_CgaCtaId ;  /* 0x00000000000579c3 */ /* 0x002e620000008800 */
[----:B------:R-:W-:Y:S01]  /*0480*/  UMOV UR4, 0x400 ;  /* 0x0000040000047882 */ /* 0x000fe20000000000 */
[----:B------:R-:W-:Y:S01]  /*0490*/  UMOV UR7, 0x80 ;  /* 0x0000008000077882 */ /* 0x000fe20000000000 */
[----:B------:R-:W-:Y:S01]  /*04a0*/  ELECT P0, URZ, PT ;  /* 0x00000000003f782f */ /* 0x000fe20003800000 */
[----:B-1----:R-:W-:Y:S02]  /*04b0*/  ULEA UR6, UR5, UR4, 0x18 ;  /* 0x0000000405067291 */ /* 0x002fe4000f8ec03f */
[----:B------:R-:W-:-:S04]  /*04c0*/  UIADD3 UR4, -UR7, 0x100000, URZ ;  /* 0x0010000007047890 */ /* 0x000fc8000fffe13f */
[----:B------:R-:W-:Y:S02]  /*04d0*/  USHF.L.U32 UR5, UR4, 0xb, URZ ;  /* 0x0000000b04057899 */ /* 0x000fe4000800063f */
[----:B------:R-:W-:Y:S01]  /*04e0*/  USHF.L.U32 UR4, UR4, 0x1, URZ ;  /* 0x0000000104047899 */ /* 0x000fe2000800063f */
[----:B------:R-:W1:Y:S11]  /*04f0*/  FENCE.VIEW.ASYNC.S ;  /* 0x00000000000073c6 */ /* 0x000e760000000000 */
[----:B-1----:R1:W0:Y:S01]  /*0500*/  SYNCS.EXCH.64 URZ, [UR6+0x29870], UR4 ;  /* 0x02987004063f75b2 */ /* 0x0022220008000100 */
[----:B------:R1:W0:Y:S01]  /*0510*/  SYNCS.EXCH.64 URZ, [UR6+0x29880], UR4 ;  /* 0x02988004063f75b2 */ /* 0x0002220008000100 */
[----:B------:R1:W0:Y:S01]  /*0520*/  SYNCS.EXCH.64 URZ, [UR6+0x29878], UR4 ;  /* 0x02987804063f75b2 */ /* 0x0002220008000100 */
[----:B------:R1:W0:Y:S01]  /*0530*/  SYNCS.EXCH.64 URZ, [UR6+0x29888], UR4 ;  /* 0x02988804063f75b2 */ /* 0x0002220008000100 */
[----:B------:R-:W-:Y:S01]  /*0540*/  NOP ;  /* 0x0000000000007918 */ /* 0x000fe20000000000 */
.L_x_176:
        /* <DEDUP_REMOVED lines=22> */
.L_x_177:
[----:B------:R-:W5:Y:S01]  /*06b0*/  SHFL.IDX PT, R3, R0, RZ, 0x1f ;  /* 0x00001fff00037589 */ /* 0x000f6200000e0000 */
[----:B------:R-:W-:Y:S01]  /*06c0*/  R2UR UR9, R4 ;  /* 0x00000000040972ca */ /* 0x000fe200000e0000 */
[----:B------:R-:W-:Y:S01]  /*06d0*/  NOP ;  /* 0x0000000000007918 */ /* 0x000fe20000000000 */
[----:B------:R-:W0:Y:S01]  /*06e0*/  S2R R2, SR_CgaCtaId ;  /* 0x0000000000027919 */ /* 0x000e220000008800 */
[----:B-----5:R-:W-:-:S13]  /*06f0*/  ISETP.NE.AND P0, PT, R3, RZ, PT ;  /* 0x000000ff0300720c */ /* 0x020fda0003f05270 */
[----:B0-----:R-:W-:Y:S05]  /*0700*/  @P0 BRA `(.L_x_178) ;  /* 0x0000000000480947 */ /* 0x001fea0003800000 */
[----:B-1----:R-:W0:Y:S01]  /*0710*/  S2UR UR5, SR_CgaCtaId ;  /* 0x00000000000579c3 */ /* 0x002e220000008800 */
        /* <DEDUP_REMOVED lines=13> */
[----:B------:R0:W0:Y:S01]  /*07f0*/  SYNCS.EXCH.64 URZ, [UR8+0x298c0], UR6 ;  /* 0x0298c006083f75b2 */ /* 0x0000220008000100 */
[----:B------:R0:W0:Y:S01]  /*0800*/  SYNCS.EXCH.64 URZ, [UR8+0x298b8], UR4 ;  /* 0x0298b804083f75b2 */ /* 0x0000220008000100 */
[----:B------:R0:W0:Y:S01]  /*0810*/  SYNCS.EXCH.64 URZ, [UR8+0x298c8], UR6 ;  /* 0x0298c806083f75b2 */ /* 0x0000220008000100 */
[----:B------:R-:W-:Y:S01]  /*0820*/  NOP ;  /* 0x0000000000007918 */ /* 0x000fe20000000000 */
.L_x_178:
[----:B------:R-:W-:Y:S01]  /*0830*/  UISETP.NE.AND UP0, UPT, UR9, URZ, UPT ;  /* 0x0000003f0900728c */ /* 0x000fe2000bf05270 */
[----:B------:R-:W-:Y:S01]  /*0840*/  NOP ;  /* 0x0000000000007918 */ /* 0x000fe20000000000 */
[----:B------:R-:W-:Y:S01]  /*0850*/  UMOV UR42, 0x1 ;  /* 0x00000001002a7882 */ /* 0x000fe20000000000 */
[----:B------:R-:W-:Y:S01]  /*0860*/  ULDC.64 UR50, c[0x0][0x208] ;  /* 0x0000820000327ab9 */ /* 0x000fe20000000a00 */
[----:B------:R-:W-:Y:S01]  /*0870*/  USEL UR42, UR42, 0x2, !UP0 ;  /* 0x000000022a2a7887 */ /* 0x000fe2000c000000 */
[----:B01234-:R-:W-:Y:S01]  /*0880*/  BAR.SYNC.DEFER_BLOCKING 0x0 ;  /* 0x0000000000007b1d */ /* 0x01ffe20000010000 */
[----:B------:R-:W-:-:S13]  /*0890*/  PLOP3.LUT P0, PT, PT, PT, UP0, 0x80, 0x0 ;  /* 0x000000000000781c */ /* 0x000fda0003f0f008 */
[----:B------:R-:W-:Y:S05]  /*08a0*/  @!P0 BRA `(.L_x_179) ;  /* 0x000000cc00cc8947 */ /* 0x000fea0003800000 */
.L_x_180:
[----:B------:R-:W-:-:S08]  /*08b0*/  NOP ;  /* 0x0000000000007918 */ /* 0x000fd00000000000 */
[----:B------:R-:W0:Y:S02]  /*08c0*/  USETMAXREG.TRY_ALLOC.CTAPOOL UP0, 0xe8 ;  /* 0x000000e8000079c8 */ /* 0x000e240008000600 */
[----:B0-----:R-:W-:-:S13]  /*08d0*/  PLOP3.LUT P0, PT, PT, PT, UP0, 0x80, 0x0 ;  /* 0x000000000000781c */ /* 0x001fda0003f0f008 */
[----:B------:R-:W-:Y:S05]  /*08e0*/  @!P0 BRA `(.L_x_180) ;  /* 0xfffffffc00f08947 */ /* 0x000fea000383ffff */
[----:B------:R-:W0:Y:S01]  /*08f0*/  S2R R2, SR_TID.X ;  /* 0x0000000000027919 */ /* 0x000e220000002100 */
[----:B------:R-:W1:Y:S01]  /*0900*/  S2UR UR5, SR_CgaCtaId ;  /* 0x00000000000579c3 */ /* 0x000e620000008800 */
[----:B------:R-:W-:-:S07]  /*0910*/  UMOV UR4, 0x400 ;  /* 0x0000040000047882 */ /* 0x000fce0000000000 */
[----:B------:R-:W-:Y:S06]  /*0920*/  BAR.ARV 0x8, 0x180 ;  /* 0x0206000000007b1d */ /* 0x000fec0000002000 */
[----:B-1----:R-:W-:Y:S01]  /*0930*/  ULEA UR4, UR5, UR4, 0x18 ;  /* 0x0000000405047291 */ /* 0x002fe2000f8ec03f */
[----:B0-----:R-:W-:-:S04]  /*0940*/  LOP3.LUT R0, R2, 0xffffff80, RZ, 0xc0, !PT ;  /* 0xffffff8002007812 */ /* 0x001fc800078ec0ff */
[----:B------:R-:W-:-:S13]  /*0950*/  ISETP.NE.AND P0, PT, R0, 0x80, PT ;  /* 0x000000800000780c */ /* 0x000fda0003f05270 */
[----:B------:R-:W-:Y:S08]  /*0960*/  @!P0 BAR.ARV 0x9, 0x100 ;  /* 0x0244000000008b1d */ /* 0x000ff00000002000 */
[----:B------:R-:W-:Y:S06]  /*0970*/  BAR.SYNC.DEFER_BLOCKING 0x5, 0x180 ;  /* 0x0146000000007b1d */ /* 0x000fec0000010000 */
[----:B------:R-:W0:Y:S01]  /*0980*/  LDS.128 R32, [UR4+0x298d0] ;  /* 0x0298d004ff207984 */ /* 0x000e220008000c00 */
[----:B------:R-:W-:Y:S01]  /*0990*/  ULDC UR4, c[0x0][0xc3c] ;  /* 0x00030f0000047ab9 */ /* 0x000fe20000000800 */
[----:B------:R-:W-:Y:S06]  /*09a0*/  BAR.ARV 0x4, 0x180 ;  /* 0x0106000000007b1d */ /* 0x000fec0000002000 */
[----:B0-----:R-:W-:-:S13]  /*09b0*/  ISETP.GE.AND P0, PT, R35, UR4, PT ;  /* 0x0000000423007c0c */ /* 0x001fda000bf06270 */
[----:B------:R-:W-:Y:S05]  /*09c0*/  @P0 EXIT ;  /* 0x000000000000094d */ /* 0x000fea0003800000 */
[----:B------:R-:W-:Y:S01]  /*09d0*/  VIADD R223, R2, 0xffffff80 ;  /* 0xffffff8002df7836 */ /* 0x000fe20000000000 */
[----:B------:R-:W-:Y:S01]  /*09e0*/  R2UR UR6, R33 ;  /* 0x00000000210672ca */ /* 0x000fe200000e0000 */
[----:B------:R-:W-:Y:S01]  /*09f0*/  ULOP3.LUT UR48, UR42, 0x1, URZ, 0xfc, !UPT ;  /* 0x000000012a307892 */ /* 0x000fe2000f8efc3f */
[----:B------:R-:W-:Y:S01]  /*0a00*/  R2UR UR5, R34 ;  /* 0x00000000220572ca */ /* 0x000fe200000e0000 */
[----:B------:R-:W-:Y:S01]  /*0a10*/  UMOV UR47, URZ ;  /* 0x0000003f002f7c82 */ /* 0x000fe20008000000 */
[----:B------:R-:W-:Y:S01]  /*0a20*/  SHF.R.S32.HI R0, RZ, 0x1f, R223 ;  /* 0x0000001fff007819 */ /* 0x000fe200000114df */
[----:B------:R-:W-:Y:S01]  /*0a30*/  UMOV UR46, URZ ;  /* 0x0000003f002e7c82 */ /* 0x000fe20008000000 */
[----:B------:R-:W-:Y:S02]  /*0a40*/  UMOV UR45, URZ ;  /* 0x0000003f002d7c82 */ /* 0x000fe40008000000 */
[CC--:B------:R-:W-:Y:S02]  /*0a50*/  LEA.HI R2, R0.reuse, R223.reuse, RZ, 0x7 ;  /* 0x000000df00027211 */ /* 0x0c0fe400078f38ff */
[----:B------:R-:W-:-:S02]  /*0a60*/  LEA.HI R3, R0, R223, RZ, 0x4 ;  /* 0x000000df00037211 */ /* 0x000fc400078f20ff */
[----:B------:R-:W-:Y:S02]  /*0a70*/  LOP3.LUT R4, R2, 0xffffff80, RZ, 0xc0, !PT ;  /* 0xffffff8002047812 */ /* 0x000fe400078ec0ff */
[----:B------:R-:W-:Y:S02]  /*0a80*/  SHF.R.S32.HI R6, RZ, 0x4, R3 ;  /* 0x00000004ff067819 */ /* 0x000fe40000011403 */
[----:B------:R-:W-:Y:S01]  /*0a90*/  SHF.R.S32.HI R217, RZ, 0x7, R2 ;  /* 0x00000007ffd97819 */ /* 0x000fe20000011402 */
[----:B------:R-:W-:Y:S01]  /*0aa0*/  IMAD.IADD R201, R223, 0x1, -R4 ;  /* 0x00000001dfc97824 */ /* 0x000fe200078e0a04 */
[----:B------:R-:W-:Y:S02]  /*0ab0*/  LEA.HI R4, R0, R223, RZ, 0x5 ;  /* 0x000000df00047211 */ /* 0x000fe400078f28ff */
[----:B------:R-:W-:Y:S02]  /*0ac0*/  LEA.HI R2, R2, R217, RZ, 0x1 ;  /* 0x000000d902027211 */ /* 0x000fe400078f08ff */
[----:B------:R-:W-:Y:S01]  /*0ad0*/  SHF.R.S32.HI R8, RZ, 0x1f, R201 ;  /* 0x0000001fff087819 */ /* 0x000fe200000114c9 */
[----:B------:R-:W-:Y:S01]  /*0ae0*/  IMAD.SHL.U32 R5, R4, 0x20, RZ ;  /* 0x0000002004057824 */ /* 0x000fe200078e00ff */
[----:B------:R-:W-:-:S02]  /*0af0*/  LOP3.LUT R4, R3, 0x3fffff0, RZ, 0xc0, !PT ;  /* 0x03fffff003047812 */ /* 0x000fc400078ec0ff */
[----:B------:R-:W-:Y:S02]  /*0b00*/  LEA.HI R3, R3, R6, RZ, 0x1 ;  /* 0x0000000603037211 */ /* 0x000fe400078f08ff */
[----:B------:R-:W-:Y:S01]  /*0b10*/  LOP3.LUT R5, R5, 0xfffffc00, RZ, 0xc0, !PT ;  /* 0xfffffc0005057812 */ /* 0x000fe200078ec0ff */
[----:B------:R-:W-:Y:S01]  /*0b20*/  IMAD.IADD R4, R223, 0x1, -R4 ;  /* 0x00000001df047824 */ /* 0x000fe200078e0a04 */
[----:B------:R-:W-:Y:S02]  /*0b30*/  LOP3.LUT R3, R3, 0x1ffffffe, RZ, 0xc0, !PT ;  /* 0x1ffffffe03037812 */ /* 0x000fe400078ec0ff */
[----:B------:R-:W-:Y:S01]  /*0b40*/  LEA.HI R7, R8, R201, RZ, 0x2 ;  /* 0x000000c908077211 */ /* 0x000fe200078f10ff */
[----:B------:R-:W-:Y:S01]  /*0b50*/  IMAD R4, R4, 0x40, R5 ;  /* 0x0000004004047824 */ /* 0x000fe200078e0205 */
[----:B------:R-:W-:Y:S01]  /*0b60*/  LEA.HI R5, R0, R223, RZ, 0x2 ;  /* 0x000000df00057211 */ /* 0x000fe200078f10ff */
[----:B------:R-:W-:Y:S01]  /*0b70*/  IMAD.IADD R3, R6, 0x1, -R3 ;  /* 0x0000000106037824 */ /* 0x000fe200078e0a03 */
[----:B------:R-:W-:-:S02]  /*0b80*/  SHF.R.S32.HI R9, RZ, 0x2, R7 ;  /* 0x00000002ff097819 */ /* 0x000fc40000011407 */
[----:B------:R-:W-:Y:S01]  /*0b90*/  LOP3.LUT R6, R5, 0xfffffffc, RZ, 0xc0, !PT ;  /* 0xfffffffc05067812 */ /* 0x000fe200078ec0ff */
[----:B------:R-:W-:Y:S01]  /*0ba0*/  IMAD R220, R3, 0x8, R4 ;  /* 0x0000000803dc7824 */ /* 0x000fe200078e0204 */
[----:B------:R-:W-:Y:S02]  /*0bb0*/  SHF.R.S32.HI R10, RZ, 0x1f, R7 ;  /* 0x0000001fff0a7819 */ /* 0x000fe40000011407 */
[----:B------:R-:W-:Y:S01]  /*0bc0*/  LEA.HI R0, R0, R223, RZ, 0x3 ;  /* 0x000000df00007211 */ /* 0x000fe200078f18ff */
[----:B------:R-:W-:Y:S01]  /*0bd0*/  IMAD.IADD R6, R223, 0x1, -R6 ;  /* 0x00000001df067824 */ /* 0x000fe200078e0a06 */
[----:B------:R-:W-:Y:S02]  /*0be0*/  LEA.HI R10, R10, R9, RZ, 0x3 ;  /* 0x000000090a0a7211 */ /* 0x000fe400078f18ff */
[----:B------:R-:W-:Y:S02]  /*0bf0*/  LOP3.LUT R4, R2, 0x3fffffe, RZ, 0xc0, !PT ;  /* 0x03fffffe02047812 */ /* 0x000fe400078ec0ff */
[----:B------:R-:W-:-:S02]  /*0c00*/  LEA.HI R3, R6, R6, RZ, 0x1 ;  /* 0x0000000606037211 */ /* 0x000fc400078f08ff */
[----:B------:R-:W-:Y:S01]  /*0c10*/  LOP3.LUT R2, R0, 0xfffffff8, RZ, 0xc0, !PT ;  /* 0xfffffff800027812 */ /* 0x000fe200078ec0ff */
[----:B------:R-:W-:Y:S01]  /*0c20*/  IMAD.IADD R4, R217, 0x1, -R4 ;  /* 0x00000001d9047824 */ /* 0x000fe200078e0a04 */
[----:B------:R-:W-:Y:S02]  /*0c30*/  LOP3.LUT R3, R3, 0x1ffffffe, RZ, 0xc0, !PT ;  /* 0x1ffffffe03037812 */ /* 0x000fe400078ec0ff */
[----:B------:R-:W-:Y:S01]  /*0c40*/  LOP3.LUT R10, R10, 0xfffffff8, RZ, 0xc0, !PT ;  /* 0xfffffff80a0a7812 */ /* 0x000fe200078ec0ff */
[----:B------:R-:W-:Y:S01]  /*0c50*/  IMAD.IADD R17, R223, 0x1, -R2 ;  /* 0x00000001df117824 */ /* 0x000fe200078e0a02 */
[----:B------:R-:W-:Y:S01]  /*0c60*/  LEA.HI R8, R8, R201, RZ, 0x5 ;  /* 0x000000c908087211 */ /* 0x000fe200078f28ff */
[----:B------:R-:W-:Y:S01]  /*0c70*/  IMAD.IADD R3, R6, 0x1, -R3 ;  /* 0x0000000106037824 */ /* 0x000fe200078e0a03 */
[----:B------:R-:W-:Y:S01]  /*0c80*/  LOP3.LUT R6, R7, 0x7ffffffc, RZ, 0xc0, !PT ;  /* 0x7ffffffc07067812 */ /* 0x000fe200078ec0ff */
[----:B------:R-:W-:Y:S01]  /*0c90*/  IMAD.IADD R9, R9, 0x1, -R10 ;  /* 0x0000000109097824 */ /* 0x000fe200078e0a0a */
[----:B------:R-:W-:Y:S01]  /*0ca0*/  SHF.R.S32.HI R8, RZ, 0x5, R8 ;  /* 0x00000005ff087819 */ /* 0x000fe20000011408 */
[----:B------:R-:W-:Y:S01]  /*0cb0*/  IMAD.SHL.U32 R2, R17, 0x8, RZ ;  /* 0x0000000811027824 */ /* 0x000fe200078e00ff */
[----:B------:R-:W-:Y:S01]  /*0cc0*/  SHF.R.S32.HI R200, RZ, 0x3, R0 ;  /* 0x00000003ffc87819 */ /* 0x000fe20000011400 */
[----:B------:R-:W-:-:S02]  /*0cd0*/  IMAD.IADD R6, R201, 0x1, -R6 ;  /* 0x00000001c9067824 */ /* 0x000fc400078e0a06 */
[----:B------:R-:W-:Y:S01]  /*0ce0*/  IMAD R9, R8, 0x10, R9 ;  /* 0x0000001008097824 */ /* 0x000fe200078e0209 */
[----:B------:R-:W-:Y:S01]  /*0cf0*/  SHF.R.S32.HI R222, RZ, 0x1f, R2 ;  /* 0x0000001fffde7819 */ /* 0x000fe20000011402 */
[----:B------:R-:W-:Y:S02]  /*0d00*/  IMAD.SHL.U32 R199, R6, 0x2, RZ ;  /* 0x0000000206c77824 */ /* 0x000fe400078e00ff */
[----:B------:R-:W-:Y:S02]  /*0d10*/  VIADD R16, R2, 0x40 ;  /* 0x0000004002107836 */ /* 0x000fe40000000000 */
[C---:B------:R-:W-:Y:S02]  /*0d20*/  VIADD R198, R199.reuse, 0x8 ;  /* 0x00000008c7c67836 */ /* 0x040fe40000000000 */
[C---:B------:R-:W-:Y:S01]  /*0d30*/  VIADD R197, R199.reuse, 0x10 ;  /* 0x00000010c7c57836 */ /* 0x040fe20000000000 */
[----:B------:R-:W-:Y:S01]  /*0d40*/  SHF.R.S32.HI R221, RZ, 0x1f, R16 ;  /* 0x0000001fffdd7819 */ /* 0x000fe20000011410 */
        /* <DEDUP_REMOVED lines=24> */
[----:B------:R-:W-:Y:S01]  /*0ed0*/  VIADD R18, R199, 0x78 ;  /* 0x00000078c7127836 */ /* 0x000fe20000000000 */
[----:B------:R-:W-:Y:S01]  /*0ee0*/  SHF.R.S32.HI R204, RZ, 0x1f, R22 ;  /* 0x0000001fffcc7819 */ /* 0x000fe20000011416 */
[----:B------:R-:W-:Y:S01]  /*0ef0*/  IMAD R218, R4, 0x40, R9 ;  /* 0x0000004004da7824 */ /* 0x000fe200078e0209 */
[----:B------:R-:W-:-:S02]  /*0f00*/  SHF.R.S32.HI R203, RZ, 0x1f, R19 ;  /* 0x0000001fffcb7819 */ /* 0x000fc40000011413 */
[----:B------:R-:W-:Y:S01]  /*0f10*/  SHF.R.S32.HI R202, RZ, 0x1f, R18 ;  /* 0x0000001fffca7819 */ /* 0x000fe20000011412 */
[----:B------:R-:W-:-:S07]  /*0f20*/  IMAD R219, R3, 0x8, R218 ;  /* 0x0000000803db7824 */ /* 0x000fce00078e02da */
.L_x_230:
[----:B012-4-:R-:W0:Y:S01]  /*0f30*/  LDC.64 R4, c[0x0][0xc88] ;  /* 0x00032200ff047b82 */ /* 0x017e220000000a00 */
[----:B------:R-:W-:Y:S01]  /*0f40*/  ULDC.64 UR8, c[0x0][0xa28] ;  /* 0x00028a0000087ab9 */ /* 0x000fe20000000a00 */
[----:B------:R-:W-:Y:S01]  /*0f50*/  ULDC.64 UR10, c[0x0][0xa20] ;  /* 0x00028800000a7ab9 */ /* 0x000fe20000000a00 */
[----:B------:R-:W-:Y:S01]  /*0f60*/  ULDC UR4, c[0x0][0x424] ;  /* 0x0001090000047ab9 */ /* 0x000fe20000000800 */
[----:B------:R-:W-:Y:S01]  /*0f70*/  ULDC UR7, c[0x0][0x2f0] ;  /* 0x0000bc0000077ab9 */ /* 0x000fe20000000800 */
[----:B0-----:R-:W-:-:S06]  /*0f80*/  IMAD.WIDE R4, R35, 0x4, R4 ;  /* 0x0000000423047825 */ /* 0x001fcc00078e0204 */
[----:B------:R-:W2:Y:S01]  /*0f90*/  LDG.E R4, desc[UR50][R4.64] ;  /* 0x0000003204047981 */ /* 0x000ea2000c1e1900 */
[----:B------:R-:W-:Y:S02]  /*0fa0*/  UISETP.NE.U32.AND UP0, UPT, UR8, URZ, UPT ;  /* 0x0000003f0800728c */ /* 0x000fe4000bf05070 */
[----:B------:R-:W-:Y:S02]  /*0fb0*/  UISETP.NE.U32.AND UP1, UPT, UR10, URZ, UPT ;  /* 0x0000003f0a00728c */ /* 0x000fe4000bf25070 */
[----:B------:R-:W-:Y:S02]  /*0fc0*/  UISETP.NE.AND.EX UP0, UPT, UR9, URZ, UPT, UP0 ;  /* 0x0000003f0900728c */ /* 0x000fe4000bf05300 */
[----:B------:R-:W-:-:S04]  /*0fd0*/  UISETP.NE.AND.EX UP1, UPT, UR11, URZ, UPT, UP1 ;  /* 0x0000003f0b00728c */ /* 0x000fc8000bf25310 */
[----:B------:R-:W-:Y:S02]  /*0fe0*/  PLOP3.LUT P0, PT, PT, PT, UP0, 0x80, 0x0 ;  /* 0x000000000000781c */ /* 0x000fe40003f0f008 */
[----:B------:R-:W-:Y:S02]  /*0ff0*/  PLOP3.LUT P1, PT, PT, PT, UP1, 0x80, 0x0 ;  /* 0x000000000000781c */ /* 0x000fe40003f2f018 */
[----:B--2---:R-:W-:-:S13]  /*1000*/  R2UR UR36, R4 ;  /* 0x00000000042472ca */ /* 0x004fda00000e0000 */
[----:B------:R-:W-:Y:S02]  /*1010*/  USHF.R.S32.HI UR37, URZ, 0x1f, UR36 ;  /* 0x0000001f3f257899 */ /* 0x000fe40008011424 */
[----:B------:R-:W-:-:S04]  /*1020*/  @UP0 ULEA UR8, UP2, UR36, UR8, 0x2 ;  /* 0x0000000824080291 */ /* 0x000fc8000f84103f */
[----:B------:R-:W-:Y:S02]  /*1030*/  @UP0 ULEA.HI.X UR9, UR36, UR9, UR37, 0x2, UP2 ;  /* 0x0000000924090291 */ /* 0x000fe400090f1425 */
[----:B------:R-:W-:Y:S01]  /*1040*/  @UP1 ULEA UR10, UP0, UR36, UR10, 0x2 ;  /* 0x0000000a240a1291 */ /* 0x000fe2000f80103f */
[----:B------:R-:W-:-:S03]  /*1050*/  IMAD.U32 R4, RZ, RZ, UR8 ;  /* 0x00000008ff047e24 */ /* 0x000fc6000f8e00ff */
[----:B------:R-:W-:Y:S01]  /*1060*/  @UP1 ULEA.HI.X UR11, UR36, UR11, UR37, 0x2, UP0 ;  /* 0x0000000b240b1291 */ /* 0x000fe200080f1425 */
[----:B------:R-:W-:Y:S01]  /*1070*/  IMAD.U32 R5, RZ, RZ, UR9 ;  /* 0x00000009ff057e24 */ /* 0x000fe2000f8e00ff */
[----:B------:R-:W-:Y:S01]  /*1080*/  ULDC.64 UR8, c[0x0][0x418] ;  /* 0x0001060000087ab9 */ /* 0x000fe20000000a00 */
[----:B------:R-:W-:-:S03]  /*1090*/  IMAD.U32 R6, RZ, RZ, UR10 ;  /* 0x0000000aff067e24 */ /* 0x000fc6000f8e00ff */
[----:B---3--:R-:W-:Y:S01]  /*10a0*/  IMAD.U32 R7, RZ, RZ, UR11 ;  /* 0x0000000bff077e24 */ /* 0x008fe2000f8e00ff */
[----:B------:R-:W2:Y:S04]  /*10b0*/  @P0 LDG.E R4, desc[UR50][R4.64] ;  /* 0x0000003204040981 */ /* 0x000ea8000c1e1900 */
[----:B------:R-:W3:Y:S01]  /*10c0*/  @P1 LDG.E R6, desc[UR50][R6.64] ;  /* 0x0000003206061981 */ /* 0x000ee2000c1e1900 */
[----:B------:R-:W-:Y:S01]  /*10d0*/  UISETP.NE.U32.AND UP0, UPT, UR8, URZ, UPT ;  /* 0x0000003f0800728c */ /* 0x000fe2000bf05070 */
[----:B------:R-:W-:Y:S01]  /*10e0*/  UMOV UR54, URZ ;  /* 0x0000003f00367c82 */ /* 0x000fe20008000000 */
[----:B------:R-:W-:Y:S02]  /*10f0*/  ULOP3.LUT UR8, UR5, 0xff000000, URZ, 0xc0, !UPT ;  /* 0xff00000005087892 */ /* 0x000fe4000f8ec03f */
[----:B------:R-:W-:Y:S01]  /*1100*/  UISETP.NE.AND.EX UP0, UPT, UR9, URZ, UPT, UP0 ;  /* 0x0000003f0900728c */ /* 0x000fe2000bf05300 */
[----:B------:R-:W-:-:S03]  /*1110*/  UMOV UR38, UR6 ;  /* 0x0000000600267c82 */ /* 0x000fc60008000000 */
[----:B------:R-:W-:-:S04]  /*1120*/  USEL UR4, UR4, 0x1, UP0 ;  /* 0x0000000104047887 */ /* 0x000fc80008000000 */
[----:B------:R-:W-:Y:S01]  /*1130*/  UIMAD UR4, UR4, UR7, URZ ;  /* 0x00000007040472a4 */ /* 0x000fe2000f8e023f */
[----:B--2---:R-:W-:-:S06]  /*1140*/  @P0 R2UR UR54, R4 ;  /* 0x00000000043602ca */ /* 0x004fcc00000e0000 */
[----:B---3--:R-:W-:Y:S01]  /*1150*/  @P1 R2UR UR4, R6 ;  /* 0x00000000060412ca */ /* 0x008fe200000e0000 */
[----:B-----5:R-:W-:-:S14]  /*1160*/  @P1 BRA `(.L_x_181) ;  /* 0x0000000000341947 */ /* 0x020fdc0003800000 */
[----:B------:R-:W-:Y:S02]  /*1170*/  ULDC.64 UR6, c[0x0][0xa08] ;  /* 0x0002820000067ab9 */ /* 0x000fe40000000a00 */
[----:B------:R-:W-:-:S04]  /*1180*/  ISETP.NE.U32.AND P0, PT, RZ, UR6, PT ;  /* 0x00000006ff007c0c */ /* 0x000fc8000bf05070 */
[----:B------:R-:W-:-:S13]  /*1190*/  ISETP.NE.AND.EX P0, PT, RZ, UR7, PT, P0 ;  /* 0x00000007ff007c0c */ /* 0x000fda000bf05300 */
[----:B------:R-:W-:Y:S05]  /*11a0*/  @!P0 BRA `(.L_x_181) ;  /* 0x0000000000248947 */ /* 0x000fea0003800000 */
[----:B------:R-:W-:Y:S02]  /*11b0*/  ULDC.64 UR6, c[0x0][0xa08] ;  /* 0x0002820000067ab9 */ /* 0x000fe40000000a00 */
[----:B------:R-:W-:-:S06]  /*11c0*/  UIMAD.WIDE UR6, UR36, 0x4, UR6 ;  /* 0x00000004240678a5 */ /* 0x000fcc000f8e0206 */
[----:B------:R-:W-:Y:S02]  /*11d0*/  IMAD.U32 R4, RZ, RZ, UR6 ;  /* 0x00000006ff047e24 */ /* 0x000fe4000f8e00ff */
[----:B------:R-:W-:-:S05]  /*11e0*/  IMAD.U32 R5, RZ, RZ, UR7 ;  /* 0x00000007ff057e24 */ /* 0x000fca000f8e00ff */
[----:B------:R-:W2:Y:S04]  /*11f0*/  LDG.E R3, desc[UR50][R4.64] ;  /* 0x0000003204037981 */ /* 0x000ea8000c1e1900 */
[----:B------:R-:W3:Y:S01]  /*1200*/  LDG.E R0, desc[UR50][R4.64+0x4] ;  /* 0x0000043204007981 */ /* 0x000ee2000c1e1900 */
[----:B--2---:R-:W-:Y:S02]  /*1210*/  R2UR UR4, R3 ;  /* 0x00000000030472ca */ /* 0x004fe400000e0000 */
[----:B---3--:R-:W-:-:S13]  /*1220*/  R2UR UR6, R0 ;  /* 0x00000000000672ca */ /* 0x008fda00000e0000 */
[----:B------:R-:W-:-:S12]  /*1230*/  UIADD3 UR4, -UR4, UR6, URZ ;  /* 0x0000000604047290 */ /* 0x000fd8000fffe13f */
.L_x_181:
[----:B------:R-:W-:Y:S02]  /*1240*/  UIADD3 UR54, -UR54, UR4, URZ ;  /* 0x0000000436367290 */ /* 0x000fe4000fffe13f */
[----:B------:R-:W-:Y:S02]  /*1250*/  ULOP3.LUT UR4, UR5, 0xff0000, URZ, 0xc0, !UPT ;  /* 0x00ff000005047892 */ /* 0x000fe4000f8ec03f */
[----:B------:R-:W-:Y:S02]  /*1260*/  UISETP.GE.AND UP0, UPT, UR54, 0x1, UPT ;  /* 0x000000013600788c */ /* 0x000fe4000bf06270 */
[----:B------:R-:W-:Y:S02]  /*1270*/  UIADD3 UR6, UR54, 0x9f, URZ ;  /* 0x0000009f36067890 */ /* 0x000fe4000fffe03f */
[----:B------:R-:W-:Y:S02]  /*1280*/  USHF.R.U32.HI UR8, URZ, 0x8, UR8 ;  /* 0x000000083f087899 */ /* 0x000fe40008011608 */
[----:B------:R-:W-:Y:S01]  /*1290*/  PLOP3.LUT P0, PT, PT, PT, UP0, 0x80, 0x0 ;  /* 0x000000000000781c */ /* 0x000fe20003f0f008 */
[----:B------:R-:W-:-:S02]  /*12a0*/  UIMAD.WIDE UR6, UR6, 0x66666667, URZ ;  /* 0x66666667060678a5 */ /* 0x000fc4000f8e023f */
[----:B------:R-:W-:Y:S02]  /*12b0*/  ULEA.HI UR8, UR4, UR8, URZ, 0x10 ;  /* 0x0000000804087291 */ /* 0x000fe4000f8f803f */
[----:B------:R-:W-:Y:S02]  /*12c0*/  USHF.R.U32.HI UR6, URZ, 0x1f, UR7 ;  /* 0x0000001f3f067899 */ /* 0x000fe40008011607 */
[----:B------:R-:W-:Y:S02]  /*12d0*/  ULOP3.LUT UR39, UR8, 0xff, URZ, 0xc0, !UPT ;  /* 0x000000ff08277892 */ /* 0x000fe4000f8ec03f */
[----:B------:R-:W-:Y:S01]  /*12e0*/  ULOP3.LUT UR40, UR5, 0xffff, URZ, 0xc0, !UPT ;  /* 0x0000ffff05287892 */ /* 0x000fe2000f8ec03f */
[----:B------:R-:W-:Y:S01]  /*12f0*/  UMOV UR4, URZ ;  /* 0x0000003f00047c82 */ /* 0x000fe20008000000 */
[----:B------:R-:W-:Y:S02]  /*1300*/  USHF.R.U32.HI UR44, URZ, 0x10, UR8 ;  /* 0x000000103f2c7899 */ /* 0x000fe40008011608 */
[----:B------:R-:W-:Y:S01]  /*1310*/  ULEA.HI.SX32 UR9, UR7, UR6, 0x1a ;  /* 0x0000000607097291 */ /* 0x000fe2000f8fd23f */
[----:B------:R-:W-:Y:S11]  /*1320*/  @!P0 BRA `(.L_x_182) ;  /* 0x0000000000908947 */ /* 0x000ff60003800000 */
[----:B------:R-:W-:Y:S01]  /*1330*/  UISETP.NE.AND UP0, UPT, UR44, URZ, UPT ;  /* 0x0000003f2c00728c */ /* 0x000fe2000bf05270 */
[----:B------:R-:W-:-:S03]  /*1340*/  ULDC UR4, c[0x0][0x9f0] ;  /* 0x00027c0000047ab9 */ /* 0x000fc60000000800 */
[----:B------:R-:W-:-:S03]  /*1350*/  USEL UR10, UR44, UR4, UP0 ;  /* 0x000000042c0a7287 */ /* 0x000fc60008000000 */
[----:B------:R-:W-:Y:S01]  /*1360*/  UMOV UR4, URZ ;  /* 0x0000003f00047c82 */ /* 0x000fe20008000000 */
[----:B------:R-:W-:Y:S02]  /*1370*/  UIADD3 UR6, UR9, -0x1, UR10 ;  /* 0xffffffff09067890 */ /* 0x000fe4000fffe00a */
[----:B------:R-:W-:-:S04]  /*1380*/  IMAD.U32 R4, RZ, RZ, UR10 ;  /* 0x0000000aff047e24 */ /* 0x000fc8000f8e00ff */
[----:B------:R-:W-:Y:S01]  /*1390*/  IMAD.U32 R5, RZ, RZ, UR6 ;  /* 0x00000006ff057e24 */ /* 0x000fe2000f8e00ff */
[-C--:B------:R-:W-:Y:S01]  /*13a0*/  IABS R0, R4.reuse ;  /* 0x0000000400007213 */ /* 0x080fe20000000000 */
[----:B------:R-:W-:Y:S01]  /*13b0*/  ULOP3.LUT UR6, UR6, UR10, URZ, 0x3c, !UPT ;  /* 0x0000000a06067292 */ /* 0x000fe2000f8e3c3f */
[----:B------:R-:W-:Y:S02]  /*13c0*/  IABS R6, R4 ;  /* 0x0000000400067213 */ /* 0x000fe40000000000 */
[----:B------:R-:W-:Y:S02]  /*13d0*/  R2UR UR11, R0 ;  /* 0x00000000000b72ca */ /* 0x000fe400000e0000 */
[----:B------:R-:W-:-:S05]  /*13e0*/  IABS R5, R5 ;  /* 0x0000000500057213 */ /* 0x000fca0000000000 */
[----:B------:R-:W-:-:S05]  /*13f0*/  IMAD.MOV.U32 R4, RZ, RZ, R5 ;  /* 0x000000ffff047224 */ /* 0x000fca00078e0005 */
[----:B------:R-:W-:Y:S01]  /*1400*/  R2UR UR8, R4 ;  /* 0x00000000040872ca */ /* 0x000fe200000e0000 */
        /* <DEDUP_REMOVED lines=22> */
.L_x_182:
[----:B------:R-:W-:Y:S01]  /*1570*/  UIMAD UR41, UR39, UR4, URZ ;  /* 0x00000004272972a4 */ /* 0x000fe2000f8e023f */
[----:B------:R-:W-:Y:S01]  /*1580*/  IMAD.U32 R0, RZ, RZ, UR9 ;  /* 0x00000009ff007e24 */ /* 0x000fe2000f8e00ff */
[----:B------:R-:W-:Y:S01]  /*1590*/  PLOP3.LUT P0, PT, PT, PT, PT, 0x80, 0x0 ;  /* 0x000000000000781c */ /* 0x000fe20003f0f070 */
[----:B------:R-:W-:Y:S01]  /*15a0*/  IMAD.U32 R3, RZ, RZ, UR4 ;  /* 0x00000004ff037e24 */ /* 0x000fe2000f8e00ff */
[----:B------:R-:W-:Y:S02]  /*15b0*/  CS2R R28, SRZ ;  /* 0x00000000001c7805 */ /* 0x000fe4000001ff00 */
[----:B------:R-:W-:Y:S02]  /*15c0*/  CS2R R6, SRZ ;  /* 0x0000000000067805 */ /* 0x000fe4000001ff00 */
[----:B------:R-:W-:Y:S02]  /*15d0*/  CS2R R48, SRZ ;  /* 0x0000000000307805 */ /* 0x000fe4000001ff00 */
[----:B------:R-:W-:-:S02]  /*15e0*/  CS2R R26, SRZ ;  /* 0x00000000001a7805 */ /* 0x000fc4000001ff00 */
[----:B------:R-:W-:Y:S01]  /*15f0*/  VIADDMNMX R0, R3, UR41, R0, PT ;  /* 0x0000002903007c46 */ /* 0x000fe2000b800100 */
[----:B------:R-:W-:Y:S01]  /*1600*/  IMAD.MOV.U32 R3, RZ, RZ, RZ ;  /* 0x000000ffff037224 */ /* 0x000fe200078e00ff */
[----:B------:R-:W-:Y:S01]  /*1610*/  CS2R R8, SRZ ;  /* 0x0000000000087805 */ /* 0x000fe2000001ff00 */
[----:B------:R-:W-:Y:S01]  /*1620*/  IMAD.MOV.U32 R25, RZ, RZ, RZ ;  /* 0x000000ffff197224 */ /* 0x000fe200078e00ff */
[----:B------:R-:W-:Y:S01]  /*1630*/  R2UR UR53, R0 ;  /* 0x00000000003572ca */ /* 0x000fe200000e0000 */
[----:B------:R-:W-:Y:S01]  /*1640*/  IMAD.MOV.U32 R0, RZ, RZ, RZ ;  /* 0x000000ffff007224 */ /* 0x000fe200078e00ff */
[----:B------:R-:W-:Y:S02]  /*1650*/  CS2R R10, SRZ ;  /* 0x00000000000a7805 */ /* 0x000fe4000001ff00 */
[----:B------:R-:W-:Y:S02]  /*1660*/  CS2R R12, SRZ ;  /* 0x00000000000c7805 */ /* 0x000fe4000001ff00 */
[----:B------:R-:W-:-:S02]  /*1670*/  CS2R R14, SRZ ;  /* 0x00000000000e7805 */ /* 0x000fc4000001ff00 */
        /* <DEDUP_REMOVED lines=8> */
[----:B------:R-:W-:Y:S01]  /*1700*/  UISETP.GT.AND UP0, UPT, UR53, UR41, UPT ;  /* 0x000000293500728c */ /* 0x000fe2000bf04270 */
[----:B------:R-:W-:Y:S01]  /*1710*/  CS2R R56, SRZ ;  /* 0x0000000000387805 */ /* 0x000fe2000001ff00 */
[----:B------:R-:W-:Y:S01]  /*1720*/  IMAD.MOV.U32 R64, RZ, RZ, RZ ;  /* 0x000000ffff407224 */ /* 0x000fe200078e00ff */
[----:B------:R-:W-:-:S02]  /*1730*/  CS2R R88, SRZ ;  /* 0x0000000000587805 */ /* 0x000fc4000001ff00 */
[----:B------:R-:W-:Y:S02]  /*1740*/  CS2R R62, SRZ ;  /* 0x00000000003e7805 */ /* 0x000fe4000001ff00 */
[----:B------:R-:W-:Y:S02]  /*1750*/  CS2R R58, SRZ ;  /* 0x00000000003a7805 */ /* 0x000fe4000001ff00 */
[----:B------:R-:W-:Y:S02]  /*1760*/  PLOP3.LUT P1, PT, PT, PT, UP0, 0x80, 0x0 ;  /* 0x000000000000781c */ /* 0x000fe40003f2f008 */
[----:B------:R-:W-:Y:S02]  /*1770*/  CS2R R90, SRZ ;  /* 0x00000000005a7805 */ /* 0x000fe4000001ff00 */
[----:B------:R-:W-:Y:S02]  /*1780*/  CS2R R68, SRZ ;  /* 0x0000000000447805 */ /* 0x000fe4000001ff00 */
[----:B------:R-:W-:-:S02]  /*1790*/  CS2R R70, SRZ ;  /* 0x0000000000467805 */ /* 0x000fc4000001ff00 */
[----:B------:R-:W-:Y:S01]  /*17a0*/  CS2R R66, SRZ ;  /* 0x0000000000427805 */ /* 0x000fe2000001ff00 */
[----:B------:R-:W-:Y:S01]  /*17b0*/  IMAD.MOV.U32 R60, RZ, RZ, RZ ;  /* 0x000000ffff3c7224 */ /* 0x000fe200078e00ff */
[----:B------:R-:W-:Y:S02]  /*17c0*/  CS2R R76, SRZ ;  /* 0x00000000004c7805 */ /* 0x000fe4000001ff00 */
[----:B------:R-:W-:Y:S02]  /*17d0*/  CS2R R72, SRZ ;  /* 0x0000000000487805 */ /* 0x000fe4000001ff00 */
[----:B------:R-:W-:Y:S02]  /*17e0*/  CS2R R78, SRZ ;  /* 0x00000000004e7805 */ /* 0x000fe4000001ff00 */
[----:B------:R-:W-:Y:S02]  /*17f0*/  CS2R R74, SRZ ;  /* 0x00000000004a7805 */ /* 0x000fe4000001ff00 */
[----:B------:R-:W-:-:S02]  /*1800*/  CS2R R84, SRZ ;  /* 0x0000000000547805 */ /* 0x000fc4000001ff00 */
[----:B------:R-:W-:Y:S02]  /*1810*/  CS2R R80, SRZ ;  /* 0x0000000000507805 */ /* 0x000fe4000001ff00 */
[----:B------:R-:W-:Y:S02]  /*1820*/  CS2R R86, SRZ ;  /* 0x0000000000567805 */ /* 0x000fe4000001ff00 */
[----:B------:R-:W-:Y:S01]  /*1830*/  CS2R R82, SRZ ;  /* 0x0000000000527805 */ /* 0x000fe2000001ff00 */
[----:B------:R-:W-:Y:S06]  /*1840*/  @!P1 BRA `(.L_x_183) ;  /* 0x0000008000fc9947 */ /* 0x000fec0003800000 */
[----:B------:R-:W0:Y:S01]  /*1850*/  SHFL.IDX PT, R0, R217, RZ, 0x1f ;  /* 0x00001fffd9007589 */ /* 0x000e2200000e0000 */
[----:B------:R-:W1:Y:S01]  /*1860*/  S2UR UR52, SR_CgaCtaId ;  /* 0x00000000003479c3 */ /* 0x000e620000008800 */
[----:B------:R-:W-:Y:S01]  /*1870*/  UMOV UR49, 0x400 ;  /* 0x0000040000317882 */ /* 0x000fe20000000000 */
[----:B0-----:R-:W-:Y:S01]  /*1880*/  R2UR UR43, R0 ;  /* 0x00000000002b72ca */ /* 0x001fe200000e0000 */
[----:B-1----:R-:W-:-:S04]  /*1890*/  ULEA UR49, UR52, UR49, 0x18 ;  /* 0x0000003134317291 */ /* 0x002fc8000f8ec03f */
[----:B------:R-:W-:-:S04]  /*18a0*/  UIADD3 UR5, UR49, 0x14400, URZ ;  /* 0x0001440031057890 */ /* 0x000fc8000fffe03f */
[----:B------:R-:W-:-:S04]  /*18b0*/  ULOP3.LUT UP0, URZ, UR5, 0x9f, URZ, 0xc0, !UPT ;  /* 0x0000009f053f7892 */ /* 0x000fc8000f80c03f */
[----:B------:R-:W-:Y:S02]  /*18c0*/  ULEA.HI UR4, UR43, UR43, URZ, 0x1 ;  /* 0x0000002b2b047291 */ /* 0x000fe4000f8f083f */
[----:B------:R-:W-:Y:S02]  /*18d0*/  PLOP3.LUT P0, PT, PT, PT, UP0, 0x80, 0x0 ;  /* 0x000000000000781c */ /* 0x000fe40003f0f008 */
        /* <DEDUP_REMOVED lines=13> */
[----:B------:R-:W-:Y:S02]  /*19b0*/  IMAD.U32 R10, RZ, RZ, UR6 ;  /* 0x00000006ff0a7e24 */ /* 0x000fe4000f8e00ff */
[----:B------:R-:W-:Y:S02]  /*19c0*/  IMAD.U32 R6, RZ, RZ, UR4 ;  /* 0x00000004ff067e24 */ /* 0x000fe4000f8e00ff */
[----:B------:R-:W-:-:S02]  /*19d0*/  IMAD.U32 R7, RZ, RZ, UR5 ;  /* 0x00000005ff077e24 */ /* 0x000fc4000f8e00ff */
[----:B------:R-:W-:Y:S02]  /*19e0*/  IMAD.U32 R11, RZ, RZ, UR7 ;  /* 0x00000007ff0b7e24 */ /* 0x000fe4000f8e00ff */
[----:B------:R-:W-:Y:S02]  /*19f0*/  IMAD.MOV.U32 R8, RZ, RZ, 0x70 ;  /* 0x00000070ff087424 */ /* 0x000fe400078e00ff */
[----:B------:R-:W-:Y:S02]  /*1a00*/  IMAD.MOV.U32 R12, RZ, RZ, 0x1 ;  /* 0x00000001ff0c7424 */ /* 0x000fe400078e00ff */
[----:B0-----:R-:W-:-:S07]  /*1a10*/  IMAD.MOV.U32 R13, RZ, RZ, RZ ;  /* 0x000000ffff0d7224 */ /* 0x001fce00078e00ff */
[----:B------:R-:W-:-:S07]  /*1a20*/  LEPC R20, `(.L_x_184) ;  /* 0x000000001014794e */ /* 0x000fce0000000000 */
[----:B-1----:R-:W-:Y:S05]  /*1a30*/  CALL.ABS.NOINC R14 ;  /* 0x000000000e007343 */ /* 0x002fea0003c00000 */
.L_x_184:
[----:B------:R-:W-:Y:S01]  /*1a40*/  ULDC.64 UR6, c[0x0][0x998] ;  /* 0x0002660000067ab9 */ /* 0x000fe20000000a00 */
[----:B------:R-:W-:Y:S01]  /*1a50*/  ULDC.64 UR4, c[0x0][0x990] ;  /* 0x0002640000047ab9 */ /* 0x000fe20000000a00 */
[----:B------:R-:W-:Y:S02]  /*1a60*/  ISETP.NE.U32.AND P1, PT, RZ, UR6, PT ;  /* 0x00000006ff007c0c */ /* 0x000fe4000bf25070 */
[----:B------:R-:W-:Y:S02]  /*1a70*/  ISETP.NE.U32.AND P0, PT, RZ, UR4, PT ;  /* 0x00000004ff007c0c */ /* 0x000fe4000bf05070 */
[----:B------:R-:W-:Y:S02]  /*1a80*/  ISETP.NE.AND.EX P1, PT, RZ, UR7, PT, P1 ;  /* 0x00000007ff007c0c */ /* 0x000fe4000bf25310 */
[----:B------:R-:W-:-:S11]  /*1a90*/  ISETP.NE.AND.EX P0, PT, RZ, UR5, PT, P0 ;  /* 0x00000005ff007c0c */ /* 0x000fd6000bf05300 */
[----:B------:R-:W0:Y:S08]  /*1aa0*/  @P1 LDC.64 R8, c[0x0][0x9b8] ;  /* 0x00026e00ff081b82 */ /* 0x000e300000000a00 */
[----:B------:R-:W1:Y:S08]  /*1ab0*/  @P0 LDC.64 R6, c[0x0][0x9a8] ;  /* 0x00026a00ff060b82 */ /* 0x000e700000000a00 */
[----:B------:R-:W2:Y:S08]  /*1ac0*/  @P1 LDC.64 R12, c[0x0][0x9c0] ;  /* 0x00027000ff0c1b82 */ /* 0x000eb00000000a00 */
[----:B------:R-:W3:Y:S01]  /*1ad0*/  @P0 LDC.64 R10, c[0x0][0x9b0] ;  /* 0x00026c00ff0a0b82 */ /* 0x000ee20000000a00 */
[----:B0-----:R-:W-:-:S04]  /*1ae0*/  @P1 IMAD R4, R8, UR37, RZ ;  /* 0x0000002508041c24 */ /* 0x001fc8000f8e02ff */
[----:B------:R-:W-:Y:S02]  /*1af0*/  @P1 IMAD R9, R9, UR36, R4 ;  /* 0x0000002409091c24 */ /* 0x000fe4000f8e0204 */
[C---:B-1----:R-:W-:Y:S02]  /*1b00*/  @P0 IMAD R0, R6.reuse, UR37, RZ ;  /* 0x0000002506000c24 */ /* 0x042fe4000f8e02ff */
[----:B------:R-:W-:-:S04]  /*1b10*/  @P0 IMAD.WIDE.U32 R4, R6, UR36, RZ ;  /* 0x0000002406040c25 */ /* 0x000fc8000f8e00ff */
[----:B------:R-:W-:Y:S02]  /*1b20*/  @P0 IMAD R3, R7, UR36, R0 ;  /* 0x0000002407030c24 */ /* 0x000fe4000f8e0200 */
[----:B------:R-:W-:-:S04]  /*1b30*/  @P1 IMAD.WIDE.U32 R6, R8, UR36, RZ ;  /* 0x0000002408061c25 */ /* 0x000fc8000f8e00ff */
[----:B------:R-:W-:Y:S02]  /*1b40*/  @P1 IMAD.IADD R7, R7, 0x1, R9 ;  /* 0x0000000107071824 */ /* 0x000fe400078e0209 */
[----:B------:R-:W-:Y:S02]  /*1b50*/  @P0 IMAD.IADD R5, R5, 0x1, R3 ;  /* 0x0000000105050824 */ /* 0x000fe400078e0203 */
[----:B--2---:R-:W-:-:S04]  /*1b60*/  @P1 IMAD.WIDE.U32 R8, R12, UR40, R6 ;  /* 0x000000280c081c25 */ /* 0x004fc8000f8e0006 */
[----:B---3--:R-:W-:Y:S01]  /*1b70*/  @P0 IMAD.WIDE.U32 R4, R10, UR40, R4 ;  /* 0x000000280a040c25 */ /* 0x008fe2000f8e0004 */
[----:B------:R-:W-:-:S03]  /*1b80*/  @P1 LEA R10, P3, R8, UR6, 0x2 ;  /* 0x00000006080a1c11 */ /* 0x000fc6000f8610ff */
[----:B------:R-:W-:Y:S01]  /*1b90*/  @P1 IMAD R3, R13, UR40, R9 ;  /* 0x000000280d031c24 */ /* 0x000fe2000f8e0209 */
[----:B------:R-:W-:Y:S01]  /*1ba0*/  @P0 LEA R6, P2, R4, UR4, 0x2 ;  /* 0x0000000404060c11 */ /* 0x000fe2000f8410ff */
[----:B------:R-:W-:Y:S02]  /*1bb0*/  @P0 IMAD R5, R11, UR40, R5 ;  /* 0x000000280b050c24 */ /* 0x000fe4000f8e0205 */
[----:B------:R-:W-:Y:S01]  /*1bc0*/  IMAD.MOV.U32 R0, RZ, RZ, 0x3f800000 ;  /* 0x3f800000ff007424 */ /* 0x000fe200078e00ff */
[----:B------:R-:W-:Y:S01]  /*1bd0*/  @P1 LEA.HI.X R11, R8, UR7, R3, 0x2, P3 ;  /* 0x00000007080b1c11 */ /* 0x000fe200098f1403 */
[----:B------:R-:W-:Y:S01]  /*1be0*/  IMAD.MOV.U32 R3, RZ, RZ, 0x3f800000 ;  /* 0x3f800000ff037424 */ /* 0x000fe200078e00ff */
[----:B------:R-:W-:-:S03]  /*1bf0*/  @P0 LEA.HI.X R7, R4, UR5, R5, 0x2, P2 ;  /* 0x0000000504070c11 */ /* 0x000fc600090f1405 */
[----:B------:R-:W2:Y:S04]  /*1c00*/  @P1 LDG.E R0, desc[UR50][R10.64] ;  /* 0x000000320a001981 */ /* 0x000ea8000c1e1900 */
[----:B------:R-:W2:Y:S01]  /*1c10*/  @P0 LDG.E R3, desc[UR50][R6.64] ;  /* 0x0000003206030981 */ /* 0x000ea2000c1e1900 */
[----:B------:R-:W-:-:S04]  /*1c20*/  ULEA.HI UR4, UR47, UR47, URZ, 0x1 ;  /* 0x0000002f2f047291 */ /* 0x000fc8000f8f083f */
[----:B------:R-:W-:-:S04]  /*1c30*/  ULOP3.LUT UR4, UR4, 0xfffffffe, URZ, 0xc0, !UPT ;  /* 0xfffffffe04047892 */ /* 0x000fc8000f8ec03f */
[----:B------:R-:W-:-:S06]  /*1c40*/  UIADD3 UR4, UR47, -UR4, URZ ;  /* 0x800000042f047290 */ /* 0x000fcc000fffe03f */
[----:B------:R-:W-:Y:S01]  /*1c50*/  IMAD.U32 R4, RZ, RZ, UR4 ;  /* 0x00000004ff047e24 */ /* 0x000fe2000f8e00ff */
[----:B------:R-:W-:-:S04]  /*1c60*/  ULDC UR4, c[0x0][0x9d8] ;  /* 0x0002760000047ab9 */ /* 0x000fc80000000800 */
[----:B------:R-:W-:-:S04]  /*1c70*/  SHF.L.U32 R4, R4, 0x1f, RZ ;  /* 0x0000001f04047819 */ /* 0x000fc800000006ff */
[----:B------:R-:W0:Y:S01]  /*1c80*/  SYNCS.PHASECHK.TRANS64.TRYWAIT P1, [UR49+0x29800], R4 ;  /* 0x02980004ff0075a7 */ /* 0x000e220008020171 */
[----:B------:R-:W-:-:S05]  /*1c90*/  IMAD.U32 R5, RZ, RZ, UR48 ;  /* 0x00000030ff057e24 */ /* 0x000fca000f8e00ff */
[----:B------:R-:W-:Y:S01]  /*1ca0*/  ISETP.NE.AND P0, PT, R5, 0x3, PT ;  /* 0x000000030500780c */ /* 0x000fe20003f05270 */
[----:B--2---:R-:W-:-:S04]  /*1cb0*/  FMUL.FTZ R0, R3, R0 ;  /* 0x0000000003007220 */ /* 0x004fc80000410000 */
[----:B------:R-:W-:Y:S01]  /*1cc0*/  FMUL.FTZ R0, R0, UR4 ;  /* 0x0000000400007c20 */ /* 0x000fe20008410000 */
[----:B0-----:R-:W-:Y:S07]  /*1cd0*/  @!P1 BRA `(.L_x_185) ;  /* 0x0000012800289947 */ /* 0x001fee0003800000 */
.L_x_331:
[----:B------:R-:W-:Y:S05]  /*1ce0*/  @!P0 BRA `(.L_x_186) ;  /* 0x0000000000048947 */ /* 0x000fea0003800000 */
[----:B------:R-:W-:Y:S01]  /*1cf0*/  BPT.TRAP 0x1 ;  /* 0x000000040000795c */ /* 0x000fe20000300000 */
.L_x_186:
[----:B0-----:R-:W-:Y:S02]  /*1d00*/  IMAD.U32 R3, RZ, RZ, UR45 ;  /* 0x0000002dff037e24 */ /* 0x001fe4000f8e00ff */
[----:B------:R-:W-:-:S03]  /*1d10*/  IMAD.U32 R4, RZ, RZ, UR46 ;  /* 0x0000002eff047e24 */ /* 0x000fc6000f8e00ff */
[----:B------:R-:W-:Y:S02]  /*1d20*/  LEA R3, R3, UR49, 0x3 ;  /* 0x0000003103037c11 */ /* 0x000fe4000f8e18ff */
[----:B------:R-:W-:-:S04]  /*1d30*/  SHF.L.U32 R4, R4, 0x1f, RZ ;  /* 0x0000001f04047819 */ /* 0x000fc800000006ff */
[----:B------:R0:W1:Y:S01]  /*1d40*/  SYNCS.PHASECHK.TRANS64.TRYWAIT P1, [R3+URZ+0x29830], R4 ;  /* 0x02983004030075a7 */ /* 0x000062000802017f */
[----:B------:R-:W-:Y:S05]  /*1d50*/  @!P0 BRA `(.L_x_187) ;  /* 0x0000000000048947 */ /* 0x000fea0003800000 */
[----:B------:R-:W-:Y:S01]  /*1d60*/  BPT.TRAP 0x1 ;  /* 0x000000040000795c */ /* 0x000fe20000300000 */
.L_x_187:
[----:B------:R-:W-:Y:S01]  /*1d70*/  IMAD.MOV.U32 R25, RZ, RZ, RZ ;  /* 0x000000ffff197224 */ /* 0x000fe200078e00ff */
[----:B-1----:R-:W-:Y:S06]  /*1d80*/  @P1 BRA `(.L_x_188) ;  /* 0x0000000000081947 */ /* 0x002fec0003800000 */
[----:B------:R-:W1:Y:S02]  /*1d90*/  SYNCS.PHASECHK.TRANS64.TRYWAIT P1, [R3+URZ+0x29830], R4 ;  /* 0x02983004030075a7 */ /* 0x000e64000802017f */
[----:B-1----:R-:W-:Y:S05]  /*1da0*/  @!P1 BRA `(.L_x_189) ;  /* 0x00000128000c9947 */ /* 0x002fea0003800000 */
.L_x_188:
[----:B------:R-:W-:Y:S05]  /*1db0*/  WARPSYNC.ALL ;  /* 0x0000000000007948 */ /* 0x000fea0003800000 */
[----:B------:R-:W-:Y:S01]  /*1dc0*/  UIADD3 UR49, UR49, 0x1a400, URZ ;  /* 0x0001a40031317890 */ /* 0x000fe2000fffe03f */
[----:B------:R-:W-:Y:S01]  /*1dd0*/  WARPGROUP.ARRIVE ;  /* 0x00000000000079c5 */ /* 0x000fe20000000000 */
[----:B------:R-:W-:Y:S02]  /*1de0*/  ULOP3.LUT UR28, UR55, 0x10000, URZ, 0xfc, !UPT ;  /* 0x00010000371c7892 */ /* 0x000fe4000f8efc3f */
[----:B------:R-:W-:Y:S01]  /*1df0*/  USHF.R.U32.HI UR49, URZ, 0x4, UR49 ;  /* 0x000000043f317899 */ /* 0x000fe20008011631 */
[----:B------:R-:W-:Y:S01]  /*1e00*/  UMOV UR25, 0x80000020 ;  /* 0x8000002000197882 */ /* 0x000fe20000000000 */
[----:B------:R-:W-:-:S02]  /*1e10*/  UMOV UR27, 0x80000020 ;  /* 0x80000020001b7882 */ /* 0x000fc40000000000 */
[----:B------:R-:W-:Y:S01]  /*1e20*/  ULOP3.LUT UR49, UR49, 0x3fff, URZ, 0xc0, !UPT ;  /* 0x00003fff31317892 */ /* 0x000fe2000f8ec03f */
[----:B------:R-:W-:Y:S01]  /*1e30*/  UMOV UR24, UR28 ;  /* 0x0000001c00187c82 */ /* 0x000fe20008000000 */
[----:B------:R-:W-:Y:S02]  /*1e40*/  UMOV UR5, UR25 ;  /* 0x0000001900057c82 */ /* 0x000fe40008000000 */
[----:B------:R-:W-:Y:S01]  /*1e50*/  ULOP3.LUT UR49, UR49, 0x10000, URZ, 0xfc, !UPT ;  /* 0x0001000031317892 */ /* 0x000fe2000f8efc3f */
[----:B------:R-:W-:Y:S01]  /*1e60*/  UMOV UR4, UR24 ;  /* 0x0000001800047c82 */ /* 0x000fe20008000000 */
[----:B------:R-:W-:Y:S02]  /*1e70*/  UMOV UR7, 0x80000020 ;  /* 0x8000002000077882 */ /* 0x000fe40000000000 */
[----:B------:R-:W-:Y:S01]  /*1e80*/  UIMAD UR30, UR45, 0x780, UR49 ;  /* 0x000007802d1e78a4 */ /* 0x000fe2000f8e0231 */
[----:B------:R-:W-:Y:S01]  /*1e90*/  UMOV UR11, 0x80000020 ;  /* 0x80000020000b7882 */ /* 0x000fe20000000000 */
[----:B------:R-:W-:-:S02]  /*1ea0*/  UMOV UR15, 0x80000020 ;  /* 0x80000020000f7882 */ /* 0x000fc40000000000 */
[----:B------:R-:W-:Y:S02]  /*1eb0*/  UIADD3 UR6, UR30, 0x80, URZ ;  /* 0x000000801e067890 */ /* 0x000fe4000fffe03f */
[----:B------:R-:W-:Y:S02]  /*1ec0*/  UIADD3 UR8, UR30, 0x100, URZ ;  /* 0x000001001e087890 */ /* 0x000fe4000fffe03f */
[----:B------:R-:W-:Y:S01]  /*1ed0*/  UMOV UR26, UR30 ;  /* 0x0000001e001a7c82 */ /* 0x000fe20008000000 */
[----:B------:R-:W-:Y:S01]  /*1ee0*/  UIADD3 UR9, UR30, 0x180, URZ ;  /* 0x000001801e097890 */ /* 0x000fe2000fffe03f */
[----:B------:R-:W-:Y:S01]  /*1ef0*/  QGMMA.64x32x32.F32.E4M3.E4M3 R92, gdesc[UR24], RZ, !UPT, gsb0 ;  /* 0x00600000185c79f3 */ /* 0x000fe2000c0008ff */
[----:B------:R-:W-:Y:S01]  /*1f00*/  UMOV UR26, UR6 ;  /* 0x00000006001a7c82 */ /* 0x000fe20008000000 */
[----:B------:R-:W-:Y:S01]  /*1f10*/  UMOV UR27, 0x80000020 ;  /* 0x80000020001b7882 */ /* 0x000fe20000000000 */
[----:B------:R-:W-:Y:S01]  /*1f20*/  UMOV UR6, UR8 ;  /* 0x0000000800067c82 */ /* 0x000fe20008000000 */
[----:B------:R-:W-:-:S02]  /*1f30*/  UIADD3 UR10, UR30, 0x200, URZ ;  /* 0x000002001e0a7890 */ /* 0x000fc4000fffe03f */
[----:B------:R-:W-:Y:S02]  /*1f40*/  UIADD3 UR12, UR30, 0x102, URZ ;  /* 0x000001021e0c7890 */ /* 0x000fe4000fffe03f */
[----:B------:R-:W-:Y:S02]  /*1f50*/  UIADD3 UR13, UR30, 0x182, URZ ;  /* 0x000001821e0d7890 */ /* 0x000fe4000fffe03f */
[----:B------:R-:W-:Y:S02]  /*1f60*/  UIADD3 UR14, UR30, 0x202, URZ ;  /* 0x000002021e0e7890 */ /* 0x000fe4000fffe03f */
[----:B------:R-:W-:Y:S01]  /*1f70*/  UIADD3 UR18, UR30, 0x382, URZ ;  /* 0x000003821e127890 */ /* 0x000fe2000fffe03f */
[----:B------:R-:W-:Y:S01]  /*1f80*/  UMOV UR19, 0x80000020 ;  /* 0x8000002000137882 */ /* 0x000fe20000000000 */
[----:B------:R-:W-:Y:S01]  /*1f90*/  UIADD3 UR22, UR30, 0x600, URZ ;  /* 0x000006001e167890 */ /* 0x000fe2000fffe03f */
[----:B------:R-:W-:Y:S01]  /*1fa0*/  UMOV UR23, 0x80000020 ;  /* 0x8000002000177882 */ /* 0x000fe20000000000 */
[----:B------:R-:W-:Y:S01]  /*1fb0*/  UMOV UR31, 0x80000020 ;  /* 0x80000020001f7882 */ /* 0x000fe20000000000 */
[----:B------:R-:W-:-:S02]  /*1fc0*/  WARPGROUP.DEPBAR.LE gsb0, 0x0 ;  /* 0x00008000000079c5 */ /* 0x000fc40000010000 */
[----:B------:R-:W-:-:S06]  /*1fd0*/  WARPGROUP.ARRIVE ;  /* 0x00000000000079c5 */ /* 0x000fcc0000000000 */
[----:B------:R-:W-:Y:S01]  /*1fe0*/  QGMMA.64x32x32.F32.E4M3.E4M3 R76, gdesc[UR24], RZ, !UPT, gsb0 ;  /* 0x00600000184c79f3 */ /* 0x000fe2000c0008ff */
[----:B------:R-:W-:Y:S01]  /*1ff0*/  UMOV UR26, UR9 ;  /* 0x00000009001a7c82 */ /* 0x000fe20008000000 */
[----:B------:R-:W-:Y:S01]  /*2000*/  UMOV UR27, 0x80000020 ;  /* 0x80000020001b7882 */ /* 0x000fe20000000000 */
[----:B------:R-:W-:Y:S02]  /*2010*/  WARPGROUP.DEPBAR.LE gsb0, 0x0 ;  /* 0x00008000000079c5 */ /* 0x000fe40000010000 */
[----:B------:R-:W-:-:S06]  /*2020*/  WARPGROUP.ARRIVE ;  /* 0x00000000000079c5 */ /* 0x000fcc0000000000 */
[----:B------:R-:W-:Y:S01]  /*2030*/  QGMMA.64x32x32.F32.E4M3.E4M3 R60, gdesc[UR4], RZ, !UPT, gsb0 ;  /* 0x00600000043c79f3 */ /* 0x000fe2000c0008ff */
[----:B------:R-:W-:Y:S02]  /*2040*/  UIADD3 UR4, UR28, 0x2, URZ ;  /* 0x000000021c047890 */ /* 0x000fe4000fffe03f */
[----:B------:R-:W-:Y:S01]  /*2050*/  UIADD3 UR6, UR30, 0x2, URZ ;  /* 0x000000021e067890 */ /* 0x000fe2000fffe03f */
[----:B------:R-:W-:Y:S01]  /*2060*/  UMOV UR5, 0x80000020 ;  /* 0x8000002000057882 */ /* 0x000fe20000000000 */
[----:B------:R-:W-:Y:S01]  /*2070*/  UMOV UR7, 0x80000020 ;  /* 0x8000002000077882 */ /* 0x000fe20000000000 */
[----:B------:R-:W-:Y:S02]  /*2080*/  UMOV UR9, UR5 ;  /* 0x0000000500097c82 */ /* 0x000fe40008000000 */
[----:B------:R-:W-:Y:S01]  /*2090*/  UMOV UR8, UR4 ;  /* 0x0000000400087c82 */ /* 0x000fe20008000000 */
[----:B------:R-:W-:Y:S02]  /*20a0*/  WARPGROUP.DEPBAR.LE gsb0, 0x0 ;  /* 0x00008000000079c5 */ /* 0x000fe40000010000 */
[----:B------:R-:W-:-:S06]  /*20b0*/  WARPGROUP.ARRIVE ;  /* 0x00000000000079c5 */ /* 0x000fcc0000000000 */
[----:B------:R-:W-:Y:S01]  /*20c0*/  QGMMA.64x32x32.F32.E4M3.E4M3 R44, gdesc[UR24], RZ, !UPT, gsb0 ;  /* 0x00600000182c79f3 */ /* 0x000fe2000c0008ff */
[----:B------:R-:W-:Y:S01]  /*20d0*/  UMOV UR26, UR10 ;  /* 0x0000000a001a7c82 */ /* 0x000fe20008000000 */
[----:B------:R-:W-:Y:S01]  /*20e0*/  UMOV UR27, 0x80000020 ;  /* 0x80000020001b7882 */ /* 0x000fe20000000000 */
[----:B------:R-:W-:Y:S01]  /*20f0*/  UIADD3 UR10, UR30, 0x82, URZ ;  /* 0x000000821e0a7890 */ /* 0x000fe2000fffe03f */
        /* <DEDUP_REMOVED lines=16> */
[----:B------:R-:W-:Y:S01]  /*2200*/  QGMMA.64x32x32.F32.E4M3.E4M3 R60, gdesc[UR8], R60, gsb0 ;  /* 0x00600000083c79f3 */ /* 0x000fe2000800083c */
        /* <DEDUP_REMOVED lines=15> */
[----:B------:R-:W-:Y:S02]  /*2300*/  UIADD3 UR6, UR30, 0x300, URZ ;  /* 0x000003001e067890 */ /* 0x000fe4000fffe03f */
        /* <DEDUP_REMOVED lines=97> */
[----:B------:R-:W-:-:S03]  /*2920*/  UIADD3 UR6, UR30, 0x702, URZ ;  /* 0x000007021e067890 */ /* 0x000fc6000fffe03f */
        /* <DEDUP_REMOVED lines=20> */
.L_x_190:
[C---:B------:R-:W-:Y:S01]  /*2a70*/  FMUL.FTZ R26, R0.reuse, R80 ;  /* 0x00000050001a7220 */ /* 0x040fe20000410000 */
        /* <DEDUP_REMOVED lines=11> */
[----:B------:R-:W-:Y:S01]  /*2b30*/  FMUL.FTZ R64, R0, R69 ;  /* 0x0000004500407220 */ /* 0x000fe20000410000 */
[----:B------:R-:W-:-:S02]  /*2b40*/  IMAD.U32 R34, RZ, RZ, UR54 ;  /* 0x00000036ff227e24 */ /* 0x000fc4000f8e00ff */
[C---:B------:R-:W-:Y:S01]  /*2b50*/  FMUL.FTZ R69, R0.reuse, R70 ;  /* 0x0000004600457220 */ /* 0x040fe20000410000 */
[----:B------:R-:W2:Y:S01]  /*2b60*/  MUFU.TANH R10, R10 ;  /* 0x0000000a000a7308 */ /* 0x000ea20000002400 */
[C---:B------:R-:W-:Y:S01]  /*2b70*/  FMUL.FTZ R70, R0.reuse, R71 ;  /* 0x0000004700467220 */ /* 0x040fe20000410000 */
[C---:B------:R-:W-:Y:S01]  /*2b80*/  FMUL.FTZ R71, R0.reuse, R75 ;  /* 0x0000004b00477220 */ /* 0x040fe20000410000 */
[C---:B------:R-:W-:Y:S01]  /*2b90*/  FMUL.FTZ R21, R0.reuse, R99 ;  /* 0x0000006300157220 */ /* 0x040fe20000410000 */
[C---:B------:R-:W-:Y:S01]  /*2ba0*/  FMUL.FTZ R75, R0.reuse, R51 ;  /* 0x00000033004b7220 */ /* 0x040fe20000410000 */
[----:B------:R-:W-:Y:S01]  /*2bb0*/  FMUL.FTZ R51, R0, R29 ;  /* 0x0000001d00337220 */ /* 0x000fe20000410000 */
[----:B------:R-:W-:Y:S01]  /*2bc0*/  IADD3 R34, R34, 0xa0, -R199 ;  /* 0x000000a022227810 */ /* 0x000fe20007ffe8c7 */
[----:B------:R-:W-:Y:S01]  /*2bd0*/  IMAD.U32 R29, RZ, RZ, UR53 ;  /* 0x00000035ff1d7e24 */ /* 0x000fe2000f8e00ff */
[----:B------:R-:W3:Y:S01]  /*2be0*/  MUFU.TANH R11, R11 ;  /* 0x0000000b000b7308 */ /* 0x000ee20000002400 */
[C---:B01----:R-:W-:Y:S01]  /*2bf0*/  FMUL.FTZ R4, R0.reuse, R92 ;  /* 0x0000005c00047220 */ /* 0x043fe20000410000 */
[C---:B------:R-:W-:Y:S01]  /*2c00*/  FMUL.FTZ R92, R0.reuse, R102 ;  /* 0x00000066005c7220 */ /* 0x040fe20000410000 */
[----:B------:R-:W-:Y:S01]  /*2c10*/  FMUL.FTZ R6, R0, R96 ;  /* 0x0000006000067220 */ /* 0x000fe20000410000 */
[----:B------:R-:W-:-:S02]  /*2c20*/  IMAD R34, R29, -0xa0, R34 ;  /* 0xffffff601d227824 */ /* 0x000fc400078e0222 */
[C---:B------:R-:W-:Y:S01]  /*2c30*/  FMUL.FTZ R96, R0.reuse, R79 ;  /* 0x0000004f00607220 */ /* 0x040fe20000410000 */
[C---:B------:R-:W-:Y:S01]  /*2c40*/  FMUL.FTZ R24, R0.reuse, R81 ;  /* 0x0000005100187220 */ /* 0x040fe20000410000 */
[C---:B------:R-:W-:Y:S01]  /*2c50*/  FMUL.FTZ R27, R0.reuse, R103 ;  /* 0x00000067001b7220 */ /* 0x040fe20000410000 */
[----:B------:R-:W0:Y:S01]  /*2c60*/  MUFU.TANH R20, R20 ;  /* 0x0000001400147308 */ /* 0x000e220000002400 */
[C---:B------:R-:W-:Y:S01]  /*2c70*/  FMUL.FTZ R81, R0.reuse, R82 ;  /* 0x0000005200517220 */ /* 0x040fe20000410000 */
        /* <DEDUP_REMOVED lines=8> */
[----:B------:R-:W-:Y:S01]  /*2d00*/  FMUL.FTZ R73, R0, R46 ;  /* 0x0000002e00497220 */ /* 0x000fe20000410000 */
[----:B------:R-:W-:Y:S01]  /*2d10*/  ISETP.GT.AND P4, PT, R34, RZ, PT ;  /* 0x000000ff2200720c */ /* 0x000fe20003f84270 */
[----:B------:R-:W-:Y:S01]  /*2d20*/  FMUL.FTZ R94, R0, R106 ;  /* 0x0000006a005e7220 */ /* 0x000fe20000410000 */
[----:B------:R-:W-:Y:S01]  /*2d30*/  ISETP.GT.AND P3, PT, R34, 0x1, PT ;  /* 0x000000012200780c */ /* 0x000fe20003f64270 */
[C---:B------:R-:W-:Y:S01]  /*2d40*/  FMUL.FTZ R95, R0.reuse, R78 ;  /* 0x0000004e005f7220 */ /* 0x040fe20000410000 */
[C---:B------:R-:W-:Y:S01]  /*2d50*/  FMUL.FTZ R65, R0.reuse, R68 ;  /* 0x0000004400417220 */ /* 0x040fe20000410000 */
[----:B------:R-:W4:Y:S01]  /*2d60*/  MUFU.TANH R92, R92 ;  /* 0x0000005c005c7308 */ /* 0x000f220000002400 */
[C---:B------:R-:W-:Y:S01]  /*2d70*/  FMUL.FTZ R46, R0.reuse, R48 ;  /* 0x00000030002e7220 */ /* 0x040fe20000410000 */
[C---:B------:R-:W-:Y:S01]  /*2d80*/  FMUL.FTZ R78, R0.reuse, R89 ;  /* 0x00000059004e7220 */ /* 0x040fe20000410000 */
[C---:B------:R-:W-:Y:S01]  /*2d90*/  FMUL.FTZ R68, R0.reuse, R44 ;  /* 0x0000002c00447220 */ /* 0x040fe20000410000 */
[C---:B------:R-:W-:Y:S01]  /*2da0*/  FMUL.FTZ R48, R0.reuse, R52 ;  /* 0x0000003400307220 */ /* 0x040fe20000410000 */
[C---:B------:R-:W-:Y:S01]  /*2db0*/  FMUL.FTZ R89, R0.reuse, R66 ;  /* 0x0000004200597220 */ /* 0x040fe20000410000 */
[C---:B------:R-:W-:Y:S01]  /*2dc0*/  FMUL.FTZ R44, R0.reuse, R45 ;  /* 0x0000002d002c7220 */ /* 0x040fe20000410000 */
[C---:B------:R-:W-:Y:S01]  /*2dd0*/  FMUL.FTZ R52, R0.reuse, R28 ;  /* 0x0000001c00347220 */ /* 0x040fe20000410000 */
[----:B------:R-:W5:Y:S01]  /*2de0*/  MUFU.TANH R4, R4 ;  /* 0x0000000400047308 */ /* 0x000f620000002400 */
[C---:B------:R-:W-:Y:S01]  /*2df0*/  FMUL.FTZ R66, R0.reuse, R72 ;  /* 0x0000004800427220 */ /* 0x040fe20000410000 */
[----:B------:R-:W-:Y:S01]  /*2e00*/  FMUL.FTZ R45, R0, R49 ;  /* 0x00000031002d7220 */ /* 0x000fe20000410000 */
[----:B------:R-:W-:Y:S01]  /*2e10*/  ISETP.GT.AND P2, PT, R34, 0x8, PT ;  /* 0x000000082200780c */ /* 0x000fe20003f44270 */
[----:B------:R-:W-:Y:S01]  /*2e20*/  FMUL.FTZ R93, R0, R107 ;  /* 0x0000006b005d7220 */ /* 0x000fe20000410000 */
[----:B--2---:R-:W-:Y:S01]  /*2e30*/  FSEL R28, R10, -INF , P4 ;  /* 0xff8000000a1c7808 */ /* 0x004fe20002000000 */
[C---:B------:R-:W-:Y:S01]  /*2e40*/  FMUL.FTZ R72, R0.reuse, R74 ;  /* 0x0000004a00487220 */ /* 0x040fe20000410000 */
[----:B---3--:R-:W-:Y:S01]  /*2e50*/  FSEL R29, R11, -INF , P3 ;  /* 0xff8000000b1d7808 */ /* 0x008fe20001800000 */
        /* <DEDUP_REMOVED lines=9> */
[----:B------:R-:W-:Y:S01]  /*2ef0*/  ISETP.GT.AND P1, PT, R34, 0x9, PT ;  /* 0x000000092200780c */ /* 0x000fe20003f24270 */
[----:B------:R-:W-:Y:S01]  /*2f00*/  FMUL.FTZ R54, R0, R55 ;  /* 0x0000003700367220 */ /* 0x000fe20000410000 */
[----:B0-----:R-:W-:Y:S01]  /*2f10*/  FSEL R30, R20, -INF , P2 ;  /* 0xff800000141e7808 */ /* 0x001fe20001000000 */
[----:B------:R-:W-:Y:S01]  /*2f20*/  FMUL.FTZ R55, R0, R59 ;  /* 0x0000003b00377220 */ /* 0x000fe20000410000 */
[----:B------:R-:W-:Y:S01]  /*2f30*/  FMNMX.FTZ R11, R28, R29, !PT ;  /* 0x0000001d1c0b7209 */ /* 0x000fe20007810000 */
[C---:B------:R-:W-:Y:S01]  /*2f40*/  FMUL.FTZ R59, R0.reuse, R31 ;  /* 0x0000001f003b7220 */ /* 0x040fe20000410000 */
[----:B------:R-:W-:Y:S01]  /*2f50*/  FMUL.FTZ R8, R0, R100 ;  /* 0x0000006400087220 */ /* 0x000fe20000410000 */
[----:B------:R-:W0:Y:S01]  /*2f60*/  MUFU.TANH R94, R94 ;  /* 0x0000005e005e7308 */ /* 0x000e220000002400 */
[----:B------:R-:W-:Y:S01]  /*2f70*/  ISETP.GT.AND P6, PT, R34, 0x10, PT ;  /* 0x000000102200780c */ /* 0x000fe20003fc4270 */
[C---:B------:R-:W-:Y:S01]  /*2f80*/  FMUL.FTZ R9, R0.reuse, R101 ;  /* 0x0000006500097220 */ /* 0x040fe20000410000 */
[----:B-1----:R-:W-:Y:S01]  /*2f90*/  FSEL R31, R21, -INF , P1 ;  /* 0xff800000151f7808 */ /* 0x002fe20000800000 */
[----:B------:R-:W-:Y:S01]  /*2fa0*/  FMUL.FTZ R13, R0, R104 ;  /* 0x00000068000d7220 */ /* 0x000fe20000410000 */
[----:B------:R-:W-:Y:S01]  /*2fb0*/  FMNMX.FTZ R10, R30, R11, !PT ;  /* 0x0000000b1e0a7209 */ /* 0x000fe20007810000 */
[----:B------:R-:W-:Y:S01]  /*2fc0*/  FMUL.FTZ R12, R0, R105 ;  /* 0x00000069000c7220 */ /* 0x000fe20000410000 */
[----:B------:R-:W-:Y:S01]  /*2fd0*/  ISETP.GT.AND P5, PT, R34, 0x11, PT ;  /* 0x000000112200780c */ /* 0x000fe20003fa4270 */
[----:B------:R-:W1:Y:S01]  /*2fe0*/  MUFU.TANH R6, R6 ;  /* 0x0000000600067308 */ /* 0x000e620000002400 */
[----:B----4-:R-:W-:Y:S01]  /*2ff0*/  FSEL R92, R92, -INF , P6 ;  /* 0xff8000005c5c7808 */ /* 0x010fe20003000000 */
[C---:B------:R-:W-:Y:S01]  /*3000*/  FMUL.FTZ R15, R0.reuse, R76 ;  /* 0x0000004c000f7220 */ /* 0x040fe20000410000 */
[----:B------:R-:W-:Y:S01]  /*3010*/  FMNMX.FTZ R11, R31, R10, !PT ;  /* 0x0000000a1f0b7209 */ /* 0x000fe20007810000 */
[----:B------:R-:W-:Y:S01]  /*3020*/  FMUL.FTZ R76, R0, R85 ;  /* 0x00000055004c7220 */ /* 0x000fe20000410000 */
[----:B-----5:R-:W-:Y:S01]  /*3030*/  FSEL R4, R4, -INF , P4 ;  /* 0xff80000004047808 */ /* 0x020fe20002000000 */
[----:B------:R-:W-:Y:S01]  /*3040*/  FMUL.FTZ R85, R0, R90 ;  /* 0x0000005a00557220 */ /* 0x000fe20000410000 */
[----:B------:R-:W-:Y:S01]  /*3050*/  ISETP.GT.AND P4, PT, R34, 0x18, PT ;  /* 0x000000182200780c */ /* 0x000fe20003f84270 */
[----:B------:R-:W4:Y:S01]  /*3060*/  MUFU.TANH R93, R93 ;  /* 0x0000005d005d7308 */ /* 0x000f220000002400 */
[----:B--2---:R-:W-:Y:S01]  /*3070*/  FSEL R27, R27, -INF , P5 ;  /* 0xff8000001b1b7808 */ /* 0x004fe20002800000 */
[----:B------:R-:W-:Y:S01]  /*3080*/  FMUL.FTZ R60, R0, R60 ;  /* 0x0000003c003c7220 */ /* 0x000fe20000410000 */
[----:B------:R-:W-:Y:S01]  /*3090*/  FMNMX.FTZ R10, R92, R11, !PT ;  /* 0x0000000b5c0a7209 */ /* 0x000fe20007810000 */
[C---:B------:R-:W-:Y:S01]  /*30a0*/  FMUL.FTZ R61, R0.reuse, R61 ;  /* 0x0000003d003d7220 */ /* 0x040fe20000410000 */
[----:B---3--:R-:W-:Y:S01]  /*30b0*/  FSEL R5, R5, -INF , P3 ;  /* 0xff80000005057808 */ /* 0x008fe20001800000 */
[----:B------:R-:W-:Y:S01]  /*30c0*/  FMUL.FTZ R97, R0, R39 ;  /* 0x0000002700617220 */ /* 0x000fe20000410000 */
[----:B------:R-:W-:Y:S01]  /*30d0*/  ISETP.GT.AND P3, PT, R34, 0x19, PT ;  /* 0x000000192200780c */ /* 0x000fe20003f64270 */
[----:B------:R-:W2:Y:S01]  /*30e0*/  MUFU.TANH R7, R7 ;  /* 0x0000000700077308 */ /* 0x000ea20000002400 */
[----:B0-----:R-:W-:Y:S01]  /*30f0*/  FSEL R94, R94, -INF , P4 ;  /* 0xff8000005e5e7808 */ /* 0x001fe20002000000 */
[C---:B------:R-:W-:Y:S01]  /*3100*/  FMUL.FTZ R90, R0.reuse, R50 ;  /* 0x00000032005a7220 */ /* 0x040fe20000410000 */
[----:B------:R-:W-:Y:S01]  /*3110*/  FMNMX.FTZ R11, R27, R10, !PT ;  /* 0x0000000a1b0b7209 */ /* 0x000fe20007810000 */
[----:B------:R-:W-:Y:S01]  /*3120*/  FMUL.FTZ R98, R0, R43 ;  /* 0x0000002b00627220 */ /* 0x000fe20000410000 */
[----:B-1----:R-:W-:Y:S01]  /*3130*/  FSEL R6, R6, -INF , P2 ;  /* 0xff80000006067808 */ /* 0x002fe20001000000 */
[----:B------:R-:W-:Y:S01]  /*3140*/  FMUL.FTZ R50, R0, R57 ;  /* 0x0000003900327220 */ /* 0x000fe20000410000 */
[----:B------:R-:W-:Y:S01]  /*3150*/  ISETP.GT.AND P2, PT, R34, 0x20, PT ;  /* 0x000000202200780c */ /* 0x000fe20003f44270 */
[----:B------:R-:W0:Y:S01]  /*3160*/  MUFU.TANH R95, R95 ;  /* 0x0000005f005f7308 */ /* 0x000e220000002400 */
[----:B----4-:R-:W-:Y:S01]  /*3170*/  FSEL R93, R93, -INF , P3 ;  /* 0xff8000005d5d7808 */ /* 0x010fe20001800000 */
[----:B------:R-:W-:Y:S01]  /*3180*/  FMUL.FTZ R35, R0, R35 ;  /* 0x0000002300237220 */ /* 0x000fe20000410000 */
[----:B------:R-:W-:Y:S01]  /*3190*/  FMNMX.FTZ R10, R94, R11, !PT ;  /* 0x0000000b5e0a7209 */ /* 0x000fe20007810000 */
[C---:B------:R-:W-:Y:S01]  /*31a0*/  FMUL.FTZ R38, R0.reuse, R38 ;  /* 0x0000002600267220 */ /* 0x040fe20000410000 */
[----:B------:R-:W-:Y:S01]  /*31b0*/  FMUL.FTZ R42, R0, R42 ;  /* 0x0000002a002a7220 */ /* 0x000fe20000410000 */
[----:B------:R-:W-:Y:S01]  /*31c0*/  ULDC UR6, c[0x0][0x988] ;  /* 0x0002620000067ab9 */ /* 0x000fe20000000800 */
[----:B------:R-:W-:Y:S01]  /*31d0*/  FMNMX.FTZ R10, R93, R10, !PT ;  /* 0x0000000a5d0a7209 */ /* 0x000fe20007810000 */
[----:B------:R-:W1:Y:S01]  /*31e0*/  MUFU.TANH R8, R8 ;  /* 0x0000000800087308 */ /* 0x000e620000002400 */
[----:B--2---:R-:W-:Y:S01]  /*31f0*/  FSEL R7, R7, -INF , P1 ;  /* 0xff80000007077808 */ /* 0x004fe20000800000 */
[----:B------:R-:W-:Y:S01]  /*3200*/  IMAD.U32 R113, RZ, RZ, UR6 ;  /* 0x00000006ff717e24 */ /* 0x000fe2000f8e00ff */
[----:B------:R-:W-:Y:S01]  /*3210*/  ISETP.GT.AND P1, PT, R34, 0x21, PT ;  /* 0x000000212200780c */ /* 0x000fe20003f24270 */
[C---:B------:R-:W-:Y:S01]  /*3220*/  FMUL.FTZ R32, R0.reuse, R32 ;  /* 0x0000002000207220 */ /* 0x040fe20000410000 */
[----:B------:R-:W-:Y:S01]  /*3230*/  P2R R108, PR, RZ, 0x1 ;  /* 0x00000001ff6c7803 */ /* 0x000fe20000000000 */
[C---:B------:R-:W-:Y:S01]  /*3240*/  FMUL.FTZ R37, R0.reuse, R37 ;  /* 0x0000002500257220 */ /* 0x040fe20000410000 */
[C---:B------:R-:W-:Y:S01]  /*3250*/  FMUL.FTZ R36, R0.reuse, R36 ;  /* 0x0000002400247220 */ /* 0x040fe20000410000 */
[----:B------:R-:W2:Y:S01]  /*3260*/  MUFU.TANH R96, R96 ;  /* 0x0000006000607308 */ /* 0x000ea20000002400 */
[----:B0-----:R-:W-:Y:S01]  /*3270*/  FSEL R95, R95, -INF , P2 ;  /* 0xff8000005f5f7808 */ /* 0x001fe20001000000 */
[C---:B------:R-:W-:Y:S01]  /*3280*/  FMUL.FTZ R41, R0.reuse, R41 ;  /* 0x0000002900297220 */ /* 0x040fe20000410000 */
[C---:B------:R-:W-:Y:S01]  /*3290*/  FMUL.FTZ R40, R0.reuse, R40 ;  /* 0x0000002800287220 */ /* 0x040fe20000410000 */
[----:B------:R-:W-:Y:S01]  /*32a0*/  FMUL.FTZ R33, R0, R33 ;  /* 0x0000002100217220 */ /* 0x000fe20000410000 */
[----:B------:R-:W-:Y:S01]  /*32b0*/  FMNMX.FTZ R11, R95, R10, !PT ;  /* 0x0000000a5f0b7209 */ /* 0x000fe20007810000 */
[----:B------:R-:W-:Y:S01]  /*32c0*/  UIADD3 UR54, UR53, -0x2, URZ ;  /* 0xfffffffe35367890 */ /* 0x000fe2000fffe03f */
[----:B------:R-:W-:Y:S01]  /*32d0*/  R2UR UR7, R3 ;  /* 0x00000000030772ca */ /* 0x000fe200000e0000 */
[----:B------:R-:W0:Y:S01]  /*32e0*/  MUFU.TANH R9, R9 ;  /* 0x0000000900097308 */ /* 0x000e220000002400 */
[----:B-1----:R-:W-:Y:S01]  /*32f0*/  FSEL R8, R8, -INF , P6 ;  /* 0xff80000008087808 */ /* 0x002fe20003000000 */
[----:B------:R-:W-:Y:S01]  /*3300*/  UISETP.GE.AND UP0, UPT, UR54, UR41, UPT ;  /* 0x000000293600728c */ /* 0x000fe2000bf06270 */
[----:B------:R-:W-:-:S05]  /*3310*/  ISETP.GT.AND P6, PT, R34, 0x28, PT ;  /* 0x000000282200780c */ /* 0x000fca0003fc4270 */
[----:B------:R-:W1:Y:S01]  /*3320*/  MUFU.TANH R81, R81 ;  /* 0x0000005100517308 */ /* 0x000e620000002400 */
[----:B--2---:R-:W-:-:S03]  /*3330*/  FSEL R96, R96, -INF , P1 ;  /* 0xff80000060607808 */ /* 0x004fc60000800000 */
[----:B------:R-:W-:Y:S01]  /*3340*/  UIADD3 UR7, UR7, 0x29840, URZ ;  /* 0x0002984007077890 */ /* 0x000fe2000fffe03f */
[----:B------:R-:W-:-:S03]  /*3350*/  FMNMX.FTZ R20, R96, R11, !PT ;  /* 0x0000000b60147209 */ /* 0x000fc60007810000 */
[----:B------:R-:W2:Y:S01]  /*3360*/  MUFU.TANH R13, R13 ;  /* 0x0000000d000d7308 */ /* 0x000ea20000002400 */
[----:B0-----:R-:W-:Y:S01]  /*3370*/  FSEL R9, R9, -INF , P5 ;  /* 0xff80000009097808 */ /* 0x001fe20002800000 */
[----:B------:R-:W-:Y:S01]  /*3380*/  UPRMT UR7, UR52, 0x654, UR7 ;  /* 0x0000065434077896 */ /* 0x000fe20008000007 */
[----:B------:R-:W-:-:S05]  /*3390*/  ISETP.GT.AND P5, PT, R34, 0x29, PT ;  /* 0x000000292200780c */ /* 0x000fca0003fa4270 */
[----:B------:R-:W0:Y:S01]  /*33a0*/  MUFU.TANH R80, R80 ;  /* 0x0000005000507308 */ /* 0x000e220000002400 */
[----:B-1----:R-:W-:Y:S02]  /*33b0*/  FSEL R81, R81, -INF , P6 ;  /* 0xff80000051517808 */ /* 0x002fe40003000000 */
[----:B------:R-:W-:Y:S05]  /*33c0*/  SYNCS.ARRIVE.TRANS64.RED.A1T0 RZ, [UR7], RZ ;  /* 0x000000ffffff79a7 */ /* 0x000fea0008100407 */
[----:B------:R-:W1:Y:S01]  /*33d0*/  MUFU.TANH R12, R12 ;  /* 0x0000000c000c7308 */ /* 0x000e620000002400 */
[----:B--2---:R-:W-:Y:S02]  /*33e0*/  FSEL R10, R13, -INF , P4 ;  /* 0xff8000000d0a7808 */ /* 0x004fe40002000000 */
[----:B------:R-:W-:-:S02]  /*33f0*/  ISETP.GT.AND P4, PT, R34, 0x30, PT ;  /* 0x000000302200780c */ /* 0x000fc40003f84270 */
[----:B------:R-:W-:-:S03]  /*3400*/  FMNMX.FTZ R13, R81, R20, !PT ;  /* 0x00000014510d7209 */ /* 0x000fc60007810000 */
[----:B------:R-:W2:Y:S01]  /*3410*/  MUFU.TANH R82, R82 ;  /* 0x0000005200527308 */ /* 0x000ea20000002400 */
[----:B0-----:R-:W-:-:S04]  /*3420*/  FSEL R80, R80, -INF , P5 ;  /* 0xff80000050507808 */ /* 0x001fc80002800000 */
[----:B------:R-:W-:-:S03]  /*3430*/  FMNMX.FTZ R13, R80, R13, !PT ;  /* 0x0000000d500d7209 */ /* 0x000fc60007810000 */
[----:B------:R-:W0:Y:S01]  /*3440*/  MUFU.TANH R15, R15 ;  /* 0x0000000f000f7308 */ /* 0x000e220000002400 */
[----:B-1----:R-:W-:Y:S02]  /*3450*/  FSEL R11, R12, -INF , P3 ;  /* 0xff8000000c0b7808 */ /* 0x002fe40001800000 */
[----:B------:R-:W-:-:S05]  /*3460*/  ISETP.GT.AND P3, PT, R34, 0x31, PT ;  /* 0x000000312200780c */ /* 0x000fca0003f64270 */
[----:B------:R-:W1:Y:S01]  /*3470*/  MUFU.TANH R83, R83 ;  /* 0x0000005300537308 */ /* 0x000e620000002400 */
[----:B--2---:R-:W-:-:S04]  /*3480*/  FSEL R82, R82, -INF , P4 ;  /* 0xff80000052527808 */ /* 0x004fc80002000000 */
[----:B------:R-:W-:-:S03]  /*3490*/  FMNMX.FTZ R20, R82, R13, !PT ;  /* 0x0000000d52147209 */ /* 0x000fc60007810000 */
[----:B------:R-:W2:Y:S01]  /*34a0*/  MUFU.TANH R14, R14 ;  /* 0x0000000e000e7308 */ /* 0x000ea20000002400 */
[----:B0-----:R-:W-:Y:S02]  /*34b0*/  FSEL R12, R15, -INF , P2 ;  /* 0xff8000000f0c7808 */ /* 0x001fe40001000000 */
[----:B------:R-:W-:-:S05]  /*34c0*/  ISETP.GT.AND P2, PT, R34, 0x38, PT ;  /* 0x000000382200780c */ /* 0x000fca0003f44270 */
[----:B------:R-:W0:Y:S01]  /*34d0*/  MUFU.TANH R85, R85 ;  /* 0x0000005500557308 */ /* 0x000e220000002400 */
[----:B-1----:R-:W-:-:S04]  /*34e0*/  FSEL R83, R83, -INF , P3 ;  /* 0xff80000053537808 */ /* 0x002fc80001800000 */
[----:B------:R-:W-:-:S03]  /*34f0*/  FMNMX.FTZ R20, R83, R20, !PT ;  /* 0x0000001453147209 */ /* 0x000fc60007810000 */
[----:B------:R-:W1:Y:S01]  /*3500*/  MUFU.TANH R26, R26 ;  /* 0x0000001a001a7308 */ /* 0x000e620000002400 */
[----:B--2---:R-:W-:Y:S02]  /*3510*/  FSEL R13, R14, -INF , P1 ;  /* 0xff8000000e0d7808 */ /* 0x004fe40000800000 */
[----:B------:R-:W-:-:S05]  /*3520*/  ISETP.GT.AND P1, PT, R34, 0x39, PT ;  /* 0x000000392200780c */ /* 0x000fca0003f24270 */
        /* <DEDUP_REMOVED lines=144> */
[----:B------:R2:W-:Y:S01]  /*3e30*/  MUFU.TANH R58, R32 ;  /* 0x00000020003a7308 */ /* 0x0005e20000002400 */
[----:B0-----:R-:W-:-:S04]  /*3e40*/  FSEL R109, R42, -INF , P2 ;  /* 0xff8000002a6d7808 */ /* 0x001fc80001000000 */
[----:B------:R-:W-:-:S03]  /*3e50*/  FMNMX.FTZ R26, R109, R26, !PT ;  /* 0x0000001a6d1a7209 */ /* 0x000fc60007810000 */
[----:B------:R0:W-:Y:S01]  /*3e60*/  MUFU.TANH R74, R37 ;  /* 0x00000025004a7308 */ /* 0x0001e20000002400 */
[----:B-1----:R-:W-:-:S04]  /*3e70*/  FSEL R35, R98, -INF , P1 ;  /* 0xff80000062237808 */ /* 0x002fc80000800000 */
[----:B------:R-:W-:-:S03]  /*3e80*/  FMNMX.FTZ R34, R35, R26, !PT ;  /* 0x0000001a23227209 */ /* 0x000fc60007810000 */
[----:B------:R-:W-:Y:S02]  /*3e90*/  MUFU.TANH R72, R36 ;  /* 0x0000002400487308 */ /* 0x000fe40000002400 */
[----:B------:R-:W1:Y:S06]  /*3ea0*/  SHFL.BFLY PT, R111, R34, 0x2, 0x1f ;  /* 0x0c401f00226f7f89 */ /* 0x000e6c00000e0000 */
[----:B------:R-:W-:Y:S08]  /*3eb0*/  MUFU.TANH R90, R41 ;  /* 0x00000029005a7308 */ /* 0x000ff00000002400 */
[----:B------:R-:W-:Y:S08]  /*3ec0*/  MUFU.TANH R76, R40 ;  /* 0x00000028004c7308 */ /* 0x000ff00000002400 */
[----:B------:R3:W-:Y:S01]  /*3ed0*/  MUFU.TANH R70, R33 ;  /* 0x0000002100467308 */ /* 0x0007e20000002400 */
[----:B-1----:R-:W-:-:S05]  /*3ee0*/  FMNMX.FTZ R111, R34, R111, !PT ;  /* 0x0000006f226f7209 */ /* 0x002fca0007810000 */
[----:B------:R-:W1:Y:S02]  /*3ef0*/  SHFL.BFLY PT, R88, R111, 0x1, 0x1f ;  /* 0x0c201f006f587f89 */ /* 0x000e6400000e0000 */
[----:B-1----:R-:W-:-:S04]  /*3f00*/  FMNMX.FTZ R88, R111, R88, !PT ;  /* 0x000000586f587209 */ /* 0x002fc80007810000 */
[C---:B------:R-:W-:Y:S01]  /*3f10*/  FSETP.NEU.FTZ.AND P0, PT, R88.reuse, -INF , PT ;  /* 0xff8000005800780b */ /* 0x040fe20003f1d000 */
[----:B------:R-:W-:-:S05]  /*3f20*/  FFMA.FTZ R26, R88, R113, -8 ;  /* 0xc1000000581a7423 */ /* 0x000fca0000010071 */
[----:B------:R-:W-:Y:S02]  /*3f30*/  FSEL R26, R26, RZ, P0 ;  /* 0x000000ff1a1a7208 */ /* 0x000fe40000000000 */
[----:B------:R-:W-:-:S03]  /*3f40*/  ISETP.NE.AND P0, PT, R108, RZ, PT ;  /* 0x000000ff6c00720c */ /* 0x000fc60003f05270 */
[--C-:B--2---:R-:W-:Y:S01]  /*3f50*/  FFMA.FTZ R32, R27, UR6, -R26.reuse ;  /* 0x000000061b207c23 */ /* 0x104fe2000801081a */
[----:B------:R-:W-:Y:S01]  /*3f60*/  FMNMX.FTZ R27, R4, R5, !PT ;  /* 0x00000005041b7209 */ /* 0x000fe20007810000 */
[--C-:B------:R-:W-:Y:S01]  /*3f70*/  FFMA.FTZ R56, R83, UR6, -R26.reuse ;  /* 0x0000000653387c23 */ /* 0x100fe2000801081a */
[----:B------:R-:W-:-:S01]  /*3f80*/  FFMA.FTZ R80, R80, UR6, -R26 ;  /* 0x0000000650507c23 */ /* 0x000fc2000801081a */
[--C-:B------:R-:W-:Y:S01]  /*3f90*/  FFMA.FTZ R94, R94, UR6, -R26.reuse ;  /* 0x000000065e5e7c23 */ /* 0x100fe2000801081a */
[----:B------:R-:W-:Y:S01]  /*3fa0*/  FMNMX.FTZ R34, R6, R27, !PT ;  /* 0x0000001b06227209 */ /* 0x000fe20007810000 */
[--C-:B------:R-:W-:Y:S01]  /*3fb0*/  FFMA.FTZ R28, R28, UR6, -R26.reuse ;  /* 0x000000061c1c7c23 */ /* 0x100fe2000801081a */
[----:B------:R-:W-:-:S01]  /*3fc0*/  FFMA.FTZ R29, R29, UR6, -R26 ;  /* 0x000000061d1d7c23 */ /* 0x000fc2000801081a */
[----:B------:R1:W-:Y:S01]  /*3fd0*/  MUFU.EX2 R27, R94 ;  /* 0x0000005e001b7308 */ /* 0x0003e20000000800 */
[----:B0-----:R-:W-:Y:S01]  /*3fe0*/  FMNMX.FTZ R37, R7, R34, !PT ;  /* 0x0000002207257209 */ /* 0x001fe20007810000 */
[--C-:B------:R-:W-:Y:S01]  /*3ff0*/  FFMA.FTZ R30, R30, UR6, -R26.reuse ;  /* 0x000000061e1e7c23 */ /* 0x100fe2000801081a */
[----:B---3--:R-:W-:-:S01]  /*4000*/  FFMA.FTZ R33, R31, UR6, -R26 ;  /* 0x000000061f217c23 */ /* 0x008fc2000801081a */
[--C-:B------:R-:W-:Y:S01]  /*4010*/  FFMA.FTZ R31, R92, UR6, -R26.reuse ;  /* 0x000000065c1f7c23 */ /* 0x100fe2000801081a */
[----:B------:R-:W-:Y:S01]  /*4020*/  FMNMX.FTZ R36, R8, R37, !PT ;  /* 0x0000002508247209 */ /* 0x000fe20007810000 */
[--C-:B------:R-:W-:Y:S01]  /*4030*/  FFMA.FTZ R34, R93, UR6, -R26.reuse ;  /* 0x000000065d227c23 */ /* 0x100fe2000801081a */
[----:B------:R-:W-:-:S01]  /*4040*/  FFMA.FTZ R96, R96, UR6, -R26 ;  /* 0x0000000660607c23 */ /* 0x000fc2000801081a */
[----:B------:R-:W-:Y:S01]  /*4050*/  MUFU.EX2 R28, R28 ;  /* 0x0000001c001c7308 */ /* 0x000fe20000000800 */
[----:B------:R-:W-:Y:S01]  /*4060*/  FMNMX.FTZ R37, R9, R36, !PT ;  /* 0x0000002409257209 */ /* 0x000fe20007810000 */
[--C-:B-1----:R-:W-:Y:S01]  /*4070*/  FFMA.FTZ R94, R59, UR6, -R26.reuse ;  /* 0x000000063b5e7c23 */ /* 0x102fe2000801081a */
[----:B------:R-:W-:-:S01]  /*4080*/  FFMA.FTZ R59, R91, UR6, -R26 ;  /* 0x000000065b3b7c23 */ /* 0x000fc2000801081a */
[--C-:B------:R-:W-:Y:S01]  /*4090*/  FFMA.FTZ R36, R95, UR6, -R26.reuse ;  /* 0x000000065f247c23 */ /* 0x100fe2000801081a */
[----:B------:R-:W-:Y:S01]  /*40a0*/  FMNMX.FTZ R38, R10, R37, !PT ;  /* 0x000000250a267209 */ /* 0x000fe20007810000 */
[--C-:B------:R-:W-:Y:S01]  /*40b0*/  FFMA.FTZ R92, R55, UR6, -R26.reuse ;  /* 0x00000006375c7c23 */ /* 0x100fe2000801081a */
[----:B------:R-:W-:-:S01]  /*40c0*/  FFMA.FTZ R53, R53, UR6, -R26 ;  /* 0x0000000635357c23 */ /* 0x000fc2000801081a */
[----:B------:R-:W-:Y:S01]  /*40d0*/  MUFU.EX2 R29, R29 ;  /* 0x0000001d001d7308 */ /* 0x000fe20000000800 */
[----:B------:R-:W-:Y:S01]  /*40e0*/  FMNMX.FTZ R37, R11, R38, !PT ;  /* 0x000000260b257209 */ /* 0x000fe20007810000 */
[--C-:B------:R-:W-:Y:S01]  /*40f0*/  FFMA.FTZ R101, R101, UR6, -R26.reuse ;  /* 0x0000000665657c23 */ /* 0x100fe2000801081a */
[----:B------:R-:W-:-:S01]  /*4100*/  FFMA.FTZ R55, R103, UR6, -R26 ;  /* 0x0000000667377c23 */ /* 0x000fc2000801081a */
[----:B------:R-:W-:Y:S01]  /*4110*/  FFMA.FTZ R98, R97, UR6, -R26 ;  /* 0x0000000661627c23 */ /* 0x000fe2000801081a */
[----:B------:R-:W-:-:S03]  /*4120*/  FMNMX.FTZ R38, R12, R37, !PT ;  /* 0x000000250c267209 */ /* 0x000fc60007810000 */
[----:B------:R-:W-:Y:S01]  /*4130*/  MUFU.EX2 R30, R30 ;  /* 0x0000001e001e7308 */ /* 0x000fe20000000800 */
[----:B------:R-:W-:Y:S01]  /*4140*/  FMNMX.FTZ R41, R13, R38, !PT ;  /* 0x000000260d297209 */ /* 0x000fe20007810000 */
[----:B------:R-:W-:-:S03]  /*4150*/  FFMA.FTZ R38, R81, UR6, -R26 ;  /* 0x0000000651267c23 */ /* 0x000fc6000801081a */
[----:B------:R-:W-:-:S03]  /*4160*/  FMNMX.FTZ R40, R14, R41, !PT ;  /* 0x000000290e287209 */ /* 0x000fc60007810000 */
[----:B------:R-:W0:Y:S01]  /*4170*/  MUFU.EX2 R33, R33 ;  /* 0x0000002100217308 */ /* 0x000e220000000800 */
[----:B------:R-:W-:-:S04]  /*4180*/  FMNMX.FTZ R41, R15, R40, !PT ;  /* 0x000000280f297209 */ /* 0x000fc80007810000 */
[----:B------:R-:W-:-:S03]  /*4190*/  FMNMX.FTZ R40, R20, R41, !PT ;  /* 0x0000002914287209 */ /* 0x000fc60007810000 */
[----:B------:R-:W-:Y:S01]  /*41a0*/  MUFU.EX2 R41, R80 ;  /* 0x0000005000297308 */ /* 0x000fe20000000800 */
[----:B------:R-:W-:Y:S01]  /*41b0*/  FMNMX.FTZ R81, R21, R40, !PT ;  /* 0x0000002815517209 */ /* 0x000fe20007810000 */
[--C-:B------:R-:W-:Y:S01]  /*41c0*/  FFMA.FTZ R40, R82, UR6, -R26.reuse ;  /* 0x0000000652287c23 */ /* 0x100fe2000801081a */
[----:B------:R-:W-:-:S02]  /*41d0*/  FFMA.FTZ R82, R85, UR6, -R26 ;  /* 0x0000000655527c23 */ /* 0x000fc4000801081a */
[----:B------:R-:W-:-:S03]  /*41e0*/  FMNMX.FTZ R81, R24, R81, !PT ;  /* 0x0000005118517209 */ /* 0x000fc60007810000 */
[----:B------:R-:W-:Y:S01]  /*41f0*/  MUFU.EX2 R31, R31 ;  /* 0x0000001f001f7308 */ /* 0x000fe20000000800 */
[----:B------:R-:W-:Y:S02]  /*4200*/  FMNMX.FTZ R81, R78, R81, !PT ;  /* 0x000000514e517209 */ /* 0x000fe40007810000 */
[----:B0-----:R-:W-:Y:S02]  /*4210*/  F2FP.SATFINITE.E4M3.F32.PACK_AB_MERGE_C R173, R33, R30, RZ ;  /* 0x0000001e21ad723e */ /* 0x001fe400048070ff */
[----:B------:R-:W-:Y:S02]  /*4220*/  FMNMX.FTZ R42, R60, R81, !PT ;  /* 0x000000513c2a7209 */ /* 0x000fe40007810000 */
[----:B------:R-:W-:Y:S01]  /*4230*/  F2FP.SATFINITE.E4M3.F32.PACK_AB_MERGE_C R173, R29, R28, R173 ;  /* 0x0000001c1dad723e */ /* 0x000fe200048070ad */
[----:B------:R0:W-:Y:S01]  /*4240*/  MUFU.EX2 R81, R56 ;  /* 0x0000003800517308 */ /* 0x0001e20000000800 */
[----:B------:R-:W-:-:S04]  /*4250*/  FMNMX.FTZ R42, R61, R42, !PT ;  /* 0x0000002a3d2a7209 */ /* 0x000fc80007810000 */
[----:B------:R-:W-:-:S03]  /*4260*/  FMNMX.FTZ R83, R63, R42, !PT ;  /* 0x0000002a3f537209 */ /* 0x000fc60007810000 */
[----:B------:R-:W-:Y:S01]  /*4270*/  MUFU.EX2 R42, R82 ;  /* 0x00000052002a7308 */ /* 0x000fe20000000800 */
[----:B------:R-:W-:Y:S01]  /*4280*/  FMNMX.FTZ R54, R62, R83, !PT ;  /* 0x000000533e367209 */ /* 0x000fe20007810000 */
[--C-:B------:R-:W-:Y:S01]  /*4290*/  FFMA.FTZ R83, R84, UR6, -R26.reuse ;  /* 0x0000000654537c23 */ /* 0x100fe2000801081a */
[----:B------:R-:W-:-:S02]  /*42a0*/  FFMA.FTZ R84, R87, UR6, -R26 ;  /* 0x0000000657547c23 */ /* 0x000fc4000801081a */
[----:B------:R-:W-:Y:S01]  /*42b0*/  FMNMX.FTZ R85, R65, R54, !PT ;  /* 0x0000003641557209 */ /* 0x000fe20007810000 */
[----:B------:R-:W-:-:S01]  /*42c0*/  FFMA.FTZ R54, R86, UR6, -R26 ;  /* 0x0000000656367c23 */ /* 0x000fc2000801081a */
[--C-:B------:R-:W-:Y:S01]  /*42d0*/  FFMA.FTZ R86, R39, UR6, -R26.reuse ;  /* 0x0000000627567c23 */ /* 0x100fe2000801081a */
[----:B------:R-:W-:-:S01]  /*42e0*/  FFMA.FTZ R39, R69, UR6, -R26 ;  /* 0x0000000645277c23 */ /* 0x000fc2000801081a */
[----:B------:R-:W-:Y:S01]  /*42f0*/  FMNMX.FTZ R85, R64, R85, !PT ;  /* 0x0000005540557209 */ /* 0x000fe20007810000 */
[----:B------:R-:W-:Y:S03]  /*4300*/  MUFU.EX2 R32, R32 ;  /* 0x0000002000207308 */ /* 0x000fe60000000800 */
[----:B0-----:R-:W-:-:S04]  /*4310*/  FMNMX.FTZ R56, R66, R85, !PT ;  /* 0x0000005542387209 */ /* 0x001fc80007810000 */
[----:B------:R-:W-:Y:S01]  /*4320*/  FMNMX.FTZ R85, R67, R56, !PT ;  /* 0x0000003843557209 */ /* 0x000fe20007810000 */
[----:B------:R-:W-:-:S01]  /*4330*/  FFMA.FTZ R56, R89, UR6, -R26 ;  /* 0x0000000659387c23 */ /* 0x000fc2000801081a */
[--C-:B------:R-:W-:Y:S01]  /*4340*/  FFMA.FTZ R89, R43, UR6, -R26.reuse ;  /* 0x000000062b597c23 */ /* 0x100fe2000801081a */
[----:B------:R-:W-:-:S01]  /*4350*/  FFMA.FTZ R43, R57, UR6, -R26 ;  /* 0x00000006392b7c23 */ /* 0x000fc2000801081a */
[----:B------:R-:W-:Y:S01]  /*4360*/  FMNMX.FTZ R87, R68, R85, !PT ;  /* 0x0000005544577209 */ /* 0x000fe20007810000 */
[----:B------:R-:W0:Y:S03]  /*4370*/  MUFU.EX2 R34, R34 ;  /* 0x0000002200227308 */ /* 0x000e260000000800 */
[----:B------:R-:W-:-:S04]  /*4380*/  FMNMX.FTZ R87, R44, R87, !PT ;  /* 0x000000572c577209 */ /* 0x000fc80007810000 */
[----:B------:R-:W-:Y:S01]  /*4390*/  FMNMX.FTZ R80, R46, R87, !PT ;  /* 0x000000572e507209 */ /* 0x000fe20007810000 */
[----:B------:R1:W-:Y:S03]  /*43a0*/  MUFU.EX2 R85, R84 ;  /* 0x0000005400557308 */ /* 0x0003e60000000800 */
[----:B------:R-:W-:-:S04]  /*43b0*/  FMNMX.FTZ R87, R45, R80, !PT ;  /* 0x000000502d577209 */ /* 0x000fc80007810000 */
[----:B------:R-:W-:Y:S01]  /*43c0*/  FMNMX.FTZ R80, R48, R87, !PT ;  /* 0x0000005730507209 */ /* 0x000fe20007810000 */
[----:B------:R-:W-:Y:S01]  /*43d0*/  MUFU.EX2 R36, R36 ;  /* 0x0000002400247308 */ /* 0x000fe20000000800 */
[----:B-1----:R-:W-:Y:S01]  /*43e0*/  FSEL R84, R74, -INF , P3 ;  /* 0xff8000004a547808 */ /* 0x002fe20001800000 */
[----:B------:R-:W-:Y:S01]  /*43f0*/  FFMA.FTZ R74, R75, UR6, -R26 ;  /* 0x000000064b4a7c23 */ /* 0x000fe2000801081a */
[----:B------:R-:W-:Y:S02]  /*4400*/  FMNMX.FTZ R80, R47, R80, !PT ;  /* 0x000000502f507209 */ /* 0x000fe40007810000 */
[----:B0-----:R-:W-:Y:S02]  /*4410*/  F2FP.SATFINITE.E4M3.F32.PACK_AB_MERGE_C R175, R34, R27, RZ ;  /* 0x0000001b22af723e */ /* 0x001fe400048070ff */
[----:B------:R-:W-:Y:S01]  /*4420*/  FMNMX.FTZ R69, R49, R80, !PT ;  /* 0x0000005031457209 */ /* 0x000fe20007810000 */
[----:B------:R-:W-:Y:S01]  /*4430*/  MUFU.EX2 R87, R86 ;  /* 0x0000005600577308 */ /* 0x000fe20000000800 */
[----:B------:R-:W-:-:S02]  /*4440*/  F2FP.SATFINITE.E4M3.F32.PACK_AB_MERGE_C R175, R32, R31, R175 ;  /* 0x0000001f20af723e */ /* 0x000fc400048070af */
[----:B------:R-:W-:-:S04]  /*4450*/  FMNMX.FTZ R69, R50, R69, !PT ;  /* 0x0000004532457209 */ /* 0x000fc80007810000 */
[----:B------:R-:W-:Y:S01]  /*4460*/  FMNMX.FTZ R80, R52, R69, !PT ;  /* 0x0000004534507209 */ /* 0x000fe20007810000 */
[----:B------:R0:W-:Y:S01]  /*4470*/  MUFU.EX2 R37, R96 ;  /* 0x0000006000257308 */ /* 0x0001e20000000800 */
[----:B------:R-:W-:Y:S02]  /*4480*/  FSEL R69, R58, -INF , P6 ;  /* 0xff8000003a457808 */ /* 0x000fe40003000000 */
[----:B------:R-:W-:Y:S02]  /*4490*/  FMNMX.FTZ R82, R51, R80, !PT ;  /* 0x0000005033527209 */ /* 0x000fe40007810000 */
[----:B------:R-:W-:Y:S01]  /*44a0*/  FSEL R80, R70, -INF , P5 ;  /* 0xff80000046507808 */ /* 0x000fe20002800000 */
[--C-:B------:R-:W-:Y:S01]  /*44b0*/  FFMA.FTZ R70, R71, UR6, -R26.reuse ;  /* 0x0000000647467c23 */ /* 0x100fe2000801081a */
[----:B------:R-:W-:Y:S01]  /*44c0*/  FMNMX.FTZ R57, R69, R82, !PT ;  /* 0x0000005245397209 */ /* 0x000fe20007810000 */
[----:B------:R1:W-:Y:S01]  /*44d0*/  MUFU.EX2 R58, R89 ;  /* 0x00000059003a7308 */ /* 0x0003e20000000800 */
[----:B------:R-:W-:Y:S01]  /*44e0*/  FSEL R82, R72, -INF , P4 ;  /* 0xff80000048527808 */ /* 0x000fe20002000000 */
[--C-:B------:R-:W-:Y:S01]  /*44f0*/  FFMA.FTZ R71, R79, UR6, -R26.reuse ;  /* 0x000000064f477c23 */ /* 0x100fe2000801081a */
[----:B------:R-:W-:Y:S01]  /*4500*/  FMNMX.FTZ R57, R80, R57, !PT ;  /* 0x0000003950397209 */ /* 0x000fe20007810000 */
[--C-:B0-----:R-:W-:Y:S01]  /*4510*/  FFMA.FTZ R96, R105, UR6, -R26.reuse ;  /* 0x0000000669607c23 */ /* 0x101fe2000801081a */
[----:B------:R-:W-:Y:S01]  /*4520*/  FSEL R86, R76, -INF , P2 ;  /* 0xff8000004c567808 */ /* 0x000fe20001000000 */
[----:B------:R-:W-:Y:S01]  /*4530*/  FFMA.FTZ R76, R73, UR6, -R26 ;  /* 0x00000006494c7c23 */ /* 0x000fe2000801081a */
[----:B------:R-:W-:Y:S01]  /*4540*/  FMNMX.FTZ R57, R82, R57, !PT ;  /* 0x0000003952397209 */ /* 0x000fe20007810000 */
[----:B------:R-:W0:Y:S01]  /*4550*/  MUFU.EX2 R38, R38 ;  /* 0x0000002600267308 */ /* 0x000e220000000800 */
[----:B-1----:R-:W-:-:S02]  /*4560*/  FSEL R89, R90, -INF , P1 ;  /* 0xff8000005a597808 */ /* 0x002fc40000800000 */
[----:B------:R-:W-:Y:S02]  /*4570*/  FMNMX.FTZ R57, R84, R57, !PT ;  /* 0x0000003954397209 */ /* 0x000fe40007810000 */
[----:B------:R-:W-:Y:S02]  /*4580*/  MOV R79, UR6 ;  /* 0x00000006004f7c02 */ /* 0x000fe40008000f00 */
[----:B------:R-:W-:Y:S01]  /*4590*/  FMNMX.FTZ R72, R86, R57, !PT ;  /* 0x0000003956487209 */ /* 0x000fe20007810000 */
[----:B------:R-:W-:Y:S03]  /*45a0*/  MUFU.EX2 R40, R40 ;  /* 0x0000002800287308 */ /* 0x000fe60000000800 */
[----:B------:R-:W-:Y:S01]  /*45b0*/  FMNMX.FTZ R73, R89, R72, !PT ;  /* 0x0000004859497209 */ /* 0x000fe20007810000 */
[--C-:B------:R-:W-:Y:S01]  /*45c0*/  FFMA.FTZ R72, R77, UR6, -R26.reuse ;  /* 0x000000064d487c23 */ /* 0x100fe2000801081a */
[----:B------:R-:W-:-:S03]  /*45d0*/  FFMA.FTZ R77, R109, UR6, -R26 ;  /* 0x000000066d4d7c23 */ /* 0x000fc6000801081a */
[----:B------:R-:W1:Y:S01]  /*45e0*/  SHFL.BFLY PT, R90, R73, 0x2, 0x1f ;  /* 0x0c401f00495a7f89 */ /* 0x000e6200000e0000 */
[----:B------:R2:W-:Y:S01]  /*45f0*/  MUFU.EX2 R57, R76 ;  /* 0x0000004c00397308 */ /* 0x0005e20000000800 */
[----:B0-----:R-:W-:-:S04]  /*4600*/  F2FP.SATFINITE.E4M3.F32.PACK_AB_MERGE_C R177, R41, R38, RZ ;  /* 0x0000002629b1723e */ /* 0x001fc800048070ff */
[----:B------:R-:W-:-:S03]  /*4610*/  F2FP.SATFINITE.E4M3.F32.PACK_AB_MERGE_C R177, R37, R36, R177 ;  /* 0x0000002425b1723e */ /* 0x000fc600048070b1 */
[----:B------:R-:W0:Y:S01]  /*4620*/  MUFU.EX2 R83, R83 ;  /* 0x0000005300537308 */ /* 0x000e220000000800 */
[----:B--2---:R-:W-:-:S07]  /*4630*/  FFMA.FTZ R76, R99, UR6, -R26 ;  /* 0x00000006634c7c23 */ /* 0x004fce000801081a */
[----:B------:R-:W-:Y:S01]  /*4640*/  MUFU.EX2 R54, R54 ;  /* 0x0000003600367308 */ /* 0x000fe20000000800 */
[----:B-1----:R-:W-:-:S07]  /*4650*/  FMNMX.FTZ R75, R73, R90, !PT ;  /* 0x0000005a494b7209 */ /* 0x002fce0007810000 */
[----:B------:R-:W1:Y:S01]  /*4660*/  MUFU.EX2 R56, R56 ;  /* 0x0000003800387308 */ /* 0x000e620000000800 */
[----:B0-----:R-:W-:Y:S01]  /*4670*/  F2FP.SATFINITE.E4M3.F32.PACK_AB_MERGE_C R179, R83, R42, RZ ;  /* 0x0000002a53b3723e */ /* 0x001fe200048070ff */
[----:B------:R-:W0:Y:S03]  /*4680*/  SHFL.BFLY PT, R90, R75, 0x1, 0x1f ;  /* 0x0c201f004b5a7f89 */ /* 0x000e2600000e0000 */
[----:B------:R-:W-:-:S03]  /*4690*/  F2FP.SATFINITE.E4M3.F32.PACK_AB_MERGE_C R179, R81, R40, R179 ;  /* 0x0000002851b3723e */ /* 0x000fc600048070b3 */
[----:B------:R-:W-:Y:S08]  /*46a0*/  MUFU.EX2 R39, R39 ;  /* 0x0000002700277308 */ /* 0x000ff00000000800 */
[----:B------:R-:W-:Y:S01]  /*46b0*/  MUFU.EX2 R43, R43 ;  /* 0x0000002b002b7308 */ /* 0x000fe20000000800 */
[----:B-1----:R-:W-:-:S04]  /*46c0*/  F2FP.SATFINITE.E4M3.F32.PACK_AB_MERGE_C R181, R87, R56, RZ ;  /* 0x0000003857b5723e */ /* 0x002fc800048070ff */
[----:B------:R-:W-:-:S03]  /*46d0*/  F2FP.SATFINITE.E4M3.F32.PACK_AB_MERGE_C R181, R85, R54, R181 ;  /* 0x0000003655b5723e */ /* 0x000fc600048070b5 */
[----:B------:R-:W1:Y:S01]  /*46e0*/  MUFU.EX2 R70, R70 ;  /* 0x0000004600467308 */ /* 0x000e620000000800 */
[----:B0-----:R-:W-:Y:S01]  /*46f0*/  FMNMX.FTZ R90, R75, R90, !PT ;  /* 0x0000005a4b5a7209 */ /* 0x001fe20007810000 */
[--C-:B------:R-:W-:Y:S01]  /*4700*/  FFMA.FTZ R75, R107, UR6, -R26.reuse ;  /* 0x000000066b4b7c23 */ /* 0x100fe2000801081a */
[----:B------:R-:W-:-:S02]  /*4710*/  FFMA.FTZ R26, R35, UR6, -R26 ;  /* 0x00000006231a7c23 */ /* 0x000fc4000801081a */
[C---:B------:R-:W-:Y:S01]  /*4720*/  FSETP.NEU.FTZ.AND P1, PT, R90.reuse, -INF , PT ;  /* 0xff8000005a00780b */ /* 0x040fe20003f3d000 */
[----:B------:R-:W-:-:S02]  /*4730*/  FFMA.FTZ R79, R90, R79, -8 ;  /* 0xc10000005a4f7423 */ /* 0x000fc4000001004f */
[----:B------:R-:W-:Y:S03]  /*4740*/  MUFU.EX2 R72, R72 ;  /* 0x0000004800487308 */ /* 0x000fe60000000800 */
[----:B------:R-:W-:-:S02]  /*4750*/  FSEL R79, R79, RZ, P1 ;  /* 0x000000ff4f4f7208 */ /* 0x000fc40000800000 */
[----:B------:R-:W-:-:S03]  /*4760*/  PLOP3.LUT P1, PT, PT, PT, UP0, 0x80, 0x0 ;  /* 0x000000000000781c */ /* 0x000fc60003f2f008 */
[----:B------:R-:W-:Y:S01]  /*4770*/  MUFU.EX2 R71, R71 ;  /* 0x0000004700477308 */ /* 0x000fe20000000800 */
[----:B------:R-:W-:-:S01]  /*4780*/  FFMA.FTZ R4, R4, UR6, -R79 ;  /* 0x0000000604047c23 */ /* 0x000fc2000801084f */
[--C-:B------:R-:W-:Y:S01]  /*4790*/  FFMA.FTZ R5, R5, UR6, -R79.reuse ;  /* 0x0000000605057c23 */ /* 0x100fe2000801084f */
[----:B------:R-:W-:-:S01]  /*47a0*/  FFMA.FTZ R91, R6, UR6, -R79 ;  /* 0x00000006065b7c23 */ /* 0x000fc2000801084f */
[--C-:B------:R-:W-:Y:S01]  /*47b0*/  FFMA.FTZ R100, R7, UR6, -R79.reuse ;  /* 0x0000000607647c23 */ /* 0x100fe2000801084f */
[----:B------:R-:W-:-:S01]  /*47c0*/  FFMA.FTZ R6, R8, UR6, -R79 ;  /* 0x0000000608067c23 */ /* 0x000fc2000801084f */
[--C-:B------:R-:W-:Y:S01]  /*47d0*/  FFMA.FTZ R7, R9, UR6, -R79.reuse ;  /* 0x0000000609077c23 */ /* 0x100fe2000801084f */
[----:B------:R-:W-:-:S01]  /*47e0*/  FFMA.FTZ R93, R10, UR6, -R79 ;  /* 0x000000060a5d7c23 */ /* 0x000fc2000801084f */
[----:B------:R-:W-:Y:S01]  /*47f0*/  MUFU.EX2 R4, R4 ;  /* 0x0000000400047308 */ /* 0x000fe20000000800 */
[----:B------:R-:W-:-:S01]  /*4800*/  FFMA.FTZ R102, R11, UR6, -R79 ;  /* 0x000000060b667c23 */ /* 0x000fc2000801084f */
[--C-:B------:R-:W-:Y:S01]  /*4810*/  FFMA.FTZ R15, R15, UR6, -R79.reuse ;  /* 0x000000060f0f7c23 */ /* 0x100fe2000801084f */
[----:B------:R-:W-:-:S01]  /*4820*/  FFMA.FTZ R8, R12, UR6, -R79 ;  /* 0x000000060c087c23 */ /* 0x000fc2000801084f */
[--C-:B------:R-:W-:Y:S01]  /*4830*/  FFMA.FTZ R11, R21, UR6, -R79.reuse ;  /* 0x00000006150b7c23 */ /* 0x100fe2000801084f */
[----:B------:R-:W-:-:S01]  /*4840*/  FFMA.FTZ R12, R60, UR6, -R79 ;  /* 0x000000063c0c7c23 */ /* 0x000fc2000801084f */
[----:B------:R-:W-:Y:S01]  /*4850*/  FADD.FTZ R21, R28, R29 ;  /* 0x0000001d1c157221 */ /* 0x000fe20000010000 */
[----:B------:R-:W-:-:S01]  /*4860*/  FFMA.FTZ R9, R13, UR6, -R79 ;  /* 0x000000060d097c23 */ /* 0x000fc2000801084f */
[----:B------:R-:W0:Y:S01]  /*4870*/  MUFU.EX2 R5, R5 ;  /* 0x0000000500057308 */ /* 0x000e220000000800 */
[----:B------:R-:W-:-:S01]  /*4880*/  FFMA.FTZ R13, R61, UR6, -R79 ;  /* 0x000000063d0d7c23 */ /* 0x000fc2000801084f */
[--C-:B------:R-:W-:Y:S01]  /*4890*/  FFMA.FTZ R14, R14, UR6, -R79.reuse ;  /* 0x000000060e0e7c23 */ /* 0x100fe2000801084f */
[----:B------:R-:W-:-:S01]  /*48a0*/  FFMA.FTZ R10, R20, UR6, -R79 ;  /* 0x00000006140a7c23 */ /* 0x000fc2000801084f */
[--C-:B------:R-:W-:Y:S01]  /*48b0*/  FFMA.FTZ R3, R48, UR6, -R79.reuse ;  /* 0x0000000630037c23 */ /* 0x100fe2000801084f */
[----:B------:R-:W-:-:S01]  /*48c0*/  FFMA.FTZ R24, R24, UR6, -R79 ;  /* 0x0000000618187c23 */ /* 0x000fc2000801084f */
[--C-:B------:R-:W-:Y:S01]  /*48d0*/  FFMA.FTZ R78, R78, UR6, -R79.reuse ;  /* 0x000000064e4e7c23 */ /* 0x100fe2000801084f */
[----:B------:R-:W-:-:S01]  /*48e0*/  FFMA.FTZ R63, R63, UR6, -R79 ;  /* 0x000000063f3f7c23 */ /* 0x000fc2000801084f */
[----:B------:R-:W2:Y:S01]  /*48f0*/  MUFU.EX2 R91, R91 ;  /* 0x0000005b005b7308 */ /* 0x000ea20000000800 */
[----:B------:R-:W-:-:S01]  /*4900*/  FFMA.FTZ R62, R62, UR6, -R79 ;  /* 0x000000063e3e7c23 */ /* 0x000fc2000801084f */
[--C-:B------:R-:W-:Y:S01]  /*4910*/  FFMA.FTZ R66, R66, UR6, -R79.reuse ;  /* 0x0000000642427c23 */ /* 0x100fe2000801084f */
[----:B------:R-:W-:-:S01]  /*4920*/  FFMA.FTZ R67, R67, UR6, -R79 ;  /* 0x0000000643437c23 */ /* 0x000fc2000801084f */
[--C-:B------:R-:W-:Y:S01]  /*4930*/  FFMA.FTZ R20, R68, UR6, -R79.reuse ;  /* 0x0000000644147c23 */ /* 0x100fe2000801084f */
[----:B------:R-:W-:-:S01]  /*4940*/  FFMA.FTZ R46, R46, UR6, -R79 ;  /* 0x000000062e2e7c23 */ /* 0x000fc2000801084f */
[----:B------:R-:W-:Y:S01]  /*4950*/  FFMA.FTZ R45, R45, UR6, -R79 ;  /* 0x000000062d2d7c23 */ /* 0x000fe2000801084f */
[----:B-1----:R-:W-:Y:S01]  /*4960*/  F2FP.SATFINITE.E4M3.F32.PACK_AB_MERGE_C R183, R70, R43, RZ ;  /* 0x0000002b46b7723e */ /* 0x002fe200048070ff */
[----:B------:R-:W1:Y:S01]  /*4970*/  MUFU.EX2 R100, R100 ;  /* 0x0000006400647308 */ /* 0x000e620000000800 */
[----:B0-----:R-:W-:-:S01]  /*4980*/  FADD.FTZ R60, R4, R5 ;  /* 0x00000005043c7221 */ /* 0x001fc20000010000 */
[--C-:B------:R-:W-:Y:S01]  /*4990*/  FFMA.FTZ R47, R47, UR6, -R79.reuse ;  /* 0x000000062f2f7c23 */ /* 0x100fe2000801084f */
[----:B------:R-:W-:-:S01]  /*49a0*/  FFMA.FTZ R49, R49, UR6, -R79 ;  /* 0x0000000631317c23 */ /* 0x000fc2000801084f */
[--C-:B------:R-:W-:Y:S01]  /*49b0*/  FFMA.FTZ R50, R50, UR6, -R79.reuse ;  /* 0x0000000632327c23 */ /* 0x100fe2000801084f */
[----:B------:R-:W-:-:S01]  /*49c0*/  FFMA.FTZ R52, R52, UR6, -R79 ;  /* 0x0000000634347c23 */ /* 0x000fc2000801084f */
[--C-:B------:R-:W-:Y:S01]  /*49d0*/  FFMA.FTZ R51, R51, UR6, -R79.reuse ;  /* 0x0000000633337c23 */ /* 0x100fe2000801084f */
[----:B------:R-:W-:-:S01]  /*49e0*/  FFMA.FTZ R69, R69, UR6, -R79 ;  /* 0x0000000645457c23 */ /* 0x000fc2000801084f */
[----:B------:R-:W0:Y:S01]  /*49f0*/  MUFU.EX2 R6, R6 ;  /* 0x0000000600067308 */ /* 0x000e220000000800 */
[----:B--2---:R-:W-:-:S01]  /*4a00*/  FADD.FTZ R61, R91, R60 ;  /* 0x0000003c5b3d7221 */ /* 0x004fc20000010000 */
[--C-:B------:R-:W-:Y:S01]  /*4a10*/  FFMA.FTZ R80, R80, UR6, -R79.reuse ;  /* 0x0000000650507c23 */ /* 0x100fe2000801084f */
[----:B------:R-:W-:-:S01]  /*4a20*/  FFMA.FTZ R82, R82, UR6, -R79 ;  /* 0x0000000652527c23 */ /* 0x000fc2000801084f */
[--C-:B------:R-:W-:Y:S01]  /*4a30*/  FFMA.FTZ R84, R84, UR6, -R79.reuse ;  /* 0x0000000654547c23 */ /* 0x100fe2000801084f */
[----:B------:R-:W-:-:S01]  /*4a40*/  FFMA.FTZ R86, R86, UR6, -R79 ;  /* 0x0000000656567c23 */ /* 0x000fc2000801084f */
[----:B------:R-:W-:Y:S01]  /*4a50*/  F2FP.SATFINITE.E4M3.F32.PACK_AB_MERGE_C R183, R58, R39, R183 ;  /* 0x000000273ab7723e */ /* 0x000fe200048070b7 */
[----:B------:R-:W-:Y:S01]  /*4a60*/  IMAD.MOV.U32 R68, RZ, RZ, R25 ;  /* 0x000000ffff447224 */ /* 0x000fe200078e0019 */
[----:B------:R-:W2:Y:S01]  /*4a70*/  MUFU.EX2 R7, R7 ;  /* 0x0000000700077308 */ /* 0x000ea20000000800 */
[----:B-1----:R-:W-:-:S01]  /*4a80*/  FADD.FTZ R61, R100, R61 ;  /* 0x0000003d643d7221 */ /* 0x002fc20000010000 */
[----:B------:R-:W-:-:S04]  /*4a90*/  F2FP.SATFINITE.E4M3.F32.PACK_AB_MERGE_C R91, R100, R91, RZ ;  /* 0x0000005b645b723e */ /* 0x000fc800048070ff */
[----:B------:R-:W-:Y:S02]  /*4aa0*/  F2FP.SATFINITE.E4M3.F32.PACK_AB_MERGE_C R172, R5, R4, R91 ;  /* 0x0000000405ac723e */ /* 0x000fe4000480705b */
[----:B------:R1:W-:Y:S08]  /*4ab0*/  MUFU.EX2 R104, R15 ;  /* 0x0000000f00687308 */ /* 0x0003f00000000800 */
[----:B------:R-:W3:Y:S01]  /*4ac0*/  MUFU.EX2 R93, R93 ;  /* 0x0000005d005d7308 */ /* 0x000ee20000000800 */
[----:B-1----:R-:W-:-:S01]  /*4ad0*/  FFMA.FTZ R15, R64, UR6, -R79 ;  /* 0x00000006400f7c23 */ /* 0x002fc2000801084f */
[----:B------:R-:W-:Y:S01]  /*4ae0*/  FADD.FTZ R64, R30, R21 ;  /* 0x000000151e407221 */ /* 0x000fe20000010000 */
[----:B------:R-:W-:-:S01]  /*4af0*/  FFMA.FTZ R21, R44, UR6, -R79 ;  /* 0x000000062c157c23 */ /* 0x000fc2000801084f */
[----:B0-----:R-:W-:-:S02]  /*4b00*/  FADD.FTZ R44, R6, R61 ;  /* 0x0000003d062c7221 */ /* 0x001fc40000010000 */
[----:B------:R-:W-:-:S02]  /*4b10*/  FADD.FTZ R64, R33, R64 ;  /* 0x0000004021407221 */ /* 0x000fc40000010000 */
[----:B------:R-:W0:Y:S01]  /*4b20*/  MUFU.EX2 R102, R102 ;  /* 0x0000006600667308 */ /* 0x000e220000000800 */
[----:B--2---:R-:W-:-:S07]  /*4b30*/  FADD.FTZ R44, R7, R44 ;  /* 0x0000002c072c7221 */ /* 0x004fce0000010000 */
[----:B------:R1:W-:Y:S01]  /*4b40*/  MUFU.EX2 R95, R14 ;  /* 0x0000000e005f7308 */ /* 0x0003e20000000800 */
[----:B---3--:R-:W-:-:S07]  /*4b50*/  FADD.FTZ R35, R93, R44 ;  /* 0x0000002c5d237221 */ /* 0x008fce0000010000 */
[----:B------:R-:W2:Y:S01]  /*4b60*/  MUFU.EX2 R8, R8 ;  /* 0x0000000800087308 */ /* 0x000ea20000000800 */
[----:B-1----:R-:W-:-:S01]  /*4b70*/  FFMA.FTZ R14, R65, UR6, -R79 ;  /* 0x00000006410e7c23 */ /* 0x002fc2000801084f */
[----:B------:R-:W-:Y:S01]  /*4b80*/  FADD.FTZ R65, R31, R64 ;  /* 0x000000401f417221 */ /* 0x000fe20000010000 */
[----:B0-----:R-:W-:-:S01]  /*4b90*/  FADD.FTZ R35, R102, R35 ;  /* 0x0000002366237221 */ /* 0x001fc20000010000 */
[----:B------:R-:W-:Y:S01]  /*4ba0*/  F2FP.SATFINITE.E4M3.F32.PACK_AB_MERGE_C R93, R102, R93, RZ ;  /* 0x0000005d665d723e */ /* 0x000fe200048070ff */
[----:B------:R-:W-:-:S01]  /*4bb0*/  FFMA.FTZ R79, R89, UR6, -R79 ;  /* 0x00000006594f7c23 */ /* 0x000fc2000801084f */
[----:B------:R-:W-:Y:S01]  /*4bc0*/  FADD.FTZ R60, R32, R65 ;  /* 0x00000041203c7221 */ /* 0x000fe20000010000 */
[----:B------:R-:W-:Y:S01]  /*4bd0*/  IMAD.MOV.U32 R32, RZ, RZ, R25 ;  /* 0x000000ffff207224 */ /* 0x000fe200078e0019 */
[----:B------:R-:W0:Y:S01]  /*4be0*/  MUFU.EX2 R9, R9 ;  /* 0x0000000900097308 */ /* 0x000e220000000800 */
[----:B------:R-:W-:Y:S01]  /*4bf0*/  F2FP.SATFINITE.E4M3.F32.PACK_AB_MERGE_C R174, R7, R6, R93 ;  /* 0x0000000607ae723e */ /* 0x000fe2000480705d */
[----:B------:R-:W-:Y:S01]  /*4c00*/  FADD.FTZ R61, R27, R60 ;  /* 0x0000003c1b3d7221 */ /* 0x000fe20000010000 */
[----:B------:R-:W-:-:S02]  /*4c10*/  IMAD.MOV.U32 R65, RZ, RZ, R25 ;  /* 0x000000ffff417224 */ /* 0x000fc400078e0019 */
[----:B------:R-:W-:Y:S02]  /*4c20*/  IMAD.MOV.U32 R64, RZ, RZ, R25 ;  /* 0x000000ffff407224 */ /* 0x000fe400078e0019 */
[----:B------:R-:W-:-:S01]  /*4c30*/  FADD.FTZ R61, R34, R61 ;  /* 0x0000003d223d7221 */ /* 0x000fc20000010000 */
[----:B------:R-:W1:Y:S01]  /*4c40*/  MUFU.EX2 R10, R10 ;  /* 0x0000000a000a7308 */ /* 0x000e620000000800 */
[----:B--2---:R-:W-:-:S02]  /*4c50*/  FADD.FTZ R44, R8, R35 ;  /* 0x00000023082c7221 */ /* 0x004fc40000010000 */
[----:B------:R-:W-:Y:S01]  /*4c60*/  FADD.FTZ R48, R36, R61 ;  /* 0x0000003d24307221 */ /* 0x000fe20000010000 */
[----:B------:R-:W-:-:S03]  /*4c70*/  IMAD.MOV.U32 R36, RZ, RZ, R25 ;  /* 0x000000ffff247224 */ /* 0x000fc600078e0019 */
[----:B------:R-:W-:Y:S01]  /*4c80*/  FADD.FTZ R35, R37, R48 ;  /* 0x0000003025237221 */ /* 0x000fe20000010000 */
[----:B------:R-:W-:Y:S01]  /*4c90*/  IMAD.MOV.U32 R37, RZ, RZ, R25 ;  /* 0x000000ffff257224 */ /* 0x000fe200078e0019 */
[----:B------:R-:W2:Y:S01]  /*4ca0*/  MUFU.EX2 R11, R11 ;  /* 0x0000000b000b7308 */ /* 0x000ea20000000800 */
[----:B0-----:R-:W-:-:S01]  /*4cb0*/  FADD.FTZ R44, R9, R44 ;  /* 0x0000002c092c7221 */ /* 0x001fc20000010000 */
[----:B------:R-:W-:Y:S01]  /*4cc0*/  FADD.FTZ R48, R38, R35 ;  /* 0x0000002326307221 */ /* 0x000fe20000010000 */
[----:B------:R-:W-:Y:S02]  /*4cd0*/  IMAD.MOV.U32 R38, RZ, RZ, R25 ;  /* 0x000000ffff267224 */ /* 0x000fe400078e0019 */
[----:B------:R-:W-:Y:S01]  /*4ce0*/  FADD.FTZ R35, R95, R44 ;  /* 0x0000002c5f237221 */ /* 0x000fe20000010000 */
[----:B------:R-:W-:-:S01]  /*4cf0*/  FADD.FTZ R61, R41, R48 ;  /* 0x00000030293d7221 */ /* 0x000fc20000010000 */
[C---:B------:R-:W-:Y:S01]  /*4d00*/  F2FP.SATFINITE.E4M3.F32.PACK_AB_MERGE_C R95, R104.reuse, R95, RZ ;  /* 0x0000005f685f723e */ /* 0x040fe200048070ff */
[----:B------:R-:W0:Y:S01]  /*4d10*/  MUFU.EX2 R24, R24 ;  /* 0x0000001800187308 */ /* 0x000e220000000800 */
[----:B------:R-:W-:-:S01]  /*4d20*/  FADD.FTZ R35, R104, R35 ;  /* 0x0000002368237221 */ /* 0x000fc20000010000 */
[----:B------:R-:W-:Y:S01]  /*4d30*/  FADD.FTZ R60, R40, R61 ;  /* 0x0000003d283c7221 */ /* 0x000fe20000010000 */
[----:B------:R-:W-:Y:S01]  /*4d40*/  F2FP.SATFINITE.E4M3.F32.PACK_AB_MERGE_C R176, R9, R8, R95 ;  /* 0x0000000809b0723e */ /* 0x000fe2000480705f */
[----:B------:R-:W-:-:S02]  /*4d50*/  IMAD.MOV.U32 R41, RZ, RZ, R25 ;  /* 0x000000ffff297224 */ /* 0x000fc400078e0019 */
[----:B-1----:R-:W-:-:S01]  /*4d60*/  FADD.FTZ R48, R10, R35 ;  /* 0x000000230a307221 */ /* 0x002fc20000010000 */
[----:B------:R-:W-:Y:S01]  /*4d70*/  FADD.FTZ R61, R81, R60 ;  /* 0x0000003c513d7221 */ /* 0x000fe20000010000 */
[----:B------:R-:W-:Y:S01]  /*4d80*/  IMAD.MOV.U32 R40, RZ, RZ, R25 ;  /* 0x000000ffff287224 */ /* 0x000fe200078e0019 */
[----:B------:R1:W3:Y:S01]  /*4d90*/  MUFU.EX2 R97, R78 ;  /* 0x0000004e00617308 */ /* 0x0002e20000000800 */
[----:B--2---:R-:W-:-:S01]  /*4da0*/  FADD.FTZ R35, R11, R48 ;  /* 0x000000300b237221 */ /* 0x004fc20000010000 */
[----:B------:R-:W-:Y:S01]  /*4db0*/  FADD.FTZ R60, R42, R61 ;  /* 0x0000003d2a3c7221 */ /* 0x000fe20000010000 */
[--C-:B------:R-:W-:Y:S02]  /*4dc0*/  IMAD.MOV.U32 R42, RZ, RZ, R25.reuse ;  /* 0x000000ffff2a7224 */ /* 0x100fe400078e0019 */
[----:B------:R-:W-:Y:S02]  /*4dd0*/  IMAD.MOV.U32 R61, RZ, RZ, R25 ;  /* 0x000000ffff3d7224 */ /* 0x000fe400078e0019 */
[----:B------:R-:W-:-:S01]  /*4de0*/  FADD.FTZ R33, R83, R60 ;  /* 0x0000003c53217221 */ /* 0x000fc20000010000 */
[----:B------:R-:W-:Y:S01]  /*4df0*/  IMAD.MOV.U32 R60, RZ, RZ, R25 ;  /* 0x000000ffff3c7224 */ /* 0x000fe200078e0019 */
[----:B------:R-:W2:Y:S01]  /*4e00*/  MUFU.EX2 R12, R12 ;  /* 0x0000000c000c7308 */ /* 0x000ea20000000800 */
[----:B0-----:R-:W-:-:S01]  /*4e10*/  FADD.FTZ R48, R24, R35 ;  /* 0x0000002318307221 */ /* 0x001fc20000010000 */
[----:B------:R-:W-:Y:S01]  /*4e20*/  FADD.FTZ R34, R54, R33 ;  /* 0x0000002136227221 */ /* 0x000fe20000010000 */
[----:B------:R-:W-:-:S02]  /*4e30*/  IMAD.MOV.U32 R35, RZ, RZ, R25 ;  /* 0x000000ffff237224 */ /* 0x000fc400078e0019 */
[--C-:B------:R-:W-:Y:S02]  /*4e40*/  IMAD.MOV.U32 R54, RZ, RZ, R25.reuse ;  /* 0x000000ffff367224 */ /* 0x100fe400078e0019 */
[----:B-1----:R-:W-:Y:S01]  /*4e50*/  IMAD.MOV.U32 R78, RZ, RZ, R25 ;  /* 0x000000ffff4e7224 */ /* 0x002fe200078e0019 */
[----:B------:R-:W0:Y:S01]  /*4e60*/  MUFU.EX2 R13, R13 ;  /* 0x0000000d000d7308 */ /* 0x000e220000000800 */
[----:B---3--:R-:W-:-:S01]  /*4e70*/  FADD.FTZ R27, R97, R48 ;  /* 0x00000030611b7221 */ /* 0x008fc20000010000 */
[----:B------:R-:W-:Y:S01]  /*4e80*/  F2FP.SATFINITE.E4M3.F32.PACK_AB_MERGE_C R97, R97, R24, RZ ;  /* 0x000000186161723e */ /* 0x000fe200048070ff */
[--C-:B------:R-:W-:Y:S02]  /*4e90*/  IMAD.MOV.U32 R48, RZ, RZ, R25.reuse ;  /* 0x000000ffff307224 */ /* 0x100fe400078e0019 */
[----:B------:R-:W-:Y:S01]  /*4ea0*/  IMAD.MOV.U32 R81, RZ, RZ, R25 ;  /* 0x000000ffff517224 */ /* 0x000fe200078e0019 */
[----:B------:R-:W-:Y:S01]  /*4eb0*/  F2FP.SATFINITE.E4M3.F32.PACK_AB_MERGE_C R178, R11, R10, R97 ;  /* 0x0000000a0bb2723e */ /* 0x000fe20004807061 */
[----:B------:R-:W-:Y:S01]  /*4ec0*/  IMAD.MOV.U32 R83, RZ, RZ, R25 ;  /* 0x000000ffff537224 */ /* 0x000fe200078e0019 */
[----:B------:R-:W1:Y:S01]  /*4ed0*/  MUFU.EX2 R63, R63 ;  /* 0x0000003f003f7308 */ /* 0x000e620000000800 */
[----:B--2---:R-:W-:-:S01]  /*4ee0*/  FADD.FTZ R30, R12, R27 ;  /* 0x0000001b0c1e7221 */ /* 0x004fc20000010000 */
[----:B------:R-:W-:Y:S01]  /*4ef0*/  FADD.FTZ R27, R85, R34 ;  /* 0x00000022551b7221 */ /* 0x000fe20000010000 */
[----:B------:R-:W-:-:S03]  /*4f00*/  IMAD.MOV.U32 R85, RZ, RZ, R25 ;  /* 0x000000ffff557224 */ /* 0x000fc600078e0019 */
[----:B------:R-:W-:Y:S01]  /*4f10*/  FADD.FTZ R34, R56, R27 ;  /* 0x0000001b38227221 */ /* 0x000fe20000010000 */
[----:B------:R-:W-:Y:S01]  /*4f20*/  IMAD.MOV.U32 R56, RZ, RZ, R25 ;  /* 0x000000ffff387224 */ /* 0x000fe200078e0019 */
[----:B------:R-:W2:Y:S01]  /*4f30*/  MUFU.EX2 R62, R62 ;  /* 0x0000003e003e7308 */ /* 0x000ea20000000800 */
[----:B0-----:R-:W-:-:S01]  /*4f40*/  FADD.FTZ R30, R13, R30 ;  /* 0x0000001e0d1e7221 */ /* 0x001fc20000010000 */
[----:B------:R-:W-:Y:S01]  /*4f50*/  FADD.FTZ R34, R87, R34 ;  /* 0x0000002257227221 */ /* 0x000fe20000010000 */
[----:B------:R-:W-:-:S03]  /*4f60*/  IMAD.MOV.U32 R87, RZ, RZ, R25 ;  /* 0x000000ffff577224 */ /* 0x000fc600078e0019 */
[----:B------:R-:W-:Y:S01]  /*4f70*/  FADD.FTZ R33, R39, R34 ;  /* 0x0000002227217221 */ /* 0x000fe20000010000 */
[----:B------:R-:W-:Y:S01]  /*4f80*/  IMAD.MOV.U32 R34, RZ, RZ, R25 ;  /* 0x000000ffff227224 */ /* 0x000fe200078e0019 */
[----:B------:R-:W0:Y:S01]  /*4f90*/  MUFU.EX2 R14, R14 ;  /* 0x0000000e000e7308 */ /* 0x000e220000000800 */
[----:B-1----:R-:W-:-:S01]  /*4fa0*/  FADD.FTZ R27, R63, R30 ;  /* 0x0000001e3f1b7221 */ /* 0x002fc20000010000 */
[----:B------:R-:W-:Y:S01]  /*4fb0*/  FADD.FTZ R30, R58, R33 ;  /* 0x000000213a1e7221 */ /* 0x000fe20000010000 */
[--C-:B------:R-:W-:Y:S02]  /*4fc0*/  IMAD.MOV.U32 R33, RZ, RZ, R25.reuse ;  /* 0x000000ffff217224 */ /* 0x100fe400078e0019 */
[----:B------:R-:W-:Y:S02]  /*4fd0*/  IMAD.MOV.U32 R39, RZ, RZ, R25 ;  /* 0x000000ffff277224 */ /* 0x000fe400078e0019 */
[----:B------:R-:W-:-:S01]  /*4fe0*/  FADD.FTZ R29, R43, R30 ;  /* 0x0000001e2b1d7221 */ /* 0x000fc20000010000 */
[----:B------:R-:W-:Y:S01]  /*4ff0*/  IMAD.MOV.U32 R43, RZ, RZ, R25 ;  /* 0x000000ffff2b7224 */ /* 0x000fe200078e0019 */
[----:B------:R-:W1:Y:S01]  /*5000*/  MUFU.EX2 R15, R15 ;  /* 0x0000000f000f7308 */ /* 0x000e620000000800 */
[----:B--2---:R-:W-:-:S01]  /*5010*/  FADD.FTZ R27, R62, R27 ;  /* 0x0000001b3e1b7221 */ /* 0x004fc20000010000 */
[----:B------:R-:W-:Y:S01]  /*5020*/  FADD.FTZ R70, R70, R29 ;  /* 0x0000001d46467221 */ /* 0x000fe20000010000 */
[----:B------:R-:W-:Y:S01]  /*5030*/  F2FP.SATFINITE.E4M3.F32.PACK_AB_MERGE_C R62, R62, R63, RZ ;  /* 0x0000003f3e3e723e */ /* 0x000fe200048070ff */
[----:B------:R-:W-:-:S02]  /*5040*/  IMAD.MOV.U32 R58, RZ, RZ, R25 ;  /* 0x000000ffff3a7224 */ /* 0x000fc400078e0019 */
[----:B------:R-:W-:Y:S01]  /*5050*/  IMAD.MOV.U32 R63, RZ, RZ, R25 ;  /* 0x000000ffff3f7224 */ /* 0x000fe200078e0019 */
[----:B------:R-:W-:Y:S01]  /*5060*/  F2FP.SATFINITE.E4M3.F32.PACK_AB_MERGE_C R180, R13, R12, R62 ;  /* 0x0000000c0db4723e */ /* 0x000fe2000480703e */
[----:B------:R-:W2:Y:S01]  /*5070*/  MUFU.EX2 R66, R66 ;  /* 0x0000004200427308 */ /* 0x000ea20000000800 */
[----:B0-----:R-:W-:-:S01]  /*5080*/  FADD.FTZ R24, R14, R27 ;  /* 0x0000001b0e187221 */ /* 0x001fc20000010000 */
[----:B------:R-:W-:-:S06]  /*5090*/  IMAD.MOV.U32 R62, RZ, RZ, R25 ;  /* 0x000000ffff3e7224 */ /* 0x000fcc00078e0019 */
[----:B------:R-:W0:Y:S01]  /*50a0*/  MUFU.EX2 R67, R67 ;  /* 0x0000004300437308 */ /* 0x000e220000000800 */
[----:B-1----:R-:W-:-:S07]  /*50b0*/  FADD.FTZ R27, R15, R24 ;  /* 0x000000180f1b7221 */ /* 0x002fce0000010000 */
[----:B------:R-:W1:Y:S01]  /*50c0*/  MUFU.EX2 R20, R20 ;  /* 0x0000001400147308 */ /* 0x000e620000000800 */
[----:B--2---:R-:W-:-:S01]  /*50d0*/  FADD.FTZ R24, R66, R27 ;  /* 0x0000001b42187221 */ /* 0x004fc20000010000 */
[----:B------:R-:W-:Y:S01]  /*50e0*/  FADD.FTZ R27, R57, R70 ;  /* 0x00000046391b7221 */ /* 0x000fe20000010000 */
[----:B------:R-:W-:-:S03]  /*50f0*/  IMAD.MOV.U32 R70, RZ, RZ, R25 ;  /* 0x000000ffff467224 */ /* 0x000fc600078e0019 */
[----:B------:R-:W-:Y:S02]  /*5100*/  FADD.FTZ R28, R72, R27 ;  /* 0x0000001b481c7221 */ /* 0x000fe40000010000 */
[----:B------:R-:W2:Y:S01]  /*5110*/  MUFU.EX2 R21, R21 ;  /* 0x0000001500157308 */ /* 0x000ea20000000800 */
[C---:B0-----:R-:W-:Y:S01]  /*5120*/  F2FP.SATFINITE.E4M3.F32.PACK_AB_MERGE_C R66, R67.reuse, R66, RZ ;  /* 0x000000424342723e */ /* 0x041fe200048070ff */
[----:B------:R-:W-:Y:S01]  /*5130*/  FADD.FTZ R67, R67, R24 ;  /* 0x0000001843437221 */ /* 0x000fe20000010000 */
[----:B------:R-:W-:-:S02]  /*5140*/  FADD.FTZ R29, R71, R28 ;  /* 0x0000001c471d7221 */ /* 0x000fc40000010000 */
[----:B------:R-:W-:Y:S01]  /*5150*/  F2FP.SATFINITE.E4M3.F32.PACK_AB_MERGE_C R182, R15, R14, R66 ;  /* 0x0000000e0fb6723e */ /* 0x000fe20004807042 */
[----:B------:R-:W-:Y:S02]  /*5160*/  IMAD.MOV.U32 R66, RZ, RZ, R25 ;  /* 0x000000ffff427224 */ /* 0x000fe400078e0019 */
[----:B------:R-:W0:Y:S01]  /*5170*/  MUFU.EX2 R46, R46 ;  /* 0x0000002e002e7308 */ /* 0x000e220000000800 */
[----:B-1----:R-:W-:-:S01]  /*5180*/  FADD.FTZ R24, R20, R67 ;  /* 0x0000004314187221 */ /* 0x002fc20000010000 */
[----:B------:R-:W-:-:S06]  /*5190*/  IMAD.MOV.U32 R67, RZ, RZ, R25 ;  /* 0x000000ffff437224 */ /* 0x000fcc00078e0019 */
[----:B------:R-:W1:Y:S01]  /*51a0*/  MUFU.EX2 R74, R74 ;  /* 0x0000004a004a7308 */ /* 0x000e620000000800 */
[----:B--2---:R-:W-:-:S07]  /*51b0*/  FADD.FTZ R27, R21, R24 ;  /* 0x00000018151b7221 */ /* 0x004fce0000010000 */
[----:B------:R-:W2:Y:S01]  /*51c0*/  MUFU.EX2 R45, R45 ;  /* 0x0000002d002d7308 */ /* 0x000ea20000000800 */
[----:B0-----:R-:W-:-:S07]  /*51d0*/  FADD.FTZ R24, R46, R27 ;  /* 0x0000001b2e187221 */ /* 0x001fce0000010000 */
[----:B------:R-:W0:Y:S01]  /*51e0*/  MUFU.EX2 R53, R53 ;  /* 0x0000003500357308 */ /* 0x000e220000000800 */
[C---:B-1----:R-:W-:Y:S01]  /*51f0*/  F2FP.SATFINITE.E4M3.F32.PACK_AB_MERGE_C R71, R74.reuse, R71, RZ ;  /* 0x000000474a47723e */ /* 0x042fe200048070ff */
[----:B------:R-:W-:-:S03]  /*5200*/  FADD.FTZ R74, R74, R29 ;  /* 0x0000001d4a4a7221 */ /* 0x000fc60000010000 */
[----:B------:R-:W-:Y:S01]  /*5210*/  F2FP.SATFINITE.E4M3.F32.PACK_AB_MERGE_C R185, R72, R57, R71 ;  /* 0x0000003948b9723e */ /* 0x000fe20004807047 */
[----:B------:R-:W-:Y:S02]  /*5220*/  IMAD.MOV.U32 R57, RZ, RZ, R25 ;  /* 0x000000ffff397224 */ /* 0x000fe400078e0019 */
[----:B------:R-:W1:Y:S01]  /*5230*/  MUFU.EX2 R3, R3 ;  /* 0x0000000300037308 */ /* 0x000e620000000800 */
[----:B--2---:R-:W-:-:S01]  /*5240*/  FADD.FTZ R24, R45, R24 ;  /* 0x000000182d187221 */ /* 0x004fc20000010000 */
[----:B------:R-:W-:Y:S01]  /*5250*/  F2FP.SATFINITE.E4M3.F32.PACK_AB_MERGE_C R46, R45, R46, RZ ;  /* 0x0000002e2d2e723e */ /* 0x000fe200048070ff */
[--C-:B------:R-:W-:Y:S02]  /*5260*/  IMAD.MOV.U32 R45, RZ, RZ, R25.reuse ;  /* 0x000000ffff2d7224 */ /* 0x100fe400078e0019 */
[--C-:B------:R-:W-:Y:S01]  /*5270*/  IMAD.MOV.U32 R71, RZ, RZ, R25.reuse ;  /* 0x000000ffff477224 */ /* 0x100fe200078e0019 */
[----:B------:R-:W-:Y:S01]  /*5280*/  F2FP.SATFINITE.E4M3.F32.PACK_AB_MERGE_C R184, R21, R20, R46 ;  /* 0x0000001415b8723e */ /* 0x000fe2000480702e */
[----:B------:R-:W-:Y:S01]  /*5290*/  IMAD.MOV.U32 R46, RZ, RZ, R25 ;  /* 0x000000ffff2e7224 */ /* 0x000fe200078e0019 */
[----:B------:R-:W2:Y:S01]  /*52a0*/  MUFU.EX2 R76, R76 ;  /* 0x0000004c004c7308 */ /* 0x000ea20000000800 */
[----:B0-----:R-:W-:-:S01]  /*52b0*/  FADD.FTZ R31, R53, R74 ;  /* 0x0000004a351f7221 */ /* 0x001fc20000010000 */
[----:B------:R-:W-:-:S02]  /*52c0*/  IMAD.MOV.U32 R72, RZ, RZ, R25 ;  /* 0x000000ffff487224 */ /* 0x000fc400078e0019 */
[----:B------:R-:W-:-:S04]  /*52d0*/  IMAD.MOV.U32 R74, RZ, RZ, R25 ;  /* 0x000000ffff4a7224 */ /* 0x000fc800078e0019 */
[----:B------:R0:W3:Y:S01]  /*52e0*/  MUFU.EX2 R44, R47 ;  /* 0x0000002f002c7308 */ /* 0x0000e20000000800 */
[----:B-1----:R-:W-:-:S07]  /*52f0*/  FADD.FTZ R29, R3, R24 ;  /* 0x00000018031d7221 */ /* 0x002fce0000010000 */
[----:B------:R-:W-:Y:S01]  /*5300*/  MUFU.EX2 R73, R101 ;  /* 0x0000006500497308 */ /* 0x000fe20000000800 */
[----:B--2---:R-:W-:-:S01]  /*5310*/  FADD.FTZ R28, R76, R31 ;  /* 0x0000001f4c1c7221 */ /* 0x004fc20000010000 */
[--C-:B------:R-:W-:Y:S02]  /*5320*/  IMAD.MOV.U32 R31, RZ, RZ, R25.reuse ;  /* 0x000000ffff1f7224 */ /* 0x100fe400078e0019 */
[----:B0-----:R-:W-:-:S04]  /*5330*/  IMAD.MOV.U32 R47, RZ, RZ, R25 ;  /* 0x000000ffff2f7224 */ /* 0x001fc800078e0019 */
[----:B------:R-:W0:Y:S01]  /*5340*/  MUFU.EX2 R92, R92 ;  /* 0x0000005c005c7308 */ /* 0x000e220000000800 */
[----:B---3--:R-:W-:-:S01]  /*5350*/  FADD.FTZ R24, R44, R29 ;  /* 0x0000001d2c187221 */ /* 0x008fc20000010000 */
[----:B------:R-:W-:-:S06]  /*5360*/  IMAD.MOV.U32 R29, RZ, RZ, R25 ;  /* 0x000000ffff1d7224 */ /* 0x000fcc00078e0019 */
[----:B------:R-:W1:Y:S08]  /*5370*/  MUFU.EX2 R49, R49 ;  /* 0x0000003100317308 */ /* 0x000e700000000800 */
[----:B------:R-:W2:Y:S01]  /*5380*/  MUFU.EX2 R50, R50 ;  /* 0x0000003200327308 */ /* 0x000ea20000000800 */
[----:B0-----:R-:W-:Y:S01]  /*5390*/  F2FP.SATFINITE.E4M3.F32.PACK_AB_MERGE_C R30, R92, R73, RZ ;  /* 0x000000495c1e723e */ /* 0x001fe200048070ff */
[----:B------:R-:W-:Y:S01]  /*53a0*/  FADD.FTZ R73, R73, R28 ;  /* 0x0000001c49497221 */ /* 0x000fe20000010000 */
[----:B------:R-:W-:-:S02]  /*53b0*/  IMAD.MOV.U32 R28, RZ, RZ, R25 ;  /* 0x000000ffff1c7224 */ /* 0x000fc400078e0019 */
[----:B------:R-:W-:Y:S01]  /*53c0*/  F2FP.SATFINITE.E4M3.F32.PACK_AB_MERGE_C R187, R76, R53, R30 ;  /* 0x000000354cbb723e */ /* 0x000fe2000480701e */
[----:B------:R-:W-:-:S01]  /*53d0*/  FADD.FTZ R92, R92, R73 ;  /* 0x000000495c5c7221 */ /* 0x000fc20000010000 */
[----:B------:R-:W-:Y:S01]  /*53e0*/  IMAD.MOV.U32 R30, RZ, RZ, R25 ;  /* 0x000000ffff1e7224 */ /* 0x000fe200078e0019 */
[----:B------:R-:W0:Y:S01]  /*53f0*/  MUFU.EX2 R55, R55 ;  /* 0x0000003700377308 */ /* 0x000e220000000800 */
[----:B-1----:R-:W-:-:S01]  /*5400*/  FADD.FTZ R5, R49, R24 ;  /* 0x0000001831057221 */ /* 0x002fc20000010000 */
[--C-:B------:R-:W-:Y:S02]  /*5410*/  IMAD.MOV.U32 R24, RZ, RZ, R25.reuse ;  /* 0x000000ffff187224 */ /* 0x100fe400078e0019 */
[--C-:B------:R-:W-:Y:S02]  /*5420*/  IMAD.MOV.U32 R53, RZ, RZ, R25.reuse ;  /* 0x000000ffff357224 */ /* 0x100fe400078e0019 */
[----:B------:R-:W-:Y:S02]  /*5430*/  IMAD.MOV.U32 R73, RZ, RZ, R25 ;  /* 0x000000ffff497224 */ /* 0x000fe400078e0019 */
[----:B------:R-:W1:Y:S01]  /*5440*/  MUFU.EX2 R52, R52 ;  /* 0x0000003400347308 */ /* 0x000e620000000800 */
[----:B--2---:R-:W-:-:S01]  /*5450*/  FADD.FTZ R5, R50, R5 ;  /* 0x0000000532057221 */ /* 0x004fc20000010000 */
[----:B------:R-:W-:Y:S01]  /*5460*/  F2FP.SATFINITE.E4M3.F32.PACK_AB_MERGE_C R49, R50, R49, RZ ;  /* 0x000000313231723e */ /* 0x000fe200048070ff */
[----:B------:R-:W-:-:S02]  /*5470*/  IMAD.MOV.U32 R50, RZ, RZ, R25 ;  /* 0x000000ffff327224 */ /* 0x000fc400078e0019 */
[----:B------:R-:W-:Y:S01]  /*5480*/  IMAD.MOV.U32 R76, RZ, RZ, R25 ;  /* 0x000000ffff4c7224 */ /* 0x000fe200078e0019 */
[----:B------:R-:W-:Y:S01]  /*5490*/  F2FP.SATFINITE.E4M3.F32.PACK_AB_MERGE_C R186, R44, R3, R49 ;  /* 0x000000032cba723e */ /* 0x000fe20004807031 */
[----:B------:R-:W-:Y:S01]  /*54a0*/  IMAD.MOV.U32 R44, RZ, RZ, R25 ;  /* 0x000000ffff2c7224 */ /* 0x000fe200078e0019 */
[----:B------:R-:W2:Y:S01]  /*54b0*/  MUFU.EX2 R94, R94 ;  /* 0x0000005e005e7308 */ /* 0x000ea20000000800 */
[----:B0-----:R-:W-:-:S01]  /*54c0*/  FADD.FTZ R7, R55, R92 ;  /* 0x0000005c37077221 */ /* 0x001fc20000010000 */
[----:B------:R-:W-:-:S06]  /*54d0*/  IMAD.MOV.U32 R49, RZ, RZ, R25 ;  /* 0x000000ffff317224 */ /* 0x000fcc00078e0019 */
        /* <DEDUP_REMOVED lines=11> */
[C---:B0-----:R-:W-:Y:S01]  /*5590*/  F2FP.SATFINITE.E4M3.F32.PACK_AB_MERGE_C R59, R96.reuse, R59, RZ ;  /* 0x0000003b603b723e */ /* 0x041fe200048070ff */
[----:B------:R-:W-:-:S03]  /*55a0*/  FADD.FTZ R96, R96, R7 ;  /* 0x0000000760607221 */ /* 0x000fc60000010000 */
[----:B------:R-:W-:Y:S01]  /*55b0*/  F2FP.SATFINITE.E4M3.F32.PACK_AB_MERGE_C R189, R94, R55, R59 ;  /* 0x000000375ebd723e */ /* 0x000fe2000480703b */
[----:B------:R-:W-:Y:S02]  /*55c0*/  IMAD.MOV.U32 R55, RZ, RZ, R25 ;  /* 0x000000ffff377224 */ /* 0x000fe400078e0019 */
[----:B------:R-:W0:Y:S01]  /*55d0*/  MUFU.EX2 R82, R82 ;  /* 0x0000005200527308 */ /* 0x000e220000000800 */
[----:B-1----:R-:W-:-:S01]  /*55e0*/  FADD.FTZ R5, R80, R5 ;  /* 0x0000000550057221 */ /* 0x002fc20000010000 */
[----:B------:R-:W-:Y:S01]  /*55f0*/  F2FP.SATFINITE.E4M3.F32.PACK_AB_MERGE_C R69, R80, R69, RZ ;  /* 0x000000455045723e */ /* 0x000fe200048070ff */
[--C-:B------:R-:W-:Y:S02]  /*5600*/  IMAD.MOV.U32 R59, RZ, RZ, R25.reuse ;  /* 0x000000ffff3b7224 */ /* 0x100fe400078e0019 */
[----:B------:R-:W-:Y:S01]  /*5610*/  IMAD.MOV.U32 R80, RZ, RZ, R25 ;  /* 0x000000ffff507224 */ /* 0x000fe200078e0019 */
[----:B------:R-:W-:Y:S01]  /*5620*/  F2FP.SATFINITE.E4M3.F32.PACK_AB_MERGE_C R188, R51, R52, R69 ;  /* 0x0000003433bc723e */ /* 0x000fe20004807045 */
[----:B------:R-:W-:Y:S01]  /*5630*/  IMAD.MOV.U32 R51, RZ, RZ, R25 ;  /* 0x000000ffff337224 */ /* 0x000fe200078e0019 */
[----:B------:R-:W1:Y:S01]  /*5640*/  MUFU.EX2 R98, R98 ;  /* 0x0000006200627308 */ /* 0x000e620000000800 */
[----:B--2---:R-:W-:-:S01]  /*5650*/  FADD.FTZ R3, R75, R96 ;  /* 0x000000604b037221 */ /* 0x004fc20000010000 */
[----:B------:R-:W-:-:S02]  /*5660*/  IMAD.MOV.U32 R52, RZ, RZ, R25 ;  /* 0x000000ffff347224 */ /* 0x000fc400078e0019 */
[----:B------:R-:W-:-:S04]  /*5670*/  IMAD.MOV.U32 R69, RZ, RZ, R25 ;  /* 0x000000ffff457224 */ /* 0x000fc800078e0019 */
[----:B------:R2:W3:Y:S01]  /*5680*/  MUFU.EX2 R27, R84 ;  /* 0x00000054001b7308 */ /* 0x0004e20000000800 */
[----:B0-----:R-:W-:-:S07]  /*5690*/  FADD.FTZ R4, R82, R5 ;  /* 0x0000000552047221 */ /* 0x001fce0000010000 */
[----:B------:R-:W-:Y:S01]  /*56a0*/  MUFU.EX2 R77, R77 ;  /* 0x0000004d004d7308 */ /* 0x000fe20000000800 */
[----:B-1----:R-:W-:-:S01]  /*56b0*/  FADD.FTZ R6, R98, R3 ;  /* 0x0000000362067221 */ /* 0x002fc20000010000 */
[----:B--2---:R-:W-:-:S06]  /*56c0*/  IMAD.MOV.U32 R84, RZ, RZ, R25 ;  /* 0x000000ffff547224 */ /* 0x004fcc00078e0019 */
[----:B------:R-:W0:Y:S01]  /*56d0*/  MUFU.EX2 R26, R26 ;  /* 0x0000001a001a7308 */ /* 0x000e220000000800 */
[----:B---3--:R-:W-:-:S07]  /*56e0*/  FADD.FTZ R3, R27, R4 ;  /* 0x000000041b037221 */ /* 0x008fce0000010000 */
[----:B------:R-:W1:Y:S08]  /*56f0*/  MUFU.EX2 R86, R86 ;  /* 0x0000005600567308 */ /* 0x000e700000000800 */
[----:B------:R-:W2:Y:S01]  /*5700*/  MUFU.EX2 R79, R79 ;  /* 0x0000004f004f7308 */ /* 0x000ea20000000800 */
[----:B0-----:R-:W-:Y:S01]  /*5710*/  F2FP.SATFINITE.E4M3.F32.PACK_AB_MERGE_C R7, R26, R77, RZ ;  /* 0x0000004d1a07723e */ /* 0x001fe200048070ff */
[----:B------:R-:W-:-:S03]  /*5720*/  FADD.FTZ R77, R77, R6 ;  /* 0x000000064d4d7221 */ /* 0x000fc60000010000 */
[----:B------:R-:W-:Y:S01]  /*5730*/  F2FP.SATFINITE.E4M3.F32.PACK_AB_MERGE_C R191, R98, R75, R7 ;  /* 0x0000004b62bf723e */ /* 0x000fe20004807007 */
[----:B------:R-:W-:-:S01]  /*5740*/  FADD.FTZ R6, R26, R77 ;  /* 0x0000004d1a067221 */ /* 0x000fc20000010000 */
[----:B------:R-:W-:Y:S02]  /*5750*/  IMAD.MOV.U32 R26, RZ, RZ, R25 ;  /* 0x000000ffff1a7224 */ /* 0x000fe400078e0019 */
[----:B-1----:R-:W-:-:S01]  /*5760*/  FADD.FTZ R4, R86, R3 ;  /* 0x0000000356047221 */ /* 0x002fc20000010000 */
[--C-:B------:R-:W-:Y:S02]  /*5770*/  IMAD.MOV.U32 R75, RZ, RZ, R25.reuse ;  /* 0x000000ffff4b7224 */ /* 0x100fe400078e0019 */
[----:B------:R-:W-:Y:S01]  /*5780*/  IMAD.MOV.U32 R77, RZ, RZ, R25 ;  /* 0x000000ffff4d7224 */ /* 0x000fe200078e0019 */
[C---:B--2---:R-:W-:Y:S01]  /*5790*/  F2FP.SATFINITE.E4M3.F32.PACK_AB_MERGE_C R5, R79.reuse, R86, RZ ;  /* 0x000000564f05723e */ /* 0x044fe200048070ff */
[----:B------:R-:W-:-:S01]  /*57a0*/  FADD.FTZ R4, R79, R4 ;  /* 0x000000044f047221 */ /* 0x000fc20000010000 */
[----:B------:R-:W-:-:S02]  /*57b0*/  IMAD.MOV.U32 R79, RZ, RZ, R25 ;  /* 0x000000ffff4f7224 */ /* 0x000fc400078e0019 */
[----:B------:R-:W-:Y:S01]  /*57c0*/  F2FP.SATFINITE.E4M3.F32.PACK_AB_MERGE_C R190, R27, R82, R5 ;  /* 0x000000521bbe723e */ /* 0x000fe20004807005 */
[--C-:B------:R-:W-:Y:S02]  /*57d0*/  IMAD.MOV.U32 R27, RZ, RZ, R25.reuse ;  /* 0x000000ffff1b7224 */ /* 0x100fe400078e0019 */
[--C-:B------:R-:W-:Y:S02]  /*57e0*/  IMAD.MOV.U32 R82, RZ, RZ, R25.reuse ;  /* 0x000000ffff527224 */ /* 0x100fe400078e0019 */
[----:B------:R-:W-:Y:S01]  /*57f0*/  IMAD.MOV.U32 R86, RZ, RZ, R25 ;  /* 0x000000ffff567224 */ /* 0x000fe200078e0019 */
        /* <DEDUP_REMOVED lines=35> */
[----:B------:R-:W-:Y:S01]  /*5a30*/  UMOV UR55, UR46 ;  /* 0x0000002e00377c82 */ /* 0x000fe20008000000 */
[----:B------:R-:W-:Y:S01]  /*5a40*/  UMOV UR53, UR45 ;  /* 0x0000002d00357c82 */ /* 0x000fe20008000000 */
[----:B------:R-:W-:-:S05]  /*5a50*/  ULDC UR52, c[0x0][0x988] ;  /* 0x0002620000347ab9 */ /* 0x000fca0000000800 */
.L_x_202:
[----:B------:R-:W-:Y:S01]  /*5a60*/  ISETP.NE.AND P2, PT, RZ, UR43, PT ;  /* 0x0000002bff007c0c */ /* 0x000fe2000bf45270 */
[----:B------:R-:W-:-:S04]  /*5a70*/  UISETP.NE.AND UP0, UPT, UR53, 0x1, UPT ;  /* 0x000000013500788c */ /* 0x000fc8000bf05270 */
[----:B------:R-:W-:-:S04]  /*5a80*/  USEL UR46, URZ, 0x1, UP0 ;  /* 0x000000013f2e7887 */ /* 0x000fc80008000000 */
[----:B------:R-:W-:-:S04]  /*5a90*/  ULOP3.LUT UR46, UR55, UR46, URZ, 0x3c, !UPT ;  /* 0x0000002e372e7292 */ /* 0x000fc8000f8e3c3f */
[----:B------:R-:W-:Y:S08]  /*5aa0*/  @P2 BRA `(.L_x_192) ;  /* 0x0000000000442947 */ /* 0x000ff00003800000 */
[----:B------:R-:W-:Y:S05]  /*5ab0*/  @!P0 BRA `(.L_x_193) ;  /* 0x0000000000048947 */ /* 0x000fea0003800000 */
[----:B------:R-:W-:Y:S01]  /*5ac0*/  BPT.TRAP 0x1 ;  /* 0x000000040000795c */ /* 0x000fe20000300000 */
.L_x_193:
[----:B------:R-:W0:Y:S01]  /*5ad0*/  S2UR UR10, SR_CgaCtaId ;  /* 0x00000000000a79c3 */ /* 0x000e220000008800 */
[----:B------:R-:W-:Y:S01]  /*5ae0*/  UIADD3 UR6, UR53, 0x1, URZ ;  /* 0x0000000135067890 */ /* 0x000fe2000fffe03f */
[----:B------:R-:W-:Y:S01]  /*5af0*/  IMAD.U32 R7, RZ, RZ, UR46 ;  /* 0x0000002eff077e24 */ /* 0x000fe2000f8e00ff */
[----:B------:R-:W-:Y:S02]  /*5b00*/  UMOV UR7, 0x400 ;  /* 0x0000040000077882 */ /* 0x000fe40000000000 */
[----:B------:R-:W-:Y:S02]  /*5b10*/  UISETP.NE.AND UP0, UPT, UR6, 0x2, UPT ;  /* 0x000000020600788c */ /* 0x000fe4000bf05270 */
[----:B------:R-:W-:Y:S02]  /*5b20*/  SHF.L.U32 R7, R7, 0x1f, RZ ;  /* 0x0000001f07077819 */ /* 0x000fe400000006ff */
[----:B------:R-:W-:Y:S02]  /*5b30*/  USEL UR6, UR6, URZ, UP0 ;  /* 0x0000003f06067287 */ /* 0x000fe40008000000 */
[----:B0-----:R-:W-:-:S04]  /*5b40*/  ULEA UR7, UR10, UR7, 0x18 ;  /* 0x000000070a077291 */ /* 0x001fc8000f8ec03f */
[----:B------:R-:W-:-:S09]  /*5b50*/  ULEA UR6, UR6, UR7, 0x3 ;  /* 0x0000000706067291 */ /* 0x000fd2000f8e183f */
[----:B------:R0:W1:Y:S01]  /*5b60*/  SYNCS.PHASECHK.TRANS64.TRYWAIT P1, [UR6+0x29830], R7 ;  /* 0x02983007ff0075a7 */ /* 0x0000620008020146 */
[----:B------:R-:W-:Y:S05]  /*5b70*/  @!P0 BRA `(.L_x_194) ;  /* 0x0000000000048947 */ /* 0x000fea0003800000 */
[----:B------:R-:W-:Y:S01]  /*5b80*/  BPT.TRAP 0x1 ;  /* 0x000000040000795c */ /* 0x000fe20000300000 */
.L_x_194:
[----:B-1----:R-:W-:Y:S05]  /*5b90*/  @P1 BRA `(.L_x_192) ;  /* 0x0000000000081947 */ /* 0x002fea0003800000 */
[----:B------:R-:W1:Y:S02]  /*5ba0*/  SYNCS.PHASECHK.TRANS64.TRYWAIT P1, [UR6+0x29830], R7 ;  /* 0x02983007ff0075a7 */ /* 0x000e640008020146 */
[----:B-1----:R-:W-:Y:S05]  /*5bb0*/  @!P1 BRA `(.L_x_195) ;  /* 0x000000e8009c9947 */ /* 0x002fea0003800000 */
.L_x_192:
[----:B-1----:R-:W1:Y:S01]  /*5bc0*/  S2R R8, SR_TID.X ;  /* 0x0000000000087919 */ /* 0x002e620000002100 */
[----:B------:R-:W-:Y:S01]  /*5bd0*/  UIADD3 UR45, UR53, 0x1, URZ ;  /* 0x00000001352d7890 */ /* 0x000fe2000fffe03f */
[----:B------:R-:W-:Y:S01]  /*5be0*/  UMOV UR27, 0x80000020 ;  /* 0x80000020001b7882 */ /* 0x000fe20000000000 */
[----:B------:R-:W-:Y:S02]  /*5bf0*/  UMOV UR28, UR24 ;  /* 0x00000018001c7c82 */ /* 0x000fe40008000000 */
[----:B------:R-:W-:Y:S01]  /*5c00*/  UISETP.NE.AND UP0, UPT, UR45, 0x2, UPT ;  /* 0x000000022d00788c */ /* 0x000fe2000bf05270 */
[----:B------:R-:W-:Y:S01]  /*5c10*/  UMOV UR29, UR25 ;  /* 0x00000019001d7c82 */ /* 0x000fe20008000000 */
[----:B------:R-:W-:Y:S02]  /*5c20*/  UMOV UR31, 0x80000020 ;  /* 0x80000020001f7882 */ /* 0x000fe40000000000 */
[----:B------:R-:W-:Y:S01]  /*5c30*/  USEL UR45, UR45, URZ, UP0 ;  /* 0x0000003f2d2d7287 */ /* 0x000fe20008000000 */
[----:B------:R-:W-:Y:S01]  /*5c40*/  UMOV UR32, UR24 ;  /* 0x0000001800207c82 */ /* 0x000fe20008000000 */
[----:B------:R-:W-:-:S02]  /*5c50*/  UMOV UR33, UR25 ;  /* 0x0000001900217c82 */ /* 0x000fc40008000000 */
[----:B------:R-:W-:Y:S01]  /*5c60*/  UIMAD UR56, UR45, 0x780, UR49 ;  /* 0x000007802d3878a4 */ /* 0x000fe2000f8e0231 */
[----:B------:R-:W-:Y:S01]  /*5c70*/  UMOV UR35, 0x80000020 ;  /* 0x8000002000237882 */ /* 0x000fe20000000000 */
[----:B------:R-:W-:Y:S02]  /*5c80*/  UMOV UR7, 0x80000020 ;  /* 0x8000002000077882 */ /* 0x000fe40000000000 */
[----:B------:R-:W-:Y:S02]  /*5c90*/  UIADD3 UR30, UR56, 0x80, URZ ;  /* 0x00000080381e7890 */ /* 0x000fe4000fffe03f */
[----:B------:R-:W-:Y:S02]  /*5ca0*/  UIADD3 UR34, UR56, 0x100, URZ ;  /* 0x0000010038227890 */ /* 0x000fe4000fffe03f */
[----:B------:R-:W-:Y:S01]  /*5cb0*/  UMOV UR26, UR56 ;  /* 0x00000038001a7c82 */ /* 0x000fe20008000000 */
[----:B------:R-:W-:Y:S02]  /*5cc0*/  UIADD3 UR6, UR56, 0x200, URZ ;  /* 0x0000020038067890 */ /* 0x000fe4000fffe03f */
[----:B------:R-:W-:Y:S01]  /*5cd0*/  UIADD3 UR10, UR56, 0x202, URZ ;  /* 0x00000202380a7890 */ /* 0x000fe2000fffe03f */
[----:B------:R-:W-:Y:S01]  /*5ce0*/  UMOV UR11, 0x80000020 ;  /* 0x80000020000b7882 */ /* 0x000fe20000000000 */
[----:B------:R-:W-:Y:S01]  /*5cf0*/  UIADD3 UR14, UR56, 0x282, URZ ;  /* 0x00000282380e7890 */ /* 0x000fe2000fffe03f */
[----:B------:R-:W-:Y:S01]  /*5d00*/  UMOV UR15, 0x80000020 ;  /* 0x80000020000f7882 */ /* 0x000fe20000000000 */
[----:B------:R-:W-:Y:S01]  /*5d10*/  UIADD3 UR18, UR56, 0x500, URZ ;  /* 0x0000050038127890 */ /* 0x000fe2000fffe03f */
[----:B-1----:R-:W-:Y:S01]  /*5d20*/  SHF.R.U32.HI R8, RZ, 0x7, R8 ;  /* 0x00000007ff087819 */ /* 0x002fe20000011608 */
[----:B------:R-:W-:Y:S01]  /*5d30*/  UMOV UR19, 0x80000020 ;  /* 0x8000002000137882 */ /* 0x000fe20000000000 */
[----:B------:R-:W-:Y:S01]  /*5d40*/  UIADD3 UR22, UR56, 0x502, URZ ;  /* 0x0000050238167890 */ /* 0x000fe2000fffe03f */
[----:B------:R-:W-:-:S02]  /*5d50*/  UMOV UR23, 0x80000020 ;  /* 0x8000002000177882 */ /* 0x000fc40000000000 */
[----:B0-----:R-:W-:-:S05]  /*5d60*/  VIADD R7, R8, 0x8 ;  /* 0x0000000808077836 */ /* 0x001fca0000000000 */
[----:B------:R0:W-:Y:S06]  /*5d70*/  BAR.SYNC.DEFER_BLOCKING R7, 0x100 ;  /* 0x000400070000751d */ /* 0x0001ec0000010000 */
[----:B------:R-:W-:-:S06]  /*5d80*/  WARPGROUP.ARRIVE ;  /* 0x00000000000079c5 */ /* 0x000fcc0000000000 */
[----:B------:R-:W-:Y:S01]  /*5d90*/  QGMMA.64x32x32.F32.E4M3.E4M3 R152, gdesc[UR24], RZ, !UPT, gsb0 ;  /* 0x00600000189879f3 */ /* 0x000fe2000c0008ff */
[----:B------:R-:W-:Y:S01]  /*5da0*/  UIADD3 UR26, UR56, 0x180, URZ ;  /* 0x00000180381a7890 */ /* 0x000fe2000fffe03f */
[----:B------:R-:W-:Y:S01]  /*5db0*/  UMOV UR27, 0x80000020 ;  /* 0x80000020001b7882 */ /* 0x000fe20000000000 */
[----:B------:R-:W-:Y:S02]  /*5dc0*/  WARPGROUP.DEPBAR.LE gsb0, 0x0 ;  /* 0x00008000000079c5 */ /* 0x000fe40000010000 */
[----:B------:R-:W-:-:S06]  /*5dd0*/  WARPGROUP.ARRIVE ;  /* 0x00000000000079c5 */ /* 0x000fcc0000000000 */
[----:B------:R-:W-:Y:S01]  /*5de0*/  QGMMA.64x32x32.F32.E4M3.E4M3 R136, gdesc[UR28], RZ, !UPT, gsb0 ;  /* 0x006000001c8879f3 */ /* 0x000fe2000c0008ff */
[----:B------:R-:W-:Y:S01]  /*5df0*/  UIADD3 UR30, UR56, 0x82, URZ ;  /* 0x00000082381e7890 */ /* 0x000fe2000fffe03f */
[----:B------:R-:W-:Y:S01]  /*5e00*/  UMOV UR28, UR4 ;  /* 0x00000004001c7c82 */ /* 0x000fe20008000000 */
[----:B------:R-:W-:Y:S01]  /*5e10*/  UMOV UR29, UR5 ;  /* 0x00000005001d7c82 */ /* 0x000fe20008000000 */
        /* <DEDUP_REMOVED lines=134> */
[----:B------:R-:W-:Y:S01]  /*6680*/  UIADD3 UR56, UR56, 0x702, URZ ;  /* 0x0000070238387890 */ /* 0x000fe2000fffe03f */
[----:B------:R-:W-:Y:S02]  /*6690*/  WARPGROUP.DEPBAR.LE gsb0, 0x0 ;  /* 0x00008000000079c5 */ /* 0x000fe40000010000 */
[----:B------:R-:W-:-:S06]  /*66a0*/  WARPGROUP.ARRIVE ;  /* 0x00000000000079c5 */ /* 0x000fcc0000000000 */
[----:B------:R-:W-:Y:S03]  /*66b0*/  QGMMA.64x32x32.F32.E4M3.E4M3 R136, gdesc[UR28], R136, gsb0 ;  /* 0x006000001c8879f3 */ /* 0x000fe60008000888 */
        /* <DEDUP_REMOVED lines=12> */
[----:B0-----:R-:W-:Y:S05]  /*6780*/  @P2 BRA `(.L_x_196) ;  /* 0x0000000000382947 */ /* 0x001fea0003800000 */
[----:B------:R-:W-:Y:S05]  /*6790*/  @!P0 BRA `(.L_x_197) ;  /* 0x0000000000048947 */ /* 0x000fea0003800000 */
[----:B------:R-:W-:Y:S01]  /*67a0*/  BPT.TRAP 0x1 ;  /* 0x000000040000795c */ /* 0x000fe20000300000 */
.L_x_197:
[----:B------:R-:W0:Y:S01]  /*67b0*/  S2UR UR7, SR_CgaCtaId ;  /* 0x00000000000779c3 */ /* 0x000e220000008800 */
[----:B------:R-:W-:Y:S01]  /*67c0*/  UMOV UR6, 0x400 ;  /* 0x0000040000067882 */ /* 0x000fe20000000000 */
[----:B------:R-:W-:-:S05]  /*67d0*/  IMAD.U32 R7, RZ, RZ, UR55 ;  /* 0x00000037ff077e24 */ /* 0x000fca000f8e00ff */
[----:B------:R-:W-:Y:S01]  /*67e0*/  SHF.L.U32 R7, R7, 0x1f, RZ ;  /* 0x0000001f07077819 */ /* 0x000fe200000006ff */
[----:B0-----:R-:W-:-:S04]  /*67f0*/  ULEA UR6, UR7, UR6, 0x18 ;  /* 0x0000000607067291 */ /* 0x001fc8000f8ec03f */
[----:B------:R-:W-:-:S09]  /*6800*/  ULEA UR6, UR53, UR6, 0x3 ;  /* 0x0000000635067291 */ /* 0x000fd2000f8e183f */
[----:B------:R0:W1:Y:S01]  /*6810*/  SYNCS.PHASECHK.TRANS64.TRYWAIT P1, [UR6+0x29850], R7 ;  /* 0x02985007ff0075a7 */ /* 0x0000620008020146 */
[----:B------:R-:W-:Y:S05]  /*6820*/  @!P0 BRA `(.L_x_198) ;  /* 0x0000000000048947 */ /* 0x000fea0003800000 */
[----:B------:R-:W-:Y:S01]  /*6830*/  BPT.TRAP 0x1 ;  /* 0x000000040000795c */ /* 0x000fe20000300000 */
.L_x_198:
[----:B-1----:R-:W-:Y:S05]  /*6840*/  @P1 BRA `(.L_x_196) ;  /* 0x0000000000081947 */ /* 0x002fea0003800000 */
[----:B------:R-:W1:Y:S02]  /*6850*/  SYNCS.PHASECHK.TRANS64.TRYWAIT P1, [UR6+0x29850], R7 ;  /* 0x02985007ff0075a7 */ /* 0x000e640008020146 */
[----:B-1----:R-:W-:Y:S05]  /*6860*/  @!P1 BRA `(.L_x_199) ;  /* 0x000000dc00889947 */ /* 0x002fea0003800000 */
.L_x_196:
[----:B------:R-:W2:Y:S01]  /*6870*/  S2UR UR10, SR_CgaCtaId ;  /* 0x00000000000a79c3 */ /* 0x000ea20000008800 */
[----:B------:R-:W-:Y:S01]  /*6880*/  UMOV UR6, 0x400 ;  /* 0x0000040000067882 */ /* 0x000fe20000000000 */
[----:B------:R-:W-:Y:S01]  /*6890*/  WARPGROUP.ARRIVE ;  /* 0x00000000000079c5 */ /* 0x000fe20000000000 */
[----:B------:R-:W-:-:S05]  /*68a0*/  UMOV UR7, 0xc0000010 ;  /* 0xc000001000077882 */ /* 0x000fca0000000000 */
[----:B-1----:R-:W1:Y:S01]  /*68b0*/  S2R R8, SR_TID.X ;  /* 0x0000000000087919 */ /* 0x002e620000002100 */
[----:B--2---:R-:W-:-:S04]  /*68c0*/  ULEA UR14, UR10, UR6, 0x18 ;  /* 0x000000060a0e7291 */ /* 0x004fc8000f8ec03f */
[----:B------:R-:W-:-:S04]  /*68d0*/  UIADD3 UR6, UR14, 0x400, URZ ;  /* 0x000004000e067890 */ /* 0x000fc8000fffe03f */
[----:B------:R-:W-:-:S04]  /*68e0*/  USHF.R.U32.HI UR6, URZ, 0x4, UR6 ;  /* 0x000000043f067899 */ /* 0x000fc80008011606 */
[----:B------:R-:W-:Y:S01]  /*68f0*/  ULOP3.LUT UR6, UR6, 0x3fff, URZ, 0xc0, !UPT ;  /* 0x00003fff06067892 */ /* 0x000fe2000f8ec03f */
[----:B-1----:R-:W-:-:S03]  /*6900*/  SHF.R.U32.HI R8, RZ, 0x7, R8 ;  /* 0x00000007ff087819 */ /* 0x002fc60000011608 */
[----:B------:R-:W-:Y:S01]  /*6910*/  ULOP3.LUT UR6, UR6, 0x10000, URZ, 0xfc, !UPT ;  /* 0x0001000006067892 */ /* 0x000fe2000f8efc3f */
[----:B0-----:R-:W-:-:S03]  /*6920*/  IADD3 R7, -R8, 0xb, RZ ;  /* 0x0000000b08077810 */ /* 0x001fc60007ffe1ff */
        /* <DEDUP_REMOVED lines=27> */
.L_x_200:
[C---:B------:R-:W-:Y:S01]  /*6ae0*/  FMUL.FTZ R8, R0.reuse, R152 ;  /* 0x0000009800087220 */ /* 0x040fe20000410000 */
[C---:B------:R-:W-:Y:S01]  /*6af0*/  FMUL.FTZ R10, R0.reuse, R154 ;  /* 0x0000009a000a7220 */ /* 0x040fe20000410000 */
[C---:B0-----:R-:W-:Y:S01]  /*6b00*/  FMUL.FTZ R7, R0.reuse, R153 ;  /* 0x0000009900077220 */ /* 0x041fe20000410000 */
        /* <DEDUP_REMOVED lines=18> */
[----:B------:R-:W-:Y:S01]  /*6c30*/  FMUL.FTZ R139, R0, R139 ;  /* 0x0000008b008b7220 */ /* 0x000fe20000410000 */
[----:B------:R-:W2:Y:S01]  /*6c40*/  MUFU.TANH R7, R7 ;  /* 0x0000000700077308 */ /* 0x000ea20000002400 */
[----:B0-----:R-:W-:Y:S01]  /*6c50*/  FMNMX.FTZ R158, R8, R3, !PT ;  /* 0x00000003089e7209 */ /* 0x001fe20007810000 */
[C---:B------:R-:W-:Y:S01]  /*6c60*/  FMUL.FTZ R140, R0.reuse, R140 ;  /* 0x0000008c008c7220 */ /* 0x040fe20000410000 */
[C---:B------:R-:W-:Y:S01]  /*6c70*/  FMUL.FTZ R142, R0.reuse, R142 ;  /* 0x0000008e008e7220 */ /* 0x040fe20000410000 */
[C---:B------:R-:W-:Y:S01]  /*6c80*/  FMUL.FTZ R141, R0.reuse, R141 ;  /* 0x0000008d008d7220 */ /* 0x040fe20000410000 */
[C---:B------:R-:W-:Y:S01]  /*6c90*/  FMUL.FTZ R143, R0.reuse, R143 ;  /* 0x0000008f008f7220 */ /* 0x040fe20000410000 */
[C---:B------:R-:W-:Y:S01]  /*6ca0*/  FMUL.FTZ R144, R0.reuse, R144 ;  /* 0x0000009000907220 */ /* 0x040fe20000410000 */
[----:B------:R-:W-:Y:S01]  /*6cb0*/  FMUL.FTZ R146, R0, R146 ;  /* 0x0000009200927220 */ /* 0x000fe20000410000 */
[----:B------:R-:W0:Y:S01]  /*6cc0*/  MUFU.TANH R9, R9 ;  /* 0x0000000900097308 */ /* 0x000e220000002400 */
[----:B-1----:R-:W-:Y:S01]  /*6cd0*/  FMNMX.FTZ R160, R10, R5, !PT ;  /* 0x000000050aa07209 */ /* 0x002fe20007810000 */
[C---:B------:R-:W-:Y:S01]  /*6ce0*/  FMUL.FTZ R145, R0.reuse, R145 ;  /* 0x0000009100917220 */ /* 0x040fe20000410000 */
[C---:B------:R-:W-:Y:S01]  /*6cf0*/  FMUL.FTZ R147, R0.reuse, R147 ;  /* 0x0000009300937220 */ /* 0x040fe20000410000 */
[C---:B------:R-:W-:Y:S01]  /*6d00*/  FMUL.FTZ R148, R0.reuse, R148 ;  /* 0x0000009400947220 */ /* 0x040fe20000410000 */
[C---:B------:R-:W-:Y:S01]  /*6d10*/  FMUL.FTZ R150, R0.reuse, R150 ;  /* 0x0000009600967220 */ /* 0x040fe20000410000 */
[C---:B------:R-:W-:Y:S01]  /*6d20*/  FMUL.FTZ R149, R0.reuse, R149 ;  /* 0x0000009500957220 */ /* 0x040fe20000410000 */
[C---:B------:R-:W-:Y:S01]  /*6d30*/  FMUL.FTZ R151, R0.reuse, R151 ;  /* 0x0000009700977220 */ /* 0x040fe20000410000 */
[----:B------:R-:W1:Y:S01]  /*6d40*/  MUFU.TANH R11, R11 ;  /* 0x0000000b000b7308 */ /* 0x000e620000002400 */
[----:B--2---:R-:W-:Y:S01]  /*6d50*/  FMNMX.FTZ R158, R7, R158, !PT ;  /* 0x0000009e079e7209 */ /* 0x004fe20007810000 */
[C---:B------:R-:W-:Y:S01]  /*6d60*/  FMUL.FTZ R120, R0.reuse, R120 ;  /* 0x0000007800787220 */ /* 0x040fe20000410000 */
[C---:B------:R-:W-:Y:S01]  /*6d70*/  FMUL.FTZ R122, R0.reuse, R122 ;  /* 0x0000007a007a7220 */ /* 0x040fe20000410000 */
[C---:B------:R-:W-:Y:S01]  /*6d80*/  FMUL.FTZ R121, R0.reuse, R121 ;  /* 0x0000007900797220 */ /* 0x040fe20000410000 */
[C---:B------:R-:W-:Y:S01]  /*6d90*/  FMUL.FTZ R123, R0.reuse, R123 ;  /* 0x0000007b007b7220 */ /* 0x040fe20000410000 */
[C---:B------:R-:W-:Y:S01]  /*6da0*/  FMUL.FTZ R124, R0.reuse, R124 ;  /* 0x0000007c007c7220 */ /* 0x040fe20000410000 */
[C---:B------:R-:W-:Y:S01]  /*6db0*/  FMUL.FTZ R126, R0.reuse, R126 ;  /* 0x0000007e007e7220 */ /* 0x040fe20000410000 */
[----:B------:R-:W2:Y:S01]  /*6dc0*/  MUFU.TANH R13, R13 ;  /* 0x0000000d000d7308 */ /* 0x000ea20000002400 */
[----:B0-----:R-:W-:Y:S01]  /*6dd0*/  FMNMX.FTZ R160, R9, R160, !PT ;  /* 0x000000a009a07209 */ /* 0x001fe20007810000 */
[C---:B------:R-:W-:Y:S01]  /*6de0*/  FMUL.FTZ R125, R0.reuse, R125 ;  /* 0x0000007d007d7220 */ /* 0x040fe20000410000 */
[C---:B------:R-:W-:Y:S01]  /*6df0*/  FMUL.FTZ R127, R0.reuse, R127 ;  /* 0x0000007f007f7220 */ /* 0x040fe20000410000 */
[C---:B------:R-:W-:Y:S01]  /*6e00*/  FMUL.FTZ R128, R0.reuse, R128 ;  /* 0x0000008000807220 */ /* 0x040fe20000410000 */
[C---:B------:R-:W-:Y:S01]  /*6e10*/  FMUL.FTZ R130, R0.reuse, R130 ;  /* 0x0000008200827220 */ /* 0x040fe20000410000 */
[C---:B------:R-:W-:Y:S01]  /*6e20*/  FMUL.FTZ R129, R0.reuse, R129 ;  /* 0x0000008100817220 */ /* 0x040fe20000410000 */
[C---:B------:R-:W-:Y:S01]  /*6e30*/  FMUL.FTZ R131, R0.reuse, R131 ;  /* 0x0000008300837220 */ /* 0x040fe20000410000 */
        /* <DEDUP_REMOVED lines=46> */
[----:B------:R-:W-:Y:S01]  /*7120*/  FMUL.FTZ R103, R0, R103 ;  /* 0x0000006700677220 */ /* 0x000fe20000410000 */
[----:B------:R-:W-:Y:S01]  /*7130*/  UMOV UR6, UR52 ;  /* 0x0000003400067c82 */ /* 0x000fe20008000000 */
[----:B------:R-:W0:Y:S01]  /*7140*/  MUFU.TANH R153, R153 ;  /* 0x0000009900997308 */ /* 0x000e220000002400 */
[----:B-1----:R-:W-:Y:S01]  /*7150*/  FMNMX.FTZ R88, R20, R159, !PT ;  /* 0x0000009f14587209 */ /* 0x002fe20007810000 */
[----:B------:R-:W-:Y:S01]  /*7160*/  IMAD.U32 R165, RZ, RZ, UR6 ;  /* 0x00000006ffa57e24 */ /* 0x000fe2000f8e00ff */
[----:B------:R-:W-:-:S04]  /*7170*/  ULEA UR7, UR45, UR14, 0x3 ;  /* 0x0000000e2d077291 */ /* 0x000fc8000f8e183f */
[----:B------:R-:W-:Y:S01]  /*7180*/  UIADD3 UR7, UR7, 0x29840, URZ ;  /* 0x0002984007077890 */ /* 0x000fe2000fffe03f */
[----:B------:R-:W1:Y:S01]  /*7190*/  MUFU.TANH R155, R155 ;  /* 0x0000009b009b7308 */ /* 0x000e620000002400 */
[----:B--2---:R-:W-:Y:S02]  /*71a0*/  FMNMX.FTZ R158, R152, R161, !PT ;  /* 0x000000a1989e7209 */ /* 0x004fe40007810000 */
[----:B------:R-:W-:-:S05]  /*71b0*/  UPRMT UR7, UR10, 0x654, UR7 ;  /* 0x000006540a077896 */ /* 0x000fca0008000007 */
[----:B------:R-:W2:Y:S01]  /*71c0*/  MUFU.TANH R154, R154 ;  /* 0x0000009a009a7308 */ /* 0x000ea20000002400 */
[----:B0-----:R-:W-:-:S03]  /*71d0*/  FMNMX.FTZ R159, R153, R88, !PT ;  /* 0x00000058999f7209 */ /* 0x001fc60007810000 */
[----:B------:R-:W-:Y:S04]  /*71e0*/  SYNCS.ARRIVE.TRANS64.RED.A1T0 RZ, [UR7], RZ ;  /* 0x000000ffffff79a7 */ /* 0x000fe80008100407 */
[----:B------:R-:W0:Y:S01]  /*71f0*/  MUFU.TANH R156, R156 ;  /* 0x0000009c009c7308 */ /* 0x000e220000002400 */
[----:B-1----:R-:W-:Y:S01]  /*7200*/  FMNMX.FTZ R161, R155, R158, !PT ;  /* 0x0000009e9ba17209 */ /* 0x002fe20007810000 */
[----:B------:R-:W-:-:S06]  /*7210*/  FMUL.FTZ R158, R0, R90 ;  /* 0x0000005a009e7220 */ /* 0x000fcc0000410000 */
[----:B------:R-:W1:Y:S01]  /*7220*/  MUFU.TANH R136, R136 ;  /* 0x0000008800887308 */ /* 0x000e620000002400 */
[----:B--2---:R-:W-:-:S07]  /*7230*/  FMNMX.FTZ R159, R154, R159, !PT ;  /* 0x0000009f9a9f7209 */ /* 0x004fce0007810000 */
[----:B------:R-:W2:Y:S01]  /*7240*/  MUFU.TANH R138, R138 ;  /* 0x0000008a008a7308 */ /* 0x000ea20000002400 */
[----:B0-----:R-:W-:-:S07]  /*7250*/  FMNMX.FTZ R161, R156, R161, !PT ;  /* 0x000000a19ca17209 */ /* 0x001fce0007810000 */
[----:B------:R-:W0:Y:S01]  /*7260*/  MUFU.TANH R137, R137 ;  /* 0x0000008900897308 */ /* 0x000e220000002400 */
[----:B-1----:R-:W-:-:S07]  /*7270*/  FMNMX.FTZ R88, R136, R159, !PT ;  /* 0x0000009f88587209 */ /* 0x002fce0007810000 */
        /* <DEDUP_REMOVED lines=121> */
[----:B--2---:R-:W-:-:S05]  /*7a10*/  FMNMX.FTZ R159, R101, R88, !PT ;  /* 0x00000058659f7209 */ /* 0x004fca0007810000 */
[----:B------:R-:W2:Y:S01]  /*7a20*/  SHFL.BFLY PT, R88, R159, 0x2, 0x1f ;  /* 0x0c401f009f587f89 */ /* 0x000ea200000e0000 */
[----:B0-----:R-:W-:-:S04]  /*7a30*/  FMNMX.FTZ R90, R102, R161, !PT ;  /* 0x000000a1665a7209 */ /* 0x001fc80007810000 */
[----:B-1----:R-:W-:-:S05]  /*7a40*/  FMNMX.FTZ R160, R103, R90, !PT ;  /* 0x0000005a67a07209 */ /* 0x002fca0007810000 */
[----:B------:R-:W0:Y:S01]  /*7a50*/  SHFL.BFLY PT, R163, R160, 0x2, 0x1f ;  /* 0x0c401f00a0a37f89 */ /* 0x000e2200000e0000 */
[----:B--2---:R-:W-:-:S05]  /*7a60*/  FMNMX.FTZ R161, R159, R88, !PT ;  /* 0x000000589fa17209 */ /* 0x004fca0007810000 */
[----:B------:R-:W1:Y:S01]  /*7a70*/  SHFL.BFLY PT, R90, R161, 0x1, 0x1f ;  /* 0x0c201f00a15a7f89 */ /* 0x000e6200000e0000 */
[----:B0-----:R-:W-:-:S05]  /*7a80*/  FMNMX.FTZ R163, R160, R163, !PT ;  /* 0x000000a3a0a37209 */ /* 0x001fca0007810000 */
[----:B------:R-:W0:Y:S01]  /*7a90*/  SHFL.BFLY PT, R88, R163, 0x1, 0x1f ;  /* 0x0c201f00a3587f89 */ /* 0x000e2200000e0000 */
[----:B-1----:R-:W-:-:S05]  /*7aa0*/  FMNMX.FTZ R90, R161, R90, !PT ;  /* 0x0000005aa15a7209 */ /* 0x002fca0007810000 */
[C---:B------:R-:W-:Y:S01]  /*7ab0*/  FADD.FTZ R3, -R90.reuse, R3 ;  /* 0x000000035a037221 */ /* 0x040fe20000010100 */
[----:B------:R-:W-:-:S03]  /*7ac0*/  FFMA.FTZ R160, R90, R165, -8 ;  /* 0xc10000005aa07423 */ /* 0x000fc600000100a5 */
[----:B------:R-:W-:Y:S01]  /*7ad0*/  FMUL.FTZ R159, R3, UR6 ;  /* 0x00000006039f7c20 */ /* 0x000fe20008410000 */
[----:B------:R-:W-:-:S01]  /*7ae0*/  FFMA.FTZ R162, R89, UR6, -R160 ;  /* 0x0000000659a27c23 */ /* 0x000fc200080108a0 */
[--C-:B------:R-:W-:Y:S01]  /*7af0*/  FFMA.FTZ R89, R92, UR6, -R160.reuse ;  /* 0x000000065c597c23 */ /* 0x100fe200080108a0 */
[----:B------:R-:W-:-:S01]  /*7b00*/  FFMA.FTZ R92, R93, UR6, -R160 ;  /* 0x000000065d5c7c23 */ /* 0x000fc200080108a0 */
[--C-:B------:R-:W-:Y:S01]  /*7b10*/  FFMA.FTZ R93, R96, UR6, -R160.reuse ;  /* 0x00000006605d7c23 */ /* 0x100fe200080108a0 */
[----:B------:R-:W-:-:S01]  /*7b20*/  FFMA.FTZ R96, R97, UR6, -R160 ;  /* 0x0000000661607c23 */ /* 0x000fc200080108a0 */
[--C-:B------:R-:W-:Y:S01]  /*7b30*/  FFMA.FTZ R97, R100, UR6, -R160.reuse ;  /* 0x0000000664617c23 */ /* 0x100fe200080108a0 */
[----:B0-----:R-:W-:Y:S01]  /*7b40*/  FMNMX.FTZ R88, R163, R88, !PT ;  /* 0x00000058a3587209 */ /* 0x001fe20007810000 */
[--C-:B------:R-:W-:Y:S01]  /*7b50*/  FFMA.FTZ R100, R101, UR6, -R160.reuse ;  /* 0x0000000665647c23 */ /* 0x100fe200080108a0 */
[----:B------:R-:W-:-:S01]  /*7b60*/  FFMA.FTZ R8, R8, UR6, -R160 ;  /* 0x0000000608087c23 */ /* 0x000fc200080108a0 */
[--C-:B------:R-:W-:Y:S01]  /*7b70*/  FFMA.FTZ R7, R7, UR6, -R160.reuse ;  /* 0x0000000607077c23 */ /* 0x100fe200080108a0 */
[----:B------:R-:W-:-:S01]  /*7b80*/  FFMA.FTZ R11, R11, UR6, -R160 ;  /* 0x000000060b0b7c23 */ /* 0x000fc200080108a0 */
[----:B------:R-:W-:Y:S01]  /*7b90*/  FADD.FTZ R3, -R88, R5 ;  /* 0x0000000558037221 */ /* 0x000fe20000010100 */
[----:B------:R-:W-:-:S01]  /*7ba0*/  FFMA.FTZ R12, R12, UR6, -R160 ;  /* 0x000000060c0c7c23 */ /* 0x000fc200080108a0 */
[----:B------:R0:W-:Y:S01]  /*7bb0*/  MUFU.EX2 R5, R159 ;  /* 0x0000009f00057308 */ /* 0x0001e20000000800 */
[----:B------:R-:W-:-:S01]  /*7bc0*/  FFMA.FTZ R15, R15, UR6, -R160 ;  /* 0x000000060f0f7c23 */ /* 0x000fc200080108a0 */
[----:B------:R-:W-:Y:S01]  /*7bd0*/  FMUL.FTZ R3, R3, UR6 ;  /* 0x0000000603037c20 */ /* 0x000fe20008410000 */
[----:B------:R-:W-:-:S01]  /*7be0*/  FFMA.FTZ R20, R20, UR6, -R160 ;  /* 0x0000000614147c23 */ /* 0x000fc200080108a0 */
[--C-:B------:R-:W-:Y:S01]  /*7bf0*/  FFMA.FTZ R153, R153, UR6, -R160.reuse ;  /* 0x0000000699997c23 */ /* 0x100fe200080108a0 */
[----:B------:R-:W-:-:S01]  /*7c00*/  FFMA.FTZ R154, R154, UR6, -R160 ;  /* 0x000000069a9a7c23 */ /* 0x000fc200080108a0 */
[--C-:B------:R-:W-:Y:S01]  /*7c10*/  FFMA.FTZ R136, R136, UR6, -R160.reuse ;  /* 0x0000000688887c23 */ /* 0x100fe200080108a0 */
[----:B------:R-:W-:-:S01]  /*7c20*/  FFMA.FTZ R137, R137, UR6, -R160 ;  /* 0x0000000689897c23 */ /* 0x000fc200080108a0 */
[----:B------:R-:W1:Y:S01]  /*7c30*/  MUFU.EX2 R8, R8 ;  /* 0x0000000800087308 */ /* 0x000e620000000800 */
[----:B0-----:R-:W-:Y:S01]  /*7c40*/  MOV R159, UR6 ;  /* 0x00000006009f7c02 */ /* 0x001fe20008000f00 */
[--C-:B------:R-:W-:Y:S01]  /*7c50*/  FFMA.FTZ R140, R140, UR6, -R160.reuse ;  /* 0x000000068c8c7c23 */ /* 0x100fe200080108a0 */
[----:B------:R-:W-:-:S01]  /*7c60*/  FFMA.FTZ R141, R141, UR6, -R160 ;  /* 0x000000068d8d7c23 */ /* 0x000fc200080108a0 */
[--C-:B------:R-:W-:Y:S01]  /*7c70*/  FFMA.FTZ R144, R144, UR6, -R160.reuse ;  /* 0x0000000690907c23 */ /* 0x100fe200080108a0 */
[----:B------:R-:W-:-:S01]  /*7c80*/  FFMA.FTZ R145, R145, UR6, -R160 ;  /* 0x0000000691917c23 */ /* 0x000fc200080108a0 */
[----:B------:R-:W-:Y:S01]  /*7c90*/  FFMA.FTZ R101, R88, R159, -8 ;  /* 0xc100000058657423 */ /* 0x000fe2000001009f */
[----:B------:R-:W-:-:S01]  /*7ca0*/  FFMA.FTZ R148, R148, UR6, -R160 ;  /* 0x0000000694947c23 */ /* 0x000fc200080108a0 */
        /* <DEDUP_REMOVED lines=8> */
[----:B------:R-:W0:Y:S01]  /*7d30*/  MUFU.EX2 R10, R10 ;  /* 0x0000000a000a7308 */ /* 0x000e220000000800 */
[----:B-1----:R-:W-:-:S01]  /*7d40*/  FFMA.FTZ R4, R5, R4, R8 ;  /* 0x0000000405047223 */ /* 0x002fc20000010008 */
[--C-:B------:R-:W-:Y:S01]  /*7d50*/  FFMA.FTZ R155, R155, UR6, -R101.reuse ;  /* 0x000000069b9b7c23 */ /* 0x100fe20008010865 */
[----:B------:R-:W-:-:S01]  /*7d60*/  FFMA.FTZ R156, R156, UR6, -R101 ;  /* 0x000000069c9c7c23 */ /* 0x000fc20008010865 */
[--C-:B------:R-:W-:Y:S01]  /*7d70*/  FFMA.FTZ R138, R138, UR6, -R101.reuse ;  /* 0x000000068a8a7c23 */ /* 0x100fe20008010865 */
[----:B------:R-:W-:-:S01]  /*7d80*/  FFMA.FTZ R139, R139, UR6, -R101 ;  /* 0x000000068b8b7c23 */ /* 0x000fc20008010865 */
[--C-:B------:R-:W-:Y:S01]  /*7d90*/  FFMA.FTZ R142, R142, UR6, -R101.reuse ;  /* 0x000000068e8e7c23 */ /* 0x100fe20008010865 */
[----:B------:R-:W-:-:S01]  /*7da0*/  FFMA.FTZ R143, R143, UR6, -R101 ;  /* 0x000000068f8f7c23 */ /* 0x000fc20008010865 */
[----:B------:R-:W1:Y:S01]  /*7db0*/  MUFU.EX2 R7, R7 ;  /* 0x0000000700077308 */ /* 0x000e620000000800 */
[----:B------:R-:W-:-:S01]  /*7dc0*/  FFMA.FTZ R146, R146, UR6, -R101 ;  /* 0x0000000692927c23 */ /* 0x000fc20008010865 */
[--C-:B------:R-:W-:Y:S01]  /*7dd0*/  FFMA.FTZ R147, R147, UR6, -R101.reuse ;  /* 0x0000000693937c23 */ /* 0x100fe20008010865 */
[----:B------:R-:W-:-:S01]  /*7de0*/  FFMA.FTZ R150, R150, UR6, -R101 ;  /* 0x0000000696967c23 */ /* 0x000fc20008010865 */
[----:B------:R-:W-:Y:S01]  /*7df0*/  FFMA.FTZ R151, R151, UR6, -R101 ;  /* 0x0000000697977c23 */ /* 0x000fe20008010865 */
[----:B------:R-:W-:-:S01]  /*7e00*/  FFMA.FTZ R120, R120, UR6, -R160 ;  /* 0x0000000678787c23 */ /* 0x000fc200080108a0 */
[----:B------:R-:W-:Y:S01]  /*7e10*/  FFMA.FTZ R122, R122, UR6, -R101 ;  /* 0x000000067a7a7c23 */ /* 0x000fe20008010865 */
[----:B------:R-:W-:-:S01]  /*7e20*/  FFMA.FTZ R121, R121, UR6, -R160 ;  /* 0x0000000679797c23 */ /* 0x000fc200080108a0 */
[----:B------:R-:W2:Y:S01]  /*7e30*/  MUFU.EX2 R9, R9 ;  /* 0x0000000900097308 */ /* 0x000ea20000000800 */
[----:B0-----:R-:W-:-:S01]  /*7e40*/  FFMA.FTZ R6, R3, R6, R10 ;  /* 0x0000000603067223 */ /* 0x001fc2000001000a */
[----:B------:R-:W-:Y:S01]  /*7e50*/  FFMA.FTZ R123, R123, UR6, -R101 ;  /* 0x000000067b7b7c23 */ /* 0x000fe20008010865 */
[----:B------:R-:W-:-:S01]  /*7e60*/  FFMA.FTZ R124, R124, UR6, -R160 ;  /* 0x000000067c7c7c23 */ /* 0x000fc200080108a0 */
[----:B------:R-:W-:Y:S01]  /*7e70*/  FFMA.FTZ R126, R126, UR6, -R101 ;  /* 0x000000067e7e7c23 */ /* 0x000fe20008010865 */
[----:B------:R-:W-:-:S01]  /*7e80*/  FFMA.FTZ R125, R125, UR6, -R160 ;  /* 0x000000067d7d7c23 */ /* 0x000fc200080108a0 */
[----:B------:R-:W-:Y:S01]  /*7e90*/  FFMA.FTZ R127, R127, UR6, -R101 ;  /* 0x000000067f7f7c23 */ /* 0x000fe20008010865 */
[----:B------:R-:W-:-:S01]  /*7ea0*/  FFMA.FTZ R128, R128, UR6, -R160 ;  /* 0x0000000680807c23 */ /* 0x000fc200080108a0 */
[----:B------:R-:W0:Y:S01]  /*7eb0*/  MUFU.EX2 R11, R11 ;  /* 0x0000000b000b7308 */ /* 0x000e220000000800 */
[----:B-1----:R-:W-:-:S01]  /*7ec0*/  FADD.FTZ R4, R7, R4 ;  /* 0x0000000407047221 */ /* 0x002fc20000010000 */
[----:B------:R-:W-:Y:S01]  /*7ed0*/  FFMA.FTZ R130, R130, UR6, -R101 ;  /* 0x0000000682827c23 */ /* 0x000fe20008010865 */
[----:B------:R-:W-:-:S01]  /*7ee0*/  FFMA.FTZ R129, R129, UR6, -R160 ;  /* 0x0000000681817c23 */ /* 0x000fc200080108a0 */
[----:B------:R-:W-:Y:S01]  /*7ef0*/  FFMA.FTZ R131, R131, UR6, -R101 ;  /* 0x0000000683837c23 */ /* 0x000fe20008010865 */
[----:B------:R-:W-:-:S01]  /*7f00*/  FFMA.FTZ R132, R132, UR6, -R160 ;  /* 0x0000000684847c23 */ /* 0x000fc200080108a0 */
[----:B------:R-:W-:Y:S01]  /*7f10*/  FFMA.FTZ R134, R134, UR6, -R101 ;  /* 0x0000000686867c23 */ /* 0x000fe20008010865 */
[----:B------:R-:W-:-:S01]  /*7f20*/  FFMA.FTZ R133, R133, UR6, -R160 ;  /* 0x0000000685857c23 */ /* 0x000fc200080108a0 */
[----:B------:R-:W1:Y:S01]  /*7f30*/  MUFU.EX2 R13, R13 ;  /* 0x0000000d000d7308 */ /* 0x000e620000000800 */
[----:B--2---:R-:W-:-:S01]  /*7f40*/  FADD.FTZ R6, R9, R6 ;  /* 0x0000000609067221 */ /* 0x004fc20000010000 */
[----:B------:R-:W-:Y:S01]  /*7f50*/  FFMA.FTZ R135, R135, UR6, -R101 ;  /* 0x0000000687877c23 */ /* 0x000fe20008010865 */
[----:B------:R-:W-:-:S01]  /*7f60*/  FFMA.FTZ R104, R104, UR6, -R160 ;  /* 0x0000000668687c23 */ /* 0x000fc200080108a0 */
[----:B------:R-:W-:Y:S01]  /*7f70*/  FFMA.FTZ R106, R106, UR6, -R101 ;  /* 0x000000066a6a7c23 */ /* 0x000fe20008010865 */
[----:B------:R-:W-:-:S01]  /*7f80*/  FFMA.FTZ R105, R105, UR6, -R160 ;  /* 0x0000000669697c23 */ /* 0x000fc200080108a0 */
[----:B------:R-:W-:Y:S01]  /*7f90*/  FFMA.FTZ R107, R107, UR6, -R101 ;  /* 0x000000066b6b7c23 */ /* 0x000fe20008010865 */
[----:B------:R-:W-:-:S01]  /*7fa0*/  FFMA.FTZ R108, R108, UR6, -R160 ;  /* 0x000000066c6c7c23 */ /* 0x000fc200080108a0 */
[----:B------:R-:W2:Y:S01]  /*7fb0*/  MUFU.EX2 R12, R12 ;  /* 0x0000000c000c7308 */ /* 0x000ea20000000800 */
[----:B0-----:R-:W-:-:S01]  /*7fc0*/  FADD.FTZ R159, R11, R4 ;  /* 0x000000040b9f7221 */ /* 0x001fc20000010000 */
        /* <DEDUP_REMOVED lines=16> */
[--C-:B------:R-:W-:Y:S01]  /*80d0*/  FFMA.FTZ R158, R158, UR6, -R101.reuse ;  /* 0x000000069e9e7c23 */ /* 0x100fe20008010865 */
[----:B------:R-:W-:-:S01]  /*80e0*/  FFMA.FTZ R91, R91, UR6, -R101 ;  /* 0x000000065b5b7c23 */ /* 0x000fc20008010865 */
[--C-:B------:R-:W-:Y:S01]  /*80f0*/  FFMA.FTZ R94, R94, UR6, -R101.reuse ;  /* 0x000000065e5e7c23 */ /* 0x100fe20008010865 */
[----:B------:R-:W-:-:S01]  /*8100*/  FFMA.FTZ R95, R95, UR6, -R101 ;  /* 0x000000065f5f7c23 */ /* 0x000fc20008010865 */
[--C-:B------:R-:W-:Y:S01]  /*8110*/  FFMA.FTZ R98, R98, UR6, -R101.reuse ;  /* 0x0000000662627c23 */ /* 0x100fe20008010865 */
[----:B------:R-:W-:-:S01]  /*8120*/  FFMA.FTZ R99, R99, UR6, -R101 ;  /* 0x0000000663637c23 */ /* 0x000fc20008010865 */
[----:B------:R-:W2:Y:S01]  /*8130*/  MUFU.EX2 R21, R21 ;  /* 0x0000001500157308 */ /* 0x000ea20000000800 */
[----:B0-----:R-:W-:-:S01]  /*8140*/  FADD.FTZ R6, R14, R161 ;  /* 0x000000a10e067221 */ /* 0x001fc20000010000 */
[--C-:B------:R-:W-:Y:S01]  /*8150*/  FFMA.FTZ R102, R102, UR6, -R101.reuse ;  /* 0x0000000666667c23 */ /* 0x100fe20008010865 */
[----:B------:R-:W-:-:S05]  /*8160*/  FFMA.FTZ R101, R103, UR6, -R101 ;  /* 0x0000000667657c23 */ /* 0x000fca0008010865 */
        /* <DEDUP_REMOVED lines=140> */
[----:B--2---:R-:W-:-:S03]  /*8a30*/  FADD.FTZ R4, R100, R159 ;  /* 0x0000009f64047221 */ /* 0x004fc60000010000 */
[----:B0-----:R-:W-:Y:S01]  /*8a40*/  FADD.FTZ R6, R101, R103 ;  /* 0x0000006765067221 */ /* 0x001fe20000010000 */
[----:B------:R-:W-:Y:S06]  /*8a50*/  @!P0 BRA `(.L_x_201) ;  /* 0x0000000000048947 */ /* 0x000fec0003800000 */
[----:B------:R-:W-:Y:S01]  /*8a60*/  BPT.TRAP 0x1 ;  /* 0x000000040000795c */ /* 0x000fe20000300000 */
.L_x_201:
        /* <DEDUP_REMOVED lines=12> */
[----:B------:R-:W-:Y:S01]  /*8b30*/  UMOV UR53, UR45 ;  /* 0x0000002d00357c82 */ /* 0x000fe20008000000 */
[----:B------:R-:W-:Y:S01]  /*8b40*/  F2FP.SATFINITE.E4M3.F32.PACK_AB_MERGE_C R142, R143, R142, RZ ;  /* 0x0000008e8f8e723e */ /* 0x000fe200048070ff */
[-C--:B------:R-:W-:Y:S01]  /*8b50*/  FMUL.FTZ R24, R24, R5.reuse ;  /* 0x0000000518187220 */ /* 0x080fe20000410000 */
[----:B------:R-:W-:Y:S01]  /*8b60*/  F2FP.SATFINITE.E4M3.F32.PACK_AB_MERGE_C R148, R149, R148, RZ ;  /* 0x000000949594723e */ /* 0x000fe200048070ff */
[-C--:B------:R-:W-:Y:S01]  /*8b70*/  FMUL.FTZ R25, R25, R5.reuse ;  /* 0x0000000519197220 */ /* 0x080fe20000410000 */
[----:B------:R-:W-:Y:S01]  /*8b80*/  F2FP.SATFINITE.E4M3.F32.PACK_AB_MERGE_C R150, R151, R150, RZ ;  /* 0x000000969796723e */ /* 0x000fe200048070ff */
[-C--:B------:R-:W-:Y:S01]  /*8b90*/  FMUL.FTZ R28, R28, R5.reuse ;  /* 0x000000051c1c7220 */ /* 0x080fe20000410000 */
[----:B------:R-:W-:Y:S01]  /*8ba0*/  F2FP.SATFINITE.E4M3.F32.PACK_AB_MERGE_C R124, R125, R124, RZ ;  /* 0x0000007c7d7c723e */ /* 0x000fe200048070ff */
[----:B------:R-:W-:Y:S01]  /*8bb0*/  SYNCS.ARRIVE.TRANS64.RED.A1T0 RZ, [UR7], RZ ;  /* 0x000000ffffff79a7 */ /* 0x000fe20008100407 */
[----:B------:R-:W-:Y:S01]  /*8bc0*/  F2FP.SATFINITE.E4M3.F32.PACK_AB_MERGE_C R126, R127, R126, RZ ;  /* 0x0000007e7f7e723e */ /* 0x000fe200048070ff */
[-C--:B------:R-:W-:Y:S01]  /*8bd0*/  FMUL.FTZ R29, R29, R5.reuse ;  /* 0x000000051d1d7220 */ /* 0x080fe20000410000 */
        /* <DEDUP_REMOVED lines=91> */
[----:B------:R-:W-:Y:S01]  /*9190*/  F2FP.SATFINITE.E4M3.F32.PACK_AB_MERGE_C R191, R99, R98, R102 ;  /* 0x0000006263bf723e */ /* 0x000fe20004807066 */
[----:B------:R-:W-:Y:S06]  /*91a0*/  @P1 BRA `(.L_x_202) ;  /* 0xffffffc8002c1947 */ /* 0x000fec000383ffff */
.L_x_191:
[----:B------:R-:W-:Y:S06]  /*91b0*/  BAR.ARV 0x8, 0x180 ;  /* 0x0206000000007b1d */ /* 0x000fec0000002000 */
[----:B------:R-:W-:Y:S05]  /*91c0*/  @!P0 BRA `(.L_x_203) ;  /* 0x0000000000048947 */ /* 0x000fea0003800000 */
[----:B------:R-:W-:Y:S01]  /*91d0*/  BPT.TRAP 0x1 ;  /* 0x000000040000795c */ /* 0x000fe20000300000 */
.L_x_203:
        /* <DEDUP_REMOVED lines=9> */
.L_x_204:
[----:B-1----:R-:W-:Y:S05]  /*9270*/  @P1 BRA `(.L_x_205) ;  /* 0x0000000000081947 */ /* 0x002fea0003800000 */
[----:B------:R-:W1:Y:S02]  /*9280*/  SYNCS.PHASECHK.TRANS64.TRYWAIT P1, [UR5+0x29850], R0 ;  /* 0x02985000ff0075a7 */ /* 0x000e640008020145 */
[----:B-1----:R-:W-:Y:S05]  /*9290*/  @!P1 BRA `(.L_x_206) ;  /* 0x000000b400149947 */ /* 0x002fea0003800000 */
.L_x_205:
[----:B------:R-:W-:Y:S01]  /*92a0*/  UIADD3 UR4, UR4, 0x400, URZ ;  /* 0x0000040004047890 */ /* 0x000fe2000fffe03f */
[----:B------:R-:W-:Y:S01]  /*92b0*/  WARPGROUP.ARRIVE ;  /* 0x00000000000079c5 */ /* 0x000fe20000000000 */
[----:B------:R-:W-:Y:S01]  /*92c0*/  UMOV UR11, 0xc0000010 ;  /* 0xc0000010000b7882 */ /* 0x000fe20000000000 */
[----:B------:R-:W-:Y:S01]  /*92d0*/  ULDC.64 UR8, c[0x0][0x9a0] ;  /* 0x0002680000087ab9 */ /* 0x000fe20000000a00 */
[----:B------:R-:W-:Y:S01]  /*92e0*/  USHF.R.U32.HI UR4, URZ, 0x4, UR4 ;  /* 0x000000043f047899 */ /* 0x000fe20008011604 */
[----:B------:R-:W-:Y:S01]  /*92f0*/  ISETP.NE.U32.AND P1, PT, RZ, UR8, PT ;  /* 0x00000008ff007c0c */ /* 0x000fe2000bf25070 */
[----:B------:R-:W-:Y:S02]  /*9300*/  IMAD.MOV.U32 R5, RZ, RZ, 0x3f800000 ;  /* 0x3f800000ff057424 */ /* 0x000fe400078e00ff */
[----:B------:R-:W-:Y:S01]  /*9310*/  ULOP3.LUT UR4, UR4, 0x3fff, URZ, 0xc0, !UPT ;  /* 0x00003fff04047892 */ /* 0x000fe2000f8ec03f */
[----:B------:R-:W-:-:S03]  /*9320*/  ISETP.NE.AND.EX P1, PT, RZ, UR9, PT, P1 ;  /* 0x00000009ff007c0c */ /* 0x000fc6000bf25310 */
[----:B------:R-:W-:-:S04]  /*9330*/  ULOP3.LUT UR4, UR4, 0x10000, URZ, 0xfc, !UPT ;  /* 0x0001000004047892 */ /* 0x000fc8000f8efc3f */
[----:B------:R-:W-:-:S06]  /*9340*/  UIMAD UR4, UR45, 0x500, UR4 ;  /* 0x000005002d0478a4 */ /* 0x000fcc000f8e0204 */
[----:B------:R-:W0:Y:S01]  /*9350*/  @P1 LDC.64 R8, c[0x0][0x9c8] ;  /* 0x00027200ff081b82 */ /* 0x000e220000000a00 */
[----:B------:R-:W-:Y:S02]  /*9360*/  UMOV UR10, UR4 ;  /* 0x00000004000a7c82 */ /* 0x000fe40008000000 */
[----:B------:R-:W-:Y:S01]  /*9370*/  QGMMA.64x128x32.F32.E4M3.E4M3 R24, R172, gdesc[UR8], R24, gsb0 ;  /* 0x01e00008ac187df3 */ /* 0x000fe20008000818 */
[----:B------:R-:W-:Y:S01]  /*9380*/  UIADD3 UR10, UR4, 0x100, URZ ;  /* 0x00000100040a7890 */ /* 0x000fe2000fffe03f */
[----:B------:R-:W-:-:S03]  /*9390*/  UMOV UR11, 0xc0000010 ;  /* 0xc0000010000b7882 */ /* 0x000fc60000000000 */
[----:B------:R-:W2:Y:S01]  /*93a0*/  @P1 LDC.64 R10, c[0x0][0x9d0] ;  /* 0x00027400ff0a1b82 */ /* 0x000ea20000000a00 */
[----:B01----:R-:W-:-:S04]  /*93b0*/  @P1 IMAD R0, R8, UR37, RZ ;  /* 0x0000002508001c24 */ /* 0x003fc8000f8e02ff */
[----:B------:R-:W-:Y:S02]  /*93c0*/  @P1 IMAD R3, R9, UR36, R0 ;  /* 0x0000002409031c24 */ /* 0x000fe4000f8e0200 */
[----:B------:R-:W-:-:S04]  /*93d0*/  @P1 IMAD.WIDE.U32 R8, R8, UR36, RZ ;  /* 0x0000002408081c25 */ /* 0x000fc8000f8e00ff */
[----:B------:R-:W-:Y:S02]  /*93e0*/  @P1 IMAD.IADD R9, R9, 0x1, R3 ;  /* 0x0000000109091824 */ /* 0x000fe400078e0203 */
[----:B--2---:R-:W-:-:S04]  /*93f0*/  @P1 IMAD.WIDE.U32 R8, R10, UR40, R8 ;  /* 0x000000280a081c25 */ /* 0x004fc8000f8e0008 */
[----:B------:R-:W-:Y:S01]  /*9400*/  @P1 IMAD R3, R11, UR40, R9 ;  /* 0x000000280b031c24 */ /* 0x000fe2000f8e0209 */
[----:B------:R-:W-:-:S04]  /*9410*/  @P1 LEA R10, P2, R8, UR8, 0x2 ;  /* 0x00000008080a1c11 */ /* 0x000fc8000f8410ff */
[----:B------:R-:W-:-:S05]  /*9420*/  @P1 LEA.HI.X R11, R8, UR9, R3, 0x2, P2 ;  /* 0x00000009080b1c11 */ /* 0x000fca00090f1403 */
[----:B------:R0:W2:Y:S01]  /*9430*/  @P1 LDG.E R5, desc[UR50][R10.64] ;  /* 0x000000320a051981 */ /* 0x0000a2000c1e1900 */
[----:B------:R-:W-:Y:S02]  /*9440*/  WARPGROUP.DEPBAR.LE gsb0, 0x0 ;  /* 0x00008000000079c5 */ /* 0x000fe40000010000 */
[----:B------:R-:W-:-:S06]  /*9450*/  WARPGROUP.ARRIVE ;  /* 0x00000000000079c5 */ /* 0x000fcc0000000000 */
        /* <DEDUP_REMOVED lines=9> */
[----:B------:R-:W1:Y:S04]  /*94f0*/  SHFL.BFLY PT, R3, R4, 0x2, 0x1f ;  /* 0x0c401f0004037f89 */ /* 0x000e6800000e0000 */
[----:B------:R-:W3:Y:S01]  /*9500*/  SHFL.BFLY PT, R7, R6, 0x2, 0x1f ;  /* 0x0c401f0006077f89 */ /* 0x000ee200000e0000 */
[----:B------:R-:W-:Y:S02]  /*9510*/  WARPGROUP.DEPBAR.LE gsb0, 0x0 ;  /* 0x00008000000079c5 */ /* 0x000fe40000010000 */
[----:B------:R-:W-:-:S06]  /*9520*/  WARPGROUP.ARRIVE ;  /* 0x00000000000079c5 */ /* 0x000fcc0000000000 */
[----:B------:R-:W-:Y:S01]  /*9530*/  QGMMA.64x128x32.F32.E4M3.E4M3 R24, R184, gdesc[UR8], R24, gsb0 ;  /* 0x01e00008b8187df3 */ /* 0x000fe20008000818 */
[----:B------:R-:W-:Y:S01]  /*9540*/  UMOV UR10, UR4 ;  /* 0x00000004000a7c82 */ /* 0x000fe20008000000 */
[----:B------:R-:W-:Y:S01]  /*9550*/  UMOV UR11, 0xc0000010 ;  /* 0xc0000010000b7882 */ /* 0x000fe20000000000 */
[----:B-1----:R-:W-:-:S01]  /*9560*/  FADD.FTZ R3, R3, R4 ;  /* 0x0000000403037221 */ /* 0x002fc20000010000 */
[----:B---3--:R-:W-:-:S04]  /*9570*/  FADD.FTZ R7, R7, R6 ;  /* 0x0000000607077221 */ /* 0x008fc80000010000 */
[----:B------:R-:W0:Y:S04]  /*9580*/  SHFL.BFLY PT, R0, R3, 0x1, 0x1f ;  /* 0x0c201f0003007f89 */ /* 0x000e2800000e0000 */
[----:B------:R-:W1:Y:S01]  /*9590*/  SHFL.BFLY PT, R8, R7, 0x1, 0x1f ;  /* 0x0c201f0007087f89 */ /* 0x000e6200000e0000 */
[----:B------:R-:W-:Y:S02]  /*95a0*/  IMAD.MOV.U32 R4, RZ, RZ, RZ ;  /* 0x000000ffff047224 */ /* 0x000fe400078e00ff */
        /* <DEDUP_REMOVED lines=15> */
[----:B------:R-:W3:Y:S01]  /*96a0*/  @P1 MUFU.RCP R8, R11 ;  /* 0x0000000b00081308 */ /* 0x000ee20000001000 */
[----:B------:R-:W-:-:S02]  /*96b0*/  IMAD.U32 R7, RZ, RZ, UR6 ;  /* 0x00000006ff077e24 */ /* 0x000fc4000f8e00ff */
[----:B------:R-:W-:Y:S02]  /*96c0*/  IMAD.U32 R14, RZ, RZ, UR6 ;  /* 0x00000006ff0e7e24 */ /* 0x000fe4000f8e00ff */
[----:B0-----:R-:W-:Y:S01]  /*96d0*/  @P2 FMUL.FTZ R6, R6, 0.69314718246459960938 ;  /* 0x3f31721806062820 */ /* 0x001fe20000410000 */
[----:B------:R-:W-:Y:S01]  /*96e0*/  @P2 FMUL.FTZ R7, R7, 0.69314718246459960938 ;  /* 0x3f31721807072820 */ /* 0x000fe20000410000 */
[----:B------:R-:W-:Y:S01]  /*96f0*/  @P3 FMUL.FTZ R10, R14, 0.69314718246459960938 ;  /* 0x3f3172180e0a3820 */ /* 0x000fe20000410000 */
[----:B-1----:R-:W-:Y:S01]  /*9700*/  @P3 FMUL.FTZ R9, R9, 0.69314718246459960938 ;  /* 0x3f31721809093820 */ /* 0x002fe20000410000 */
[----:B------:R-:W-:Y:S02]  /*9710*/  IMAD.MOV.U32 R3, RZ, RZ, -0x800000 ;  /* 0xff800000ff037424 */ /* 0x000fe400078e00ff */
[----:B--2---:R-:W-:Y:S01]  /*9720*/  FMUL.FTZ R4, R4, R5 ;  /* 0x0000000504047220 */ /* 0x004fe20000410000 */
[----:B------:R-:W-:Y:S02]  /*9730*/  IMAD.MOV.U32 R0, RZ, RZ, -0x800000 ;  /* 0xff800000ff007424 */ /* 0x000fe400078e00ff */
[----:B------:R-:W-:Y:S01]  /*9740*/  @P2 FFMA.FTZ R3, R7, R90, R6 ;  /* 0x0000005a07032223 */ /* 0x000fe20000010006 */
[----:B------:R-:W-:-:S01]  /*9750*/  @P3 FFMA.FTZ R0, R10, R88, R9 ;  /* 0x000000580a003223 */ /* 0x000fc20000010009 */
[----:B---3--:R-:W-:Y:S01]  /*9760*/  FMUL.FTZ R5, R8, R5 ;  /* 0x0000000508057220 */ /* 0x008fe20000410000 */
[----:B------:R-:W-:-:S02]  /*9770*/  WARPGROUP.DEPBAR.LE gsb0, 0x0 ;  /* 0x00008000000079c5 */ /* 0x000fc40000010000 */
[----:B------:R-:W-:Y:S05]  /*9780*/  @!P0 BRA `(.L_x_207) ;  /* 0x0000000000048947 */ /* 0x000fea0003800000 */
[----:B------:R-:W-:Y:S01]  /*9790*/  BPT.TRAP 0x1 ;  /* 0x000000040000795c */ /* 0x000fe20000300000 */
.L_x_207:
[----:B------:R-:W-:Y:S01]  /*97a0*/  UIADD3 UR4, UR5, 0x29860, URZ ;  /* 0x0002986005047890 */ /* 0x000fe2000fffe03f */
[-C--:B------:R-:W-:Y:S01]  /*97b0*/  FMUL.FTZ R14, R37, R4.reuse ;  /* 0x00000004250e7220 */ /* 0x080fe20000410000 */
[----:B------:R-:W-:Y:S01]  /*97c0*/  UIADD3 UR45, UR45, 0x1, URZ ;  /* 0x000000012d2d7890 */ /* 0x000fe2000fffe03f */
[-C--:B------:R-:W-:Y:S01]  /*97d0*/  FMUL.FTZ R13, R40, R4.reuse ;  /* 0x00000004280d7220 */ /* 0x080fe20000410000 */
[----:B------:R-:W-:Y:S01]  /*97e0*/  UPRMT UR4, UR7, 0x654, UR4 ;  /* 0x0000065407047896 */ /* 0x000fe20008000004 */
[-C--:B------:R-:W-:Y:S01]  /*97f0*/  FMUL.FTZ R21, R45, R4.reuse ;  /* 0x000000042d157220 */ /* 0x080fe20000410000 */
[----:B------:R-:W-:Y:S01]  /*9800*/  UISETP.NE.AND UP0, UPT, UR45, 0x2, UPT ;  /* 0x000000022d00788c */ /* 0x000fe2000bf05270 */
        /* <DEDUP_REMOVED lines=15> */
[----:B------:R-:W-:Y:S01]  /*9900*/  USEL UR4, URZ, 0x1, UP0 ;  /* 0x000000013f047887 */ /* 0x000fe20008000000 */
        /* <DEDUP_REMOVED lines=47> */
[----:B------:R-:W-:Y:S01]  /*9c00*/  FMUL.FTZ R83, R83, R5 ;  /* 0x0000000553537220 */ /* 0x000fe20000410000 */
[----:B------:R-:W-:-:S02]  /*9c10*/  UIADD3 UR47, UR47, 0x1, URZ ;  /* 0x000000012f2f7890 */ /* 0x000fc4000fffe03f */
[----:B------:R-:W-:Y:S02]  /*9c20*/  USEL UR45, UR45, URZ, UP0 ;  /* 0x0000003f2d2d7287 */ /* 0x000fe40008000000 */
[----:B------:R-:W-:-:S12]  /*9c30*/  ULOP3.LUT UR46, UR46, UR4, URZ, 0x3c, !UPT ;  /* 0x000000042e2e7292 */ /* 0x000fd8000f8e3c3f */
.L_x_183:
[----:B------:R-:W0:Y:S01]  /*9c40*/  S2R R5, SR_CgaCtaId ;  /* 0x0000000000057919 */ /* 0x000e220000008800 */
[----:B------:R-:W-:Y:S01]  /*9c50*/  MOV R36, 0x400 ;  /* 0x0000040000247802 */ /* 0x000fe20000000f00 */
[----:B------:R-:W-:Y:S01]  /*9c60*/  UISETP.NE.AND UP0, UPT, UR44, URZ, UPT ;  /* 0x0000003f2c00728c */ /* 0x000fe2000bf05270 */
[----:B------:R-:W-:Y:S01]  /*9c70*/  BSSY B0, `(.L_x_208) ;  /* 0x00003b2000007945 */ /* 0x000fe20003800000 */
[----:B------:R-:W-:Y:S09]  /*9c80*/  BAR.SYNC.DEFER_BLOCKING 0x5, 0x180 ;  /* 0x0146000000007b1d */ /* 0x000ff20000010000 */
[----:B------:R-:W-:Y:S01]  /*9c90*/  @!UP0 ULDC UR44, c[0x0][0xad4] ;  /* 0x0002b500002c8ab9 */ /* 0x000fe20000000800 */
[----:B0-----:R-:W-:-:S05]  /*9ca0*/  LEA R36, R5, R36, 0x18 ;  /* 0x0000002405247211 */ /* 0x001fca00078ec0ff */
[----:B------:R-:W0:Y:S02]  /*9cb0*/  LDS.128 R32, [R36+0x298d0] ;  /* 0x0298d00024207984 */ /* 0x000e240000000c00 */
[----:B0-----:R-:W-:Y:S02]  /*9cc0*/  R2UR UR6, R33 ;  /* 0x00000000210672ca */ /* 0x001fe400000e0000 */
[----:B------:R-:W-:Y:S01]  /*9cd0*/  R2UR UR5, R34 ;  /* 0x00000000220572ca */ /* 0x000fe200000e0000 */
[----:B------:R-:W-:Y:S06]  /*9ce0*/  BAR.ARV 0x4, 0x180 ;  /* 0x0106000000007b1d */ /* 0x000fec0000002000 */
[----:B------:R-:W-:Y:S08]  /*9cf0*/  @P0 BRA `(.L_x_209) ;  /* 0x0000002c008c0947 */ /* 0x000ff00003800000 */
[----:B------:R-:W0:Y:S01]  /*9d00*/  S2R R30, SR_TID.X ;  /* 0x00000000001e7919 */ /* 0x000e220000002100 */
[----:B------:R-:W-:Y:S01]  /*9d10*/  ULDC.64 UR8, c[0x4][0x40] ;  /* 0x0100100000087ab9 */ /* 0x000fe20000000a00 */
[----:B------:R-:W-:Y:S01]  /*9d20*/  USHF.L.U32 UR4, UR36, 0x2, URZ ;  /* 0x0000000224047899 */ /* 0x000fe2000800063f */
[----:B------:R-:W-:Y:S01]  /*9d30*/  ULDC.64 UR10, c[0x0][0xc00] ;  /* 0x00030000000a7ab9 */ /* 0x000fe20000000a00 */
[----:B0-----:R-:W-:-:S05]  /*9d40*/  IMAD.SHL.U32 R4, R30, 0x4, RZ ;  /* 0x000000041e047824 */ /* 0x001fca00078e00ff */
[----:B------:R-:W-:Y:S01]  /*9d50*/  LOP3.LUT R4, R4, 0xc, RZ, 0xc0, !PT ;  /* 0x0000000c04047812 */ /* 0x000fe200078ec0ff */
[----:B------:R-:W-:Y:S03]  /*9d60*/  BAR.SYNC.DEFER_BLOCKING 0x1, 0x100 ;  /* 0x0044000000007b1d */ /* 0x000fe60000010000 */
[----:B------:R-:W-:-:S05]  /*9d70*/  IADD3 R4, P0, R4, UR8, RZ ;  /* 0x0000000804047c10 */ /* 0x000fca000ff1e0ff */
[----:B------:R-:W-:-:S05]  /*9d80*/  IMAD.X R5, RZ, RZ, UR9, P0 ;  /* 0x00000009ff057e24 */ /* 0x000fca00080e06ff */
[----:B------:R0:W2:Y:S01]  /*9d90*/  LDG.E.CONSTANT R24, desc[UR50][R4.64] ;  /* 0x0000003204187981 */ /* 0x0000a2000c1e9900 */
[----:B------:R-:W-:Y:S01]  /*9da0*/  LOP3.LUT P0, R30, R30, 0x3, RZ, 0xc0, !PT ;  /* 0x000000031e1e7812 */ /* 0x000fe2000780c0ff */
[----:B------:R-:W-:Y:S02]  /*9db0*/  USHF.L.U64.HI UR12, UR36, 0x2, UR37 ;  /* 0x00000002240c7899 */ /* 0x000fe40008010225 */
[----:B------:R-:W-:Y:S01]  /*9dc0*/  UIADD3 UR7, UP0, UR4, UR10, URZ ;  /* 0x0000000a04077290 */ /* 0x000fe2000ff1e03f */
[----:B------:R-:W-:-:S03]  /*9dd0*/  ISETP.EQ.OR P0, PT, R30, 0x3, !P0 ;  /* 0x000000031e00780c */ /* 0x000fc60004702670 */
[----:B------:R-:W-:Y:S01]  /*9de0*/  UIADD3.X UR8, UR12, UR11, URZ, UP0, !UPT ;  /* 0x0000000b0c087290 */ /* 0x000fe200087fe43f */
[----:B------:R-:W-:Y:S01]  /*9df0*/  SEL R115, R72, R73, P0 ;  /* 0x0000004948737207 */ /* 0x000fe20000000000 */
[----:B0-----:R-:W0:Y:S01]  /*9e00*/  S2R R5, SR_SWINHI ;  /* 0x0000000000057919 */ /* 0x001e220000002f00 */
        /* <DEDUP_REMOVED lines=16> */
[----:B------:R-:W-:-:S02]  /*9f10*/  MOV R20, R36 ;  /* 0x0000002400147202 */ /* 0x000fc40000000f00 */
[----:B0-----:R-:W-:Y:S02]  /*9f20*/  MOV R21, R5 ;  /* 0x0000000500157202 */ /* 0x001fe40000000f00 */
[----:B------:R-:W-:Y:S02]  /*9f30*/  SEL R55, R55, R54, P0 ;  /* 0x0000003637377207 */ /* 0x000fe40000000000 */
[----:B------:R-:W-:Y:S01]  /*9f40*/  SEL R93, R58, R59, P0 ;  /* 0x0000003b3a5d7207 */ /* 0x000fe20000000000 */
[----:B------:R-:W-:Y:S01]  /*9f50*/  IMAD.WIDE R8, R220, 0x2, R20 ;  /* 0x00000002dc087825 */ /* 0x000fe200078e0214 */
[----:B------:R-:W-:Y:S02]  /*9f60*/  SEL R54, R59, R58, P0 ;  /* 0x0000003a3b367207 */ /* 0x000fe40000000000 */
[----:B------:R-:W-:Y:S02]  /*9f70*/  SEL R99, R70, R71, P0 ;  /* 0x0000004746637207 */ /* 0x000fe40000000000 */
[----:B------:R-:W-:-:S02]  /*9f80*/  IADD3 R37, P6, R8, 0x20, RZ ;  /* 0x0000002008257810 */ /* 0x000fc40007fde0ff */
[----:B------:R-:W-:Y:S02]  /*9f90*/  SEL R59, R71, R70, P0 ;  /* 0x00000046473b7207 */ /* 0x000fe40000000000 */
[----:B------:R-:W-:Y:S02]  /*9fa0*/  IADD3 R71, P1, R8, 0x40, RZ ;  /* 0x0000004008477810 */ /* 0x000fe40007f3e0ff */
[----:B------:R-:W-:Y:S02]  /*9fb0*/  LOP3.LUT R4, R37, 0x380, RZ, 0xc0, !PT ;  /* 0x0000038025047812 */ /* 0x000fe400078ec0ff */
[----:B------:R-:W-:Y:S01]  /*9fc0*/  SEL R61, R6, R25, P0 ;  /* 0x00000019063d7207 */ /* 0x000fe20000000000 */
[----:B------:R-:W-:Y:S01]  /*9fd0*/  IMAD.X R11, RZ, RZ, R9, P1 ;  /* 0x000000ffff0b7224 */ /* 0x000fe200008e0609 */
        /* <DEDUP_REMOVED lines=11> */
[----:B------:R-:W-:Y:S02]  /*a090*/  IADD3 R75, P2, R8, 0x60, RZ ;  /* 0x00000060084b7810 */ /* 0x000fe40007f5e0ff */
[----:B------:R-:W-:Y:S02]  /*a0a0*/  LOP3.LUT R6, R71, 0x380, RZ, 0xc0, !PT ;  /* 0x0000038047067812 */ /* 0x000fe400078ec0ff */
[----:B------:R-:W-:-:S02]  /*a0b0*/  SHF.R.U64 R4, R4, 0x3, RZ ;  /* 0x0000000304047819 */ /* 0x000fc400000012ff */
[----:B------:R-:W-:Y:S02]  /*a0c0*/  SEL R131, R13, R40, P0 ;  /* 0x000000280d837207 */ /* 0x000fe40000000000 */
[----:B------:R-:W-:Y:S02]  /*a0d0*/  SEL R30, R40, R13, P0 ;  /* 0x0000000d281e7207 */ /* 0x000fe40000000000 */
[----:B------:R-:W-:Y:S02]  /*a0e0*/  SEL R103, R56, R57, P0 ;  /* 0x0000003938677207 */ /* 0x000fe40000000000 */
[----:B------:R-:W-:Y:S02]  /*a0f0*/  SEL R52, R57, R56, P0 ;  /* 0x0000003839347207 */ /* 0x000fe40000000000 */
[----:B------:R-:W-:Y:S02]  /*a100*/  IADD3 R79, P3, R8, 0x4000, RZ ;  /* 0x00004000084f7810 */ /* 0x000fe40007f7e0ff */
[----:B------:R-:W-:-:S02]  /*a110*/  SEL R119, R89, R60, P0 ;  /* 0x0000003c59777207 */ /* 0x000fc40000000000 */
[----:B------:R-:W-:Y:S01]  /*a120*/  SEL R40, R60, R89, P0 ;  /* 0x000000593c287207 */ /* 0x000fe20000000000 */
[----:B------:R-:W-:Y:S01]  /*a130*/  IMAD.X R13, RZ, RZ, R9, P3 ;  /* 0x000000ffff0d7224 */ /* 0x000fe200018e0609 */
[----:B------:R-:W-:Y:S02]  /*a140*/  SEL R105, R12, R47, P0 ;  /* 0x0000002f0c697207 */ /* 0x000fe40000000000 */
[----:B------:R-:W-:Y:S02]  /*a150*/  SEL R95, R66, R67, P0 ;  /* 0x00000043425f7207 */ /* 0x000fe40000000000 */
[----:B------:R-:W-:Y:S02]  /*a160*/  SEL R56, R67, R66, P0 ;  /* 0x0000004243387207 */ /* 0x000fe40000000000 */
[----:B------:R-:W-:Y:S02]  /*a170*/  SEL R123, R88, R69, P0 ;  /* 0x00000045587b7207 */ /* 0x000fe40000000000 */
[----:B------:R-:W-:-:S02]  /*a180*/  SEL R38, R69, R88, P0 ;  /* 0x0000005845267207 */ /* 0x000fc40000000000 */
[----:B------:R-:W-:Y:S02]  /*a190*/  SEL R107, R26, R27, P0 ;  /* 0x0000001b1a6b7207 */ /* 0x000fe40000000000 */
[----:B------:R-:W-:Y:S01]  /*a1a0*/  SEL R48, R27, R26, P0 ;  /* 0x0000001a1b307207 */ /* 0x000fe20000000000 */
[----:B------:R-:W-:Y:S01]  /*a1b0*/  IMAD.X R27, RZ, RZ, R9, P6 ;  /* 0x000000ffff1b7224 */ /* 0x000fe200030e0609 */
        /* <DEDUP_REMOVED lines=9> */
[----:B------:R-:W-:Y:S01]  /*a250*/  SHF.R.U64 R6, R6, 0x3, RZ ;  /* 0x0000000306067819 */ /* 0x000fe200000012ff */
[----:B------:R-:W-:Y:S01]  /*a260*/  IMAD.X R101, RZ, RZ, R9, P5 ;  /* 0x000000ffff657224 */ /* 0x000fe200028e0609 */
[----:B------:R-:W-:-:S02]  /*a270*/  LOP3.LUT R26, R4, R37, RZ, 0x3c, !PT ;  /* 0x00000025041a7212 */ /* 0x000fc400078e3cff */
[C---:B------:R-:W-:Y:S02]  /*a280*/  IADD3 R83, P4, R8.reuse, 0x4020, RZ ;  /* 0x0000402008537810 */ /* 0x040fe40007f9e0ff */
[----:B------:R-:W-:Y:S02]  /*a290*/  IADD3 R60, P6, R8, 0x4060, RZ ;  /* 0x00004060083c7810 */ /* 0x000fe40007fde0ff */
[----:B------:R-:W-:Y:S02]  /*a2a0*/  LOP3.LUT R4, R79, 0x380, RZ, 0xc0, !PT ;  /* 0x000003804f047812 */ /* 0x000fe400078ec0ff */
[----:B------:R-:W-:Y:S02]  /*a2b0*/  SEL R109, R49, R10, P0 ;  /* 0x0000000a316d7207 */ /* 0x000fe40000000000 */
[----:B------:R-:W-:Y:S02]  /*a2c0*/  SEL R49, R10, R49, P0 ;  /* 0x000000310a317207 */ /* 0x000fe40000000000 */
[----:B------:R-:W-:-:S02]  /*a2d0*/  LOP3.LUT R5, R8, 0x380, RZ, 0xc0, !PT ;  /* 0x0000038008057812 */ /* 0x000fc400078ec0ff */
[----:B------:R-:W-:Y:S02]  /*a2e0*/  SHF.R.U64 R12, R12, 0x3, RZ ;  /* 0x000000030c0c7819 */ /* 0x000fe400000012ff */
[----:B------:R-:W-:Y:S02]  /*a2f0*/  LOP3.LUT R10, R6, R71, RZ, 0x3c, !PT ;  /* 0x00000047060a7212 */ /* 0x000fe400078e3cff */
[----:B------:R-:W-:Y:S02]  /*a300*/  LOP3.LUT R34, R87, 0x380, RZ, 0xc0, !PT ;  /* 0x0000038057227812 */ /* 0x000fe400078ec0ff */
[----:B------:R-:W-:Y:S02]  /*a310*/  LOP3.LUT R6, R83, 0x380, RZ, 0xc0, !PT ;  /* 0x0000038053067812 */ /* 0x000fe400078ec0ff */
[----:B------:R-:W-:Y:S02]  /*a320*/  LOP3.LUT R37, R60, 0x380, RZ, 0xc0, !PT ;  /* 0x000003803c257812 */ /* 0x000fe400078ec0ff */
[----:B------:R-:W-:-:S02]  /*a330*/  SHF.R.U64 R4, R4, 0x3, RZ ;  /* 0x0000000304047819 */ /* 0x000fc400000012ff */
[----:B------:R-:W-:Y:S02]  /*a340*/  SEL R137, R7, R14, P0 ;  /* 0x0000000e07897207 */ /* 0x000fe40000000000 */
[----:B------:R-:W-:Y:S01]  /*a350*/  SEL R31, R14, R7, P0 ;  /* 0x000000070e1f7207 */ /* 0x000fe20000000000 */
[----:B------:R-:W-:Y:S01]  /*a360*/  IMAD.X R7, RZ, RZ, R9, P4 ;  /* 0x000000ffff077224 */ /* 0x000fe200020e0609 */
[----:B------:R-:W-:Y:S02]  /*a370*/  SHF.R.U64 R5, R5, 0x3, RZ ;  /* 0x0000000305057819 */ /* 0x000fe400000012ff */
[----:B------:R-:W-:Y:S02]  /*a380*/  LOP3.LUT R14, R12, R75, RZ, 0x3c, !PT ;  /* 0x0000004b0c0e7212 */ /* 0x000fe400078e3cff */
[----:B------:R-:W-:Y:S02]  /*a390*/  SHF.R.U64 R34, R34, 0x3, RZ ;  /* 0x0000000322227819 */ /* 0x000fe400000012ff */
[----:B------:R-:W-:-:S02]  /*a3a0*/  SHF.R.U64 R6, R6, 0x3, RZ ;  /* 0x0000000306067819 */ /* 0x000fc400000012ff */
[----:B------:R-:W-:Y:S02]  /*a3b0*/  SHF.R.U64 R37, R37, 0x3, RZ ;  /* 0x0000000325257819 */ /* 0x000fe400000012ff */
[----:B------:R-:W-:Y:S02]  /*a3c0*/  LOP3.LUT R12, R4, R79, RZ, 0x3c, !PT ;  /* 0x0000004f040c7212 */ /* 0x000fe400078e3cff */
[----:B------:R-:W-:Y:S02]  /*a3d0*/  SEL R111, R80, R81, P0 ;  /* 0x00000051506f7207 */ /* 0x000fe40000000000 */
[----:B------:R-:W-:Y:S02]  /*a3e0*/  SEL R43, R81, R80, P0 ;  /* 0x00000050512b7207 */ /* 0x000fe40000000000 */
[----:B------:R-:W-:Y:S02]  /*a3f0*/  SEL R81, R15, R50, P0 ;  /* 0x000000320f517207 */ /* 0x000fe40000000000 */
[----:B------:R-:W-:Y:S01]  /*a400*/  SEL R50, R50, R15, P0 ;  /* 0x0000000f32327207 */ /* 0x000fe20000000000 */
[--C-:B------:R-:W-:Y:S01]  /*a410*/  IMAD.X R15, RZ, RZ, R9.reuse, P2 ;  /* 0x000000ffff0f7224 */ /* 0x100fe200010e0609 */
[----:B------:R-:W-:Y:S01]  /*a420*/  LOP3.LUT R8, R5, R8, RZ, 0x3c, !PT ;  /* 0x0000000805087212 */ /* 0x000fe200078e3cff */
[----:B------:R-:W-:Y:S01]  /*a430*/  IMAD.X R5, RZ, RZ, R9, P6 ;  /* 0x000000ffff057224 */ /* 0x000fe200030e0609 */
[----:B------:R-:W-:-:S02]  /*a440*/  LOP3.LUT R100, R34, R87, RZ, 0x3c, !PT ;  /* 0x0000005722647212 */ /* 0x000fc400078e3cff */
[----:B------:R-:W-:Y:S02]  /*a450*/  LOP3.LUT R6, R6, R83, RZ, 0x3c, !PT ;  /* 0x0000005306067212 */ /* 0x000fe400078e3cff */
[----:B------:R-:W-:Y:S02]  /*a460*/  LOP3.LUT R4, R37, R60, RZ, 0x3c, !PT ;  /* 0x0000003c25047212 */ /* 0x000fe400078e3cff */
[----:B------:R-:W-:Y:S02]  /*a470*/  MOV R34, R12 ;  /* 0x0000000c00227202 */ /* 0x000fe40000000f00 */
[----:B------:R-:W-:Y:S02]  /*a480*/  SEL R125, R41, R90, P0 ;  /* 0x0000005a297d7207 */ /* 0x000fe40000000000 */
[----:B------:R-:W-:Y:S02]  /*a490*/  SEL R41, R90, R41, P0 ;  /* 0x000000295a297207 */ /* 0x000fe40000000000 */
[----:B------:R-:W-:-:S02]  /*a4a0*/  MOV R8, R8 ;  /* 0x0000000800087202 */ /* 0x000fc40000000f00 */
[----:B------:R-:W-:Y:S02]  /*a4b0*/  MOV R10, R10 ;  /* 0x0000000a000a7202 */ /* 0x000fe40000000f00 */
[----:B------:R-:W-:Y:S02]  /*a4c0*/  MOV R100, R100 ;  /* 0x0000006400647202 */ /* 0x000fe40000000f00 */
[----:B------:R-:W-:Y:S02]  /*a4d0*/  MOV R9, R26 ;  /* 0x0000001a00097202 */ /* 0x000fe40000000f00 */
[----:B------:R-:W-:Y:S02]  /*a4e0*/  MOV R11, R14 ;  /* 0x0000000e000b7202 */ /* 0x000fe40000000f00 */
[----:B------:R-:W-:Y:S02]  /*a4f0*/  MOV R37, R6 ;  /* 0x0000000600257202 */ /* 0x000fe40000000f00 */
[----:B------:R-:W-:-:S02]  /*a500*/  MOV R101, R4 ;  /* 0x0000000400657202 */ /* 0x000fc40000000f00 */
[----:B--2---:R-:W-:Y:S01]  /*a510*/  LOP3.LUT R12, R24, 0x2, RZ, 0x3c, !PT ;  /* 0x00000002180c7812 */ /* 0x004fe200078e3cff */
[----:B------:R-:W-:Y:S04]  /*a520*/  SHFL.IDX PT, R61, R61, R24, 0x1c1f ;  /* 0x001c1f183d3d7589 */ /* 0x000fe800000e0000 */
        /* <DEDUP_REMOVED lines=31> */
[----:B------:R-:W0:Y:S04]  /*a720*/  SHFL.IDX PT, R66, R25, R12, 0x1c1f ;  /* 0x001c1f0c19427589 */ /* 0x000e2800000e0000 */
[----:B------:R-:W-:Y:S04]  /*a730*/  SHFL.IDX PT, R65, R65, R12, 0x1c1f ;  /* 0x001c1f0c41417589 */ /* 0x000fe800000e0000 */
[----:B------:R-:W-:Y:S04]  /*a740*/  SHFL.IDX PT, R24, R44, R12, 0x1c1f ;  /* 0x001c1f0c2c187589 */ /* 0x000fe800000e0000 */
[----:B------:R-:W-:Y:S04]  /*a750*/  SHFL.IDX PT, R25, R40, R12, 0x1c1f ;  /* 0x001c1f0c28197589 */ /* 0x000fe800000e0000 */
[----:B------:R-:W-:Y:S04]  /*a760*/  SHFL.IDX PT, R63, R48, R12, 0x1c1f ;  /* 0x001c1f0c303f7589 */ /* 0x000fe800000e0000 */
[----:B------:R-:W1:Y:S04]  /*a770*/  SHFL.IDX PT, R47, R47, R12, 0x1c1f ;  /* 0x001c1f0c2f2f7589 */ /* 0x000e6800000e0000 */
[----:B------:R-:W-:Y:S01]  /*a780*/  SHFL.IDX PT, R75, R30, R12, 0x1c1f ;  /* 0x001c1f0c1e4b7589 */ /* 0x000fe200000e0000 */
[----:B0-----:R-:W-:-:S02]  /*a790*/  SEL R64, R61, R66, P0 ;  /* 0x000000423d407207 */ /* 0x001fc40000000000 */
[----:B------:R-:W-:Y:S01]  /*a7a0*/  SEL R66, R66, R61, P0 ;  /* 0x0000003d42427207 */ /* 0x000fe20000000000 */
[----:B------:R-:W-:Y:S04]  /*a7b0*/  SHFL.IDX PT, R79, R32, R12, 0x1c1f ;  /* 0x001c1f0c204f7589 */ /* 0x000fe800000e0000 */
[----:B------:R-:W-:Y:S04]  /*a7c0*/  SHFL.IDX PT, R44, R54, R12, 0x1c1f ;  /* 0x001c1f0c362c7589 */ /* 0x000fe800000e0000 */
[----:B------:R1:W-:Y:S04]  /*a7d0*/  SHFL.IDX PT, R40, R56, R12, 0x1c1f ;  /* 0x001c1f0c38287589 */ /* 0x0003e800000e0000 */
[----:B------:R-:W-:Y:S04]  /*a7e0*/  SHFL.IDX PT, R71, R28, R12, 0x1c1f ;  /* 0x001c1f0c1c477589 */ /* 0x000fe800000e0000 */
[----:B------:R-:W-:Y:S01]  /*a7f0*/  SHFL.IDX PT, R84, R41, R12, 0x1c1f ;  /* 0x001c1f0c29547589 */ /* 0x000fe200000e0000 */
[----:B-1----:R-:W-:-:S03]  /*a800*/  SEL R56, R47, R76, P0 ;  /* 0x0000004c2f387207 */ /* 0x002fc60000000000 */
[----:B------:R-:W0:Y:S04]  /*a810*/  SHFL.IDX PT, R49, R49, R12, 0x1c1f ;  /* 0x001c1f0c31317589 */ /* 0x000e2800000e0000 */
[----:B------:R-:W1:Y:S04]  /*a820*/  SHFL.IDX PT, R30, R53, R12, 0x1c1f ;  /* 0x001c1f0c351e7589 */ /* 0x000e6800000e0000 */
[----:B------:R-:W2:Y:S04]  /*a830*/  SHFL.IDX PT, R50, R50, R12, 0x1c1f ;  /* 0x001c1f0c32327589 */ /* 0x000ea800000e0000 */
[----:B------:R-:W3:Y:S04]  /*a840*/  SHFL.IDX PT, R29, R29, R12, 0x1c1f ;  /* 0x001c1f0c1d1d7589 */ /* 0x000ee800000e0000 */
[----:B------:R4:W-:Y:S04]  /*a850*/  SHFL.IDX PT, R80, R39, R12, 0x1c1f ;  /* 0x001c1f0c27507589 */ /* 0x0009e800000e0000 */
[----:B------:R-:W3:Y:S04]  /*a860*/  SHFL.IDX PT, R41, R52, R12, 0x1c1f ;  /* 0x001c1f0c34297589 */ /* 0x000ee800000e0000 */
[----:B------:R2:W3:Y:S01]  /*a870*/  SHFL.IDX PT, R103, R68, R12, 0x1c1f ;  /* 0x001c1f0c44677589 */ /* 0x0004e200000e0000 */
[----:B0-----:R-:W-:-:S02]  /*a880*/  SEL R61, R49, R72, P0 ;  /* 0x00000048313d7207 */ /* 0x001fc40000000000 */
[----:B----4-:R-:W-:Y:S01]  /*a890*/  SEL R39, R62, R65, P0 ;  /* 0x000000413e277207 */ /* 0x010fe20000000000 */
[----:B------:R-:W0:Y:S01]  /*a8a0*/  SHFL.IDX PT, R14, R31, R12, 0x1c1f ;  /* 0x001c1f0c1f0e7589 */ /* 0x000e2200000e0000 */
[----:B-1----:R-:W-:-:S03]  /*a8b0*/  SEL R53, R30, R77, P0 ;  /* 0x0000004d1e357207 */ /* 0x002fc60000000000 */
[----:B------:R-:W-:Y:S01]  /*a8c0*/  SHFL.IDX PT, R83, R38, R12, 0x1c1f ;  /* 0x001c1f0c26537589 */ /* 0x000fe200000e0000 */
[----:B--2---:R-:W-:Y:S02]  /*a8d0*/  SEL R54, R81, R50, P0 ;  /* 0x0000003251367207 */ /* 0x004fe40000000000 */
[----:B------:R-:W-:Y:S01]  /*a8e0*/  SEL R68, R70, R71, P0 ;  /* 0x0000004746447207 */ /* 0x000fe20000000000 */
[----:B------:R1:W-:Y:S01]  /*a8f0*/  SHFL.IDX PT, R91, R42, R12, 0x1c1f ;  /* 0x001c1f0c2a5b7589 */ /* 0x0003e200000e0000 */
[----:B------:R-:W-:Y:S02]  /*a900*/  SEL R52, R50, R81, P0 ;  /* 0x0000005132347207 */ /* 0x000fe40000000000 */
[----:B---3--:R-:W-:Y:S01]  /*a910*/  SEL R67, R29, R6, P0 ;  /* 0x000000061d437207 */ /* 0x008fe20000000000 */
[----:B------:R-:W-:Y:S01]  /*a920*/  SHFL.IDX PT, R99, R43, R12, 0x1c1f ;  /* 0x001c1f0c2b637589 */ /* 0x000fe200000e0000 */
[----:B------:R-:W-:Y:S02]  /*a930*/  SEL R70, R71, R70, P0 ;  /* 0x0000004647467207 */ /* 0x000fe40000000000 */
[----:B------:R-:W-:Y:S01]  /*a940*/  SEL R81, R27, R84, P0 ;  /* 0x000000541b517207 */ /* 0x000fe20000000000 */
[----:B------:R-:W2:Y:S01]  /*a950*/  SHFL.IDX PT, R28, R51, R12, 0x1c1f ;  /* 0x001c1f0c331c7589 */ /* 0x000ea200000e0000 */
[----:B------:R-:W-:-:S02]  /*a960*/  SEL R50, R88, R41, P0 ;  /* 0x0000002958327207 */ /* 0x000fc40000000000 */
[----:B-1----:R-:W-:Y:S01]  /*a970*/  SEL R42, R95, R40, P0 ;  /* 0x000000285f2a7207 */ /* 0x002fe20000000000 */
[----:B------:R1:W3:Y:S01]  /*a980*/  SHFL.IDX PT, R26, R33, R12, 0x1c1f ;  /* 0x001c1f0c211a7589 */ /* 0x0002e200000e0000 */
[----:B------:R-:W-:Y:S02]  /*a990*/  SEL R40, R40, R95, P0 ;  /* 0x0000005f28287207 */ /* 0x000fe40000000000 */
[----:B------:R-:W-:Y:S01]  /*a9a0*/  SEL R48, R41, R88, P0 ;  /* 0x0000005829307207 */ /* 0x000fe20000000000 */
[----:B------:R-:W4:Y:S01]  /*a9b0*/  SHFL.IDX PT, R38, R57, R12, 0x1c1f ;  /* 0x001c1f0c39267589 */ /* 0x000f2200000e0000 */
[----:B------:R-:W-:Y:S02]  /*a9c0*/  SEL R95, R103, R96, P0 ;  /* 0x00000060675f7207 */ /* 0x000fe40000000000 */
[----:B0-----:R-:W-:Y:S01]  /*a9d0*/  SEL R71, R14, R7, P0 ;  /* 0x000000070e477207 */ /* 0x001fe20000000000 */
[----:B------:R-:W0:Y:S01]  /*a9e0*/  SHFL.IDX PT, R97, R59, R12, 0x1c1f ;  /* 0x001c1f0c3b617589 */ /* 0x000e2200000e0000 */
[----:B-1----:R-:W-:-:S03]  /*a9f0*/  SEL R33, R65, R62, P0 ;  /* 0x0000003e41217207 */ /* 0x002fc60000000000 */
[----:B------:R1:W-:Y:S01]  /*aa00*/  SHFL.IDX PT, R92, R46, R12, 0x1c1f ;  /* 0x001c1f0c2e5c7589 */ /* 0x0003e200000e0000 */
[----:B------:R-:W-:Y:S02]  /*aa10*/  SEL R62, R60, R63, P0 ;  /* 0x0000003f3c3e7207 */ /* 0x000fe40000000000 */
[----:B------:R-:W-:Y:S01]  /*aa20*/  SEL R60, R63, R60, P0 ;  /* 0x0000003c3f3c7207 */ /* 0x000fe20000000000 */
[----:B------:R-:W-:Y:S01]  /*aa30*/  SHFL.IDX PT, R31, R45, R12, 0x1c1f ;  /* 0x001c1f0c2d1f7589 */ /* 0x000fe200000e0000 */
[----:B------:R-:W-:Y:S02]  /*aa40*/  SEL R63, R72, R49, P0 ;  /* 0x00000031483f7207 */ /* 0x000fe40000000000 */
[----:B------:R-:W-:Y:S01]  /*aa50*/  SEL R65, R6, R29, P0 ;  /* 0x0000001d06417207 */ /* 0x000fe20000000000 */
[----:B------:R3:W0:Y:S01]  /*aa60*/  SHFL.IDX PT, R32, R55, R12, 0x1c1f ;  /* 0x001c1f0c37207589 */ /* 0x00062200000e0000 */
[----:B------:R-:W-:Y:S02]  /*aa70*/  SEL R72, R74, R75, P0 ;  /* 0x0000004b4a487207 */ /* 0x000fe40000000000 */
[----:B-1----:R-:W-:Y:S01]  /*aa80*/  SEL R46, R93, R44, P0 ;  /* 0x0000002c5d2e7207 */ /* 0x002fe20000000000 */
[----:B------:R1:W0:Y:S01]  /*aa90*/  SHFL.IDX PT, R105, R58, R12, 0x1c1f ;  /* 0x001c1f0c3a697589 */ /* 0x00022200000e0000 */
[----:B------:R-:W-:-:S02]  /*aaa0*/  SEL R44, R44, R93, P0 ;  /* 0x0000005d2c2c7207 */ /* 0x000fc40000000000 */
[----:B------:R-:W-:Y:S01]  /*aab0*/  SEL R93, R96, R103, P0 ;  /* 0x00000067605d7207 */ /* 0x000fe20000000000 */
[----:B------:R4:W0:Y:S01]  /*aac0*/  SHFL.IDX PT, R107, R69, R12, 0x1c1f ;  /* 0x001c1f0c456b7589 */ /* 0x00082200000e0000 */
[----:B--2---:R-:W-:Y:S01]  /*aad0*/  SEL R59, R73, R28, P0 ;  /* 0x0000001c493b7207 */ /* 0x004fe20000000000 */
[----:B------:R-:W-:Y:S01]  /*aae0*/  IMAD.U32 R103, RZ, RZ, UR8 ;  /* 0x00000008ff677e24 */ /* 0x000fe2000f8e00ff */
[----:B---3--:R-:W-:Y:S01]  /*aaf0*/  SEL R55, R77, R30, P0 ;  /* 0x0000001e4d377207 */ /* 0x008fe20000000000 */
[----:B------:R-:W-:Y:S01]  /*ab00*/  ULDC.64 UR8, c[0x0][0xc08] ;  /* 0x0003020000087ab9 */ /* 0x000fe20000000a00 */
[----:B------:R-:W-:Y:S02]  /*ab10*/  SEL R77, R15, R80, P0 ;  /* 0x000000500f4d7207 */ /* 0x000fe40000000000 */
[----:B-1----:R-:W-:Y:S02]  /*ab20*/  SEL R58, R76, R47, P0 ;  /* 0x0000002f4c3a7207 */ /* 0x002fe40000000000 */
[----:B------:R-:W-:-:S02]  /*ab30*/  SEL R76, R78, R79, P0 ;  /* 0x0000004f4e4c7207 */ /* 0x000fc40000000000 */
[----:B------:R-:W-:Y:S02]  /*ab40*/  SEL R78, R79, R78, P0 ;  /* 0x0000004e4f4e7207 */ /* 0x000fe40000000000 */
[----:B------:R-:W-:Y:S02]  /*ab50*/  SEL R79, R80, R15, P0 ;  /* 0x0000000f504f7207 */ /* 0x000fe40000000000 */
[----:B----4-:R-:W-:Y:S02]  /*ab60*/  SEL R69, R7, R14, P0 ;  /* 0x0000000e07457207 */ /* 0x010fe40000000000 */
        /* <DEDUP_REMOVED lines=10> */
[----:B0-----:R-:W-:Y:S02]  /*ac10*/  SEL R43, R94, R97, P0 ;  /* 0x000000615e2b7207 */ /* 0x001fe40000000000 */
        /* <DEDUP_REMOVED lines=12> */
[----:B------:R-:W-:Y:S02]  /*ace0*/  F2FP.BF16.F32.PACK_AB R4, R65, R64 ;  /* 0x000000404104723e */ /* 0x000fe400000010ff */
[----:B------:R-:W-:Y:S02]  /*acf0*/  F2FP.BF16.F32.PACK_AB R5, R63, R62 ;  /* 0x0000003e3f05723e */ /* 0x000fe400000010ff */
[----:B------:R-:W-:Y:S02]  /*ad00*/  F2FP.BF16.F32.PACK_AB R6, R67, R66 ;  /* 0x000000424306723e */ /* 0x000fe400000010ff */
[----:B------:R-:W-:-:S02]  /*ad10*/  F2FP.BF16.F32.PACK_AB R7, R61, R60 ;  /* 0x0000003c3d07723e */ /* 0x000fc400000010ff */
[----:B------:R-:W-:Y:S02]  /*ad20*/  SEL R86, R25, R86, P0 ;  /* 0x0000005619567207 */ /* 0x000fe40000000000 */
[----:B------:R-:W-:Y:S01]  /*ad30*/  SEL R87, R24, R87, P0 ;  /* 0x0000005718577207 */ /* 0x000fe20000000000 */
[----:B------:R0:W-:Y:S01]  /*ad40*/  STSM.16.M88.4 [R8], R4 ;  /* 0x0000000408007844 */ /* 0x0001e20000000200 */
[----:B------:R-:W-:Y:S02]  /*ad50*/  F2FP.BF16.F32.PACK_AB R12, R69, R68 ;  /* 0x00000044450c723e */ /* 0x000fe400000010ff */
[----:B------:R-:W-:Y:S02]  /*ad60*/  F2FP.BF16.F32.PACK_AB R13, R59, R58 ;  /* 0x0000003a3b0d723e */ /* 0x000fe400000010ff */
[----:B------:R-:W-:Y:S02]  /*ad70*/  F2FP.BF16.F32.PACK_AB R14, R71, R70 ;  /* 0x00000046470e723e */ /* 0x000fe400000010ff */
[----:B------:R-:W-:-:S02]  /*ad80*/  F2FP.BF16.F32.PACK_AB R15, R57, R56 ;  /* 0x00000038390f723e */ /* 0x000fc400000010ff */
[----:B------:R-:W-:Y:S02]  /*ad90*/  F2FP.BF16.F32.PACK_AB R24, R73, R72 ;  /* 0x000000484918723e */ /* 0x000fe400000010ff */
[----:B------:R-:W-:Y:S01]  /*ada0*/  F2FP.BF16.F32.PACK_AB R25, R55, R54 ;  /* 0x000000363719723e */ /* 0x000fe200000010ff */
[----:B------:R1:W-:Y:S01]  /*adb0*/  STSM.16.M88.4 [R9], R12 ;  /* 0x0000000c09007844 */ /* 0x0003e20000000200 */
[----:B------:R-:W-:Y:S02]  /*adc0*/  F2FP.BF16.F32.PACK_AB R26, R75, R74 ;  /* 0x0000004a4b1a723e */ /* 0x000fe400000010ff */
[----:B------:R-:W-:Y:S02]  /*add0*/  F2FP.BF16.F32.PACK_AB R27, R53, R52 ;  /* 0x00000034351b723e */ /* 0x000fe400000010ff */
[----:B------:R-:W-:Y:S02]  /*ade0*/  F2FP.BF16.F32.PACK_AB R28, R77, R76 ;  /* 0x0000004c4d1c723e */ /* 0x000fe400000010ff */
[----:B------:R-:W-:Y:S01]  /*adf0*/  F2FP.BF16.F32.PACK_AB R29, R51, R50 ;  /* 0x00000032331d723e */ /* 0x000fe200000010ff */
[----:B------:R2:W-:Y:S01]  /*ae00*/  STSM.16.M88.4 [R10], R24 ;  /* 0x000000180a007844 */ /* 0x0005e20000000200 */
[----:B------:R-:W-:-:S02]  /*ae10*/  F2FP.BF16.F32.PACK_AB R30, R79, R78 ;  /* 0x0000004e4f1e723e */ /* 0x000fc400000010ff */
[----:B------:R-:W-:Y:S02]  /*ae20*/  F2FP.BF16.F32.PACK_AB R31, R49, R48 ;  /* 0x00000030311f723e */ /* 0x000fe400000010ff */
[----:B------:R-:W-:Y:S02]  /*ae30*/  SEL R92, R102, R105, P0 ;  /* 0x00000069665c7207 */ /* 0x000fe40000000000 */
[----:B------:R-:W-:Y:S01]  /*ae40*/  SEL R94, R105, R102, P0 ;  /* 0x00000066695e7207 */ /* 0x000fe20000000000 */
[----:B------:R3:W-:Y:S01]  /*ae50*/  STSM.16.M88.4 [R11], R28 ;  /* 0x0000001c0b007844 */ /* 0x0007e20000000200 */
[----:B------:R-:W-:Y:S01]  /*ae60*/  SEL R38, R104, R107, P0 ;  /* 0x0000006b68267207 */ /* 0x000fe20000000000 */
[----:B------:R-:W-:Y:S01]  /*ae70*/  IMAD.U32 R102, RZ, RZ, UR7 ;  /* 0x00000007ff667e24 */ /* 0x000fe2000f8e00ff */
[----:B------:R-:W-:Y:S02]  /*ae80*/  SEL R32, R107, R104, P0 ;  /* 0x000000686b207207 */ /* 0x000fe40000000000 */
[----:B0-----:R-:W-:-:S02]  /*ae90*/  F2FP.BF16.F32.PACK_AB R4, R81, R80 ;  /* 0x000000505104723e */ /* 0x001fc400000010ff */
[----:B------:R-:W-:Y:S02]  /*aea0*/  F2FP.BF16.F32.PACK_AB R5, R47, R46 ;  /* 0x0000002e2f05723e */ /* 0x000fe400000010ff */
[----:B------:R-:W-:Y:S02]  /*aeb0*/  F2FP.BF16.F32.PACK_AB R6, R83, R82 ;  /* 0x000000525306723e */ /* 0x000fe400000010ff */
[----:B------:R-:W-:Y:S02]  /*aec0*/  F2FP.BF16.F32.PACK_AB R7, R45, R44 ;  /* 0x0000002c2d07723e */ /* 0x000fe400000010ff */
[----:B------:R-:W-:Y:S02]  /*aed0*/  F2FP.BF16.F32.PACK_AB R8, R85, R84 ;  /* 0x000000545508723e */ /* 0x000fe400000010ff */
[----:B-1----:R-:W-:Y:S01]  /*aee0*/  F2FP.BF16.F32.PACK_AB R9, R43, R42 ;  /* 0x0000002a2b09723e */ /* 0x002fe200000010ff */
[----:B------:R-:W-:Y:S01]  /*aef0*/  STSM.16.M88.4 [R34], R4 ;  /* 0x0000000422007844 */ /* 0x000fe20000000200 */
[----:B--2---:R-:W-:-:S02]  /*af00*/  F2FP.BF16.F32.PACK_AB R10, R87, R86 ;  /* 0x00000056570a723e */ /* 0x004fc400000010ff */
[----:B---3--:R-:W-:Y:S02]  /*af10*/  F2FP.BF16.F32.PACK_AB R11, R41, R40 ;  /* 0x00000028290b723e */ /* 0x008fe400000010ff */
[----:B------:R-:W-:Y:S02]  /*af20*/  F2FP.BF16.F32.PACK_AB R12, R89, R88 ;  /* 0x00000058590c723e */ /* 0x000fe400000010ff */
[----:B------:R-:W-:Y:S01]  /*af30*/  F2FP.BF16.F32.PACK_AB R13, R93, R92 ;  /* 0x0000005c5d0d723e */ /* 0x000fe200000010ff */
[----:B------:R0:W-:Y:S01]  /*af40*/  STSM.16.M88.4 [R37], R8 ;  /* 0x0000000825007844 */ /* 0x0001e20000000200 */
[----:B------:R-:W-:Y:S02]  /*af50*/  F2FP.BF16.F32.PACK_AB R14, R91, R90 ;  /* 0x0000005a5b0e723e */ /* 0x000fe400000010ff */
[----:B------:R-:W-:Y:S02]  /*af60*/  F2FP.BF16.F32.PACK_AB R15, R95, R94 ;  /* 0x0000005e5f0f723e */ /* 0x000fe400000010ff */
[----:B------:R-:W-:-:S02]  /*af70*/  F2FP.BF16.F32.PACK_AB R24, R97, R96 ;  /* 0x000000606118723e */ /* 0x000fc400000010ff */
[----:B------:R-:W-:Y:S01]  /*af80*/  F2FP.BF16.F32.PACK_AB R25, R39, R38 ;  /* 0x000000262719723e */ /* 0x000fe200000010ff */
[----:B------:R1:W-:Y:S01]  /*af90*/  STSM.16.M88.4 [R100], R12 ;  /* 0x0000000c64007844 */ /* 0x0003e20000000200 */
[----:B------:R-:W-:Y:S02]  /*afa0*/  F2FP.BF16.F32.PACK_AB R26, R99, R98 ;  /* 0x00000062631a723e */ /* 0x000fe400000010ff */
[----:B------:R-:W-:Y:S02]  /*afb0*/  F2FP.BF16.F32.PACK_AB R27, R33, R32 ;  /* 0x00000020211b723e */ /* 0x000fe400000010ff */
[----:B------:R-:W-:-:S03]  /*afc0*/  ISETP.NE.U32.AND P0, PT, RZ, UR10, PT ;  /* 0x0000000aff007c0c */ /* 0x000fc6000bf05070 */
[----:B------:R1:W-:Y:S01]  /*afd0*/  STSM.16.M88.4 [R101], R24 ;  /* 0x0000001865007844 */ /* 0x0003e20000000200 */
[----:B------:R-:W-:Y:S01]  /*afe0*/  BAR.SYNC.DEFER_BLOCKING 0x1, 0x100 ;  /* 0x0044000000007b1d */ /* 0x000fe20000010000 */
[----:B------:R-:W-:-:S07]  /*aff0*/  ISETP.NE.AND.EX P0, PT, RZ, UR11, PT, P0 ;  /* 0x0000000bff007c0c */ /* 0x000fce000bf05300 */
[----:B0-----:R-:W0:Y:S06]  /*b000*/  LDC R37, c[0x0][0xbe8] ;  /* 0x0002fa00ff257b82 */ /* 0x001e2c0000000800 */
[----:B------:R-:W2:Y:S01]  /*b010*/  @P0 LDG.E R28, desc[UR50][R102.64] ;  /* 0x00000032661c0981 */ /* 0x000ea2000c1e1900 */
[----:B------:R-:W-:-:S04]  /*b020*/  UISETP.NE.U32.AND UP0, UPT, UR8, URZ, UPT ;  /* 0x0000003f0800728c */ /* 0x000fc8000bf05070 */
[----:B------:R-:W-:Y:S01]  /*b030*/  UISETP.NE.AND.EX UP0, UPT, UR9, URZ, UPT, UP0 ;  /* 0x0000003f0900728c */ /* 0x000fe2000bf05300 */
[----:B0-----:R-:W-:-:S05]  /*b040*/  ISETP.NE.AND P1, PT, R37, 0x1, PT ;  /* 0x000000012500780c */ /* 0x001fca0003f25270 */
[----:B------:R-:W-:-:S05]  /*b050*/  PLOP3.LUT P4, PT, PT, PT, UP0, 0x80, 0x0 ;  /* 0x000000000000781c */ /* 0x000fca0003f8f008 */
[----:B------:R-:W-:-:S03]  /*b060*/  @UP0 UIADD3 UR8, UP1, UR4, UR8, URZ ;  /* 0x0000000804080290 */ /* 0x000fc6000ff3e03f */
[----:B------:R-:W0:Y:S01]  /*b070*/  @P1 LDC R6, c[0x0][0xbec] ;  /* 0x0002fb00ff061b82 */ /* 0x000e220000000800 */
[----:B------:R-:W-:Y:S02]  /*b080*/  @UP0 UIADD3.X UR9, UR12, UR9, URZ, UP1, !UPT ;  /* 0x000000090c090290 */ /* 0x000fe40008ffe43f */
[----:B------:R-:W-:Y:S01]  /*b090*/  UISETP.GT.AND UP1, UPT, UR44, 0x1, UPT ;  /* 0x000000012c00788c */ /* 0x000fe2000bf24270 */
[----:B------:R-:W-:Y:S01]  /*b0a0*/  IMAD.U32 R4, RZ, RZ, UR8 ;  /* 0x00000008ff047e24 */ /* 0x000fe2000f8e00ff */
[----:B------:R-:W-:Y:S01]  /*b0b0*/  ULDC UR4, c[0x0][0xa88] ;  /* 0x0002a20000047ab9 */ /* 0x000fe20000000800 */
[----:B------:R-:W-:Y:S01]  /*b0c0*/  UMOV UR16, 0x9b8 ;  /* 0x000009b800107882 */ /* 0x000fe20000000000 */
[----:B------:R-:W-:Y:S01]  /*b0d0*/  IMAD.U32 R34, RZ, RZ, UR4 ;  /* 0x00000004ff227e24 */ /* 0x000fe2000f8e00ff */
[----:B------:R-:W3:Y:S01]  /*b0e0*/  @P1 LDC R9, c[0x0][0xbf0] ;  /* 0x0002fc00ff091b82 */ /* 0x000ee20000000800 */
[----:B------:R-:W-:Y:S01]  /*b0f0*/  USEL UR16, UR16, 0x978, UP1 ;  /* 0x0000097810107887 */ /* 0x000fe20008800000 */
[----:B------:R-:W-:Y:S01]  /*b100*/  IMAD.U32 R5, RZ, RZ, UR9 ;  /* 0x00000009ff057e24 */ /* 0x000fe2000f8e00ff */
[----:B------:R-:W-:-:S04]  /*b110*/  UISETP.NE.U32.AND UP0, UPT, UR10, URZ, UPT ;  /* 0x0000003f0a00728c */ /* 0x000fc8000bf05070 */
[----:B------:R4:W5:Y:S01]  /*b120*/  @P4 LDG.E R34, desc[UR50][R4.64] ;  /* 0x0000003204224981 */ /* 0x000962000c1e1900 */
[----:B------:R-:W-:Y:S01]  /*b130*/  UISETP.NE.AND.EX UP0, UPT, UR11, URZ, UPT, UP0 ;  /* 0x0000003f0b00728c */ /* 0x000fe2000bf05300 */
[----:B------:R-:W-:Y:S01]  /*b140*/  UMOV UR4, URZ ;  /* 0x0000003f00047c82 */ /* 0x000fe20008000000 */
[----:B------:R-:W-:-:S03]  /*b150*/  USEL UR7, UR39, URZ, UP1 ;  /* 0x0000003f27077287 */ /* 0x000fc60008800000 */
[----:B------:R-:W-:Y:S01]  /*b160*/  ULDC.64 UR10, c[0x0][UR16+0x218] ;  /* 0x00008600100a7abb */ /* 0x000fe20008000a00 */
[----:B------:R-:W-:Y:S01]  /*b170*/  ULDC.64 UR14, c[0x0][UR16+0x228] ;  /* 0x00008a00100e7abb */ /* 0x000fe20008000a00 */
[----:B------:R-:W-:Y:S01]  /*b180*/  USEL UR36, UR36, URZ, !UP0 ;  /* 0x0000003f24247287 */ /* 0x000fe2000c000000 */
[----:B----4-:R-:W-:Y:S01]  /*b190*/  IMAD.U32 R4, RZ, RZ, UR38 ;  /* 0x00000026ff047e24 */ /* 0x010fe2000f8e00ff */
[----:B------:R-:W-:Y:S01]  /*b1a0*/  ULDC.64 UR12, c[0x0][UR16+0x220] ;  /* 0x00008800100c7abb */ /* 0x000fe20008000a00 */
[----:B------:R-:W-:Y:S02]  /*b1b0*/  UIMAD.WIDE.U32 UR8, UR10, UR40, URZ ;  /* 0x000000280a0872a5 */ /* 0x000fe4000f8e003f */
[----:B------:R-:W-:Y:S01]  /*b1c0*/  IMAD R11, R4, 0x80, R219 ;  /* 0x00000080040b7824 */ /* 0x000fe200078e02db */
[----:B------:R-:W-:Y:S02]  /*b1d0*/  UIMAD.WIDE.U32 UR18, UR14, UR7, URZ ;  /* 0x000000070e1272a5 */ /* 0x000fe4000f8e003f */
[----:B------:R-:W-:Y:S01]  /*b1e0*/  UIMAD UR10, UR11, UR40, URZ ;  /* 0x000000280b0a72a4 */ /* 0x000fe2000f8e023f */
[----:B0-----:R-:W-:Y:S01]  /*b1f0*/  @P1 IMAD.HI.U32 R4, R11, R6, RZ ;  /* 0x000000060b041227 */ /* 0x001fe200078e00ff */
[----:B------:R-:W-:-:S02]  /*b200*/  UIMAD UR14, UR15, UR7, URZ ;  /* 0x000000070f0e72a4 */ /* 0x000fc4000f8e023f */
[----:B------:R-:W-:Y:S01]  /*b210*/  USEL UR37, UR37, URZ, !UP0 ;  /* 0x0000003f25257287 */ /* 0x000fe2000c000000 */
[----:B------:R-:W-:Y:S01]  /*b220*/  IMAD.MOV.U32 R7, RZ, RZ, R11 ;  /* 0x000000ffff077224 */ /* 0x000fe200078e000b */
[----:B------:R-:W-:Y:S01]  /*b230*/  UIMAD UR7, UR13, UR36, URZ ;  /* 0x000000240d0772a4 */ /* 0x000fe2000f8e023f */
[----:B---3--:R-:W-:Y:S01]  /*b240*/  @P1 SHF.R.U32.HI R7, RZ, R9, R4 ;  /* 0x00000009ff071219 */ /* 0x008fe20000011604 */
[----:B------:R-:W-:Y:S01]  /*b250*/  UIADD3 UR9, UR9, UR10, URZ ;  /* 0x0000000a09097290 */ /* 0x000fe2000fffe03f */
[----:B------:R-:W-:Y:S01]  /*b260*/  IMAD.U32 R4, RZ, RZ, UR18 ;  /* 0x00000012ff047e24 */ /* 0x000fe2000f8e00ff */
[----:B------:R-:W-:Y:S01]  /*b270*/  UIMAD.WIDE.U32 UR10, UR12, UR36, URZ ;  /* 0x000000240c0a72a5 */ /* 0x000fe2000f8e003f */
[----:B------:R-:W-:Y:S01]  /*b280*/  IMAD.U32 R5, RZ, RZ, UR19 ;  /* 0x00000013ff057e24 */ /* 0x000fe2000f8e00ff */
[----:B------:R-:W-:Y:S01]  /*b290*/  UIMAD UR7, UR12, UR37, UR7 ;  /* 0x000000250c0772a4 */ /* 0x000fe2000f8e0207 */
[--C-:B------:R-:W-:Y:S01]  /*b2a0*/  IMAD.MOV R6, RZ, RZ, -R7.reuse ;  /* 0x000000ffff067224 */ /* 0x100fe200078e0a07 */
[----:B------:R-:W-:Y:S01]  /*b2b0*/  UIADD3 UR14, UR19, UR14, URZ ;  /* 0x0000000e130e7290 */ /* 0x000fe2000fffe03f */
[----:B------:R-:W-:Y:S01]  /*b2c0*/  SHF.R.S32.HI R5, RZ, 0x1f, R7 ;  /* 0x0000001fff057819 */ /* 0x000fe20000011407 */
[----:B------:R-:W-:Y:S01]  /*b2d0*/  UIADD3 UR7, UR11, UR7, URZ ;  /* 0x000000070b077290 */ /* 0x000fe2000fffe03f */
[----:B------:R-:W-:-:S03]  /*b2e0*/  IMAD R9, R37, R6, R11 ;  /* 0x0000000625097224 */ /* 0x000fc600078e020b */
[----:B------:R-:W-:Y:S02]  /*b2f0*/  IMAD.U32 R8, RZ, RZ, UR14 ;  /* 0x0000000eff087e24 */ /* 0x000fe4000f8e00ff */
[----:B------:R-:W-:Y:S02]  /*b300*/  SHF.R.S32.HI R6, RZ, 0x1f, R9 ;  /* 0x0000001fff067819 */ /* 0x000fe40000011409 */
[----:B--2---:R-:W-:-:S13]  /*b310*/  @P0 R2UR UR4, R28 ;  /* 0x000000001c0402ca */ /* 0x004fda00000e0000 */
[----:B------:R-:W-:Y:S02]  /*b320*/  UIADD3 UR8, UP0, UP2, UR10, UR8, UR4 ;  /* 0x000000080a087290 */ /* 0x000fe4000fa1e004 */
[----:B------:R-:W-:Y:S01]  /*b330*/  USHF.R.S32.HI UR12, URZ, 0x1f, UR4 ;  /* 0x0000001f3f0c7899 */ /* 0x000fe20008011404 */
[----:B------:R-:W-:Y:S01]  /*b340*/  ULDC.64 UR10, c[0x0][0xba8] ;  /* 0x0002ea00000a7ab9 */ /* 0x000fe20000000a00 */
[----:B------:R-:W-:Y:S02]  /*b350*/  @!UP1 ULDC UR10, c[0x0][0xb50] ;  /* 0x0002d400000a9ab9 */ /* 0x000fe40000000800 */
[----:B------:R-:W-:Y:S01]  /*b360*/  UIADD3.X UR7, UR7, UR9, UR12, UP0, UP2 ;  /* 0x0000000907077290 */ /* 0x000fe200087e440c */
[----:B------:R-:W-:Y:S01]  /*b370*/  IADD3 R4, P2, P3, R7, UR8, R4 ;  /* 0x0000000807047c10 */ /* 0x000fe2000fb5e004 */
[----:B------:R-:W-:Y:S01]  /*b380*/  @!UP1 ULDC UR11, c[0x0][0xb54] ;  /* 0x0002d500000b9ab9 */ /* 0x000fe20000000800 */
[----:B------:R-:W-:Y:S02]  /*b390*/  ULDC.64 UR8, c[0x0][UR16+0x210] ;  /* 0x0000840010087abb */ /* 0x000fe40008000a00 */
[----:B------:R-:W-:Y:S01]  /*b3a0*/  IMAD R7, R9, UR9, RZ ;  /* 0x0000000909077c24 */ /* 0x000fe2000f8e02ff */
[----:B------:R-:W-:-:S03]  /*b3b0*/  IADD3.X R5, R5, UR7, R8, P2, P3 ;  /* 0x0000000705057c10 */ /* 0x000fc600097e6408 */
[----:B------:R-:W-:Y:S02]  /*b3c0*/  IMAD R7, R6, UR8, R7 ;  /* 0x0000000806077c24 */ /* 0x000fe4000f8e0207 */
[----:B------:R-:W-:-:S04]  /*b3d0*/  IMAD.WIDE.U32 R4, R9, UR8, R4 ;  /* 0x0000000809047c25 */ /* 0x000fc8000f8e0004 */
[----:B------:R-:W-:Y:S01]  /*b3e0*/  IMAD.IADD R5, R5, 0x1, R7 ;  /* 0x0000000105057824 */ /* 0x000fe200078e0207 */
[----:B------:R-:W-:-:S04]  /*b3f0*/  LEA R8, P2, R4, UR10, 0x2 ;  /* 0x0000000a04087c11 */ /* 0x000fc8000f8410ff */
[----:B------:R-:W-:Y:S01]  /*b400*/  LEA.HI.X R10, R4, UR11, R5, 0x2, P2 ;  /* 0x0000000b040a7c11 */ /* 0x000fe200090f1405 */
[----:B-1----:R-:W-:Y:S08]  /*b410*/  @P4 BRA `(.L_x_210) ;  /* 0x0000000000104947 */ /* 0x002ff00003800000 */
[----:B------:R-:W-:Y:S05]  /*b420*/  @!P0 BRA `(.L_x_210) ;  /* 0x00000000000c8947 */ /* 0x000fea0003800000 */
[----:B------:R-:W2:Y:S04]  /*b430*/  LDG.E R5, desc[UR50][R102.64] ;  /* 0x0000003266057981 */ /* 0x000ea8000c1e1900 */
[----:B-----5:R-:W2:Y:S02]  /*b440*/  LDG.E R34, desc[UR50][R102.64+0x4] ;  /* 0x0000043266227981 */ /* 0x020ea4000c1e1900 */
[----:B--2---:R-:W-:-:S07]  /*b450*/  IMAD.IADD R34, R34, 0x1, -R5 ;  /* 0x0000000122227824 */ /* 0x004fce00078e0a05 */
.L_x_210:
[----:B------:R-:W-:Y:S01]  /*b460*/  IMAD.U32 R13, RZ, RZ, UR38 ;  /* 0x00000026ff0d7e24 */ /* 0x000fe2000f8e00ff */
[----:B------:R-:W-:Y:S01]  /*b470*/  SHFL.IDX PT, R4, R8, RZ, 0x1c1f ;  /* 0x001c1fff08047589 */ /* 0x000fe200000e0000 */
[----:B-----5:R-:W-:Y:S01]  /*b480*/  IMAD R34, R34, R37, RZ ;  /* 0x0000002522227224 */ /* 0x020fe200078e02ff */
[----:B------:R-:W-:Y:S01]  /*b490*/  LOP3.LUT P0, RZ, R201, 0x3, RZ, 0xc0, !PT ;  /* 0x00000003c9ff7812 */ /* 0x000fe2000780c0ff */
[----:B------:R-:W-:Y:S01]  /*b4a0*/  IMAD R13, R13, 0x80, R218 ;  /* 0x000000800d0d7824 */ /* 0x000fe200078e02da */
[----:B------:R-:W0:Y:S01]  /*b4b0*/  SHFL.IDX PT, R5, R10, RZ, 0x1c1f ;  /* 0x001c1fff0a057589 */ /* 0x000e2200000e0000 */
[----:B------:R-:W-:Y:S02]  /*b4c0*/  PLOP3.LUT P3, PT, PT, PT, UP1, 0x80, 0x0 ;  /* 0x000000000000781c */ /* 0x000fe40003f6f018 */
[C---:B------:R-:W-:Y:S01]  /*b4d0*/  VIADD R9, R13.reuse, 0x8 ;  /* 0x000000080d097836 */ /* 0x040fe20000000000 */
[----:B------:R-:W-:Y:S01]  /*b4e0*/  SHFL.IDX PT, R6, R8, 0x1, 0x1c1f ;  /* 0x003c1f0008067f89 */ /* 0x000fe200000e0000 */
[----:B------:R-:W-:-:S03]  /*b4f0*/  ISETP.GE.OR P2, PT, R13, R34, P0 ;  /* 0x000000220d00720c */ /* 0x000fc60000746670 */
[----:B------:R-:W1:Y:S01]  /*b500*/  SHFL.IDX PT, R7, R10, 0x1, 0x1c1f ;  /* 0x003c1f000a077f89 */ /* 0x000e6200000e0000 */
[----:B------:R-:W-:-:S09]  /*b510*/  ISETP.GE.OR P0, PT, R9, R34, P0 ;  /* 0x000000220900720c */ /* 0x000fd20000706670 */
[----:B0-----:R0:W-:Y:S01]  /*b520*/  @!P2 ST.E desc[UR50][R4.64], R3 ;  /* 0x000000030400a985 */ /* 0x0011e2000c101932 */
[----:B------:R-:W-:-:S03]  /*b530*/  ISETP.GE.AND P2, PT, R13, R34, PT ;  /* 0x000000220d00720c */ /* 0x000fc60003f46270 */
[----:B-1----:R0:W-:Y:S01]  /*b540*/  @!P0 ST.E desc[UR50][R6.64], R0 ;  /* 0x0000000006008985 */ /* 0x0021e2000c101932 */
[----:B------:R-:W-:Y:S01]  /*b550*/  ISETP.GE.AND P0, PT, R9, R34, PT ;  /* 0x000000220900720c */ /* 0x000fe20003f06270 */
[----:B------:R-:W-:-:S12]  /*b560*/  @P3 BRA `(.L_x_211) ;  /* 0x0000000800903947 */ /* 0x000fd80003800000 */
[----:B0-----:R-:W-:Y:S01]  /*b570*/  IMAD R3, R200, 0x40, R2 ;  /* 0x00000040c8037824 */ /* 0x001fe200078e0202 */
[----:B------:R-:W0:Y:S01]  /*b580*/  @P1 LDC R32, c[0x0][0xbec] ;  /* 0x0002fb00ff201b82 */ /* 0x000e220000000800 */
[----:B------:R-:W-:Y:S02]  /*b590*/  ULDC.64 UR10, c[0x0][0xaa0] ;  /* 0x0002a800000a7ab9 */ /* 0x000fe40000000a00 */
[----:B------:R-:W-:-:S03]  /*b5a0*/  IMAD.WIDE R20, R3, 0x2, R20 ;  /* 0x0000000203147825 */ /* 0x000fc600078e0214 */
[C---:B------:R-:W-:Y:S02]  /*b5b0*/  IADD3 R9, P6, R20.reuse, 0x1000, RZ ;  /* 0x0000100014097810 */ /* 0x040fe40007fde0ff */
[C---:B------:R-:W-:Y:S02]  /*b5c0*/  IADD3 R13, P5, R20.reuse, 0x2000, RZ ;  /* 0x00002000140d7810 */ /* 0x040fe40007fbe0ff */
[----:B------:R-:W-:Y:S02]  /*b5d0*/  LOP3.LUT R8, R9, 0x380, RZ, 0xc0, !PT ;  /* 0x0000038009087812 */ /* 0x000fe400078ec0ff */
[C---:B------:R-:W-:Y:S02]  /*b5e0*/  IADD3 R25, P4, R20.reuse, 0x3000, RZ ;  /* 0x0000300014197810 */ /* 0x040fe40007f9e0ff */
[C---:B------:R-:W-:Y:S02]  /*b5f0*/  IADD3 R29, P3, R20.reuse, 0x4000, RZ ;  /* 0x00004000141d7810 */ /* 0x040fe40007f7e0ff */
[----:B------:R-:W-:-:S02]  /*b600*/  IADD3 R41, P2, R20, 0x5000, RZ ;  /* 0x0000500014297810 */ /* 0x000fc40007f5e0ff */
[C---:B------:R-:W-:Y:S02]  /*b610*/  IADD3 R45, P0, R20.reuse, 0x6000, RZ ;  /* 0x00006000142d7810 */ /* 0x040fe40007f1e0ff */
[----:B------:R-:W-:Y:S02]  /*b620*/  LOP3.LUT R5, R20, 0x380, RZ, 0xc0, !PT ;  /* 0x0000038014057812 */ /* 0x000fe400078ec0ff */
[----:B------:R-:W-:Y:S02]  /*b630*/  SHF.R.U64 R8, R8, 0x3, RZ ;  /* 0x0000000308087819 */ /* 0x000fe400000012ff */
[----:B------:R-:W-:Y:S02]  /*b640*/  LOP3.LUT R12, R13, 0x380, RZ, 0xc0, !PT ;  /* 0x000003800d0c7812 */ /* 0x000fe400078ec0ff */
[----:B------:R-:W-:Y:S02]  /*b650*/  LOP3.LUT R24, R25, 0x380, RZ, 0xc0, !PT ;  /* 0x0000038019187812 */ /* 0x000fe400078ec0ff */
[----:B------:R-:W-:-:S02]  /*b660*/  LOP3.LUT R28, R29, 0x380, RZ, 0xc0, !PT ;  /* 0x000003801d1c7812 */ /* 0x000fc400078ec0ff */
[----:B------:R-:W-:Y:S02]  /*b670*/  LOP3.LUT R40, R41, 0x380, RZ, 0xc0, !PT ;  /* 0x0000038029287812 */ /* 0x000fe400078ec0ff */
[----:B------:R-:W-:Y:S02]  /*b680*/  LOP3.LUT R44, R45, 0x380, RZ, 0xc0, !PT ;  /* 0x000003802d2c7812 */ /* 0x000fe400078ec0ff */
[----:B------:R-:W-:Y:S02]  /*b690*/  SHF.R.U64 R5, R5, 0x3, RZ ;  /* 0x0000000305057819 */ /* 0x000fe400000012ff */
[----:B------:R-:W-:Y:S01]  /*b6a0*/  LOP3.LUT R8, R8, R9, RZ, 0x3c, !PT ;  /* 0x0000000908087212 */ /* 0x000fe200078e3cff */
[----:B------:R-:W-:Y:S01]  /*b6b0*/  IMAD.X R9, RZ, RZ, R21, P6 ;  /* 0x000000ffff097224 */ /* 0x000fe200030e0615 */
[----:B------:R-:W-:Y:S02]  /*b6c0*/  IADD3 R3, P6, R20, 0x7000, RZ ;  /* 0x0000700014037810 */ /* 0x000fe40007fde0ff */
[----:B------:R-:W-:-:S02]  /*b6d0*/  SHF.R.U64 R12, R12, 0x3, RZ ;  /* 0x000000030c0c7819 */ /* 0x000fc400000012ff */
[----:B------:R-:W-:Y:S01]  /*b6e0*/  SHF.R.U64 R24, R24, 0x3, RZ ;  /* 0x0000000318187819 */ /* 0x000fe200000012ff */
[--C-:B------:R-:W-:Y:S01]  /*b6f0*/  IMAD.X R49, RZ, RZ, R21.reuse, P6 ;  /* 0x000000ffff317224 */ /* 0x100fe200030e0615 */
[----:B------:R-:W-:Y:S01]  /*b700*/  SHF.R.U64 R28, R28, 0x3, RZ ;  /* 0x000000031c1c7819 */ /* 0x000fe200000012ff */
[----:B------:R-:W-:Y:S01]  /*b710*/  UIMAD UR7, UR12, UR10, URZ ;  /* 0x0000000a0c0772a4 */ /* 0x000fe2000f8e023f */
[----:B------:R-:W-:Y:S01]  /*b720*/  SHF.R.U64 R40, R40, 0x3, RZ ;  /* 0x0000000328287819 */ /* 0x000fe200000012ff */
[----:B------:R-:W-:Y:S01]  /*b730*/  UIMAD.WIDE.U32 UR8, UR4, UR10, URZ ;  /* 0x0000000a040872a5 */ /* 0x000fe2000f8e003f */
[----:B------:R-:W-:Y:S01]  /*b740*/  SHF.R.U64 R44, R44, 0x3, RZ ;  /* 0x000000032c2c7819 */ /* 0x000fe200000012ff */
[----:B------:R-:W-:Y:S01]  /*b750*/  IMAD.U32 R33, RZ, RZ, UR38 ;  /* 0x00000026ff217e24 */ /* 0x000fe2000f8e00ff */
[----:B------:R-:W-:Y:S01]  /*b760*/  LOP3.LUT R20, R5, R20, RZ, 0x3c, !PT ;  /* 0x0000001405147212 */ /* 0x000fe200078e3cff */
[----:B------:R-:W-:Y:S01]  /*b770*/  ULDC.64 UR12, c[0x0][0xaf0] ;  /* 0x0002bc00000c7ab9 */ /* 0x000fe20000000a00 */
[----:B------:R-:W-:Y:S01]  /*b780*/  LOP3.LUT R12, R12, R13, RZ, 0x3c, !PT ;  /* 0x0000000d0c0c7212 */ /* 0x000fe200078e3cff */
[--C-:B------:R-:W-:Y:S01]  /*b790*/  IMAD.X R13, RZ, RZ, R21.reuse, P5 ;  /* 0x000000ffff0d7224 */ /* 0x100fe200028e0615 */
[----:B------:R-:W-:Y:S01]  /*b7a0*/  LOP3.LUT R24, R24, R25, RZ, 0x3c, !PT ;  /* 0x0000001918187212 */ /* 0x000fe200078e3cff */
[--C-:B------:R-:W-:Y:S01]  /*b7b0*/  IMAD.X R25, RZ, RZ, R21.reuse, P4 ;  /* 0x000000ffff197224 */ /* 0x100fe200020e0615 */
[----:B------:R-:W-:Y:S01]  /*b7c0*/  LOP3.LUT R28, R28, R29, RZ, 0x3c, !PT ;  /* 0x0000001d1c1c7212 */ /* 0x000fe200078e3cff */
[--C-:B------:R-:W-:Y:S01]  /*b7d0*/  IMAD.X R29, RZ, RZ, R21.reuse, P3 ;  /* 0x000000ffff1d7224 */ /* 0x100fe200018e0615 */
[----:B------:R-:W-:Y:S01]  /*b7e0*/  LOP3.LUT R40, R40, R41, RZ, 0x3c, !PT ;  /* 0x0000002928287212 */ /* 0x000fe200078e3cff */
[--C-:B------:R-:W-:Y:S01]  /*b7f0*/  IMAD.X R41, RZ, RZ, R21.reuse, P2 ;  /* 0x000000ffff297224 */ /* 0x100fe200010e0615 */
[----:B------:R-:W-:Y:S01]  /*b800*/  LOP3.LUT R44, R44, R45, RZ, 0x3c, !PT ;  /* 0x0000002d2c2c7212 */ /* 0x000fe200078e3cff */
[----:B------:R-:W-:Y:S01]  /*b810*/  IMAD.X R45, RZ, RZ, R21, P0 ;  /* 0x000000ffff2d7224 */ /* 0x000fe200000e0615 */
[----:B------:R1:W5:Y:S01]  /*b820*/  LD.E.128 R4, desc[UR50][R20.64] ;  /* 0x0000003214047980 */ /* 0x000362000c101d00 */
[----:B------:R-:W-:Y:S01]  /*b830*/  LOP3.LUT R0, R3, 0x380, RZ, 0xc0, !PT ;  /* 0x0000038003007812 */ /* 0x000fe200078ec0ff */
[----:B------:R-:W-:-:S02]  /*b840*/  UIMAD UR7, UR4, UR11, UR7 ;  /* 0x0000000b040772a4 */ /* 0x000fc4000f8e0207 */
[----:B------:R-:W5:Y:S01]  /*b850*/  LD.E.128 R8, desc[UR50][R8.64] ;  /* 0x0000003208087980 */ /* 0x000f62000c101d00 */
[----:B------:R-:W-:-:S03]  /*b860*/  SHF.R.U64 R0, R0, 0x3, RZ ;  /* 0x0000000300007819 */ /* 0x000fc600000012ff */
[----:B------:R-:W5:Y:S01]  /*b870*/  LD.E.128 R12, desc[UR50][R12.64] ;  /* 0x000000320c0c7980 */ /* 0x000f62000c101d00 */
[----:B------:R-:W-:Y:S01]  /*b880*/  LOP3.LUT R48, R0, R3, RZ, 0x3c, !PT ;  /* 0x0000000300307212 */ /* 0x000fe200078e3cff */
[----:B-1----:R-:W1:Y:S01]  /*b890*/  @P1 LDC R21, c[0x0][0xbf0] ;  /* 0x0002fc00ff151b82 */ /* 0x002e620000000800 */
[----:B------:R-:W-:Y:S01]  /*b8a0*/  IMAD R0, R17, 0x20, R200 ;  /* 0x0000002011007824 */ /* 0x000fe200078e02c8 */
[----:B------:R-:W-:Y:S01]  /*b8b0*/  UIADD3 UR9, UR9, UR7, URZ ;  /* 0x0000000709097290 */ /* 0x000fe2000fffe03f */
[----:B------:R-:W5:Y:S01]  /*b8c0*/  LD.E.128 R24, desc[UR50][R24.64] ;  /* 0x0000003218187980 */ /* 0x000f62000c101d00 */
[----:B------:R-:W-:Y:S01]  /*b8d0*/  ULDC.64 UR10, c[0x0][0xae8] ;  /* 0x0002ba00000a7ab9 */ /* 0x000fe20000000a00 */
[----:B------:R-:W-:Y:S01]  /*b8e0*/  IMAD R33, R33, 0x80, R0 ;  /* 0x0000008021217824 */ /* 0x000fe200078e0200 */
[----:B------:R-:W-:Y:S01]  /*b8f0*/  USHF.R.S32.HI UR4, URZ, 0x1f, UR36 ;  /* 0x0000001f3f047899 */ /* 0x000fe20008011424 */
[----:B------:R-:W5:Y:S01]  /*b900*/  LD.E.128 R28, desc[UR50][R28.64] ;  /* 0x000000321c1c7980 */ /* 0x000f62000c101d00 */
[----:B------:R-:W-:Y:S01]  /*b910*/  UIMAD.WIDE.U32 UR8, UR40, UR10, UR8 ;  /* 0x0000000a280872a5 */ /* 0x000fe2000f8e0008 */
[----:B0-----:R-:W-:Y:S01]  /*b920*/  @P1 IMAD.HI.U32 R0, R33, R32, RZ ;  /* 0x0000002021001227 */ /* 0x001fe200078e00ff */
[----:B------:R-:W-:Y:S01]  /*b930*/  UIMAD UR4, UR4, UR12, URZ ;  /* 0x0000000c040472a4 */ /* 0x000fe2000f8e023f */
[----:B------:R-:W5:Y:S01]  /*b940*/  LD.E.128 R40, desc[UR50][R40.64] ;  /* 0x0000003228287980 */ /* 0x000f62000c101d00 */
[----:B------:R-:W-:Y:S01]  /*b950*/  UIMAD UR9, UR40, UR11, UR9 ;  /* 0x0000000b280972a4 */ /* 0x000fe2000f8e0209 */
[----:B------:R-:W-:Y:S01]  /*b960*/  IMAD.MOV.U32 R3, RZ, RZ, R33 ;  /* 0x000000ffff037224 */ /* 0x000fe200078e0021 */
[----:B------:R-:W-:Y:S01]  /*b970*/  UIMAD UR4, UR36, UR13, UR4 ;  /* 0x0000000d240472a4 */ /* 0x000fe2000f8e0204 */
[----:B------:R-:W5:Y:S01]  /*b980*/  LD.E.128 R44, desc[UR50][R44.64] ;  /* 0x000000322c2c7980 */ /* 0x000f62000c101d00 */
[----:B------:R-:W-:-:S03]  /*b990*/  UIMAD.WIDE.U32 UR36, UR36, UR12, UR8 ;  /* 0x0000000c242472a5 */ /* 0x000fc6000f8e0008 */
[----:B------:R-:W-:Y:S01]  /*b9a0*/  ULDC.64 UR8, c[0x0][0xae0] ;  /* 0x0002b80000087ab9 */ /* 0x000fe20000000a00 */
[----:B------:R-:W5:Y:S01]  /*b9b0*/  LD.E.128 R48, desc[UR50][R48.64] ;  /* 0x0000003230307980 */ /* 0x000f62000c101d00 */
[----:B-1----:R-:W-:Y:S01]  /*b9c0*/  @P1 SHF.R.U32.HI R3, RZ, R21, R0 ;  /* 0x00000015ff031219 */ /* 0x002fe20000011600 */
[----:B------:R-:W-:Y:S01]  /*b9d0*/  UIADD3 UR4, UR37, UR4, URZ ;  /* 0x0000000425047290 */ /* 0x000fe2000fffe03f */
[----:B------:R-:W-:Y:S01]  /*b9e0*/  IMAD.U32 R20, RZ, RZ, UR36 ;  /* 0x00000024ff147e24 */ /* 0x000fe2000f8e00ff */
[----:B------:R-:W-:Y:S01]  /*b9f0*/  @!PT LDS RZ, [RZ] ;  /* 0x00000000fffff984 */ /* 0x000fe20000000800 */
[----:B------:R-:W-:Y:S01]  /*ba00*/  @!PT LDS RZ, [RZ] ;  /* 0x00000000fffff984 */ /* 0x000fe20000000800 */
[----:B------:R-:W-:Y:S01]  /*ba10*/  @!PT LDS RZ, [RZ] ;  /* 0x00000000fffff984 */ /* 0x000fe20000000800 */
[----:B------:R-:W-:Y:S01]  /*ba20*/  @!PT LDS RZ, [RZ] ;  /* 0x00000000fffff984 */ /* 0x000fe20000000800 */
[----:B------:R0:W-:Y:S06]  /*ba30*/  MEMBAR.ALL.CTA ;  /* 0x0000000000007992 */ /* 0x0001ec0000008000 */
[----:B0-----:R-:W0:Y:S01]  /*ba40*/  FENCE.VIEW.ASYNC.S ;  /* 0x00000000000073c6 */ /* 0x001e220000000000 */
[--C-:B------:R-:W-:Y:S01]  /*ba50*/  SHF.R.S32.HI R0, RZ, 0x1f, R3.reuse ;  /* 0x0000001fff007819 */ /* 0x100fe20000011403 */
[----:B------:R-:W-:-:S02]  /*ba60*/  IMAD.MOV R32, RZ, RZ, -R3 ;  /* 0x000000ffff207224 */ /* 0x000fc400078e0a03 */
[----:B------:R-:W-:Y:S02]  /*ba70*/  IMAD.U32 R21, RZ, RZ, UR37 ;  /* 0x00000025ff157e24 */ /* 0x000fe4000f8e00ff */
[----:B------:R-:W-:Y:S02]  /*ba80*/  IMAD R0, R0, UR8, RZ ;  /* 0x0000000800007c24 */ /* 0x000fe4000f8e02ff */
[----:B------:R-:W-:Y:S02]  /*ba90*/  IMAD R37, R37, R32, R33 ;  /* 0x0000002025257224 */ /* 0x000fe400078e0221 */
[----:B------:R-:W-:Y:S02]  /*baa0*/  IMAD.U32 R21, RZ, RZ, UR4 ;  /* 0x00000004ff157e24 */ /* 0x000fe4000f8e00ff */
[C---:B------:R-:W-:Y:S01]  /*bab0*/  IMAD R33, R3.reuse, UR9, R0 ;  /* 0x0000000903217c24 */ /* 0x040fe2000f8e0200 */
[----:B------:R-:W-:Y:S01]  /*bac0*/  SHF.R.S32.HI R0, RZ, 0x1f, R37 ;  /* 0x0000001fff007819 */ /* 0x000fe20000011425 */
[----:B------:R-:W-:Y:S01]  /*bad0*/  IMAD.WIDE.U32 R20, R3, UR8, R20 ;  /* 0x0000000803147c25 */ /* 0x000fe2000f8e0014 */
[----:B------:R-:W-:-:S03]  /*bae0*/  ULDC.64 UR8, c[0x0][0xad8] ;  /* 0x0002b60000087ab9 */ /* 0x000fc60000000a00 */
[----:B------:R-:W-:Y:S02]  /*baf0*/  IMAD.U32 R39, RZ, RZ, UR38 ;  /* 0x00000026ff277e24 */ /* 0x000fe4000f8e00ff */
[----:B------:R-:W-:Y:S02]  /*bb00*/  IMAD.IADD R21, R21, 0x1, R33 ;  /* 0x0000000115157824 */ /* 0x000fe400078e0221 */
[----:B------:R-:W-:Y:S02]  /*bb10*/  IMAD R0, R0, UR8, RZ ;  /* 0x0000000800007c24 */ /* 0x000fe4000f8e02ff */
[----:B------:R-:W-:Y:S02]  /*bb20*/  IMAD R39, R39, 0x80, R200 ;  /* 0x0000008027277824 */ /* 0x000fe400078e02c8 */
[C---:B------:R-:W-:Y:S02]  /*bb30*/  IMAD R33, R37.reuse, UR9, R0 ;  /* 0x0000000925217c24 */ /* 0x040fe4000f8e0200 */
[----:B------:R-:W-:Y:S01]  /*bb40*/  IMAD.WIDE.U32 R20, R37, UR8, R20 ;  /* 0x0000000825147c25 */ /* 0x000fe2000f8e0014 */
[----:B------:R-:W-:Y:S01]  /*bb50*/  ISETP.GE.AND P2, PT, R39, R34, PT ;  /* 0x000000222700720c */ /* 0x000fe20003f46270 */
[----:B------:R-:W-:-:S02]  /*bb60*/  ULDC.64 UR8, c[0x0][0xa80] ;  /* 0x0002a00000087ab9 */ /* 0x000fc40000000a00 */
[----:B------:R-:W-:Y:S01]  /*bb70*/  VIADD R3, R39, 0x20 ;  /* 0x0000002027037836 */ /* 0x000fe20000000000 */
[----:B------:R-:W-:Y:S01]  /*bb80*/  LEA R0, P3, R20, UR8, 0x1 ;  /* 0x0000000814007c11 */ /* 0x000fe2000f8608ff */
[----:B------:R-:W-:Y:S02]  /*bb90*/  IMAD.IADD R21, R21, 0x1, R33 ;  /* 0x0000000115157824 */ /* 0x000fe400078e0221 */
[----:B------:R-:W-:Y:S01]  /*bba0*/  VIADD R36, R36, 0x29820 ;  /* 0x0002982024247836 */ /* 0x000fe20000000000 */
[-C--:B------:R-:W-:Y:S01]  /*bbb0*/  ISETP.GE.AND P0, PT, R3, R34.reuse, PT ;  /* 0x000000220300720c */ /* 0x080fe20003f06270 */
[----:B------:R-:W-:Y:S01]  /*bbc0*/  VIADD R3, R39, 0x40 ;  /* 0x0000004027037836 */ /* 0x000fe20000000000 */
[----:B------:R-:W-:Y:S02]  /*bbd0*/  LEA.HI.X R37, R20, UR9, R21, 0x1, P3 ;  /* 0x0000000914257c11 */ /* 0x000fe400098f0c15 */
[----:B------:R-:W-:Y:S01]  /*bbe0*/  PRMT R36, RZ, 0x654, R36 ;  /* 0x00000654ff247816 */ /* 0x000fe20000000024 */
[----:B0-----:R0:W1:Y:S01]  /*bbf0*/  SHFL.IDX PT, R33, R0, RZ, 0x181f ;  /* 0x00181fff00217589 */ /* 0x00106200000e0000 */
[----:B------:R-:W-:Y:S01]  /*bc00*/  ISETP.GE.AND P1, PT, R3, R34, PT ;  /* 0x000000220300720c */ /* 0x000fe20003f26270 */
[----:B------:R-:W-:Y:S01]  /*bc10*/  BSSY B1, `(.L_x_212) ;  /* 0x000000d000017945 */ /* 0x000fe20003800000 */
[----:B------:R0:W-:Y:S01]  /*bc20*/  SYNCS.ARRIVE.TRANS64.RED.A1T0 RZ, [R36+URZ], RZ ;  /* 0x000000ff24ff79a7 */ /* 0x0001e2000810043f */
[----:B------:R0:W2:Y:S02]  /*bc30*/  SHFL.IDX PT, R3, R37, RZ, 0x181f ;  /* 0x00181fff25037589 */ /* 0x0000a400000e0000 */
[----:B------:R-:W-:Y:S08]  /*bc40*/  @P2 BRA `(.L_x_213) ;  /* 0x0000000000242947 */ /* 0x000ff00003800000 */
[----:B------:R-:W-:Y:S02]  /*bc50*/  ULDC UR4, c[0x0][0xac8] ;  /* 0x0002b20000047ab9 */ /* 0x000fe40000000800 */
[----:B------:R-:W-:Y:S02]  /*bc60*/  ISETP.GE.AND P2, PT, R2, UR4, PT ;  /* 0x0000000402007c0c */ /* 0x000fe4000bf46270 */
[----:B------:R-:W-:-:S11]  /*bc70*/  ISETP.GE.AND P3, PT, R16, UR4, PT ;  /* 0x0000000410007c0c */ /* 0x000fd6000bf66270 */
[-C--:B-1----:R-:W-:Y:S02]  /*bc80*/  @!P2 LEA R20, P4, R2, R33.reuse, 0x1 ;  /* 0x000000210214a211 */ /* 0x082fe400078808ff */
[----:B------:R-:W-:Y:S02]  /*bc90*/  @!P3 LEA R32, P5, R16, R33, 0x1 ;  /* 0x000000211020b211 */ /* 0x000fe400078a08ff */
[-C--:B--2---:R-:W-:Y:S02]  /*bca0*/  @!P2 LEA.HI.X R21, R2, R3.reuse, R222, 0x1, P4 ;  /* 0x000000030215a211 */ /* 0x084fe400020f0cde */
[----:B------:R-:W-:-:S03]  /*bcb0*/  @!P3 LEA.HI.X R33, R16, R3, R221, 0x1, P5 ;  /* 0x000000031021b211 */ /* 0x000fc600028f0cdd */
[----:B-----5:R3:W-:Y:S04]  /*bcc0*/  @!P2 ST.E.128 desc[UR50][R20.64], R4 ;  /* 0x000000041400a985 */ /* 0x0207e8000c101d32 */
[----:B------:R3:W-:Y:S02]  /*bcd0*/  @!P3 ST.E.128 desc[UR50][R32.64], R28 ;  /* 0x0000001c2000b985 */ /* 0x0007e4000c101d32 */
.L_x_213:
[----:B------:R-:W-:Y:S05]  /*bce0*/  BSYNC B1 ;  /* 0x0000000000017941 */ /* 0x000fea0003800000 */
.L_x_212:
[----:B--2---:R2:W4:Y:S01]  /*bcf0*/  SHFL.IDX PT, R3, R37, 0x1, 0x181f ;  /* 0x00381f0025037f89 */ /* 0x00452200000e0000 */
[----:B------:R-:W-:Y:S03]  /*bd00*/  BSSY B1, `(.L_x_214) ;  /* 0x000000c000017945 */ /* 0x000fe60003800000 */
[----:B---3-5:R2:W3:Y:S01]  /*bd10*/  SHFL.IDX PT, R7, R0, 0x1, 0x181f ;  /* 0x00381f0000077f89 */ /* 0x0284e200000e0000 */
[----:B------:R-:W-:Y:S05]  /*bd20*/  @P0 BRA `(.L_x_215) ;  /* 0x0000000000240947 */ /* 0x000fea0003800000 */
[----:B------:R-:W-:Y:S02]  /*bd30*/  ULDC UR4, c[0x0][0xac8] ;  /* 0x0002b20000047ab9 */ /* 0x000fe40000000800 */
[----:B------:R-:W-:Y:S02]  /*bd40*/  ISETP.GE.AND P3, PT, R2, UR4, PT ;  /* 0x0000000402007c0c */ /* 0x000fe4000bf66270 */
[----:B------:R-:W-:-:S11]  /*bd50*/  ISETP.GE.AND P4, PT, R16, UR4, PT ;  /* 0x0000000410007c0c */ /* 0x000fd6000bf86270 */
[-C--:B---3--:R-:W-:Y:S02]  /*bd60*/  @!P3 LEA R4, P0, R2, R7.reuse, 0x1 ;  /* 0x000000070204b211 */ /* 0x088fe400078008ff */
[----:B------:R-:W-:Y:S02]  /*bd70*/  @!P4 LEA R6, P2, R16, R7, 0x1 ;  /* 0x000000071006c211 */ /* 0x000fe400078408ff */
[-C--:B----4-:R-:W-:Y:S02]  /*bd80*/  @!P3 LEA.HI.X R5, R2, R3.reuse, R222, 0x1, P0 ;  /* 0x000000030205b211 */ /* 0x090fe400000f0cde */
[----:B------:R-:W-:-:S03]  /*bd90*/  @!P4 LEA.HI.X R7, R16, R3, R221, 0x1, P2 ;  /* 0x000000031007c211 */ /* 0x000fc600010f0cdd */
[----:B------:R3:W-:Y:S04]  /*bda0*/  @!P3 ST.E.128 desc[UR50][R4.64], R8 ;  /* 0x000000080400b985 */ /* 0x0007e8000c101d32 */
[----:B------:R3:W-:Y:S02]  /*bdb0*/  @!P4 ST.E.128 desc[UR50][R6.64], R40 ;  /* 0x000000280600c985 */ /* 0x0007e4000c101d32 */
.L_x_215:
[----:B------:R-:W-:Y:S05]  /*bdc0*/  BSYNC B1 ;  /* 0x0000000000017941 */ /* 0x000fea0003800000 */
.L_x_214:
[----:B----4-:R4:W0:Y:S01]  /*bdd0*/  SHFL.IDX PT, R3, R37, 0x2, 0x181f ;  /* 0x00581f0025037f89 */ /* 0x01082200000e0000 */
[----:B------:R-:W-:Y:S03]  /*bde0*/  BSSY B1, `(.L_x_216) ;  /* 0x000000c000017945 */ /* 0x000fe60003800000 */
[----:B---3--:R4:W3:Y:S01]  /*bdf0*/  SHFL.IDX PT, R7, R0, 0x2, 0x181f ;  /* 0x00581f0000077f89 */ /* 0x0088e200000e0000 */
[----:B------:R-:W-:Y:S05]  /*be00*/  @P1 BRA `(.L_x_217) ;  /* 0x0000000000241947 */ /* 0x000fea0003800000 */
[----:B------:R-:W-:Y:S02]  /*be10*/  ULDC UR4, c[0x0][0xac8] ;  /* 0x0002b20000047ab9 */ /* 0x000fe40000000800 */
[----:B------:R-:W-:Y:S02]  /*be20*/  ISETP.GE.AND P2, PT, R2, UR4, PT ;  /* 0x0000000402007c0c */ /* 0x000fe4000bf46270 */
[----:B------:R-:W-:-:S11]  /*be30*/  ISETP.GE.AND P3, PT, R16, UR4, PT ;  /* 0x0000000410007c0c */ /* 0x000fd6000bf66270 */
[-C--:B---3--:R-:W-:Y:S02]  /*be40*/  @!P2 LEA R4, P0, R2, R7.reuse, 0x1 ;  /* 0x000000070204a211 */ /* 0x088fe400078008ff */
[----:B------:R-:W-:Y:S02]  /*be50*/  @!P3 LEA R6, P1, R16, R7, 0x1 ;  /* 0x000000071006b211 */ /* 0x000fe400078208ff */
[-C--:B0-----:R-:W-:Y:S02]  /*be60*/  @!P2 LEA.HI.X R5, R2, R3.reuse, R222, 0x1, P0 ;  /* 0x000000030205a211 */ /* 0x081fe400000f0cde */
[----:B------:R-:W-:-:S03]  /*be70*/  @!P3 LEA.HI.X R7, R16, R3, R221, 0x1, P1 ;  /* 0x000000031007b211 */ /* 0x000fc600008f0cdd */
[----:B------:R0:W-:Y:S04]  /*be80*/  @!P2 ST.E.128 desc[UR50][R4.64], R12 ;  /* 0x0000000c0400a985 */ /* 0x0001e8000c101d32 */
[----:B------:R0:W-:Y:S02]  /*be90*/  @!P3 ST.E.128 desc[UR50][R6.64], R44 ;  /* 0x0000002c0600b985 */ /* 0x0001e4000c101d32 */
.L_x_217:
[----:B------:R-:W-:Y:S05]  /*bea0*/  BSYNC B1 ;  /* 0x0000000000017941 */ /* 0x000fea0003800000 */
.L_x_216:
[----:B0-----:R-:W-:Y:S01]  /*beb0*/  VIADD R3, R39, 0x60 ;  /* 0x0000006027037836 */ /* 0x001fe20000000000 */
[----:B--2-4-:R-:W0:Y:S04]  /*bec0*/  SHFL.IDX PT, R37, R37, 0x3, 0x181f ;  /* 0x00781f0025257f89 */ /* 0x014e2800000e0000 */
[----:B------:R-:W-:Y:S01]  /*bed0*/  ISETP.GE.AND P0, PT, R3, R34, PT ;  /* 0x000000220300720c */ /* 0x000fe20003f06270 */
[----:B---3--:R2:W3:-:S12]  /*bee0*/  SHFL.IDX PT, R7, R0, 0x3, 0x181f ;  /* 0x00781f0000077f89 */ /* 0x0084d800000e0000 */
[----:B--2---:R-:W-:Y:S05]  /*bef0*/  @P0 BRA `(.L_x_218) ;  /* 0x0000001800240947 */ /* 0x004fea0003800000 */
[----:B------:R-:W-:Y:S02]  /*bf00*/  ULDC UR4, c[0x0][0xac8] ;  /* 0x0002b20000047ab9 */ /* 0x000fe40000000800 */
[----:B------:R-:W-:-:S13]  /*bf10*/  ISETP.GE.AND P1, PT, R2, UR4, PT ;  /* 0x0000000402007c0c */ /* 0x000fda000bf26270 */
[----:B---3--:R-:W-:-:S04]  /*bf20*/  @!P1 LEA R4, P0, R2, R7, 0x1 ;  /* 0x0000000702049211 */ /* 0x008fc800078008ff */
[----:B0-----:R-:W-:Y:S02]  /*bf30*/  @!P1 LEA.HI.X R5, R2, R37, R222, 0x1, P0 ;  /* 0x0000002502059211 */ /* 0x001fe400000f0cde */
[----:B------:R-:W-:-:S03]  /*bf40*/  ISETP.GE.AND P0, PT, R16, UR4, PT ;  /* 0x0000000410007c0c */ /* 0x000fc6000bf06270 */
[----:B------:R0:W-:Y:S10]  /*bf50*/  @!P1 ST.E.128 desc[UR50][R4.64], R24 ;  /* 0x0000001804009985 */ /* 0x0001f4000c101d32 */
[----:B------:R-:W-:Y:S05]  /*bf60*/  @P0 BRA `(.L_x_218) ;  /* 0x0000001800080947 */ /* 0x000fea0003800000 */
[----:B0-----:R-:W-:-:S04]  /*bf70*/  LEA R4, P0, R16, R7, 0x1 ;  /* 0x0000000710047211 */ /* 0x001fc800078008ff */
[----:B------:R-:W-:-:S05]  /*bf80*/  LEA.HI.X R5, R16, R37, R221, 0x1, P0 ;  /* 0x0000002510057211 */ /* 0x000fca00000f0cdd */
[----:B------:R0:W-:Y:S01]  /*bf90*/  ST.E.128 desc[UR50][R4.64], R48 ;  /* 0x0000003004007985 */ /* 0x0001e2000c101d32 */
[----:B------:R-:W-:Y:S05]  /*bfa0*/  BRA `(.L_x_218) ;  /* 0x0000001400f87947 */ /* 0x000fea0003800000 */
.L_x_211:
[----:B------:R-:W-:Y:S01]  /*bfb0*/  ULDC.64 UR10, c[0x0][0xb08] ;  /* 0x0002c200000a7ab9 */ /* 0x000fe20000000a00 */
[----:B0-----:R-:W0:Y:S01]  /*bfc0*/  @P1 LDC R0, c[0x0][0xbec] ;  /* 0x0002fb00ff001b82 */ /* 0x001e220000000800 */
[----:B------:R-:W-:Y:S01]  /*bfd0*/  UIMAD UR7, UR12, UR10, URZ ;  /* 0x0000000a0c0772a4 */ /* 0x000fe2000f8e023f */
[----:B------:R-:W-:Y:S01]  /*bfe0*/  IMAD.MOV.U32 R3, RZ, RZ, R11 ;  /* 0x000000ffff037224 */ /* 0x000fe200078e000b */
[----:B------:R-:W-:Y:S01]  /*bff0*/  UIMAD.WIDE.U32 UR8, UR4, UR10, URZ ;  /* 0x0000000a040872a5 */ /* 0x000fe2000f8e003f */
[----:B------:R-:W-:Y:S01]  /*c000*/  VIADD R36, R36, 0x29820 ;  /* 0x0002982024247836 */ /* 0x000fe20000000000 */
[----:B------:R-:W-:Y:S01]  /*c010*/  UIMAD UR7, UR4, UR11, UR7 ;  /* 0x0000000b040772a4 */ /* 0x000fe2000f8e0207 */
[----:B------:R-:W-:Y:S01]  /*c020*/  BSSY B1, `(.L_x_219) ;  /* 0x000006b000017945 */ /* 0x000fe20003800000 */
[----:B------:R-:W-:Y:S01]  /*c030*/  USHF.R.S32.HI UR4, URZ, 0x1f, UR36 ;  /* 0x0000001f3f047899 */ /* 0x000fe20008011424 */
[----:B------:R-:W1:Y:S01]  /*c040*/  @P1 LDC R5, c[0x0][0xbf0] ;  /* 0x0002fc00ff051b82 */ /* 0x000e620000000800 */
[----:B------:R-:W-:Y:S01]  /*c050*/  UIADD3 UR9, UR9, UR7, URZ ;  /* 0x0000000709097290 */ /* 0x000fe2000fffe03f */
[----:B------:R-:W-:Y:S01]  /*c060*/  PRMT R36, RZ, 0x654, R36 ;  /* 0x00000654ff247816 */ /* 0x000fe20000000024 */
[----:B------:R-:W-:-:S02]  /*c070*/  ULDC.64 UR10, c[0x0][0xb38] ;  /* 0x0002ce00000a7ab9 */ /* 0x000fc40000000a00 */
[----:B------:R-:W-:Y:S01]  /*c080*/  UIMAD.WIDE.U32 UR8, UR40, UR10, UR8 ;  /* 0x0000000a280872a5 */ /* 0x000fe2000f8e0008 */
[----:B------:R2:W-:Y:S03]  /*c090*/  SYNCS.ARRIVE.TRANS64.RED.A1T0 RZ, [R36+URZ], RZ ;  /* 0x000000ff24ff79a7 */ /* 0x0005e6000810043f */
[----:B------:R-:W-:-:S03]  /*c0a0*/  UIMAD UR9, UR40, UR11, UR9 ;  /* 0x0000000b280972a4 */ /* 0x000fc6000f8e0209 */
[----:B------:R-:W-:Y:S02]  /*c0b0*/  ULDC.64 UR10, c[0x0][0xb40] ;  /* 0x0002d000000a7ab9 */ /* 0x000fe40000000a00 */
[----:B------:R-:W-:Y:S01]  /*c0c0*/  UIMAD UR4, UR4, UR10, URZ ;  /* 0x0000000a040472a4 */ /* 0x000fe2000f8e023f */
[----:B0-----:R-:W-:-:S03]  /*c0d0*/  @P1 IMAD.HI.U32 R0, R11, R0, RZ ;  /* 0x000000000b001227 */ /* 0x001fc600078e00ff */
[----:B------:R-:W-:Y:S02]  /*c0e0*/  UIMAD UR4, UR36, UR11, UR4 ;  /* 0x0000000b240472a4 */ /* 0x000fe4000f8e0204 */
[----:B------:R-:W-:-:S03]  /*c0f0*/  UIMAD.WIDE.U32 UR36, UR36, UR10, UR8 ;  /* 0x0000000a242472a5 */ /* 0x000fc6000f8e0008 */
[----:B------:R-:W-:Y:S01]  /*c100*/  ULDC.64 UR10, c[0x0][0xb48] ;  /* 0x0002d200000a7ab9 */ /* 0x000fe20000000a00 */
[----:B------:R-:W-:Y:S01]  /*c110*/  UIADD3 UR9, UR37, UR4, URZ ;  /* 0x0000000425097290 */ /* 0x000fe2000fffe03f */
[----:B-1----:R-:W-:Y:S02]  /*c120*/  @P1 SHF.R.U32.HI R3, RZ, R5, R0 ;  /* 0x00000005ff031219 */ /* 0x002fe40000011600 */
[----:B------:R-:W-:Y:S02]  /*c130*/  UMOV UR8, UR36 ;  /* 0x0000002400087c82 */ /* 0x000fe40008000000 */
[----:B------:R-:W-:Y:S01]  /*c140*/  UIMAD.WIDE.U32 UR8, UR39, UR10, UR8 ;  /* 0x0000000a270872a5 */ /* 0x000fe2000f8e0008 */
[--C-:B------:R-:W-:Y:S01]  /*c150*/  SHF.R.S32.HI R0, RZ, 0x1f, R3.reuse ;  /* 0x0000001fff007819 */ /* 0x100fe20000011403 */
[----:B------:R-:W-:Y:S02]  /*c160*/  IMAD.MOV R4, RZ, RZ, -R3 ;  /* 0x000000ffff047224 */ /* 0x000fe400078e0a03 */
[----:B------:R-:W-:-:S02]  /*c170*/  UIMAD UR39, UR39, UR11, UR9 ;  /* 0x0000000b272772a4 */ /* 0x000fc4000f8e0209 */
[----:B------:R-:W-:Y:S01]  /*c180*/  IMAD R37, R37, R4, R11 ;  /* 0x0000000425257224 */ /* 0x000fe200078e020b */
[----:B------:R-:W-:Y:S01]  /*c190*/  ULDC.64 UR10, c[0x0][0xb30] ;  /* 0x0002cc00000a7ab9 */ /* 0x000fe20000000a00 */
[----:B------:R-:W-:Y:S02]  /*c1a0*/  IMAD.U32 R5, RZ, RZ, UR9 ;  /* 0x00000009ff057e24 */ /* 0x000fe4000f8e00ff */
[----:B------:R-:W-:Y:S02]  /*c1b0*/  IMAD R0, R0, UR10, RZ ;  /* 0x0000000a00007c24 */ /* 0x000fe4000f8e02ff */
[----:B------:R-:W-:Y:S01]  /*c1c0*/  IMAD.U32 R4, RZ, RZ, UR8 ;  /* 0x00000008ff047e24 */ /* 0x000fe2000f8e00ff */
[----:B------:R-:W-:Y:S01]  /*c1d0*/  ULDC.64 UR8, c[0x0][0xb28] ;  /* 0x0002ca0000087ab9 */ /* 0x000fe20000000a00 */
[----:B------:R-:W-:Y:S02]  /*c1e0*/  IMAD.U32 R5, RZ, RZ, UR39 ;  /* 0x00000027ff057e24 */ /* 0x000fe4000f8e00ff */
[C---:B------:R-:W-:Y:S01]  /*c1f0*/  IMAD R7, R3.reuse, UR11, R0 ;  /* 0x0000000b03077c24 */ /* 0x040fe2000f8e0200 */
[----:B------:R-:W-:Y:S01]  /*c200*/  SHF.R.S32.HI R0, RZ, 0x1f, R37 ;  /* 0x0000001fff007819 */ /* 0x000fe20000011425 */
[----:B------:R-:W-:-:S04]  /*c210*/  IMAD.WIDE.U32 R4, R3, UR10, R4 ;  /* 0x0000000a03047c25 */ /* 0x000fc8000f8e0004 */
[----:B------:R-:W-:Y:S02]  /*c220*/  IMAD R0, R0, UR8, RZ ;  /* 0x0000000800007c24 */ /* 0x000fe4000f8e02ff */
[----:B------:R-:W-:Y:S02]  /*c230*/  IMAD.IADD R5, R5, 0x1, R7 ;  /* 0x0000000105057824 */ /* 0x000fe400078e0207 */
[C---:B------:R-:W-:Y:S02]  /*c240*/  IMAD R3, R37.reuse, UR9, R0 ;  /* 0x0000000925037c24 */ /* 0x040fe4000f8e0200 */
[----:B------:R-:W-:Y:S01]  /*c250*/  IMAD.WIDE.U32 R4, R37, UR8, R4 ;  /* 0x0000000825047c25 */ /* 0x000fe2000f8e0004 */
[----:B------:R-:W-:-:S03]  /*c260*/  ULDC.64 UR8, c[0x0][0xb00] ;  /* 0x0002c00000087ab9 */ /* 0x000fc60000000a00 */
[----:B------:R-:W-:Y:S01]  /*c270*/  IMAD.IADD R3, R5, 0x1, R3 ;  /* 0x0000000105037824 */ /* 0x000fe200078e0203 */
[----:B------:R-:W-:-:S04]  /*c280*/  LEA R0, P1, R4, UR8, 0x2 ;  /* 0x0000000804007c11 */ /* 0x000fc8000f8210ff */
[----:B------:R-:W-:Y:S01]  /*c290*/  LEA.HI.X R3, R4, UR9, R3, 0x2, P1 ;  /* 0x0000000904037c11 */ /* 0x000fe200088f1403 */
[----:B------:R2:W0:Y:S04]  /*c2a0*/  SHFL.IDX PT, R6, R0, RZ, 0x1c1f ;  /* 0x001c1fff00067589 */ /* 0x00042800000e0000 */
[----:B------:R2:W1:Y:S01]  /*c2b0*/  SHFL.IDX PT, R7, R3, RZ, 0x1c1f ;  /* 0x001c1fff03077589 */ /* 0x00046200000e0000 */
[----:B------:R-:W-:Y:S05]  /*c2c0*/  @P2 BRA `(.L_x_220) ;  /* 0x0000000400002947 */ /* 0x000fea0003800000 */
[----:B------:R-:W-:Y:S02]  /*c2d0*/  ULDC UR4, c[0x0][0xac8] ;  /* 0x0002b20000047ab9 */ /* 0x000fe40000000800 */
[----:B------:R-:W-:Y:S02]  /*c2e0*/  ISETP.GE.AND P1, PT, R199, UR4, PT ;  /* 0x00000004c7007c0c */ /* 0x000fe4000bf26270 */
[----:B------:R-:W-:Y:S02]  /*c2f0*/  ISETP.GE.AND P4, PT, R198, UR4, PT ;  /* 0x00000004c6007c0c */ /* 0x000fe4000bf86270 */
[----:B------:R-:W-:Y:S02]  /*c300*/  ISETP.GE.AND P3, PT, R197, UR4, PT ;  /* 0x00000004c5007c0c */ /* 0x000fe4000bf66270 */
[----:B------:R-:W-:-:S07]  /*c310*/  ISETP.GE.AND P2, PT, R196, UR4, PT ;  /* 0x00000004c4007c0c */ /* 0x000fce000bf46270 */
[----:B01----:R-:W-:Y:S02]  /*c320*/  @!P1 IMAD.WIDE R4, R199, 0x4, R6 ;  /* 0x00000004c7049825 */ /* 0x003fe400078e0206 */
[----:B------:R-:W-:-:S03]  /*c330*/  @!P4 LEA R8, P5, R198, R6, 0x2 ;  /* 0x00000006c608c211 */ /* 0x000fc600078a10ff */
[----:B------:R0:W-:Y:S01]  /*c340*/  @!P1 ST.E.64 desc[UR50][R4.64], R64 ;  /* 0x0000004004009985 */ /* 0x0001e2000c101b32 */
[----:B------:R-:W-:Y:S02]  /*c350*/  ISETP.GE.AND P1, PT, R195, UR4, PT ;  /* 0x00000004c3007c0c */ /* 0x000fe4000bf26270 */
[-C--:B------:R-:W-:Y:S02]  /*c360*/  @!P4 LEA.HI.X R9, R198, R7.reuse, R216, 0x2, P5 ;  /* 0x00000007c609c211 */ /* 0x080fe400028f14d8 */
[CC--:B------:R-:W-:Y:S02]  /*c370*/  @!P3 LEA R10, P5, R197.reuse, R6.reuse, 0x2 ;  /* 0x00000006c50ab211 */ /* 0x0c0fe400078a10ff */
[----:B------:R-:W-:Y:S01]  /*c380*/  @!P2 LEA R12, P6, R196, R6, 0x2 ;  /* 0x00000006c40ca211 */ /* 0x000fe200078c10ff */
[----:B------:R1:W-:Y:S01]  /*c390*/  @!P4 ST.E.64 desc[UR50][R8.64], R66 ;  /* 0x000000420800c985 */ /* 0x0003e2000c101b32 */
[----:B------:R-:W-:Y:S02]  /*c3a0*/  @!P3 LEA.HI.X R11, R197, R7, R215, 0x2, P5 ;  /* 0x00000007c50bb211 */ /* 0x000fe400028f14d7 */
[----:B------:R-:W-:-:S02]  /*c3b0*/  ISETP.GE.AND P4, PT, R194, UR4, PT ;  /* 0x00000004c2007c0c */ /* 0x000fc4000bf86270 */
[-C--:B------:R-:W-:Y:S01]  /*c3c0*/  @!P2 LEA.HI.X R13, R196, R7.reuse, R214, 0x2, P6 ;  /* 0x00000007c40da211 */ /* 0x080fe200030f14d6 */
[----:B------:R3:W-:Y:S01]  /*c3d0*/  @!P3 ST.E.64 desc[UR50][R10.64], R68 ;  /* 0x000000440a00b985 */ /* 0x0007e2000c101b32 */
[----:B------:R-:W-:Y:S02]  /*c3e0*/  ISETP.GE.AND P3, PT, R193, UR4, PT ;  /* 0x00000004c1007c0c */ /* 0x000fe4000bf66270 */
[C---:B------:R-:W-:Y:S01]  /*c3f0*/  @!P1 LEA R14, P5, R195.reuse, R6, 0x2 ;  /* 0x00000006c30e9211 */ /* 0x040fe200078a10ff */
[----:B------:R4:W-:Y:S01]  /*c400*/  @!P2 ST.E.64 desc[UR50][R12.64], R70 ;  /* 0x000000460c00a985 */ /* 0x0009e2000c101b32 */
[----:B------:R-:W-:Y:S02]  /*c410*/  ISETP.GE.AND P2, PT, R192, UR4, PT ;  /* 0x00000004c0007c0c */ /* 0x000fe4000bf46270 */
[----:B------:R-:W-:-:S03]  /*c420*/  @!P1 LEA.HI.X R15, R195, R7, R213, 0x2, P5 ;  /* 0x00000007c30f9211 */ /* 0x000fc600028f14d5 */
[CC--:B0-----:R-:W-:Y:S02]  /*c430*/  @!P4 LEA R4, P6, R194.reuse, R6.reuse, 0x2 ;  /* 0x00000006c204c211 */ /* 0x0c1fe400078c10ff */
[----:B------:R0:W-:Y:S01]  /*c440*/  @!P1 ST.E.64 desc[UR50][R14.64], R72 ;  /* 0x000000480e009985 */ /* 0x0001e2000c101b32 */
[----:B------:R-:W-:Y:S02]  /*c450*/  ISETP.GE.AND P1, PT, R171, UR4, PT ;  /* 0x00000004ab007c0c */ /* 0x000fe4000bf26270 */
[-C--:B------:R-:W-:Y:S02]  /*c460*/  @!P4 LEA.HI.X R5, R194, R7.reuse, R212, 0x2, P6 ;  /* 0x00000007c205c211 */ /* 0x080fe400030f14d4 */
[CC--:B-1----:R-:W-:Y:S02]  /*c470*/  @!P3 LEA R8, P6, R193.reuse, R6.reuse, 0x2 ;  /* 0x00000006c108b211 */ /* 0x0c2fe400078c10ff */
[----:B---3--:R-:W-:Y:S01]  /*c480*/  @!P2 LEA R10, P5, R192, R6, 0x2 ;  /* 0x00000006c00aa211 */ /* 0x008fe200078a10ff */
[----:B------:R1:W-:Y:S01]  /*c490*/  @!P4 ST.E.64 desc[UR50][R4.64], R74 ;  /* 0x0000004a0400c985 */ /* 0x0003e2000c101b32 */
[----:B------:R-:W-:-:S02]  /*c4a0*/  @!P3 LEA.HI.X R9, R193, R7, R211, 0x2, P6 ;  /* 0x00000007c109b211 */ /* 0x000fc400030f14d3 */
[----:B------:R-:W-:Y:S02]  /*c4b0*/  ISETP.GE.AND P4, PT, R170, UR4, PT ;  /* 0x00000004aa007c0c */ /* 0x000fe4000bf86270 */
[----:B------:R-:W-:Y:S01]  /*c4c0*/  ISETP.GE.AND P6, PT, R169, UR4, PT ;  /* 0x00000004a9007c0c */ /* 0x000fe2000bfc6270 */
[----:B------:R3:W-:Y:S01]  /*c4d0*/  @!P3 ST.E.64 desc[UR50][R8.64], R76 ;  /* 0x0000004c0800b985 */ /* 0x0007e2000c101b32 */
[----:B------:R-:W-:Y:S02]  /*c4e0*/  @!P2 LEA.HI.X R11, R192, R7, R210, 0x2, P5 ;  /* 0x00000007c00ba211 */ /* 0x000fe400028f14d2 */
[----:B----4-:R-:W-:-:S03]  /*c4f0*/  @!P1 LEA R12, P3, R171, R6, 0x2 ;  /* 0x00000006ab0c9211 */ /* 0x010fc600078610ff */
[----:B------:R4:W-:Y:S01]  /*c500*/  @!P2 ST.E.64 desc[UR50][R10.64], R78 ;  /* 0x0000004e0a00a985 */ /* 0x0009e2000c101b32 */
[-C--:B------:R-:W-:Y:S02]  /*c510*/  @!P1 LEA.HI.X R13, R171, R7.reuse, R209, 0x2, P3 ;  /* 0x00000007ab0d9211 */ /* 0x080fe400018f14d1 */
[----:B------:R-:W-:Y:S02]  /*c520*/  ISETP.GE.AND P2, PT, R168, UR4, PT ;  /* 0x00000004a8007c0c */ /* 0x000fe4000bf46270 */
[CC--:B0-----:R-:W-:Y:S01]  /*c530*/  @!P4 LEA R14, P5, R170.reuse, R6.reuse, 0x2 ;  /* 0x00000006aa0ec211 */ /* 0x0c1fe200078a10ff */
[----:B------:R0:W-:Y:S01]  /*c540*/  @!P1 ST.E.64 desc[UR50][R12.64], R80 ;  /* 0x000000500c009985 */ /* 0x0001e2000c101b32 */
[----:B-1----:R-:W-:Y:S02]  /*c550*/  @!P6 LEA R4, P3, R169, R6, 0x2 ;  /* 0x00000006a904e211 */ /* 0x002fe400078610ff */
[----:B------:R-:W-:Y:S02]  /*c560*/  ISETP.GE.AND P1, PT, R23, UR4, PT ;  /* 0x0000000417007c0c */ /* 0x000fe4000bf26270 */
[----:B------:R-:W-:-:S02]  /*c570*/  @!P4 LEA.HI.X R15, R170, R7, R208, 0x2, P5 ;  /* 0x00000007aa0fc211 */ /* 0x000fc400028f14d0 */
[-C--:B------:R-:W-:Y:S02]  /*c580*/  @!P6 LEA.HI.X R5, R169, R7.reuse, R207, 0x2, P3 ;  /* 0x00000007a905e211 */ /* 0x080fe400018f14cf */
[----:B------:R-:W-:Y:S01]  /*c590*/  ISETP.GE.AND P5, PT, R18, UR4, PT ;  /* 0x0000000412007c0c */ /* 0x000fe2000bfa6270 */
[----:B------:R1:W-:Y:S01]  /*c5a0*/  @!P4 ST.E.64 desc[UR50][R14.64], R82 ;  /* 0x000000520e00c985 */ /* 0x0003e2000c101b32 */
[----:B---3--:R-:W-:Y:S02]  /*c5b0*/  @!P2 LEA R8, P3, R168, R6, 0x2 ;  /* 0x00000006a808a211 */ /* 0x008fe400078610ff */
[----:B------:R-:W-:Y:S01]  /*c5c0*/  ISETP.GE.AND P4, PT, R22, UR4, PT ;  /* 0x0000000416007c0c */ /* 0x000fe2000bf86270 */
[----:B------:R3:W-:Y:S01]  /*c5d0*/  @!P6 ST.E.64 desc[UR50][R4.64], R84 ;  /* 0x000000540400e985 */ /* 0x0007e2000c101b32 */
[----:B------:R-:W-:Y:S02]  /*c5e0*/  ISETP.GE.AND P6, PT, R19, UR4, PT ;  /* 0x0000000413007c0c */ /* 0x000fe4000bfc6270 */
[----:B------:R-:W-:-:S02]  /*c5f0*/  @!P2 LEA.HI.X R9, R168, R7, R206, 0x2, P3 ;  /* 0x00000007a809a211 */ /* 0x000fc400018f14ce */
[----:B----4-:R-:W-:-:S03]  /*c600*/  @!P1 LEA R10, P3, R23, R6, 0x2 ;  /* 0x00000006170a9211 */ /* 0x010fc600078610ff */
[----:B------:R3:W-:Y:S01]  /*c610*/  @!P2 ST.E.64 desc[UR50][R8.64], R86 ;  /* 0x000000560800a985 */ /* 0x0007e2000c101b32 */
[----:B------:R-:W-:-:S03]  /*c620*/  @!P1 LEA.HI.X R11, R23, R7, R205, 0x2, P3 ;  /* 0x00000007170b9211 */ /* 0x000fc600018f14cd */
[-C--:B0-----:R-:W-:Y:S02]  /*c630*/  @!P4 LEA R12, P2, R22, R6.reuse, 0x2 ;  /* 0x00000006160cc211 */ /* 0x081fe400078410ff */
[----:B------:R3:W-:Y:S01]  /*c640*/  @!P1 ST.E.64 desc[UR50][R10.64], R88 ;  /* 0x000000580a009985 */ /* 0x0007e2000c101b32 */
[CC--:B-1----:R-:W-:Y:S02]  /*c650*/  @!P6 LEA R14, P1, R19.reuse, R6.reuse, 0x2 ;  /* 0x00000006130ee211 */ /* 0x0c2fe400078210ff */
[----:B------:R-:W-:Y:S02]  /*c660*/  @!P5 LEA R6, P3, R18, R6, 0x2 ;  /* 0x000000061206d211 */ /* 0x000fe400078610ff */
[-C--:B------:R-:W-:Y:S02]  /*c670*/  @!P4 LEA.HI.X R13, R22, R7.reuse, R204, 0x2, P2 ;  /* 0x00000007160dc211 */ /* 0x080fe400010f14cc */
[-C--:B------:R-:W-:Y:S02]  /*c680*/  @!P6 LEA.HI.X R15, R19, R7.reuse, R203, 0x2, P1 ;  /* 0x00000007130fe211 */ /* 0x080fe400008f14cb */
[----:B------:R-:W-:Y:S01]  /*c690*/  @!P5 LEA.HI.X R7, R18, R7, R202, 0x2, P3 ;  /* 0x000000071207d211 */ /* 0x000fe200018f14ca */
[----:B------:R3:W-:Y:S04]  /*c6a0*/  @!P4 ST.E.64 desc[UR50][R12.64], R90 ;  /* 0x0000005a0c00c985 */ /* 0x0007e8000c101b32 */
[----:B------:R3:W-:Y:S04]  /*c6b0*/  @!P6 ST.E.64 desc[UR50][R14.64], R96 ;  /* 0x000000600e00e985 */ /* 0x0007e8000c101b32 */
[----:B------:R3:W-:Y:S02]  /*c6c0*/  @!P5 ST.E.64 desc[UR50][R6.64], R98 ;  /* 0x000000620600d985 */ /* 0x0007e4000c101b32 */
.L_x_220:
[----:B------:R-:W-:Y:S05]  /*c6d0*/  BSYNC B1 ;  /* 0x0000000000017941 */ /* 0x000fea0003800000 */
.L_x_219:
[----:B-1-3--:R1:W3:Y:S04]  /*c6e0*/  SHFL.IDX PT, R7, R3, 0x1, 0x1c1f ;  /* 0x003c1f0003077f89 */ /* 0x00a2e800000e0000 */
[----:B0-----:R1:W0:Y:S01]  /*c6f0*/  SHFL.IDX PT, R6, R0, 0x1, 0x1c1f ;  /* 0x003c1f0000067f89 */ /* 0x00122200000e0000 */
[----:B------:R-:W-:Y:S05]  /*c700*/  @P0 BRA `(.L_x_218) ;  /* 0x0000001000200947 */ /* 0x000fea0003800000 */
[----:B------:R-:W-:Y:S02]  /*c710*/  ULDC UR4, c[0x0][0xac8] ;  /* 0x0002b20000047ab9 */ /* 0x000fe40000000800 */
[----:B------:R-:W-:Y:S02]  /*c720*/  ISETP.GE.AND P1, PT, R198, UR4, PT ;  /* 0x00000004c6007c0c */ /* 0x000fe4000bf26270 */
[----:B------:R-:W-:Y:S02]  /*c730*/  ISETP.GE.AND P6, PT, R199, UR4, PT ;  /* 0x00000004c7007c0c */ /* 0x000fe4000bfc6270 */
[----:B------:R-:W-:Y:S02]  /*c740*/  ISETP.GE.AND P0, PT, R197, UR4, PT ;  /* 0x00000004c5007c0c */ /* 0x000fe4000bf06270 */
[----:B------:R-:W-:Y:S02]  /*c750*/  ISETP.GE.AND P2, PT, R196, UR4, PT ;  /* 0x00000004c4007c0c */ /* 0x000fe4000bf46270 */
[----:B------:R-:W-:-:S05]  /*c760*/  ISETP.GE.AND P3, PT, R195, UR4, PT ;  /* 0x00000004c3007c0c */ /* 0x000fca000bf66270 */
[CC--:B0-----:R-:W-:Y:S02]  /*c770*/  @!P1 LEA R8, P4, R198.reuse, R6.reuse, 0x2 ;  /* 0x00000006c6089211 */ /* 0x0c1fe400078810ff */
[----:B---3--:R-:W-:Y:S02]  /*c780*/  @!P6 IMAD.WIDE R4, R199, 0x4, R6 ;  /* 0x00000004c704e825 */ /* 0x008fe400078e0206 */
[-C--:B------:R-:W-:Y:S02]  /*c790*/  @!P1 LEA.HI.X R9, R198, R7.reuse, R216, 0x2, P4 ;  /* 0x00000007c6099211 */ /* 0x080fe400020f14d8 */
[----:B------:R-:W-:Y:S01]  /*c7a0*/  ISETP.GE.AND P4, PT, R194, UR4, PT ;  /* 0x00000004c2007c0c */ /* 0x000fe2000bf86270 */
[----:B------:R0:W-:Y:S01]  /*c7b0*/  @!P6 ST.E.64 desc[UR50][R4.64], R62 ;  /* 0x0000003e0400e985 */ /* 0x0001e2000c101b32 */
[-C--:B------:R-:W-:Y:S02]  /*c7c0*/  @!P0 LEA R10, P5, R197, R6.reuse, 0x2 ;  /* 0x00000006c50a8211 */ /* 0x080fe400078a10ff */
[----:B------:R-:W-:Y:S01]  /*c7d0*/  @!P3 LEA R14, P6, R195, R6, 0x2 ;  /* 0x00000006c30eb211 */ /* 0x000fe200078c10ff */
[----:B------:R3:W-:Y:S01]  /*c7e0*/  @!P1 ST.E.64 desc[UR50][R8.64], R60 ;  /* 0x0000003c08009985 */ /* 0x0007e2000c101b32 */
[----:B------:R-:W-:-:S02]  /*c7f0*/  @!P0 LEA.HI.X R11, R197, R7, R215, 0x2, P5 ;  /* 0x00000007c50b8211 */ /* 0x000fc400028f14d7 */
[CC--:B------:R-:W-:Y:S02]  /*c800*/  @!P2 LEA R12, P1, R196.reuse, R6.reuse, 0x2 ;  /* 0x00000006c40ca211 */ /* 0x0c0fe400078210ff */
[-C--:B------:R-:W-:Y:S01]  /*c810*/  @!P3 LEA.HI.X R15, R195, R7.reuse, R213, 0x2, P6 ;  /* 0x00000007c30fb211 */ /* 0x080fe200030f14d5 */
[----:B------:R4:W-:Y:S01]  /*c820*/  @!P0 ST.E.64 desc[UR50][R10.64], R58 ;  /* 0x0000003a0a008985 */ /* 0x0009e2000c101b32 */
[----:B------:R-:W-:Y:S02]  /*c830*/  ISETP.GE.AND P0, PT, R193, UR4, PT ;  /* 0x00000004c1007c0c */ /* 0x000fe4000bf06270 */
[----:B------:R-:W-:Y:S02]  /*c840*/  @!P2 LEA.HI.X R13, R196, R7, R214, 0x2, P1 ;  /* 0x00000007c40da211 */ /* 0x000fe400008f14d6 */
[----:B------:R-:W-:Y:S02]  /*c850*/  ISETP.GE.AND P1, PT, R192, UR4, PT ;  /* 0x00000004c0007c0c */ /* 0x000fe4000bf26270 */
[----:B------:R-:W-:Y:S01]  /*c860*/  @!P4 LEA R20, P5, R194, R6, 0x2 ;  /* 0x00000006c214c211 */ /* 0x000fe200078a10ff */
[----:B------:R5:W-:Y:S01]  /*c870*/  @!P2 ST.E.64 desc[UR50][R12.64], R56 ;  /* 0x000000380c00a985 */ /* 0x000be2000c101b32 */
[----:B------:R-:W-:-:S02]  /*c880*/  ISETP.GE.AND P2, PT, R171, UR4, PT ;  /* 0x00000004ab007c0c */ /* 0x000fc4000bf46270 */
[-C--:B------:R-:W-:Y:S01]  /*c890*/  @!P4 LEA.HI.X R21, R194, R7.reuse, R212, 0x2, P5 ;  /* 0x00000007c215c211 */ /* 0x080fe200028f14d4 */
[----:B------:R2:W-:Y:S02]  /*c8a0*/  @!P3 ST.E.64 desc[UR50][R14.64], R54 ;  /* 0x000000360e00b985 */ /* 0x0005e4000c101b32 */
[CC--:B0-----:R-:W-:Y:S02]  /*c8b0*/  @!P0 LEA R4, P3, R193.reuse, R6.reuse, 0x2 ;  /* 0x00000006c1048211 */ /* 0x0c1fe400078610ff */
[----:B------:R-:W-:Y:S01]  /*c8c0*/  @!P4 ST.E.64 desc[UR50][R20.64], R52 ;  /* 0x000000341400c985 */ /* 0x000fe2000c101b32 */
[----:B------:R-:W-:Y:S02]  /*c8d0*/  ISETP.GE.AND P4, PT, R170, UR4, PT ;  /* 0x00000004aa007c0c */ /* 0x000fe4000bf86270 */
[----:B---3--:R-:W-:Y:S02]  /*c8e0*/  @!P1 LEA R8, P5, R192, R6, 0x2 ;  /* 0x00000006c0089211 */ /* 0x008fe400078a10ff */
[----:B------:R-:W-:-:S02]  /*c8f0*/  @!P0 LEA.HI.X R5, R193, R7, R211, 0x2, P3 ;  /* 0x00000007c1058211 */ /* 0x000fc400018f14d3 */
[----:B------:R-:W-:Y:S02]  /*c900*/  ISETP.GE.AND P3, PT, R169, UR4, PT ;  /* 0x00000004a9007c0c */ /* 0x000fe4000bf66270 */
[CC--:B----4-:R-:W-:Y:S01]  /*c910*/  @!P2 LEA R10, P6, R171.reuse, R6.reuse, 0x2 ;  /* 0x00000006ab0aa211 */ /* 0x0d0fe200078c10ff */
[----:B------:R0:W-:Y:S01]  /*c920*/  @!P0 ST.E.64 desc[UR50][R4.64], R50 ;  /* 0x0000003204008985 */ /* 0x0001e2000c101b32 */
[-C--:B------:R-:W-:Y:S02]  /*c930*/  @!P1 LEA.HI.X R9, R192, R7.reuse, R210, 0x2, P5 ;  /* 0x00000007c0099211 */ /* 0x080fe400028f14d2 */
[----:B------:R-:W-:Y:S02]  /*c940*/  @!P2 LEA.HI.X R11, R171, R7, R209, 0x2, P6 ;  /* 0x00000007ab0ba211 */ /* 0x000fe400030f14d1 */
[----:B------:R-:W-:Y:S01]  /*c950*/  ISETP.GE.AND P0, PT, R168, UR4, PT ;  /* 0x00000004a8007c0c */ /* 0x000fe2000bf06270 */
[----:B------:R3:W-:Y:S01]  /*c960*/  @!P1 ST.E.64 desc[UR50][R8.64], R48 ;  /* 0x0000003008009985 */ /* 0x0007e2000c101b32 */
[----:B-----5:R-:W-:-:S02]  /*c970*/  @!P4 LEA R12, P1, R170, R6, 0x2 ;  /* 0x00000006aa0cc211 */ /* 0x020fc400078210ff */
[----:B------:R-:W-:Y:S01]  /*c980*/  ISETP.GE.AND P5, PT, R23, UR4, PT ;  /* 0x0000000417007c0c */ /* 0x000fe2000bfa6270 */
[----:B------:R4:W-:Y:S01]  /*c990*/  @!P2 ST.E.64 desc[UR50][R10.64], R46 ;  /* 0x0000002e0a00a985 */ /* 0x0009e2000c101b32 */
[----:B------:R-:W-:Y:S02]  /*c9a0*/  @!P4 LEA.HI.X R13, R170, R7, R208, 0x2, P1 ;  /* 0x00000007aa0dc211 */ /* 0x000fe400008f14d0 */
[----:B------:R-:W-:Y:S02]  /*c9b0*/  ISETP.GE.AND P2, PT, R22, UR4, PT ;  /* 0x0000000416007c0c */ /* 0x000fe4000bf46270 */
[----:B------:R-:W-:Y:S01]  /*c9c0*/  ISETP.GE.AND P1, PT, R19, UR4, PT ;  /* 0x0000000413007c0c */ /* 0x000fe2000bf26270 */
[----:B------:R1:W-:Y:S01]  /*c9d0*/  @!P4 ST.E.64 desc[UR50][R12.64], R44 ;  /* 0x0000002c0c00c985 */ /* 0x0003e2000c101b32 */
[-C--:B--2---:R-:W-:Y:S02]  /*c9e0*/  @!P3 LEA R14, P6, R169, R6.reuse, 0x2 ;  /* 0x00000006a90eb211 */ /* 0x084fe400078c10ff */
[----:B0-----:R-:W-:-:S02]  /*c9f0*/  @!P0 LEA R4, P4, R168, R6, 0x2 ;  /* 0x00000006a8048211 */ /* 0x001fc400078810ff */
[-C--:B------:R-:W-:Y:S02]  /*ca00*/  @!P3 LEA.HI.X R15, R169, R7.reuse, R207, 0x2, P6 ;  /* 0x00000007a90fb211 */ /* 0x080fe400030f14cf */
[----:B------:R-:W-:-:S03]  /*ca10*/  @!P0 LEA.HI.X R5, R168, R7, R206, 0x2, P4 ;  /* 0x00000007a8058211 */ /* 0x000fc600020f14ce */
[----:B------:R1:W-:Y:S01]  /*ca20*/  @!P3 ST.E.64 desc[UR50][R14.64], R42 ;  /* 0x0000002a0e00b985 */ /* 0x0003e2000c101b32 */
[-C--:B---3--:R-:W-:Y:S02]  /*ca30*/  @!P5 LEA R8, P3, R23, R6.reuse, 0x2 ;  /* 0x000000061708d211 */ /* 0x088fe400078610ff */
[CC--:B----4-:R-:W-:Y:S01]  /*ca40*/  @!P2 LEA R10, P4, R22.reuse, R6.reuse, 0x2 ;  /* 0x00000006160aa211 */ /* 0x0d0fe200078810ff */
[----:B------:R1:W-:Y:S01]  /*ca50*/  @!P0 ST.E.64 desc[UR50][R4.64], R40 ;  /* 0x0000002804008985 */ /* 0x0003e2000c101b32 */
[----:B------:R-:W-:Y:S02]  /*ca60*/  @!P1 LEA R20, P6, R19, R6, 0x2 ;  /* 0x0000000613149211 */ /* 0x000fe400078c10ff */
[-C--:B------:R-:W-:Y:S02]  /*ca70*/  @!P5 LEA.HI.X R9, R23, R7.reuse, R205, 0x2, P3 ;  /* 0x000000071709d211 */ /* 0x080fe400018f14cd */
[-C--:B------:R-:W-:Y:S02]  /*ca80*/  @!P2 LEA.HI.X R11, R22, R7.reuse, R204, 0x2, P4 ;  /* 0x00000007160ba211 */ /* 0x080fe400020f14cc */
[----:B------:R-:W-:Y:S01]  /*ca90*/  @!P1 LEA.HI.X R21, R19, R7, R203, 0x2, P6 ;  /* 0x0000000713159211 */ /* 0x000fe200030f14cb */
[----:B------:R1:W-:Y:S01]  /*caa0*/  @!P5 ST.E.64 desc[UR50][R8.64], R92 ;  /* 0x0000005c0800d985 */ /* 0x0003e2000c101b32 */
[----:B------:R-:W-:-:S03]  /*cab0*/  ISETP.GE.AND P0, PT, R18, UR4, PT ;  /* 0x0000000412007c0c */ /* 0x000fc6000bf06270 */
[----:B------:R1:W-:Y:S04]  /*cac0*/  @!P2 ST.E.64 desc[UR50][R10.64], R94 ;  /* 0x0000005e0a00a985 */ /* 0x0003e8000c101b32 */
[----:B------:R1:W-:Y:S06]  /*cad0*/  @!P1 ST.E.64 desc[UR50][R20.64], R38 ;  /* 0x0000002614009985 */ /* 0x0003ec000c101b32 */
[----:B------:R-:W-:Y:S05]  /*cae0*/  @P0 BRA `(.L_x_218) ;  /* 0x0000000c00280947 */ /* 0x000fea0003800000 */
[----:B-1----:R-:W-:-:S04]  /*caf0*/  LEA R4, P0, R18, R6, 0x2 ;  /* 0x0000000612047211 */ /* 0x002fc800078010ff */
[----:B------:R-:W-:-:S05]  /*cb00*/  LEA.HI.X R5, R18, R7, R202, 0x2, P0 ;  /* 0x0000000712057211 */ /* 0x000fca00000f14ca */
[----:B------:R4:W-:Y:S01]  /*cb10*/  ST.E.64 desc[UR50][R4.64], R32 ;  /* 0x0000002004007985 */ /* 0x0009e2000c101b32 */
[----:B------:R-:W-:Y:S05]  /*cb20*/  BRA `(.L_x_218) ;  /* 0x0000000c00187947 */ /* 0x000fea0003800000 */
.L_x_209:
[----:B------:R-:W-:Y:S02]  /*cb30*/  ULDC.64 UR8, c[0x0][0xc00] ;  /* 0x0003000000087ab9 */ /* 0x000fe40000000a00 */
[----:B------:R-:W-:-:S04]  /*cb40*/  UISETP.NE.U32.AND UP0, UPT, UR8, URZ, UPT ;  /* 0x0000003f0800728c */ /* 0x000fc8000bf05070 */
[----:B------:R-:W-:-:S03]  /*cb50*/  UISETP.NE.AND.EX UP0, UPT, UR9, URZ, UPT, UP0 ;  /* 0x0000003f0900728c */ /* 0x000fc6000bf05300 */
[----:B------:R-:W-:Y:S02]  /*cb60*/  ULDC.64 UR8, c[0x0][0xc00] ;  /* 0x0003000000087ab9 */ /* 0x000fe40000000a00 */
[----:B------:R-:W-:Y:S01]  /*cb70*/  UIMAD.WIDE UR8, UR36, 0x4, UR8 ;  /* 0x00000004240878a5 */ /* 0x000fe2000f8e0208 */
[----:B------:R-:W-:-:S05]  /*cb80*/  PLOP3.LUT P1, PT, PT, PT, UP0, 0x80, 0x0 ;  /* 0x000000000000781c */ /* 0x000fca0003f2f008 */
[----:B------:R-:W-:Y:S01]  /*cb90*/  MOV R4, UR8 ;  /* 0x0000000800047c02 */ /* 0x000fe20008000f00 */
[----:B------:R-:W-:Y:S01]  /*cba0*/  IMAD.U32 R5, RZ, RZ, UR9 ;  /* 0x00000009ff057e24 */ /* 0x000fe2000f8e00ff */
[----:B------:R-:W-:Y:S02]  /*cbb0*/  ULDC.64 UR8, c[0x0][0xc08] ;  /* 0x0003020000087ab9 */ /* 0x000fe40000000a00 */
[----:B------:R-:W-:-:S04]  /*cbc0*/  UISETP.NE.U32.AND UP1, UPT, UR8, URZ, UPT ;  /* 0x0000003f0800728c */ /* 0x000fc8000bf25070 */
[----:B------:R-:W-:Y:S01]  /*cbd0*/  UISETP.NE.AND.EX UP1, UPT, UR9, URZ, UPT, UP1 ;  /* 0x0000003f0900728c */ /* 0x000fe2000bf25310 */
[----:B------:R-:W2:Y:S01]  /*cbe0*/  @P1 LDG.E R3, desc[UR50][R4.64] ;  /* 0x0000003204031981 */ /* 0x000ea2000c1e1900 */
[----:B------:R-:W-:Y:S02]  /*cbf0*/  ULDC UR4, c[0x0][0xa88] ;  /* 0x0002a20000047ab9 */ /* 0x000fe40000000800 */
[----:B------:R-:W-:Y:S02]  /*cc00*/  IMAD.U32 R0, RZ, RZ, UR4 ;  /* 0x00000004ff007e24 */ /* 0x000fe4000f8e00ff */
[----:B------:R-:W-:-:S05]  /*cc10*/  PLOP3.LUT P2, PT, PT, PT, UP1, 0x80, 0x0 ;  /* 0x000000000000781c */ /* 0x000fca0003f4f018 */
[----:B------:R-:W-:Y:S02]  /*cc20*/  @UP1 ULDC.64 UR8, c[0x0][0xc08] ;  /* 0x0003020000081ab9 */ /* 0x000fe40000000a00 */
[----:B------:R-:W-:-:S06]  /*cc30*/  @UP1 UIMAD.WIDE UR8, UR36, 0x4, UR8 ;  /* 0x00000004240818a5 */ /* 0x000fcc000f8e0208 */
[----:B------:R-:W-:Y:S02]  /*cc40*/  IMAD.U32 R6, RZ, RZ, UR8 ;  /* 0x00000008ff067e24 */ /* 0x000fe4000f8e00ff */
[----:B------:R-:W-:-:S05]  /*cc50*/  IMAD.U32 R7, RZ, RZ, UR9 ;  /* 0x00000009ff077e24 */ /* 0x000fca000f8e00ff */
[----:B------:R0:W5:Y:S01]  /*cc60*/  @P2 LDG.E R0, desc[UR50][R6.64] ;  /* 0x0000003206002981 */ /* 0x000162000c1e1900 */
[----:B------:R-:W-:Y:S01]  /*cc70*/  UMOV UR4, URZ ;  /* 0x0000003f00047c82 */ /* 0x000fe20008000000 */
[----:B------:R-:W-:Y:S02]  /*cc80*/  ISETP.GT.AND P0, PT, R223, 0x7f, PT ;  /* 0x0000007fdf00780c */ /* 0x000fe40003f04270 */
[----:B--2---:R-:W-:-:S13]  /*cc90*/  @P1 R2UR UR4, R3 ;  /* 0x00000000030412ca */ /* 0x004fda00000e0000 */
[----:B------:R-:W-:Y:S01]  /*cca0*/  USHF.R.S32.HI UR16, URZ, 0x1f, UR4 ;  /* 0x0000001f3f107899 */ /* 0x000fe20008011404 */
[----:B0-----:R-:W-:Y:S11]  /*ccb0*/  @P2 BRA `(.L_x_221) ;  /* 0x0000000000102947 */ /* 0x001ff60003800000 */
[----:B------:R-:W-:Y:S05]  /*ccc0*/  @!P1 BRA `(.L_x_221) ;  /* 0x00000000000c9947 */ /* 0x000fea0003800000 */
[----:B------:R-:W2:Y:S04]  /*ccd0*/  LDG.E R3, desc[UR50][R4.64] ;  /* 0x0000003204037981 */ /* 0x000ea8000c1e1900 */
[----:B-----5:R-:W2:Y:S02]  /*cce0*/  LDG.E R0, desc[UR50][R4.64+0x4] ;  /* 0x0000043204007981 */ /* 0x020ea4000c1e1900 */
[----:B--2---:R-:W-:-:S07]  /*ccf0*/  IMAD.IADD R0, R0, 0x1, -R3 ;  /* 0x0000000100007824 */ /* 0x004fce00078e0a03 */
.L_x_221:
[----:B------:R-:W-:Y:S01]  /*cd00*/  USEL UR36, UR36, URZ, !UP0 ;  /* 0x0000003f24247287 */ /* 0x000fe2000c000000 */
[----:B------:R-:W-:Y:S01]  /*cd10*/  BSSY B1, `(.L_x_222) ;  /* 0x0000039000017945 */ /* 0x000fe20003800000 */
[----:B------:R-:W-:-:S03]  /*cd20*/  USEL UR37, UR37, URZ, !UP0 ;  /* 0x0000003f25257287 */ /* 0x000fc6000c000000 */
[----:B------:R-:W-:Y:S09]  /*cd30*/  @P0 BRA `(.L_x_223) ;  /* 0x0000000000d80947 */ /* 0x000ff20003800000 */
[----:B------:R-:W0:Y:S01]  /*cd40*/  S2R R4, SR_TID.X ;  /* 0x0000000000047919 */ /* 0x000e220000002100 */
[----:B------:R-:W1:Y:S01]  /*cd50*/  LDC R9, c[0x0][0xbe8] ;  /* 0x0002fa00ff097b82 */ /* 0x000e620000000800 */
[----:B------:R-:W-:-:S04]  /*cd60*/  IMAD.U32 R3, RZ, RZ, UR38 ;  /* 0x00000026ff037e24 */ /* 0x000fc8000f8e00ff */
[----:B0-----:R-:W-:Y:S02]  /*cd70*/  IMAD R3, R3, 0x80, R4 ;  /* 0x0000008003037824 */ /* 0x001fe400078e0204 */
[----:B-1---5:R-:W-:Y:S02]  /*cd80*/  IMAD R4, R0, R9, RZ ;  /* 0x0000000900047224 */ /* 0x022fe400078e02ff */
[----:B------:R-:W-:-:S05]  /*cd90*/  VIADD R6, R3, 0xffffff80 ;  /* 0xffffff8003067836 */ /* 0x000fca0000000000 */
[----:B------:R-:W-:-:S13]  /*cda0*/  ISETP.GE.AND P0, PT, R6, R4, PT ;  /* 0x000000040600720c */ /* 0x000fda0003f06270 */
[----:B------:R-:W-:Y:S05]  /*cdb0*/  @P0 BRA `(.L_x_223) ;  /* 0x0000000000b80947 */ /* 0x000fea0003800000 */
[----:B------:R-:W-:Y:S01]  /*cdc0*/  ISETP.NE.AND P0, PT, R9, 0x1, PT ;  /* 0x000000010900780c */ /* 0x000fe20003f05270 */
[----:B------:R-:W-:Y:S01]  /*cdd0*/  UISETP.GT.AND UP2, UPT, UR44, 0x1, UPT ;  /* 0x000000012c00788c */ /* 0x000fe2000bf44270 */
[----:B------:R-:W-:-:S03]  /*cde0*/  UMOV UR7, 0x9b8 ;  /* 0x000009b800077882 */ /* 0x000fc60000000000 */
[----:B------:R-:W-:Y:S02]  /*cdf0*/  USEL UR17, UR7, 0x978, UP2 ;  /* 0x0000097807117887 */ /* 0x000fe40009000000 */
[----:B------:R-:W-:-:S06]  /*ce00*/  USEL UR19, UR39, URZ, UP2 ;  /* 0x0000003f27137287 */ /* 0x000fcc0009000000 */
[----:B------:R-:W0:Y:S04]  /*ce10*/  @P0 LDC R3, c[0x0][0xbec] ;  /* 0x0002fb00ff030b82 */ /* 0x000e280000000800 */
[----:B------:R-:W-:Y:S01]  /*ce20*/  ULDC.64 UR10, c[0x0][UR17+0x220] ;  /* 0x00008800110a7abb */ /* 0x000fe20008000a00 */
[----:B------:R-:W-:Y:S01]  /*ce30*/  ULDC.64 UR8, c[0x0][UR17+0x218] ;  /* 0x0000860011087abb */ /* 0x000fe20008000a00 */
[----:B------:R-:W-:Y:S01]  /*ce40*/  ULDC.64 UR12, c[0x0][UR17+0x228] ;  /* 0x00008a00110c7abb */ /* 0x000fe20008000a00 */
[----:B------:R-:W-:Y:S01]  /*ce50*/  UIMAD UR7, UR11, UR36, URZ ;  /* 0x000000240b0772a4 */ /* 0x000fe2000f8e023f */
[----:B------:R-:W1:Y:S01]  /*ce60*/  @P0 LDC R5, c[0x0][0xbf0] ;  /* 0x0002fc00ff050b82 */ /* 0x000e620000000800 */
[----:B------:R-:W-:Y:S02]  /*ce70*/  UIMAD.WIDE.U32 UR14, UR8, UR40, URZ ;  /* 0x00000028080e72a5 */ /* 0x000fe4000f8e003f */
[----:B------:R-:W-:-:S02]  /*ce80*/  UIMAD UR18, UR9, UR40, URZ ;  /* 0x00000028091272a4 */ /* 0x000fc4000f8e023f */
[----:B------:R-:W-:Y:S02]  /*ce90*/  UIMAD.WIDE.U32 UR8, UR10, UR36, URZ ;  /* 0x000000240a0872a5 */ /* 0x000fe4000f8e003f */
[----:B------:R-:W-:Y:S02]  /*cea0*/  UIMAD.WIDE.U32 UR20, UR12, UR19, URZ ;  /* 0x000000130c1472a5 */ /* 0x000fe4000f8e003f */
[----:B------:R-:W-:Y:S02]  /*ceb0*/  UIMAD UR12, UR13, UR19, URZ ;  /* 0x000000130d0c72a4 */ /* 0x000fe4000f8e023f */
[----:B------:R-:W-:Y:S02]  /*cec0*/  UIMAD UR7, UR10, UR37, UR7 ;  /* 0x000000250a0772a4 */ /* 0x000fe4000f8e0207 */
[----:B------:R-:W-:Y:S02]  /*ced0*/  UIADD3 UR14, UP0, UP1, UR8, UR14, UR4 ;  /* 0x0000000e080e7290 */ /* 0x000fe4000f91e004 */
[----:B------:R-:W-:Y:S01]  /*cee0*/  UIADD3 UR8, UR12, UR21, URZ ;  /* 0x000000150c087290 */ /* 0x000fe2000fffe03f */
[----:B0-----:R-:W-:Y:S01]  /*cef0*/  @P0 IMAD.HI.U32 R4, R6, R3, RZ ;  /* 0x0000000306040227 */ /* 0x001fe200078e00ff */
[----:B------:R-:W-:-:S02]  /*cf00*/  UIADD3 UR11, UR18, UR15, URZ ;  /* 0x0000000f120b7290 */ /* 0x000fc4000fffe03f */
[----:B------:R-:W-:Y:S01]  /*cf10*/  UIADD3 UR7, UR9, UR7, URZ ;  /* 0x0000000709077290 */ /* 0x000fe2000fffe03f */
[----:B------:R-:W-:Y:S02]  /*cf20*/  IMAD.MOV.U32 R3, RZ, RZ, R6 ;  /* 0x000000ffff037224 */ /* 0x000fe400078e0006 */
[----:B------:R-:W-:Y:S01]  /*cf30*/  IMAD.U32 R8, RZ, RZ, UR8 ;  /* 0x00000008ff087e24 */ /* 0x000fe2000f8e00ff */
[----:B------:R-:W-:Y:S01]  /*cf40*/  UIADD3.X UR7, UR7, UR11, UR16, UP0, UP1 ;  /* 0x0000000b07077290 */ /* 0x000fe200087e2410 */
[----:B-1----:R-:W-:Y:S01]  /*cf50*/  @P0 SHF.R.U32.HI R3, RZ, R5, R4 ;  /* 0x00000005ff030219 */ /* 0x002fe20000011604 */
[----:B------:R-:W-:Y:S01]  /*cf60*/  IMAD.U32 R4, RZ, RZ, UR20 ;  /* 0x00000014ff047e24 */ /* 0x000fe2000f8e00ff */
[----:B------:R-:W-:Y:S01]  /*cf70*/  ULDC.64 UR8, c[0x0][UR17+0x210] ;  /* 0x0000840011087abb */ /* 0x000fe20008000a00 */
[----:B------:R-:W-:Y:S01]  /*cf80*/  IMAD.U32 R5, RZ, RZ, UR21 ;  /* 0x00000015ff057e24 */ /* 0x000fe2000f8e00ff */
[--C-:B------:R-:W-:Y:S01]  /*cf90*/  SHF.R.S32.HI R5, RZ, 0x1f, R3.reuse ;  /* 0x0000001fff057819 */ /* 0x100fe20000011403 */
[----:B------:R-:W-:Y:S01]  /*cfa0*/  IMAD.MOV R7, RZ, RZ, -R3 ;  /* 0x000000ffff077224 */ /* 0x000fe200078e0a03 */
[----:B------:R-:W-:Y:S01]  /*cfb0*/  IADD3 R4, P0, P1, R3, UR14, R4 ;  /* 0x0000000e03047c10 */ /* 0x000fe2000f91e004 */
[----:B------:R-:W-:Y:S01]  /*cfc0*/  ULDC.64 UR10, c[0x0][0xba8] ;  /* 0x0002ea00000a7ab9 */ /* 0x000fe20000000a00 */
[----:B------:R-:W-:Y:S01]  /*cfd0*/  @!UP2 ULDC UR10, c[0x0][0xb50] ;  /* 0x0002d400000aaab9 */ /* 0x000fe20000000800 */
[----:B------:R-:W-:Y:S01]  /*cfe0*/  IMAD R7, R9, R7, R6 ;  /* 0x0000000709077224 */ /* 0x000fe200078e0206 */
[----:B------:R-:W-:Y:S01]  /*cff0*/  IADD3.X R5, R5, UR7, R8, P0, P1 ;  /* 0x0000000705057c10 */ /* 0x000fe200087e2408 */
[----:B------:R-:W-:-:S02]  /*d000*/  @!UP2 ULDC UR11, c[0x0][0xb54] ;  /* 0x0002d500000baab9 */ /* 0x000fc40000000800 */
[C---:B------:R-:W-:Y:S01]  /*d010*/  IMAD R6, R7.reuse, UR9, RZ ;  /* 0x0000000907067c24 */ /* 0x040fe2000f8e02ff */
[----:B------:R-:W-:Y:S01]  /*d020*/  SHF.R.S32.HI R3, RZ, 0x1f, R7 ;  /* 0x0000001fff037819 */ /* 0x000fe20000011407 */
[----:B------:R-:W-:-:S04]  /*d030*/  IMAD.WIDE.U32 R4, R7, UR8, R4 ;  /* 0x0000000807047c25 */ /* 0x000fc8000f8e0004 */
[----:B------:R-:W-:Y:S01]  /*d040*/  IMAD R3, R3, UR8, R6 ;  /* 0x0000000803037c24 */ /* 0x000fe2000f8e0206 */
[----:B------:R-:W-:-:S03]  /*d050*/  LEA R6, P0, R4, UR10, 0x2 ;  /* 0x0000000a04067c11 */ /* 0x000fc6000f8010ff */
[----:B------:R-:W-:-:S05]  /*d060*/  IMAD.IADD R3, R5, 0x1, R3 ;  /* 0x0000000105037824 */ /* 0x000fca00078e0203 */
[----:B------:R-:W-:Y:S01]  /*d070*/  LEA.HI.X R7, R4, UR11, R3, 0x2, P0 ;  /* 0x0000000b04077c11 */ /* 0x000fe200080f1403 */
[----:B------:R-:W-:-:S05]  /*d080*/  IMAD.MOV.U32 R3, RZ, RZ, -0x800000 ;  /* 0xff800000ff037424 */ /* 0x000fca00078e00ff */
[----:B------:R0:W-:Y:S02]  /*d090*/  STG.E desc[UR50][R6.64], R3 ;  /* 0x0000000306007986 */ /* 0x0001e4000c101932 */
.L_x_223:
[----:B------:R-:W-:Y:S05]  /*d0a0*/  BSYNC B1 ;  /* 0x0000000000017941 */ /* 0x000fea0003800000 */
.L_x_222:
[----:B------:R-:W-:-:S06]  /*d0b0*/  UISETP.GT.AND UP0, UPT, UR44, 0x1, UPT ;  /* 0x000000012c00788c */ /* 0x000fcc000bf04270 */
[----:B------:R-:W-:-:S13]  /*d0c0*/  PLOP3.LUT P0, PT, PT, PT, UP0, 0x80, 0x0 ;  /* 0x000000000000781c */ /* 0x000fda0003f0f008 */
[----:B------:R-:W-:Y:S05]  /*d0d0*/  @P0 BRA `(.L_x_218) ;  /* 0x0000000400ac0947 */ /* 0x000fea0003800000 */
[----:B------:R-:W1:Y:S01]  /*d0e0*/  LDC R11, c[0x0][0xbe8] ;  /* 0x0002fa00ff0b7b82 */ /* 0x000e620000000800 */
[----:B------:R-:W-:Y:S01]  /*d0f0*/  ULDC.64 UR10, c[0x0][0xaa0] ;  /* 0x0002a800000a7ab9 */ /* 0x000fe20000000a00 */
[----:B0-----:R-:W-:Y:S01]  /*d100*/  IMAD R3, R17, 0x20, R200 ;  /* 0x0000002011037824 */ /* 0x001fe200078e02c8 */
[----:B------:R-:W-:Y:S01]  /*d110*/  UIMAD UR7, UR16, UR10, URZ ;  /* 0x0000000a100772a4 */ /* 0x000fe2000f8e023f */
[----:B------:R-:W-:Y:S01]  /*d120*/  IMAD.U32 R8, RZ, RZ, UR38 ;  /* 0x00000026ff087e24 */ /* 0x000fe2000f8e00ff */
[----:B------:R-:W-:Y:S01]  /*d130*/  UIMAD.WIDE.U32 UR8, UR4, UR10, URZ ;  /* 0x0000000a040872a5 */ /* 0x000fe2000f8e003f */
[----:B------:R-:W-:Y:S01]  /*d140*/  IMAD.U32 R13, RZ, RZ, UR38 ;  /* 0x00000026ff0d7e24 */ /* 0x000fe2000f8e00ff */
[----:B------:R-:W-:Y:S01]  /*d150*/  UIMAD UR7, UR4, UR11, UR7 ;  /* 0x0000000b040772a4 */ /* 0x000fe2000f8e0207 */
[----:B------:R-:W-:Y:S01]  /*d160*/  IMAD R8, R8, 0x80, R3 ;  /* 0x0000008008087824 */ /* 0x000fe200078e0203 */
[----:B------:R-:W-:Y:S01]  /*d170*/  BSSY B1, `(.L_x_224) ;  /* 0x0000037000017945 */ /* 0x000fe20003800000 */
[----:B------:R-:W-:Y:S01]  /*d180*/  ULDC.64 UR10, c[0x0][0xae8] ;  /* 0x0002ba00000a7ab9 */ /* 0x000fe20000000a00 */
[----:B------:R-:W-:Y:S01]  /*d190*/  UIADD3 UR9, UR9, UR7, URZ ;  /* 0x0000000709097290 */ /* 0x000fe2000fffe03f */
[----:B------:R-:W-:-:S03]  /*d1a0*/  IMAD.MOV.U32 R3, RZ, RZ, R8 ;  /* 0x000000ffff037224 */ /* 0x000fc600078e0008 */
[----:B------:R-:W-:-:S04]  /*d1b0*/  UIMAD.WIDE.U32 UR8, UR40, UR10, UR8 ;  /* 0x0000000a280872a5 */ /* 0x000fc8000f8e0008 */
[----:B------:R-:W-:-:S03]  /*d1c0*/  UIMAD UR9, UR40, UR11, UR9 ;  /* 0x0000000b280972a4 */ /* 0x000fc6000f8e0209 */
[----:B------:R-:W-:Y:S01]  /*d1d0*/  ULDC.64 UR10, c[0x0][0xaf0] ;  /* 0x0002bc00000a7ab9 */ /* 0x000fe20000000a00 */
[----:B-1----:R-:W-:Y:S01]  /*d1e0*/  ISETP.NE.AND P0, PT, R11, 0x1, PT ;  /* 0x000000010b00780c */ /* 0x002fe20003f05270 */
[----:B------:R-:W-:-:S04]  /*d1f0*/  UIMAD UR37, UR37, UR10, URZ ;  /* 0x0000000a252572a4 */ /* 0x000fc8000f8e023f */
[----:B------:R-:W-:Y:S02]  /*d200*/  UIMAD UR4, UR36, UR11, UR37 ;  /* 0x0000000b240472a4 */ /* 0x000fe4000f8e0225 */
[----:B------:R-:W-:-:S03]  /*d210*/  UIMAD.WIDE.U32 UR36, UR36, UR10, UR8 ;  /* 0x0000000a242472a5 */ /* 0x000fc6000f8e0008 */
[----:B------:R-:W-:Y:S01]  /*d220*/  ULDC.64 UR8, c[0x0][0xae0] ;  /* 0x0002b80000087ab9 */ /* 0x000fe20000000a00 */
[----:B------:R-:W-:Y:S02]  /*d230*/  UIADD3 UR4, UR37, UR4, URZ ;  /* 0x0000000425047290 */ /* 0x000fe4000fffe03f */
[----:B------:R-:W0:Y:S08]  /*d240*/  @P0 LDC R5, c[0x0][0xbec] ;  /* 0x0002fb00ff050b82 */ /* 0x000e300000000800 */
[----:B------:R-:W1:Y:S01]  /*d250*/  @P0 LDC R7, c[0x0][0xbf0] ;  /* 0x0002fc00ff070b82 */ /* 0x000e620000000800 */
[----:B0-----:R-:W-:-:S04]  /*d260*/  @P0 IMAD.HI.U32 R4, R8, R5, RZ ;  /* 0x0000000508040227 */ /* 0x001fc800078e00ff */
[----:B------:R-:W-:Y:S02]  /*d270*/  IMAD.U32 R5, RZ, RZ, UR37 ;  /* 0x00000025ff057e24 */ /* 0x000fe4000f8e00ff */
[----:B------:R-:W-:Y:S01]  /*d280*/  IMAD.U32 R5, RZ, RZ, UR4 ;  /* 0x00000004ff057e24 */ /* 0x000fe2000f8e00ff */
[----:B-1----:R-:W-:-:S04]  /*d290*/  @P0 SHF.R.U32.HI R3, RZ, R7, R4 ;  /* 0x00000007ff030219 */ /* 0x002fc80000011604 */
[--C-:B------:R-:W-:Y:S01]  /*d2a0*/  SHF.R.S32.HI R4, RZ, 0x1f, R3.reuse ;  /* 0x0000001fff047819 */ /* 0x100fe20000011403 */
[----:B------:R-:W-:-:S04]  /*d2b0*/  IMAD.MOV R7, RZ, RZ, -R3 ;  /* 0x000000ffff077224 */ /* 0x000fc800078e0a03 */
[----:B------:R-:W-:Y:S02]  /*d2c0*/  IMAD R6, R4, UR8, RZ ;  /* 0x0000000804067c24 */ /* 0x000fe4000f8e02ff */
[----:B------:R-:W-:Y:S02]  /*d2d0*/  IMAD.U32 R4, RZ, RZ, UR36 ;  /* 0x00000024ff047e24 */ /* 0x000fe4000f8e00ff */
[----:B------:R-:W-:Y:S02]  /*d2e0*/  IMAD R7, R11, R7, R8 ;  /* 0x000000070b077224 */ /* 0x000fe400078e0208 */
[C---:B------:R-:W-:Y:S02]  /*d2f0*/  IMAD R9, R3.reuse, UR9, R6 ;  /* 0x0000000903097c24 */ /* 0x040fe4000f8e0206 */
[----:B------:R-:W-:Y:S01]  /*d300*/  IMAD.WIDE.U32 R4, R3, UR8, R4 ;  /* 0x0000000803047c25 */ /* 0x000fe2000f8e0004 */
[----:B------:R-:W-:Y:S01]  /*d310*/  SHF.R.S32.HI R3, RZ, 0x1f, R7 ;  /* 0x0000001fff037819 */ /* 0x000fe20000011407 */
[----:B------:R-:W-:-:S02]  /*d320*/  ULDC.64 UR8, c[0x0][0xad8] ;  /* 0x0002b60000087ab9 */ /* 0x000fc40000000a00 */
[----:B------:R-:W-:Y:S02]  /*d330*/  IMAD.IADD R5, R5, 0x1, R9 ;  /* 0x0000000105057824 */ /* 0x000fe400078e0209 */
[----:B------:R-:W-:Y:S02]  /*d340*/  IMAD R6, R3, UR8, RZ ;  /* 0x0000000803067c24 */ /* 0x000fe4000f8e02ff */
[----:B------:R-:W-:Y:S02]  /*d350*/  IMAD R8, R13, 0x80, R200 ;  /* 0x000000800d087824 */ /* 0x000fe400078e02c8 */
[----:B-----5:R-:W-:Y:S02]  /*d360*/  IMAD R11, R0, R11, RZ ;  /* 0x0000000b000b7224 */ /* 0x020fe400078e02ff */
[C---:B------:R-:W-:Y:S02]  /*d370*/  IMAD R3, R7.reuse, UR9, R6 ;  /* 0x0000000907037c24 */ /* 0x040fe4000f8e0206 */
[----:B------:R-:W-:Y:S01]  /*d380*/  IMAD.WIDE.U32 R4, R7, UR8, R4 ;  /* 0x0000000807047c25 */ /* 0x000fe2000f8e0004 */
[----:B------:R-:W-:Y:S01]  /*d390*/  ISETP.GE.AND P2, PT, R8, R11, PT ;  /* 0x0000000b0800720c */ /* 0x000fe20003f46270 */
[----:B------:R-:W-:-:S02]  /*d3a0*/  ULDC.64 UR8, c[0x0][0xa80] ;  /* 0x0002a00000087ab9 */ /* 0x000fc40000000a00 */
[----:B------:R-:W-:Y:S01]  /*d3b0*/  IMAD.IADD R3, R5, 0x1, R3 ;  /* 0x0000000105037824 */ /* 0x000fe200078e0203 */
[----:B------:R-:W-:Y:S01]  /*d3c0*/  LEA R6, P3, R4, UR8, 0x1 ;  /* 0x0000000804067c11 */ /* 0x000fe2000f8608ff */
[----:B------:R-:W-:-:S03]  /*d3d0*/  VIADD R0, R8, 0x20 ;  /* 0x0000002008007836 */ /* 0x000fc60000000000 */
[----:B------:R-:W-:Y:S01]  /*d3e0*/  LEA.HI.X R3, R4, UR9, R3, 0x1, P3 ;  /* 0x0000000904037c11 */ /* 0x000fe200098f0c03 */
[----:B------:R0:W1:Y:S01]  /*d3f0*/  SHFL.IDX PT, R7, R6, RZ, 0x181f ;  /* 0x00181fff06077589 */ /* 0x00006200000e0000 */
[-C--:B------:R-:W-:Y:S01]  /*d400*/  ISETP.GE.AND P1, PT, R0, R11.reuse, PT ;  /* 0x0000000b0000720c */ /* 0x080fe20003f26270 */
[----:B------:R-:W-:Y:S02]  /*d410*/  VIADD R0, R8, 0x40 ;  /* 0x0000004008007836 */ /* 0x000fe40000000000 */
[----:B------:R0:W2:Y:S03]  /*d420*/  SHFL.IDX PT, R5, R3, RZ, 0x181f ;  /* 0x00181fff03057589 */ /* 0x0000a600000e0000 */
[----:B------:R-:W-:Y:S01]  /*d430*/  ISETP.GE.AND P0, PT, R0, R11, PT ;  /* 0x0000000b0000720c */ /* 0x000fe20003f06270 */
[----:B------:R-:W-:-:S12]  /*d440*/  @P2 BRA `(.L_x_225) ;  /* 0x0000000000242947 */ /* 0x000fd80003800000 */
[----:B------:R-:W-:Y:S02]  /*d450*/  ULDC UR4, c[0x0][0xac8] ;  /* 0x0002b20000047ab9 */ /* 0x000fe40000000800 */
[----:B------:R-:W-:Y:S02]  /*d460*/  ISETP.GE.AND P4, PT, R2, UR4, PT ;  /* 0x0000000402007c0c */ /* 0x000fe4000bf86270 */
[----:B------:R-:W-:-:S11]  /*d470*/  ISETP.GE.AND P5, PT, R16, UR4, PT ;  /* 0x0000000410007c0c */ /* 0x000fd6000bfa6270 */
[-C--:B-1----:R-:W-:Y:S02]  /*d480*/  @!P4 LEA R12, P2, R2, R7.reuse, 0x1 ;  /* 0x00000007020cc211 */ /* 0x082fe400078408ff */
[----:B------:R-:W-:Y:S02]  /*d490*/  @!P5 LEA R4, P3, R16, R7, 0x1 ;  /* 0x000000071004d211 */ /* 0x000fe400078608ff */
[-C--:B--2---:R-:W-:Y:S02]  /*d4a0*/  @!P4 LEA.HI.X R13, R2, R5.reuse, R222, 0x1, P2 ;  /* 0x00000005020dc211 */ /* 0x084fe400010f0cde */
[----:B------:R-:W-:-:S03]  /*d4b0*/  @!P5 LEA.HI.X R5, R16, R5, R221, 0x1, P3 ;  /* 0x000000051005d211 */ /* 0x000fc600018f0cdd */
[----:B------:R3:W-:Y:S04]  /*d4c0*/  @!P4 ST.E.128 desc[UR50][R12.64], RZ ;  /* 0x000000ff0c00c985 */ /* 0x0007e8000c101d32 */
[----:B------:R3:W-:Y:S02]  /*d4d0*/  @!P5 ST.E.128 desc[UR50][R4.64], RZ ;  /* 0x000000ff0400d985 */ /* 0x0007e4000c101d32 */
.L_x_225:
[----:B------:R-:W-:Y:S05]  /*d4e0*/  BSYNC B1 ;  /* 0x0000000000017941 */ /* 0x000fea0003800000 */
.L_x_224:
[----:B--23--:R2:W3:Y:S01]  /*d4f0*/  SHFL.IDX PT, R5, R3, 0x1, 0x181f ;  /* 0x00381f0003057f89 */ /* 0x00c4e200000e0000 */
[----:B------:R-:W-:Y:S03]  /*d500*/  BSSY B1, `(.L_x_226) ;  /* 0x000000c000017945 */ /* 0x000fe60003800000 */
[----:B-1----:R2:W1:Y:S01]  /*d510*/  SHFL.IDX PT, R7, R6, 0x1, 0x181f ;  /* 0x00381f0006077f89 */ /* 0x00246200000e0000 */
[----:B------:R-:W-:Y:S05]  /*d520*/  @P1 BRA `(.L_x_227) ;  /* 0x0000000000241947 */ /* 0x000fea0003800000 */
[----:B------:R-:W-:Y:S02]  /*d530*/  ULDC UR4, c[0x0][0xac8] ;  /* 0x0002b20000047ab9 */ /* 0x000fe40000000800 */
[----:B------:R-:W-:Y:S02]  /*d540*/  ISETP.GE.AND P3, PT, R2, UR4, PT ;  /* 0x0000000402007c0c */ /* 0x000fe4000bf66270 */
[----:B------:R-:W-:-:S11]  /*d550*/  ISETP.GE.AND P4, PT, R16, UR4, PT ;  /* 0x0000000410007c0c */ /* 0x000fd6000bf86270 */
[-C--:B-1----:R-:W-:Y:S02]  /*d560*/  @!P3 LEA R12, P1, R2, R7.reuse, 0x1 ;  /* 0x00000007020cb211 */ /* 0x082fe400078208ff */
[----:B------:R-:W-:Y:S02]  /*d570*/  @!P4 LEA R4, P2, R16, R7, 0x1 ;  /* 0x000000071004c211 */ /* 0x000fe400078408ff */
[-C--:B---3--:R-:W-:Y:S02]  /*d580*/  @!P3 LEA.HI.X R13, R2, R5.reuse, R222, 0x1, P1 ;  /* 0x00000005020db211 */ /* 0x088fe400008f0cde */
[----:B------:R-:W-:-:S03]  /*d590*/  @!P4 LEA.HI.X R5, R16, R5, R221, 0x1, P2 ;  /* 0x000000051005c211 */ /* 0x000fc600010f0cdd */
[----:B------:R4:W-:Y:S04]  /*d5a0*/  @!P3 ST.E.128 desc[UR50][R12.64], RZ ;  /* 0x000000ff0c00b985 */ /* 0x0009e8000c101d32 */
[----:B------:R4:W-:Y:S02]  /*d5b0*/  @!P4 ST.E.128 desc[UR50][R4.64], RZ ;  /* 0x000000ff0400c985 */ /* 0x0009e4000c101d32 */
.L_x_227:
[----:B------:R-:W-:Y:S05]  /*d5c0*/  BSYNC B1 ;  /* 0x0000000000017941 */ /* 0x000fea0003800000 */
.L_x_226:
[----:B---34-:R3:W4:Y:S01]  /*d5d0*/  SHFL.IDX PT, R5, R3, 0x2, 0x181f ;  /* 0x00581f0003057f89 */ /* 0x01872200000e0000 */
        /* <DEDUP_REMOVED lines=8> */
[-C--:B----4-:R-:W-:Y:S02]  /*d660*/  @!P2 LEA.HI.X R13, R2, R5.reuse, R222, 0x1, P0 ;  /* 0x00000005020da211 */ /* 0x090fe400000f0cde */
[----:B------:R-:W-:-:S03]  /*d670*/  @!P3 LEA.HI.X R5, R16, R5, R221, 0x1, P1 ;  /* 0x000000051005b211 */ /* 0x000fc600008f0cdd */
[----:B------:R1:W-:Y:S04]  /*d680*/  @!P2 ST.E.128 desc[UR50][R12.64], RZ ;  /* 0x000000ff0c00a985 */ /* 0x0003e8000c101d32 */
[----:B------:R1:W-:Y:S02]  /*d690*/  @!P3 ST.E.128 desc[UR50][R4.64], RZ ;  /* 0x000000ff0400b985 */ /* 0x0003e4000c101d32 */
.L_x_229:
[----:B------:R-:W-:Y:S05]  /*d6a0*/  BSYNC B1 ;  /* 0x0000000000017941 */ /* 0x000fea0003800000 */
.L_x_228:
[----:B------:R-:W-:Y:S01]  /*d6b0*/  VIADD R0, R8, 0x60 ;  /* 0x0000006008007836 */ /* 0x000fe20000000000 */
[----:B0-23--:R-:W0:Y:S04]  /*d6c0*/  SHFL.IDX PT, R3, R3, 0x3, 0x181f ;  /* 0x00781f0003037f89 */ /* 0x00de2800000e0000 */
[----:B------:R-:W-:Y:S01]  /*d6d0*/  ISETP.GE.AND P0, PT, R0, R11, PT ;  /* 0x0000000b0000720c */ /* 0x000fe20003f06270 */
[----:B-1--4-:R1:W2:-:S12]  /*d6e0*/  SHFL.IDX PT, R5, R6, 0x3, 0x181f ;  /* 0x00781f0006057f89 */ /* 0x01229800000e0000 */
[----:B-1----:R-:W-:Y:S05]  /*d6f0*/  @P0 BRA `(.L_x_218) ;  /* 0x0000000000240947 */ /* 0x002fea0003800000 */
[----:B------:R-:W-:Y:S02]  /*d700*/  ULDC UR4, c[0x0][0xac8] ;  /* 0x0002b20000047ab9 */ /* 0x000fe40000000800 */
[----:B------:R-:W-:Y:S02]  /*d710*/  ISETP.GE.AND P2, PT, R2, UR4, PT ;  /* 0x0000000402007c0c */ /* 0x000fe4000bf46270 */
[----:B------:R-:W-:-:S11]  /*d720*/  ISETP.GE.AND P3, PT, R16, UR4, PT ;  /* 0x0000000410007c0c */ /* 0x000fd6000bf66270 */
[-C--:B--2---:R-:W-:Y:S02]  /*d730*/  @!P2 LEA R6, P0, R2, R5.reuse, 0x1 ;  /* 0x000000050206a211 */ /* 0x084fe400078008ff */
[----:B------:R-:W-:Y:S02]  /*d740*/  @!P3 LEA R4, P1, R16, R5, 0x1 ;  /* 0x000000051004b211 */ /* 0x000fe400078208ff */
[-C--:B0-----:R-:W-:Y:S02]  /*d750*/  @!P2 LEA.HI.X R7, R2, R3.reuse, R222, 0x1, P0 ;  /* 0x000000030207a211 */ /* 0x081fe400000f0cde */
[----:B------:R-:W-:-:S03]  /*d760*/  @!P3 LEA.HI.X R5, R16, R3, R221, 0x1, P1 ;  /* 0x000000031005b211 */ /* 0x000fc600008f0cdd */
[----:B------:R0:W-:Y:S04]  /*d770*/  @!P2 ST.E.128 desc[UR50][R6.64], RZ ;  /* 0x000000ff0600a985 */ /* 0x0001e8000c101d32 */
[----:B------:R0:W-:Y:S02]  /*d780*/  @!P3 ST.E.128 desc[UR50][R4.64], RZ ;  /* 0x000000ff0400b985 */ /* 0x0001e4000c101d32 */
.L_x_218:
[----:B------:R-:W-:Y:S05]  /*d790*/  BSYNC B0 ;  /* 0x0000000000007941 */ /* 0x000fea0003800000 */
.L_x_208:
[----:B------:R-:W-:Y:S02]  /*d7a0*/  ULDC UR4, c[0x0][0xc3c] ;  /* 0x00030f0000047ab9 */ /* 0x000fe40000000800 */
[----:B------:R-:W-:-:S13]  /*d7b0*/  ISETP.GE.AND P0, PT, R35, UR4, PT ;  /* 0x0000000423007c0c */ /* 0x000fda000bf06270 */
[----:B------:R-:W-:Y:S05]  /*d7c0*/  @!P0 BRA `(.L_x_230) ;  /* 0xffffff3400d88947 */ /* 0x000fea000383ffff */
[----:B------:R-:W-:Y:S05]  /*d7d0*/  EXIT ;  /* 0x000000000000794d */ /* 0x000fea0003800000 */
.L_x_179:
[----:B------:R-:W-:-:S08]  /*d7e0*/  NOP ;  /* 0x0000000000007918 */ /* 0x000fd00000000000 */
[----:B------:R-:W0:-:S00]  /*d7f0*/  USETMAXREG.DEALLOC.CTAPOOL 0x28 ;  /* 0x00000028000079c8 */ /* 0x000e0000080e0500 */
[----:B0-----:R-:W-:Y:S02]  /*d800*/  LOP3.LUT R0, R0, 0x3, RZ, 0xc0, !PT ;  /* 0x0000000300007812 */ /* 0x001fe400078ec0ff */
[----:B------:R-:W-:-:S04]  /*d810*/  LOP3.LUT R17, R17, 0xfffffdff, RZ, 0xc0, !PT ;  /* 0xfffffdff11117812 */ /* 0x000fc800078ec0ff */
[----:B------:R-:W0:Y:S02]  /*d820*/  SHFL.IDX PT, R0, R0, RZ, 0x1f ;  /* 0x00001fff00007589 */ /* 0x000e2400000e0000 */
[----:B0-----:R-:W-:-:S13]  /*d830*/  ISETP.NE.AND P0, PT, R0, RZ, PT ;  /* 0x000000ff0000720c */ /* 0x001fda0003f05270 */
[----:B------:R-:W-:Y:S01]  /*d840*/  @P0 BAR.SYNC.DEFER_BLOCKING 0x5, 0x180 ;  /* 0x0146000000000b1d */ /* 0x000fe20000010000 */
[----:B------:R-:W-:Y:S02]  /*d850*/  @P0 MOV R3, 0x400 ;  /* 0x0000040000030802 */ /* 0x000fe40000000f00 */
[----:B------:R-:W-:Y:S02]  /*d860*/  @P0 LOP3.LUT R17, R17, 0x200, RZ, 0xfc, !PT ;  /* 0x0000020011110812 */ /* 0x000fe400078efcff */
[----:B------:R-:W-:-:S05]  /*d870*/  @P0 LEA R2, R2, R3, 0x18 ;  /* 0x0000000302020211 */ /* 0x000fca00078ec0ff */
[----:B------:R-:W0:Y:S04]  /*d880*/  @P0 LDS.128 R4, [R2+0x298d0] ;  /* 0x0298d00002040984 */ /* 0x000e280000000c00 */
[----:B0-----:R0:W-:Y:S01]  /*d890*/  @P0 STL.64 [R1], R4 ;  /* 0x0000000401000387 */ /* 0x0011e20000100a00 */
[----:B------:R-:W-:-:S03]  /*d8a0*/  IMAD.MOV.U32 R0, RZ, RZ, R7 ;  /* 0x000000ffff007224 */ /* 0x000fc600078e0007 */
[----:B------:R0:W-:Y:S02]  /*d8b0*/  @P0 STL [R1+0x8], R6 ;  /* 0x0000080601000387 */ /* 0x0001e40000100800 */
[----:B------:R-:W-:Y:S01]  /*d8c0*/  @P0 R2UR UR39, R0 ;  /* 0x00000000002702ca */ /* 0x000fe200000e0000 */
[----:B------:R-:W-:Y:S06]  /*d8d0*/  @P0 BAR.ARV 0x4, 0x180 ;  /* 0x0106000000000b1d */ /* 0x000fec0000002000 */
[----:B------:R-:W-:Y:S08]  /*d8e0*/  @P0 BRA `(.L_x_231) ;  /* 0x0000000800cc0947 */ /* 0x000ff00003800000 */
[----:B0-----:R-:W0:Y:S01]  /*d8f0*/  S2R R4, SR_TID.X ;  /* 0x0000000000047919 */ /* 0x001e220000002100 */
[----:B------:R-:W-:Y:S01]  /*d900*/  ULDC UR4, c[0x0][0xc3c] ;  /* 0x00030f0000047ab9 */ /* 0x000fe20000000800 */
[----:B------:R-:W-:Y:S01]  /*d910*/  IMAD.MOV.U32 R0, RZ, RZ, RZ ;  /* 0x000000ffff007224 */ /* 0x000fe200078e00ff */
[----:B------:R-:W1:Y:S01]  /*d920*/  LDC R12, c[0x0][0xc38] ;  /* 0x00030e00ff0c7b82 */ /* 0x000e620000000800 */
[----:B------:R-:W-:Y:S01]  /*d930*/  IMAD.MOV.U32 R9, RZ, RZ, RZ ;  /* 0x000000ffff097224 */ /* 0x000fe200078e00ff */
[----:B0-----:R-:W-:-:S04]  /*d940*/  LOP3.LUT R7, R4, 0x1f, RZ, 0xc0, !PT ;  /* 0x0000001f04077812 */ /* 0x001fc800078ec0ff */
[----:B------:R-:W-:-:S04]  /*d950*/  ISETP.NE.AND P0, PT, R7, 0x1f, PT ;  /* 0x0000001f0700780c */ /* 0x000fc80003f05270 */
[----:B------:R-:W-:-:S13]  /*d960*/  ISETP.GE.OR P1, PT, R7, UR4, !P0 ;  /* 0x0000000407007c0c */ /* 0x000fda000c726670 */
[----:B------:R-:W0:Y:S08]  /*d970*/  @!P1 LDC.64 R4, c[0x0][0xc80] ;  /* 0x00032000ff049b82 */ /* 0x000e300000000a00 */
[----:B------:R-:W2:Y:S01]  /*d980*/  @!P1 LDC.64 R2, c[0x0][0xc78] ;  /* 0x00031e00ff029b82 */ /* 0x000ea20000000a00 */
[----:B0-----:R-:W-:-:S05]  /*d990*/  @!P1 IMAD.WIDE.U32 R4, R7, 0x4, R4 ;  /* 0x0000000407049825 */ /* 0x001fca00078e0004 */
[----:B------:R-:W3:Y:S01]  /*d9a0*/  @!P1 LDG.E R0, desc[UR50][R4.64] ;  /* 0x0000003204009981 */ /* 0x000ee2000c1e1900 */
[----:B--2---:R-:W-:-:S05]  /*d9b0*/  @!P1 IMAD.WIDE.U32 R2, R7, 0x4, R2 ;  /* 0x0000000407029825 */ /* 0x004fca00078e0002 */
[----:B------:R-:W3:Y:S01]  /*d9c0*/  @!P1 LDG.E R9, desc[UR50][R2.64] ;  /* 0x0000003202099981 */ /* 0x000ee2000c1e1900 */
[C---:B------:R-:W-:Y:S02]  /*d9d0*/  ISETP.NE.AND P1, PT, R7.reuse, RZ, PT ;  /* 0x000000ff0700720c */ /* 0x040fe40003f25270 */
[C---:B------:R-:W-:Y:S02]  /*d9e0*/  ISETP.GE.U32.AND P2, PT, R7.reuse, 0x2, PT ;  /* 0x000000020700780c */ /* 0x040fe40003f46070 */
[C---:B------:R-:W-:Y:S02]  /*d9f0*/  ISETP.GE.U32.AND P3, PT, R7.reuse, 0x4, PT ;  /* 0x000000040700780c */ /* 0x040fe40003f66070 */
[C---:B------:R-:W-:Y:S02]  /*da00*/  ISETP.GE.U32.AND P4, PT, R7.reuse, 0x8, PT ;  /* 0x000000080700780c */ /* 0x040fe40003f86070 */
[----:B------:R-:W-:Y:S01]  /*da10*/  ISETP.GE.U32.AND P5, PT, R7, 0x10, PT ;  /* 0x000000100700780c */ /* 0x000fe20003fa6070 */
[----:B------:R-:W-:Y:S01]  /*da20*/  UMOV UR4, URZ ;  /* 0x0000003f00047c82 */ /* 0x000fe20008000000 */
[----:B---3--:R-:W-:-:S05]  /*da30*/  IMAD R6, R0, R9, RZ ;  /* 0x0000000900067224 */ /* 0x008fca00078e02ff */
[----:B------:R-:W0:Y:S02]  /*da40*/  SHFL.UP PT, R8, R6, 0x1, RZ ;  /* 0x0420000006087989 */ /* 0x000e2400000e00ff */
[----:B0-----:R-:W-:-:S05]  /*da50*/  SEL R11, R8, RZ, P1 ;  /* 0x000000ff080b7207 */ /* 0x001fca0000800000 */
[----:B------:R-:W-:-:S05]  /*da60*/  IMAD.IADD R11, R6, 0x1, R11 ;  /* 0x00000001060b7824 */ /* 0x000fca00078e020b */
        /* <DEDUP_REMOVED lines=9> */
[----:B------:R-:W0:Y:S01]  /*db00*/  SHFL.UP PT, R4, R2, 0x10, RZ ;  /* 0x0600000002047989 */ /* 0x000e2200000e00ff */
[----:B------:R-:W2:Y:S01]  /*db10*/  S2R R6, SR_CTAID.X ;  /* 0x0000000000067919 */ /* 0x000ea20000002500 */
[----:B0-----:R-:W-:-:S05]  /*db20*/  SEL R5, R4, RZ, P5 ;  /* 0x000000ff04057207 */ /* 0x001fca0002800000 */
[----:B------:R-:W-:-:S05]  /*db30*/  IMAD.IADD R5, R2, 0x1, R5 ;  /* 0x0000000102057824 */ /* 0x000fca00078e0205 */
[----:B------:R-:W1:Y:S02]  /*db40*/  SHFL.IDX PT, R11, R5, 0x1f, 0x1f ;  /* 0x03e01f00050b7f89 */ /* 0x000e6400000e0000 */
[----:B-1----:R-:W-:-:S05]  /*db50*/  IMAD R11, R11, R12, RZ ;  /* 0x0000000c0b0b7224 */ /* 0x002fca00078e02ff */
[----:B--2---:R-:W-:Y:S01]  /*db60*/  ISETP.GT.AND P6, PT, R11, R6, PT ;  /* 0x000000060b00720c */ /* 0x004fe20003fc4270 */
[----:B------:R-:W-:-:S12]  /*db70*/  IMAD.MOV.U32 R4, RZ, RZ, R11 ;  /* 0x000000ffff047224 */ /* 0x000fd800078e000b */
[----:B------:R-:W-:Y:S05]  /*db80*/  @P6 BRA `(.L_x_232) ;  /* 0x00000000009c6947 */ /* 0x000fea0003800000 */
[----:B------:R-:W-:Y:S01]  /*db90*/  IMAD.MOV.U32 R11, RZ, RZ, R4 ;  /* 0x000000ffff0b7224 */ /* 0x000fe200078e0004 */
[----:B------:R-:W-:Y:S01]  /*dba0*/  UMOV UR4, URZ ;  /* 0x0000003f00047c82 */ /* 0x000fe20008000000 */
[----:B------:R-:W-:-:S05]  /*dbb0*/  ULDC UR5, c[0x0][0xc3c] ;  /* 0x00030f0000057ab9 */ /* 0x000fca0000000800 */
.L_x_234:
[----:B------:R-:W-:-:S04]  /*dbc0*/  UIADD3 UR4, UR4, 0x1f, URZ ;  /* 0x0000001f04047890 */ /* 0x000fc8000fffe03f */
[----:B------:R-:W-:-:S06]  /*dbd0*/  UISETP.GE.AND UP0, UPT, UR4, UR5, UPT ;  /* 0x000000050400728c */ /* 0x000fcc000bf06270 */
[----:B------:R-:W-:-:S13]  /*dbe0*/  PLOP3.LUT P6, PT, PT, PT, UP0, 0x40, 0x0 ;  /* 0x000000000000781c */ /* 0x000fda0003fce808 */
[----:B------:R-:W-:Y:S05]  /*dbf0*/  @!P6 BRA `(.L_x_233) ;  /* 0x0000000400cce947 */ /* 0x000fea0003800000 */
[----:B------:R-:W-:Y:S01]  /*dc00*/  VIADD R9, R7, UR4 ;  /* 0x0000000407097c36 */ /* 0x000fe20008000000 */
[----:B------:R-:W0:Y:S01]  /*dc10*/  LDC R12, c[0x0][0xc38] ;  /* 0x00030e00ff0c7b82 */ /* 0x000e220000000800 */
[----:B------:R-:W-:-:S03]  /*dc20*/  IMAD.MOV.U32 R0, RZ, RZ, RZ ;  /* 0x000000ffff007224 */ /* 0x000fc600078e00ff */
[----:B------:R-:W-:-:S13]  /*dc30*/  ISETP.GE.OR P6, PT, R9, UR5, !P0 ;  /* 0x0000000509007c0c */ /* 0x000fda000c7c6670 */
[----:B------:R-:W1:Y:S08]  /*dc40*/  @!P6 LDC.64 R4, c[0x0][0xc80] ;  /* 0x00032000ff04eb82 */ /* 0x000e700000000a00 */
[----:B------:R-:W2:Y:S01]  /*dc50*/  @!P6 LDC.64 R2, c[0x0][0xc78] ;  /* 0x00031e00ff02eb82 */ /* 0x000ea20000000a00 */
[----:B-1----:R-:W-:-:S05]  /*dc60*/  @!P6 IMAD.WIDE R4, R9, 0x4, R4 ;  /* 0x000000040904e825 */ /* 0x002fca00078e0204 */
[----:B------:R-:W3:Y:S01]  /*dc70*/  @!P6 LDG.E R0, desc[UR50][R4.64] ;  /* 0x000000320400e981 */ /* 0x000ee2000c1e1900 */
[----:B--2---:R-:W-:-:S04]  /*dc80*/  @!P6 IMAD.WIDE R2, R9, 0x4, R2 ;  /* 0x000000040902e825 */ /* 0x004fc800078e0202 */
[----:B------:R-:W-:-:S06]  /*dc90*/  IMAD.MOV.U32 R9, RZ, RZ, RZ ;  /* 0x000000ffff097224 */ /* 0x000fcc00078e00ff */
[----:B------:R-:W3:Y:S02]  /*dca0*/  @!P6 LDG.E R9, desc[UR50][R2.64] ;  /* 0x000000320209e981 */ /* 0x000ee4000c1e1900 */
[----:B---3--:R-:W-:-:S05]  /*dcb0*/  IMAD R15, R0, R9, RZ ;  /* 0x00000009000f7224 */ /* 0x008fca00078e02ff */
[----:B------:R-:W1:Y:S02]  /*dcc0*/  SHFL.UP PT, R8, R15, 0x1, RZ ;  /* 0x042000000f087989 */ /* 0x000e6400000e00ff */
[----:B-1----:R-:W-:-:S05]  /*dcd0*/  SEL R8, R8, RZ, P1 ;  /* 0x000000ff08087207 */ /* 0x002fca0000800000 */
[----:B------:R-:W-:-:S05]  /*dce0*/  IMAD.IADD R8, R15, 0x1, R8 ;  /* 0x000000010f087824 */ /* 0x000fca00078e0208 */
        /* <DEDUP_REMOVED lines=12> */
[----:B------:R-:W0:Y:S02]  /*ddb0*/  SHFL.IDX PT, R2, R5, 0x1f, 0x1f ;  /* 0x03e01f0005027f89 */ /* 0x000e2400000e0000 */
[----:B0-----:R-:W-:-:S04]  /*ddc0*/  IMAD R4, R2, R12, RZ ;  /* 0x0000000c02047224 */ /* 0x001fc800078e02ff */
[----:B------:R-:W-:-:S05]  /*ddd0*/  IMAD.IADD R11, R4, 0x1, R11 ;  /* 0x00000001040b7824 */ /* 0x000fca00078e020b */
[----:B------:R-:W-:-:S13]  /*dde0*/  ISETP.GT.AND P6, PT, R11, R6, PT ;  /* 0x000000060b00720c */ /* 0x000fda0003fc4270 */
[----:B------:R-:W-:Y:S05]  /*ddf0*/  @!P6 BRA `(.L_x_234) ;  /* 0xfffffffc0070e947 */ /* 0x000fea000383ffff */
.L_x_232:
[----:B------:R-:W-:Y:S02]  /*de00*/  IMAD.IADD R11, R11, 0x1, -R4 ;  /* 0x000000010b0b7824 */ /* 0x000fe400078e0a04 */
[----:B------:R-:W-:Y:S02]  /*de10*/  IMAD.MOV.U32 R8, RZ, RZ, RZ ;  /* 0x000000ffff087224 */ /* 0x000fe400078e00ff */
[----:B------:R-:W-:-:S05]  /*de20*/  IMAD R3, R5, R12, R11 ;  /* 0x0000000c05037224 */ /* 0x000fca00078e020b */
[----:B------:R-:W-:-:S13]  /*de30*/  ISETP.GT.AND P0, PT, R3, R6, PT ;  /* 0x000000060300720c */ /* 0x000fda0003f04270 */
[----:B------:R-:W-:Y:S02]  /*de40*/  VOTEU.ANY UR5, UPT, !P0 ;  /* 0x0000000000057886 */ /* 0x000fe400040e0100 */
[----:B------:R-:W-:Y:S02]  /*de50*/  UPOPC UR39, UR5 ;  /* 0x00000005002772bf */ /* 0x000fe40008000000 */
[----:B------:R-:W-:-:S04]  /*de60*/  ISETP.NE.AND P0, PT, RZ, UR5, PT ;  /* 0x00000005ff007c0c */ /* 0x000fc8000bf05270 */
[----:B------:R-:W-:Y:S02]  /*de70*/  IMAD.U32 R13, RZ, RZ, UR39 ;  /* 0x00000027ff0d7e24 */ /* 0x000fe4000f8e00ff */
[----:B------:R-:W-:-:S03]  /*de80*/  IMAD.U32 R14, RZ, RZ, UR39 ;  /* 0x00000027ff0e7e24 */ /* 0x000fc6000f8e00ff */
[----:B------:R-:W0:Y:S04]  /*de90*/  SHFL.IDX PT, R0, R0, R13, 0x1f ;  /* 0x00001f0d00007589 */ /* 0x000e2800000e0000 */
[----:B------:R1:W2:Y:S01]  /*dea0*/  SHFL.IDX PT, R9, R9, R14, 0x1f ;  /* 0x00001f0e09097589 */ /* 0x0002a200000e0000 */
[----:B0-----:R-:W-:-:S04]  /*deb0*/  IABS R4, R0 ;  /* 0x0000000000047213 */ /* 0x001fc80000000000 */
[----:B------:R-:W0:Y:S08]  /*dec0*/  I2F.RP R10, R4 ;  /* 0x00000004000a7306 */ /* 0x000e300000209400 */
[----:B0-----:R-:W0:Y:S02]  /*ded0*/  MUFU.RCP R10, R10 ;  /* 0x0000000a000a7308 */ /* 0x001e240000001000 */
[----:B0-----:R-:W-:-:S06]  /*dee0*/  VIADD R2, R10, 0xffffffe ;  /* 0x0ffffffe0a027836 */ /* 0x001fcc0000000000 */
[----:B------:R-:W0:Y:S02]  /*def0*/  F2I.FTZ.U32.TRUNC.NTZ R3, R2 ;  /* 0x0000000200037305 */ /* 0x000e24000021f000 */
[----:B0-----:R-:W-:Y:S01]  /*df00*/  IMAD.MOV R15, RZ, RZ, -R3 ;  /* 0x000000ffff0f7224 */ /* 0x001fe200078e0a03 */
[----:B-12---:R-:W-:Y:S06]  /*df10*/  @!P0 BRA `(.L_x_235) ;  /* 0x00000000000c8947 */ /* 0x006fec0003800000 */
[----:B------:R-:W-:-:S06]  /*df20*/  UIADD3 UR5, UR39, -0x1, URZ ;  /* 0xffffffff27057890 */ /* 0x000fcc000fffe03f */
[----:B------:R-:W-:-:S06]  /*df30*/  IMAD.U32 R8, RZ, RZ, UR5 ;  /* 0x00000005ff087e24 */ /* 0x000fcc000f8e00ff */
[----:B------:R0:W1:Y:S02]  /*df40*/  SHFL.IDX PT, R8, R5, R8, 0x1f ;  /* 0x00001f0805087589 */ /* 0x00006400000e0000 */
.L_x_235:
[----:B01----:R-:W-:Y:S01]  /*df50*/  IMAD R5, R8, R12, R11 ;  /* 0x0000000c08057224 */ /* 0x003fe200078e020b */
[----:B------:R-:W-:Y:S01]  /*df60*/  IABS R2, R9 ;  /* 0x0000000900027213 */ /* 0x000fe20000000000 */
[----:B------:R-:W-:Y:S01]  /*df70*/  IMAD.MOV.U32 R11, RZ, RZ, R15 ;  /* 0x000000ffff0b7224 */ /* 0x000fe200078e000f */
[----:B------:R-:W-:Y:S01]  /*df80*/  IABS R12, R0 ;  /* 0x00000000000c7213 */ /* 0x000fe20000000000 */
[----:B------:R-:W-:Y:S01]  /*df90*/  UIADD3 UR39, UR39, UR4, URZ ;  /* 0x0000000427277290 */ /* 0x000fe2000fffe03f */
[----:B------:R0:W-:Y:S01]  /*dfa0*/  STL [R1], R5 ;  /* 0x0000000501007387 */ /* 0x0001e20000100800 */
[----:B------:R-:W-:Y:S02]  /*dfb0*/  IMAD R11, R11, R4, RZ ;  /* 0x000000040b0b7224 */ /* 0x000fe400078e02ff */
[----:B------:R-:W-:Y:S02]  /*dfc0*/  IMAD.MOV R12, RZ, RZ, -R12 ;  /* 0x000000ffff0c7224 */ /* 0x000fe400078e0a0c */
[----:B0-----:R-:W-:-:S02]  /*dfd0*/  IMAD.IADD R5, R6, 0x1, -R5 ;  /* 0x0000000106057824 */ /* 0x001fc400078e0a05 */
[----:B------:R-:W-:Y:S02]  /*dfe0*/  IMAD.MOV.U32 R6, RZ, RZ, R2 ;  /* 0x000000ffff067224 */ /* 0x000fe400078e0002 */
[----:B------:R-:W-:Y:S01]  /*dff0*/  IMAD.MOV.U32 R2, RZ, RZ, RZ ;  /* 0x000000ffff027224 */ /* 0x000fe200078e00ff */
[----:B------:R-:W-:Y:S01]  /*e000*/  IABS R10, R5 ;  /* 0x00000005000a7213 */ /* 0x000fe20000000000 */
[----:B------:R-:W0:Y:S02]  /*e010*/  I2F.RP R8, R6 ;  /* 0x0000000600087306 */ /* 0x000e240000209400 */
[----:B------:R-:W-:-:S04]  /*e020*/  IMAD.HI.U32 R2, R3, R11, R2 ;  /* 0x0000000b03027227 */ /* 0x000fc800078e0002 */
[----:B------:R-:W-:Y:S02]  /*e030*/  IMAD.MOV.U32 R3, RZ, RZ, R10 ;  /* 0x000000ffff037224 */ /* 0x000fe400078e000a */
[----:B------:R-:W-:Y:S02]  /*e040*/  IMAD.MOV.U32 R10, RZ, RZ, R12 ;  /* 0x000000ffff0a7224 */ /* 0x000fe400078e000c */
[----:B------:R-:W-:-:S04]  /*e050*/  IMAD.HI.U32 R2, R2, R3, RZ ;  /* 0x0000000302027227 */ /* 0x000fc800078e00ff */
[----:B------:R-:W-:Y:S01]  /*e060*/  IMAD R3, R2, R10, R3 ;  /* 0x0000000a02037224 */ /* 0x000fe200078e0203 */
[----:B0-----:R-:W0:Y:S04]  /*e070*/  MUFU.RCP R8, R8 ;  /* 0x0000000800087308 */ /* 0x001e280000001000 */
[----:B------:R-:W-:-:S13]  /*e080*/  ISETP.GT.U32.AND P1, PT, R4, R3, PT ;  /* 0x000000030400720c */ /* 0x000fda0003f24070 */
[----:B------:R-:W-:Y:S02]  /*e090*/  @!P1 IMAD.IADD R3, R3, 0x1, -R4 ;  /* 0x0000000103039824 */ /* 0x000fe400078e0a04 */
[----:B0-----:R-:W-:Y:S02]  /*e0a0*/  VIADD R10, R8, 0xffffffe ;  /* 0x0ffffffe080a7836 */ /* 0x001fe40000000000 */
[----:B------:R-:W-:Y:S01]  /*e0b0*/  @!P1 VIADD R2, R2, 0x1 ;  /* 0x0000000102029836 */ /* 0x000fe20000000000 */
[----:B------:R-:W-:Y:S02]  /*e0c0*/  ISETP.GE.U32.AND P0, PT, R3, R4, PT ;  /* 0x000000040300720c */ /* 0x000fe40003f06070 */
[----:B------:R-:W-:Y:S01]  /*e0d0*/  LOP3.LUT R4, R5, R0, RZ, 0x3c, !PT ;  /* 0x0000000005047212 */ /* 0x000fe200078e3cff */
[----:B------:R-:W0:Y:S01]  /*e0e0*/  F2I.FTZ.U32.TRUNC.NTZ R3, R10 ;  /* 0x0000000a00037305 */ /* 0x000e22000021f000 */
[----:B------:R-:W-:Y:S02]  /*e0f0*/  ISETP.NE.AND P1, PT, R0, RZ, PT ;  /* 0x000000ff0000720c */ /* 0x000fe40003f25270 */
[----:B------:R-:W-:-:S07]  /*e100*/  ISETP.GE.AND P2, PT, R4, RZ, PT ;  /* 0x000000ff0400720c */ /* 0x000fce0003f46270 */
[----:B------:R-:W-:-:S04]  /*e110*/  @P0 VIADD R2, R2, 0x1 ;  /* 0x0000000102020836 */ /* 0x000fc80000000000 */
[----:B------:R-:W-:Y:S01]  /*e120*/  IMAD.MOV.U32 R8, RZ, RZ, R2 ;  /* 0x000000ffff087224 */ /* 0x000fe200078e0002 */
[----:B------:R-:W-:Y:S01]  /*e130*/  IABS R2, R9 ;  /* 0x0000000900027213 */ /* 0x000fe20000000000 */
[----:B0-----:R-:W-:-:S03]  /*e140*/  IMAD.MOV R11, RZ, RZ, -R3 ;  /* 0x000000ffff0b7224 */ /* 0x001fc600078e0a03 */
[----:B------:R-:W-:Y:S01]  /*e150*/  @!P2 IADD3 R8, -R8, RZ, RZ ;  /* 0x000000ff0808a210 */ /* 0x000fe20007ffe1ff */
[----:B------:R-:W-:Y:S01]  /*e160*/  IMAD.MOV R10, RZ, RZ, -R2 ;  /* 0x000000ffff0a7224 */ /* 0x000fe200078e0a02 */
[----:B------:R-:W-:Y:S01]  /*e170*/  @!P1 LOP3.LUT R8, RZ, R0, RZ, 0x33, !PT ;  /* 0x00000000ff089212 */ /* 0x000fe200078e33ff */
[----:B------:R-:W-:Y:S02]  /*e180*/  IMAD R11, R11, R6, RZ ;  /* 0x000000060b0b7224 */ /* 0x000fe400078e02ff */
[----:B------:R-:W-:Y:S01]  /*e190*/  IMAD.MOV.U32 R2, RZ, RZ, RZ ;  /* 0x000000ffff027224 */ /* 0x000fe200078e00ff */
[----:B------:R-:W-:-:S03]  /*e1a0*/  IABS R4, R8 ;  /* 0x0000000800047213 */ /* 0x000fc60000000000 */
[----:B------:R-:W-:-:S04]  /*e1b0*/  IMAD.HI.U32 R2, R3, R11, R2 ;  /* 0x0000000b03027227 */ /* 0x000fc800078e0002 */
[----:B------:R-:W-:Y:S02]  /*e1c0*/  IMAD.MOV.U32 R3, RZ, RZ, R4 ;  /* 0x000000ffff037224 */ /* 0x000fe400078e0004 */
[----:B------:R-:W-:Y:S02]  /*e1d0*/  IMAD.MOV.U32 R4, RZ, RZ, R10 ;  /* 0x000000ffff047224 */ /* 0x000fe400078e000a */
[----:B------:R-:W-:-:S04]  /*e1e0*/  IMAD.HI.U32 R2, R2, R3, RZ ;  /* 0x0000000302027227 */ /* 0x000fc800078e00ff */
[----:B------:R-:W-:-:S05]  /*e1f0*/  IMAD R3, R2, R4, R3 ;  /* 0x0000000402037224 */ /* 0x000fca00078e0203 */
[----:B------:R-:W-:-:S13]  /*e200*/  ISETP.GT.U32.AND P1, PT, R6, R3, PT ;  /* 0x000000030600720c */ /* 0x000fda0003f24070 */
[----:B------:R-:W-:Y:S02]  /*e210*/  @!P1 IMAD.IADD R3, R3, 0x1, -R6 ;  /* 0x0000000103039824 */ /* 0x000fe400078e0a06 */
[----:B------:R-:W-:Y:S01]  /*e220*/  @!P1 VIADD R2, R2, 0x1 ;  /* 0x0000000102029836 */ /* 0x000fe20000000000 */
[----:B------:R-:W-:Y:S02]  /*e230*/  ISETP.NE.AND P1, PT, R9, RZ, PT ;  /* 0x000000ff0900720c */ /* 0x000fe40003f25270 */
[----:B------:R-:W-:Y:S01]  /*e240*/  ISETP.GE.U32.AND P0, PT, R3, R6, PT ;  /* 0x000000060300720c */ /* 0x000fe20003f06070 */
[----:B------:R-:W-:Y:S01]  /*e250*/  IMAD R6, R0, R8, RZ ;  /* 0x0000000800067224 */ /* 0x000fe200078e02ff */
[----:B------:R-:W-:-:S04]  /*e260*/  LOP3.LUT R3, R8, R9, RZ, 0x3c, !PT ;  /* 0x0000000908037212 */ /* 0x000fc800078e3cff */
[----:B------:R-:W-:-:S07]  /*e270*/  ISETP.GE.AND P2, PT, R3, RZ, PT ;  /* 0x000000ff0300720c */ /* 0x000fce0003f46270 */
[----:B------:R-:W-:-:S06]  /*e280*/  @P0 VIADD R2, R2, 0x1 ;  /* 0x0000000102020836 */ /* 0x000fcc0000000000 */
[----:B------:R-:W-:Y:S01]  /*e290*/  @!P2 IMAD.MOV R2, RZ, RZ, -R2 ;  /* 0x000000ffff02a224 */ /* 0x000fe200078e0a02 */
[----:B------:R-:W-:-:S05]  /*e2a0*/  @!P1 LOP3.LUT R2, RZ, R9, RZ, 0x33, !PT ;  /* 0x00000009ff029212 */ /* 0x000fca00078e33ff */
[----:B------:R-:W-:-:S04]  /*e2b0*/  IMAD.MOV R4, RZ, RZ, -R2 ;  /* 0x000000ffff047224 */ /* 0x000fc800078e0a02 */
[C---:B------:R-:W-:Y:S02]  /*e2c0*/  IMAD R0, R9.reuse, R4, R8 ;  /* 0x0000000409007224 */ /* 0x040fe400078e0208 */
[----:B------:R-:W-:Y:S02]  /*e2d0*/  IMAD R9, R9, 0x1000000, R2 ;  /* 0x0100000009097824 */ /* 0x000fe400078e0202 */
[----:B------:R-:W-:Y:S02]  /*e2e0*/  IMAD.IADD R2, R5, 0x1, -R6 ;  /* 0x0000000105027824 */ /* 0x000fe400078e0a06 */
[----:B------:R-:W-:-:S05]  /*e2f0*/  IMAD R0, R0, 0x10000, R9 ;  /* 0x0001000000007824 */ /* 0x000fca00078e0209 */
[----:B------:R0:W-:Y:S04]  /*e300*/  STL [R1+0x8], R0 ;  /* 0x0000080001007387 */ /* 0x0001e80000100800 */
[----:B------:R0:W-:Y:S01]  /*e310*/  STL [R1+0x4], R2 ;  /* 0x0000040201007387 */ /* 0x0001e20000100800 */
[----:B------:R-:W-:Y:S05]  /*e320*/  BRA `(.L_x_236) ;  /* 0x0000000000107947 */ /* 0x000fea0003800000 */
.L_x_233:
[----:B------:R1:W-:Y:S01]  /*e330*/  STL [R1], R6 ;  /* 0x0000000601007387 */ /* 0x0003e20000100800 */
[----:B------:R-:W-:-:S03]  /*e340*/  ULDC UR39, c[0x0][0xc3c] ;  /* 0x00030f0000277ab9 */ /* 0x000fc60000000800 */
[----:B------:R1:W-:Y:S04]  /*e350*/  STL [R1+0x4], RZ ;  /* 0x000004ff01007387 */ /* 0x0003e80000100800 */
[----:B------:R1:W-:Y:S02]  /*e360*/  STL [R1+0x8], RZ ;  /* 0x000008ff01007387 */ /* 0x0003e40000100800 */
.L_x_236:
[----:B------:R-:W2:Y:S04]  /*e370*/  LDL R8, [R1] ;  /* 0x0000000001087983 */ /* 0x000ea80000100800 */
[----:B------:R-:W2:Y:S04]  /*e380*/  LDL R9, [R1+0x4] ;  /* 0x0000040001097983 */ /* 0x000ea80000100800 */
[----:B------:R-:W2:Y:S01]  /*e390*/  LDL R10, [R1+0x8] ;  /* 0x00000800010a7983 */ /* 0x000ea20000100800 */
[----:B------:R-:W-:Y:S01]  /*e3a0*/  ISETP.NE.AND P0, PT, R7, RZ, PT ;  /* 0x000000ff0700720c */ /* 0x000fe20003f05270 */
[----:B0-----:R-:W-:-:S12]  /*e3b0*/  IMAD.U32 R2, RZ, RZ, UR39 ;  /* 0x00000027ff027e24 */ /* 0x001fd8000f8e00ff */
[----:B------:R-:W0:Y:S01]  /*e3c0*/  @!P0 S2R R3, SR_CgaCtaId ;  /* 0x0000000000038919 */ /* 0x000e220000008800 */
[----:B------:R-:W-:Y:S01]  /*e3d0*/  @!P0 MOV R0, 0x400 ;  /* 0x0000040000008802 */ /* 0x000fe20000000f00 */
[----:B------:R-:W-:-:S03]  /*e3e0*/  @!P0 IMAD.MOV.U32 R11, RZ, RZ, R2 ;  /* 0x000000ffff0b8224 */ /* 0x000fc600078e0002 */
[----:B0-----:R-:W-:-:S05]  /*e3f0*/  @!P0 LEA R0, R3, R0, 0x18 ;  /* 0x0000000003008211 */ /* 0x001fca00078ec0ff */
[----:B--2---:R2:W-:Y:S01]  /*e400*/  @!P0 STS.128 [R0+0x298d0], R8 ;  /* 0x0298d00800008388 */ /* 0x0045e20000000c00 */
[----:B------:R-:W-:Y:S06]  /*e410*/  BAR.ARV 0x5, 0x180 ;  /* 0x0146000000007b1d */ /* 0x000fec0000002000 */
.L_x_231:
[----:B------:R-:W-:Y:S01]  /*e420*/  ULDC UR4, c[0x0][0xc3c] ;  /* 0x00030f0000047ab9 */ /* 0x000fe20000000800 */
[----:B------:R3:W-:Y:S01]  /*e430*/  STL [R1+0x28], RZ ;  /* 0x000028ff01007387 */ /* 0x0007e20000100800 */
[----:B------:R-:W-:Y:S01]  /*e440*/  UISETP.GE.AND UP0, UPT, UR39, UR4, UPT ;  /* 0x000000042700728c */ /* 0x000fe2000bf06270 */
[----:B------:R-:W-:Y:S02]  /*e450*/  IMAD.MOV.U32 R32, RZ, RZ, 0x1 ;  /* 0x00000001ff207424 */ /* 0x000fe400078e00ff */
[----:B------:R-:W-:-:S03]  /*e460*/  IMAD.MOV.U32 R19, RZ, RZ, RZ ;  /* 0x000000ffff137224 */ /* 0x000fc600078e00ff */
[----:B------:R-:W-:-:S13]  /*e470*/  PLOP3.LUT P0, PT, PT, PT, UP0, 0x80, 0x0 ;  /* 0x000000000000781c */ /* 0x000fda0003f0f008 */
[----:B---3--:R-:W-:Y:S05]  /*e480*/  @P0 BRA `(.L_x_237) ;  /* 0x0000005c00340947 */ /* 0x008fea0003800000 */
[----:B------:R-:W0:Y:S01]  /*e490*/  S2R R14, SR_TID.X ;  /* 0x00000000000e7919 */ /* 0x000e220000002100 */
[----:B------:R-:W3:Y:S01]  /*e4a0*/  S2UR UR4, SR_CgaCtaId ;  /* 0x00000000000479c3 */ /* 0x000ee20000008800 */
[----:B------:R-:W-:Y:S01]  /*e4b0*/  MOV R16, 0x400 ;  /* 0x0000040000107802 */ /* 0x000fe20000000f00 */
[----:B------:R-:W-:Y:S01]  /*e4c0*/  IMAD.MOV.U32 R34, RZ, RZ, 0x40 ;  /* 0x00000040ff227424 */ /* 0x000fe200078e00ff */
[----:B------:R-:W-:Y:S01]  /*e4d0*/  ULOP3.LUT UR44, UR42, 0x2, URZ, 0xfc, !UPT ;  /* 0x000000022a2c7892 */ /* 0x000fe2000f8efc3f */
[----:B------:R-:W-:Y:S01]  /*e4e0*/  IMAD.MOV.U32 R32, RZ, RZ, 0x1 ;  /* 0x00000001ff207424 */ /* 0x000fe200078e00ff */
[----:B------:R-:W-:Y:S01]  /*e4f0*/  ULOP3.LUT UR46, UR42, 0x1, URZ, 0xfc, !UPT ;  /* 0x000000012a2e7892 */ /* 0x000fe2000f8efc3f */
[----:B------:R-:W-:Y:S01]  /*e500*/  IMAD.MOV.U32 R19, RZ, RZ, RZ ;  /* 0x000000ffff137224 */ /* 0x000fe200078e00ff */
[----:B------:R-:W-:Y:S01]  /*e510*/  ULDC UR47, c[0x0][0xc] ;  /* 0x00000300002f7ab9 */ /* 0x000fe20000000800 */
[C---:B0-----:R-:W-:Y:S01]  /*e520*/  IMAD.SHL.U32 R4, R14.reuse, 0x10, RZ ;  /* 0x000000100e047824 */ /* 0x041fe200078e00ff */
[C---:B------:R-:W-:Y:S01]  /*e530*/  LOP3.LUT R13, R14.reuse, 0x7f, RZ, 0xc0, !PT ;  /* 0x0000007f0e0d7812 */ /* 0x040fe200078ec0ff */
[C---:B------:R-:W-:Y:S01]  /*e540*/  IMAD.SHL.U32 R3, R14.reuse, 0x2, RZ ;  /* 0x000000020e037824 */ /* 0x040fe200078e00ff */
[C---:B------:R-:W-:Y:S01]  /*e550*/  R2P PR, R14.reuse, 0x14 ;  /* 0x000000140e007804 */ /* 0x040fe20000000000 */
[----:B--2---:R-:W-:Y:S01]  /*e560*/  IMAD.SHL.U32 R11, R14, 0x4, RZ ;  /* 0x000000040e0b7824 */ /* 0x004fe200078e00ff */
[----:B------:R-:W-:-:S02]  /*e570*/  LOP3.LUT R0, R4, 0x1b0, RZ, 0xc0, !PT ;  /* 0x000001b004007812 */ /* 0x000fc400078ec0ff */
[----:B------:R-:W-:Y:S02]  /*e580*/  SHF.R.U32.HI R2, RZ, 0x5, R13 ;  /* 0x00000005ff027819 */ /* 0x000fe4000001160d */
[----:B------:R-:W-:Y:S01]  /*e590*/  LOP3.LUT R10, R0, 0x30, R3, 0x78, !PT ;  /* 0x00000030000a7812 */ /* 0x000fe200078e7803 */
[----:B------:R-:W-:Y:S01]  /*e5a0*/  IMAD.SHL.U32 R3, R14, 0x80, RZ ;  /* 0x000000800e037824 */ /* 0x000fe200078e00ff */
[----:B------:R-:W-:Y:S01]  /*e5b0*/  LOP3.LUT R35, R4, 0x30, RZ, 0xc0, !PT ;  /* 0x0000003004237812 */ /* 0x000fe200078ec0ff */
[----:B------:R-:W-:Y:S02]  /*e5c0*/  IMAD.SHL.U32 R0, R14, 0x20, RZ ;  /* 0x000000200e007824 */ /* 0x000fe400078e00ff */
[----:B------:R-:W-:Y:S01]  /*e5d0*/  IMAD.SHL.U32 R7, R2, 0x200, RZ ;  /* 0x0000020002077824 */ /* 0x000fe200078e00ff */
[----:B------:R-:W-:Y:S02]  /*e5e0*/  LOP3.LUT R5, R3, 0x380, RZ, 0xc0, !PT ;  /* 0x0000038003057812 */ /* 0x000fe400078ec0ff */
[----:B-1----:R-:W-:-:S02]  /*e5f0*/  LOP3.LUT R6, R0, 0x80, RZ, 0xc0, !PT ;  /* 0x0000008000067812 */ /* 0x002fc400078ec0ff */
[----:B------:R-:W-:Y:S01]  /*e600*/  LOP3.LUT R9, R0, 0x380, RZ, 0xc0, !PT ;  /* 0x0000038000097812 */ /* 0x000fe200078ec0ff */
[----:B------:R-:W-:Y:S01]  /*e610*/  IMAD R5, R2, 0x10, R5 ;  /* 0x0000001002057824 */ /* 0x000fe200078e0205 */
[----:B------:R-:W-:Y:S01]  /*e620*/  LOP3.LUT R6, R6, 0x10, R14, 0xf8, !PT ;  /* 0x0000001006067812 */ /* 0x000fe200078ef80e */
[----:B------:R-:W-:Y:S01]  /*e630*/  IMAD.SHL.U32 R2, R2, 0x400, RZ ;  /* 0x0000040002027824 */ /* 0x000fe200078e00ff */
[----:B------:R-:W-:Y:S02]  /*e640*/  LOP3.LUT R33, R9, 0x30, R4, 0xf8, !PT ;  /* 0x0000003009217812 */ /* 0x000fe400078ef804 */
[----:B------:R-:W-:Y:S02]  /*e650*/  LOP3.LUT R9, R7, 0x60, R0, 0xf8, !PT ;  /* 0x0000006007097812 */ /* 0x000fe400078ef800 */
[----:B------:R-:W-:Y:S02]  /*e660*/  LOP3.LUT R8, R6, 0x10, R11, 0x78, !PT ;  /* 0x0000001006087812 */ /* 0x000fe400078e780b */
[----:B------:R-:W-:-:S02]  /*e670*/  LOP3.LUT R6, R5, 0x70, R4, 0x78, !PT ;  /* 0x0000007005067812 */ /* 0x000fc400078e7804 */
[----:B------:R-:W-:Y:S02]  /*e680*/  LOP3.LUT R7, R7, 0x40, R4, 0xf8, !PT ;  /* 0x0000004007077812 */ /* 0x000fe400078ef804 */
[----:B------:R-:W-:Y:S02]  /*e690*/  LOP3.LUT R9, R9, 0x100, R0, 0xf8, !PT ;  /* 0x0000010009097812 */ /* 0x000fe400078ef800 */
[----:B------:R-:W-:Y:S02]  /*e6a0*/  LOP3.LUT R5, R6, 0xc00, R3, 0xf8, !PT ;  /* 0x00000c0006057812 */ /* 0x000fe400078ef803 */
[----:B------:R-:W-:Y:S02]  /*e6b0*/  LOP3.LUT R12, R7, R10, RZ, 0xfc, !PT ;  /* 0x0000000a070c7212 */ /* 0x000fe400078efcff */
[----:B------:R-:W-:Y:S01]  /*e6c0*/  LOP3.LUT R3, R9, R8, RZ, 0xfc, !PT ;  /* 0x0000000809037212 */ /* 0x000fe200078efcff */
[----:B------:R0:W-:Y:S01]  /*e6d0*/  STL [R1+0x1c], R5 ;  /* 0x00001c0501007387 */ /* 0x0001e20000100800 */
[----:B------:R-:W-:-:S02]  /*e6e0*/  SHF.R.U32.HI R4, RZ, 0x2, R13 ;  /* 0x00000002ff047819 */ /* 0x000fc4000001160d */
[----:B------:R-:W-:Y:S01]  /*e6f0*/  LOP3.LUT R33, R33, 0x70, R11, 0x78, !PT ;  /* 0x0000007021217812 */ /* 0x000fe200078e780b */
[----:B------:R-:W-:Y:S01]  /*e700*/  STL [R1+0x14], R12 ;  /* 0x0000140c01007387 */ /* 0x000fe20000100800 */
[----:B------:R-:W-:Y:S02]  /*e710*/  LOP3.LUT R0, R4, 0x60, R0, 0xf8, !PT ;  /* 0x0000006004007812 */ /* 0x000fe400078ef800 */
[----:B------:R-:W-:Y:S01]  /*e720*/  LOP3.LUT R4, R35, 0x40, RZ, 0xfc, !PT ;  /* 0x0000004023047812 */ /* 0x000fe200078efcff */
[----:B------:R3:W-:Y:S01]  /*e730*/  STL [R1+0x18], R3 ;  /* 0x0000180301007387 */ /* 0x0007e20000100800 */
[----:B------:R-:W-:Y:S02]  /*e740*/  LOP3.LUT R2, R0, 0x80, RZ, 0xfc, !PT ;  /* 0x0000008000027812 */ /* 0x000fe400078efcff */
[C---:B0-----:R-:W-:Y:S02]  /*e750*/  SEL R5, R34.reuse, 0xffffffc0, !P2 ;  /* 0xffffffc022057807 */ /* 0x041fe40005000000 */
[----:B------:R-:W-:-:S03]  /*e760*/  SEL R34, R34, 0xffffffc0, !P4 ;  /* 0xffffffc022227807 */ /* 0x000fc60006000000 */
[----:B------:R-:W-:Y:S01]  /*e770*/  STL [R1+0x20], R5 ;  /* 0x0000200501007387 */ /* 0x000fe20000100800 */
[----:B---3--:R-:W-:-:S05]  /*e780*/  IMAD.U32 R3, RZ, RZ, UR4 ;  /* 0x00000004ff037e24 */ /* 0x008fca000f8e00ff */
[----:B------:R-:W-:Y:S01]  /*e790*/  LEA R16, R3, R16, 0x18 ;  /* 0x0000001003107211 */ /* 0x000fe200078ec0ff */
[----:B------:R0:W-:Y:S04]  /*e7a0*/  STL [R1+0x10], R3 ;  /* 0x0000100301007387 */ /* 0x0001e80000100800 */
[----:B------:R-:W-:Y:S01]  /*e7b0*/  IMAD.IADD R0, R16, 0x1, R12 ;  /* 0x0000000110007824 */ /* 0x000fe200078e020c */
[----:B------:R1:W-:Y:S04]  /*e7c0*/  STL [R1+0x28], RZ ;  /* 0x000028ff01007387 */ /* 0x0003e80000100800 */
[----:B------:R1:W-:Y:S01]  /*e7d0*/  STL [R1+0x24], R0 ;  /* 0x0000240001007387 */ /* 0x0003e20000100800 */
[----:B0-----:R-:W-:-:S07]  /*e7e0*/  LOP3.LUT R3, R35, 0x80, RZ, 0xfc, !PT ;  /* 0x0000008023037812 */ /* 0x001fce00078efcff */
.L_x_313:
[----:B------:R-:W-:Y:S01]  /*e7f0*/  ULDC.64 UR4, c[0x0][0xc88] ;  /* 0x0003220000047ab9 */ /* 0x000fe20000000a00 */
[----:B------:R-:W-:Y:S01]  /*e800*/  ULDC.64 UR8, c[0x0][0xa18] ;  /* 0x0002860000087ab9 */ /* 0x000fe20000000a00 */
[----:B------:R-:W-:Y:S01]  /*e810*/  UIMAD.WIDE UR4, UR39, 0x4, UR4 ;  /* 0x00000004270478a5 */ /* 0x000fe2000f8e0204 */
[----:B------:R-:W-:Y:S01]  /*e820*/  IMAD.MOV.U32 R36, RZ, RZ, RZ ;  /* 0x000000ffff247224 */ /* 0x000fe200078e00ff */
[----:B------:R-:W-:Y:S01]  /*e830*/  ULDC.64 UR6, c[0x0][0xa00] ;  /* 0x0002800000067ab9 */ /* 0x000fe20000000a00 */
[----:B0-2---:R-:W0:Y:S03]  /*e840*/  LDC.64 R4, c[0x0][0x418] ;  /* 0x00010600ff047b82 */ /* 0x005e260000000a00 */
[----:B------:R-:W-:Y:S02]  /*e850*/  IMAD.U32 R2, RZ, RZ, UR4 ;  /* 0x00000004ff027e24 */ /* 0x000fe4000f8e00ff */
[----:B------:R-:W-:Y:S01]  /*e860*/  IMAD.U32 R3, RZ, RZ, UR5 ;  /* 0x00000005ff037e24 */ /* 0x000fe2000f8e00ff */
[----:B------:R-:W-:-:S02]  /*e870*/  ULDC.64 UR4, c[0x0][0xa28] ;  /* 0x00028a0000047ab9 */ /* 0x000fc40000000a00 */
[----:B------:R-:W2:Y:S02]  /*e880*/  LDC R8, c[0x0][0x424] ;  /* 0x00010900ff087b82 */ /* 0x000ea40000000800 */
[----:B------:R-:W3:Y:S01]  /*e890*/  LDG.E R2, desc[UR50][R2.64] ;  /* 0x0000003202027981 */ /* 0x000ee2000c1e1900 */
[----:B------:R-:W-:-:S04]  /*e8a0*/  UISETP.NE.U32.AND UP0, UPT, UR4, URZ, UPT ;  /* 0x0000003f0400728c */ /* 0x000fc8000bf05070 */
[----:B------:R-:W-:Y:S01]  /*e8b0*/  UISETP.NE.AND.EX UP0, UPT, UR5, URZ, UPT, UP0 ;  /* 0x0000003f0500728c */ /* 0x000fe2000bf05300 */
[----:B-1----:R-:W1:Y:S05]  /*e8c0*/  LDC R0, c[0x0][0x2f0] ;  /* 0x0000bc00ff007b82 */ /* 0x002e6a0000000800 */
[----:B------:R-:W-:Y:S02]  /*e8d0*/  PLOP3.LUT P0, PT, PT, PT, UP0, 0x80, 0x0 ;  /* 0x000000000000781c */ /* 0x000fe40003f0f008 */
[----:B---3--:R-:W-:-:S13]  /*e8e0*/  R2UR UR43, R2 ;  /* 0x00000000022b72ca */ /* 0x008fda00000e0000 */
[----:B------:R-:W-:Y:S02]  /*e8f0*/  USHF.R.S32.HI UR41, URZ, 0x1f, UR43 ;  /* 0x0000001f3f297899 */ /* 0x000fe4000801142b */
[----:B------:R-:W-:-:S04]  /*e900*/  @UP0 ULEA UR4, UP1, UR43, UR4, 0x2 ;  /* 0x000000042b040291 */ /* 0x000fc8000f82103f */
[----:B------:R-:W-:Y:S02]  /*e910*/  @UP0 ULEA.HI.X UR5, UR43, UR5, UR41, 0x2, UP1 ;  /* 0x000000052b050291 */ /* 0x000fe400088f1429 */
[----:B------:R-:W-:Y:S01]  /*e920*/  UISETP.NE.U32.AND UP0, UPT, UR8, URZ, UPT ;  /* 0x0000003f0800728c */ /* 0x000fe2000bf05070 */
[----:B------:R-:W-:-:S03]  /*e930*/  IMAD.U32 R2, RZ, RZ, UR4 ;  /* 0x00000004ff027e24 */ /* 0x000fc6000f8e00ff */
[----:B------:R-:W-:Y:S01]  /*e940*/  UISETP.NE.AND.EX UP0, UPT, UR9, URZ, UPT, UP0 ;  /* 0x0000003f0900728c */ /* 0x000fe2000bf05300 */
[----:B------:R-:W-:Y:S01]  /*e950*/  IMAD.U32 R3, RZ, RZ, UR5 ;  /* 0x00000005ff037e24 */ /* 0x000fe2000f8e00ff */
[----:B------:R-:W-:Y:S02]  /*e960*/  USHF.L.U32 UR37, UR43, 0x2, URZ ;  /* 0x000000022b257899 */ /* 0x000fe4000800063f */
[----:B------:R-:W-:Y:S02]  /*e970*/  USHF.L.U64.HI UR36, UR43, 0x2, UR41 ;  /* 0x000000022b247899 */ /* 0x000fe40008010229 */
[----:B------:R-:W-:Y:S01]  /*e980*/  PLOP3.LUT P1, PT, PT, PT, UP0, 0x80, 0x0 ;  /* 0x000000000000781c */ /* 0x000fe20003f2f008 */
[----:B------:R3:W5:Y:S01]  /*e990*/  @P0 LDG.E R36, desc[UR50][R2.64] ;  /* 0x0000003202240981 */ /* 0x000762000c1e1900 */
[----:B------:R-:W-:-:S03]  /*e9a0*/  UISETP.NE.U32.AND UP2, UPT, UR6, URZ, UPT ;  /* 0x0000003f0600728c */ /* 0x000fc6000bf45070 */
[----:B------:R-:W-:Y:S02]  /*e9b0*/  @UP0 UIADD3 UR4, UP1, UR37, UR8, URZ ;  /* 0x0000000825040290 */ /* 0x000fe4000ff3e03f */
[----:B------:R-:W-:Y:S02]  /*e9c0*/  UISETP.NE.AND.EX UP3, UPT, UR7, URZ, UPT, UP2 ;  /* 0x0000003f0700728c */ /* 0x000fe4000bf65320 */
[----:B------:R-:W-:Y:S02]  /*e9d0*/  @UP0 UIADD3.X UR5, UR36, UR9, URZ, UP1, !UPT ;  /* 0x0000000924050290 */ /* 0x000fe40008ffe43f */
[----:B---3--:R-:W-:Y:S01]  /*e9e0*/  IMAD.U32 R2, RZ, RZ, UR4 ;  /* 0x00000004ff027e24 */ /* 0x008fe2000f8e00ff */
[----:B------:R-:W-:Y:S01]  /*e9f0*/  UIADD3 UR6, UP0, UR37, UR6, URZ ;  /* 0x0000000625067290 */ /* 0x000fe2000ff1e03f */
[----:B------:R-:W-:Y:S01]  /*ea00*/  PLOP3.LUT P0, PT, PT, PT, UP3, 0x80, 0x0 ;  /* 0x000000000000781c */ /* 0x000fe20003f0f038 */
[----:B------:R-:W-:Y:S01]  /*ea10*/  UP2UR UR45, UPR, URZ, 0x8 ;  /* 0x000000083f2d7883 */ /* 0x000fe20008000000 */
[----:B------:R-:W-:Y:S01]  /*ea20*/  IMAD.U32 R3, RZ, RZ, UR5 ;  /* 0x00000005ff037e24 */ /* 0x000fe2000f8e00ff */
[----:B------:R-:W-:-:S04]  /*ea30*/  UIADD3.X UR7, UR36, UR7, URZ, UP0, !UPT ;  /* 0x0000000724077290 */ /* 0x000fc800087fe43f */
[----:B------:R3:W4:Y:S01]  /*ea40*/  @P1 LDG.E R7, desc[UR50][R2.64] ;  /* 0x0000003202071981 */ /* 0x000722000c1e1900 */
[----:B------:R-:W-:Y:S01]  /*ea50*/  PLOP3.LUT P2, PT, PT, PT, UP3, 0x80, 0x0 ;  /* 0x000000000000781c */ /* 0x000fe20003f4f038 */
[----:B---3--:R-:W-:Y:S02]  /*ea60*/  IMAD.U32 R2, RZ, RZ, UR6 ;  /* 0x00000006ff027e24 */ /* 0x008fe4000f8e00ff */
[----:B------:R-:W-:-:S05]  /*ea70*/  IMAD.U32 R3, RZ, RZ, UR7 ;  /* 0x00000007ff037e24 */ /* 0x000fca000f8e00ff */
[----:B------:R3:W5:Y:S01]  /*ea80*/  @P0 LDG.E R6, desc[UR50][R2.64] ;  /* 0x0000003202060981 */ /* 0x000762000c1e1900 */
[----:B0-----:R-:W-:-:S04]  /*ea90*/  ISETP.NE.U32.AND P0, PT, R4, RZ, PT ;  /* 0x000000ff0400720c */ /* 0x001fc80003f05070 */
[----:B------:R-:W-:Y:S02]  /*eaa0*/  ISETP.NE.AND.EX P0, PT, R5, RZ, PT, P0 ;  /* 0x000000ff0500720c */ /* 0x000fe40003f05300 */
[----:B----4-:R-:W-:Y:S01]  /*eab0*/  @P1 R2UR UR40, R7 ;  /* 0x00000000072812ca */ /* 0x010fe200000e0000 */
[----:B-123--:R-:W-:-:S14]  /*eac0*/  @P1 BRA `(.L_x_238) ;  /* 0x0000000000241947 */ /* 0x00efdc0003800000 */
[----:B------:R-:W-:Y:S01]  /*ead0*/  UISETP.NE.AND UP0, UPT, UR45, URZ, UPT ;  /* 0x0000003f2d00728c */ /* 0x000fe2000bf05270 */
[----:B------:R-:W-:-:S05]  /*eae0*/  ULDC UR40, c[0x0][0x288] ;  /* 0x0000a20000287ab9 */ /* 0x000fca0000000800 */
[----:B------:R-:W-:-:S13]  /*eaf0*/  PLOP3.LUT P1, PT, PT, PT, UP0, 0x40, 0x0 ;  /* 0x000000000000781c */ /* 0x000fda0003f2e808 */
[----:B------:R-:W-:Y:S05]  /*eb00*/  @P1 BRA `(.L_x_238) ;  /* 0x0000000000141947 */ /* 0x000fea0003800000 */
[----:B------:R-:W2:Y:S04]  /*eb10*/  LDG.E R5, desc[UR50][R2.64] ;  /* 0x0000003202057981 */ /* 0x000ea8000c1e1900 */
[----:B------:R-:W3:Y:S01]  /*eb20*/  LDG.E R4, desc[UR50][R2.64+0x4] ;  /* 0x0000043202047981 */ /* 0x000ee2000c1e1900 */
[----:B--2---:R-:W-:Y:S02]  /*eb30*/  R2UR UR4, R5 ;  /* 0x00000000050472ca */ /* 0x004fe400000e0000 */
[----:B---3--:R-:W-:-:S13]  /*eb40*/  R2UR UR40, R4 ;  /* 0x00000000042872ca */ /* 0x008fda00000e0000 */
[----:B------:R-:W-:-:S12]  /*eb50*/  UIADD3 UR40, -UR4, UR40, URZ ;  /* 0x0000002804287290 */ /* 0x000fd8000fffe13f */
.L_x_238:
[----:B------:R-:W-:Y:S01]  /*eb60*/  ULDC.64 UR4, c[0x0][0xa20] ;  /* 0x0002880000047ab9 */ /* 0x000fe20000000a00 */
[----:B------:R-:W-:Y:S01]  /*eb70*/  SEL R5, R8, 0x1, P0 ;  /* 0x0000000108057807 */ /* 0x000fe20000000000 */
[----:B------:R-:W-:Y:S01]  /*eb80*/  UMOV UR38, URZ ;  /* 0x0000003f00267c82 */ /* 0x000fe20008000000 */
[----:B------:R-:W-:Y:S01]  /*eb90*/  ISETP.NE.U32.AND P1, PT, RZ, UR4, PT ;  /* 0x00000004ff007c0c */ /* 0x000fe2000bf25070 */
[----:B------:R-:W-:Y:S01]  /*eba0*/  IMAD.U32 R31, RZ, RZ, UR43 ;  /* 0x0000002bff1f7e24 */ /* 0x000fe2000f8e00ff */
[----:B-----5:R-:W-:Y:S01]  /*ebb0*/  @P2 R2UR UR38, R6 ;  /* 0x00000000062622ca */ /* 0x020fe200000e0000 */
[----:B------:R-:W-:Y:S01]  /*ebc0*/  IMAD R5, R5, R0, RZ ;  /* 0x0000000005057224 */ /* 0x000fe200078e02ff */
[----:B------:R-:W-:-:S13]  /*ebd0*/  ISETP.NE.AND.EX P1, PT, RZ, UR5, PT, P1 ;  /* 0x00000005ff007c0c */ /* 0x000fda000bf25310 */
[----:B------:R-:W-:Y:S05]  /*ebe0*/  @!P1 BRA `(.L_x_239) ;  /* 0x0000000000189947 */ /* 0x000fea0003800000 */
[----:B------:R-:W-:-:S04]  /*ebf0*/  UIADD3 UR4, UP0, UR37, UR4, URZ ;  /* 0x0000000425047290 */ /* 0x000fc8000ff1e03f */
[----:B------:R-:W-:Y:S02]  /*ec00*/  UIADD3.X UR5, UR36, UR5, URZ, UP0, !UPT ;  /* 0x0000000524057290 */ /* 0x000fe400087fe43f */
[----:B------:R-:W-:-:S04]  /*ec10*/  IMAD.U32 R2, RZ, RZ, UR4 ;  /* 0x00000004ff027e24 */ /* 0x000fc8000f8e00ff */
[----:B------:R-:W-:-:S05]  /*ec20*/  IMAD.U32 R3, RZ, RZ, UR5 ;  /* 0x00000005ff037e24 */ /* 0x000fca000f8e00ff */
[----:B------:R0:W5:Y:S01]  /*ec30*/  LDG.E R5, desc[UR50][R2.64] ;  /* 0x0000003202057981 */ /* 0x000162000c1e1900 */
[----:B------:R-:W-:Y:S05]  /*ec40*/  BRA `(.L_x_240) ;  /* 0x0000000000247947 */ /* 0x000fea0003800000 */
.L_x_239:
[----:B------:R-:W-:Y:S02]  /*ec50*/  ULDC.64 UR4, c[0x0][0xa08] ;  /* 0x0002820000047ab9 */ /* 0x000fe40000000a00 */
[----:B------:R-:W-:-:S04]  /*ec60*/  ISETP.NE.U32.AND P0, PT, RZ, UR4, PT ;  /* 0x00000004ff007c0c */ /* 0x000fc8000bf05070 */
[----:B------:R-:W-:-:S13]  /*ec70*/  ISETP.NE.AND.EX P0, PT, RZ, UR5, PT, P0 ;  /* 0x00000005ff007c0c */ /* 0x000fda000bf05300 */
[----:B------:R-:W-:Y:S05]  /*ec80*/  @!P0 BRA `(.L_x_240) ;  /* 0x0000000000148947 */ /* 0x000fea0003800000 */
[----:B------:R-:W0:Y:S02]  /*ec90*/  LDC.64 R2, c[0x0][0xa08] ;  /* 0x00028200ff027b82 */ /* 0x000e240000000a00 */
[----:B0-----:R-:W-:-:S05]  /*eca0*/  IMAD.WIDE R2, R31, 0x4, R2 ;  /* 0x000000041f027825 */ /* 0x001fca00078e0202 */
[----:B------:R-:W2:Y:S04]  /*ecb0*/  LDG.E R5, desc[UR50][R2.64] ;  /* 0x0000003202057981 */ /* 0x000ea8000c1e1900 */
[----:B------:R-:W2:Y:S02]  /*ecc0*/  LDG.E R0, desc[UR50][R2.64+0x4] ;  /* 0x0000043202007981 */ /* 0x000ea4000c1e1900 */
[----:B--2---:R-:W-:-:S07]  /*ecd0*/  IMAD.IADD R5, R0, 0x1, -R5 ;  /* 0x0000000100057824 */ /* 0x004fce00078e0a05 */
.L_x_240:
[----:B------:R-:W2:Y:S01]  /*ece0*/  LDL R18, [R1+0x8] ;  /* 0x0000080001127983 */ /* 0x000ea20000100800 */
[----:B-----5:R-:W-:-:S04]  /*ecf0*/  IMAD.IADD R22, R5, 0x1, -R36 ;  /* 0x0000000105167824 */ /* 0x020fc800078e0a24 */
[C---:B0-----:R-:W-:Y:S01]  /*ed00*/  VIADD R2, R22.reuse, 0x9f ;  /* 0x0000009f16027836 */ /* 0x041fe20000000000 */
[----:B------:R-:W-:-:S03]  /*ed10*/  ISETP.GE.AND P0, PT, R22, 0x1, PT ;  /* 0x000000011600780c */ /* 0x000fc60003f06270 */
[----:B------:R-:W-:Y:S01]  /*ed20*/  IMAD.HI R2, R2, 0x66666667, RZ ;  /* 0x6666666702027827 */ /* 0x000fe200078e02ff */
[----:B--2---:R-:W-:-:S04]  /*ed30*/  LOP3.LUT R0, R18, 0xff000000, RZ, 0xc0, !PT ;  /* 0xff00000012007812 */ /* 0x004fc800078ec0ff */
[----:B------:R-:W-:Y:S02]  /*ed40*/  SHF.R.U32.HI R3, RZ, 0x8, R0 ;  /* 0x00000008ff037819 */ /* 0x000fe40000011600 */
[----:B------:R-:W-:-:S04]  /*ed50*/  LOP3.LUT R0, R18, 0xff0000, RZ, 0xc0, !PT ;  /* 0x00ff000012007812 */ /* 0x000fc800078ec0ff */
[----:B------:R-:W-:Y:S02]  /*ed60*/  LEA.HI R5, R0, R3, RZ, 0x10 ;  /* 0x0000000300057211 */ /* 0x000fe400078f80ff */
[----:B------:R-:W-:Y:S02]  /*ed70*/  SHF.R.U32.HI R3, RZ, 0x1f, R2 ;  /* 0x0000001fff037819 */ /* 0x000fe40000011602 */
[----:B------:R-:W-:Y:S02]  /*ed80*/  LOP3.LUT R4, R5, 0xff, RZ, 0xc0, !PT ;  /* 0x000000ff05047812 */ /* 0x000fe400078ec0ff */
[----:B------:R-:W-:Y:S01]  /*ed90*/  LEA.HI.SX32 R0, R2, R3, 0x1a ;  /* 0x0000000302007211 */ /* 0x000fe200078fd2ff */
[----:B------:R-:W-:Y:S01]  /*eda0*/  IMAD.MOV.U32 R3, RZ, RZ, RZ ;  /* 0x000000ffff037224 */ /* 0x000fe200078e00ff */
[----:B------:R-:W-:Y:S06]  /*edb0*/  @!P0 BRA `(.L_x_241) ;  /* 0x0000000000748947 */ /* 0x000fec0003800000 */
[----:B------:R-:W-:-:S04]  /*edc0*/  SHF.R.U32.HI R5, RZ, 0x10, R5 ;  /* 0x00000010ff057819 */ /* 0x000fc80000011605 */
[----:B------:R-:W-:-:S13]  /*edd0*/  ISETP.NE.AND P0, PT, R5, RZ, PT ;  /* 0x000000ff0500720c */ /* 0x000fda0003f05270 */
[----:B------:R-:W0:Y:S02]  /*ede0*/  @!P0 LDC R5, c[0x0][0x9f0] ;  /* 0x00027c00ff058b82 */ /* 0x000e240000000800 */
[-C--:B0-----:R-:W-:Y:S02]  /*edf0*/  IABS R6, R5.reuse ;  /* 0x0000000500067213 */ /* 0x081fe40000000000 */
[----:B------:R-:W-:Y:S02]  /*ee00*/  IADD3 R8, R5, -0x1, R0 ;  /* 0xffffffff05087810 */ /* 0x000fe40007ffe000 */
[----:B------:R-:W0:Y:S02]  /*ee10*/  I2F.RP R7, R6 ;  /* 0x0000000600077306 */ /* 0x000e240000209400 */
[----:B------:R-:W-:-:S04]  /*ee20*/  LOP3.LUT R2, R8, R5, RZ, 0x3c, !PT ;  /* 0x0000000508027212 */ /* 0x000fc800078e3cff */
[----:B------:R-:W-:Y:S01]  /*ee30*/  ISETP.GE.AND P2, PT, R2, RZ, PT ;  /* 0x000000ff0200720c */ /* 0x000fe20003f46270 */
[----:B------:R-:W-:Y:S01]  /*ee40*/  IMAD.MOV.U32 R2, RZ, RZ, RZ ;  /* 0x000000ffff027224 */ /* 0x000fe200078e00ff */
[----:B0-----:R-:W0:Y:S02]  /*ee50*/  MUFU.RCP R7, R7 ;  /* 0x0000000700077308 */ /* 0x001e240000001000 */
[----:B0-----:R-:W-:Y:S01]  /*ee60*/  VIADD R3, R7, 0xffffffe ;  /* 0x0ffffffe07037836 */ /* 0x001fe20000000000 */
[----:B------:R-:W-:-:S05]  /*ee70*/  IABS R7, R5 ;  /* 0x0000000500077213 */ /* 0x000fca0000000000 */
[----:B------:R-:W0:Y:S01]  /*ee80*/  F2I.FTZ.U32.TRUNC.NTZ R3, R3 ;  /* 0x0000000300037305 */ /* 0x000e22000021f000 */
[----:B------:R-:W-:Y:S02]  /*ee90*/  IMAD.MOV R7, RZ, RZ, -R7 ;  /* 0x000000ffff077224 */ /* 0x000fe400078e0a07 */
[----:B0-----:R-:W-:-:S04]  /*eea0*/  IMAD.MOV R9, RZ, RZ, -R3 ;  /* 0x000000ffff097224 */ /* 0x001fc800078e0a03 */
[----:B------:R-:W-:-:S04]  /*eeb0*/  IMAD R9, R9, R6, RZ ;  /* 0x0000000609097224 */ /* 0x000fc800078e02ff */
[----:B------:R-:W-:Y:S01]  /*eec0*/  IMAD.HI.U32 R2, R3, R9, R2 ;  /* 0x0000000903027227 */ /* 0x000fe200078e0002 */
[----:B------:R-:W-:-:S05]  /*eed0*/  IABS R3, R8 ;  /* 0x0000000800037213 */ /* 0x000fca0000000000 */
[----:B------:R-:W-:-:S04]  /*eee0*/  IMAD.HI.U32 R2, R2, R3, RZ ;  /* 0x0000000302027227 */ /* 0x000fc800078e00ff */
[----:B------:R-:W-:-:S05]  /*eef0*/  IMAD R3, R2, R7, R3 ;  /* 0x0000000702037224 */ /* 0x000fca00078e0203 */
[----:B------:R-:W-:-:S13]  /*ef00*/  ISETP.GT.U32.AND P1, PT, R6, R3, PT ;  /* 0x000000030600720c */ /* 0x000fda0003f24070 */
[----:B------:R-:W-:Y:S02]  /*ef10*/  @!P1 IMAD.IADD R3, R3, 0x1, -R6 ;  /* 0x0000000103039824 */ /* 0x000fe400078e0a06 */
[----:B------:R-:W-:Y:S01]  /*ef20*/  @!P1 VIADD R2, R2, 0x1 ;  /* 0x0000000102029836 */ /* 0x000fe20000000000 */
[----:B------:R-:W-:Y:S02]  /*ef30*/  ISETP.NE.AND P1, PT, R5, RZ, PT ;  /* 0x000000ff0500720c */ /* 0x000fe40003f25270 */
[----:B------:R-:W-:-:S13]  /*ef40*/  ISETP.GE.U32.AND P0, PT, R3, R6, PT ;  /* 0x000000060300720c */ /* 0x000fda0003f06070 */
[----:B------:R-:W-:-:S04]  /*ef50*/  @P0 VIADD R2, R2, 0x1 ;  /* 0x0000000102020836 */ /* 0x000fc80000000000 */
[----:B------:R-:W-:Y:S01]  /*ef60*/  @!P2 IMAD.MOV R2, RZ, RZ, -R2 ;  /* 0x000000ffff02a224 */ /* 0x000fe200078e0a02 */
[----:B------:R-:W-:-:S05]  /*ef70*/  @!P1 LOP3.LUT R2, RZ, R5, RZ, 0x33, !PT ;  /* 0x00000005ff029212 */ /* 0x000fca00078e33ff */
[----:B------:R-:W-:-:S07]  /*ef80*/  IMAD.MOV.U32 R3, RZ, RZ, R2 ;  /* 0x000000ffff037224 */ /* 0x000fce00078e0002 */
.L_x_241:
[-C--:B------:R-:W-:Y:S01]  /*ef90*/  IMAD R2, R4, R3.reuse, RZ ;  /* 0x0000000304027224 */ /* 0x080fe200078e02ff */
[----:B------:R-:W-:Y:S04]  /*efa0*/  BSSY B7, `(.L_x_242) ;  /* 0x0000450000077945 */ /* 0x000fe80003800000 */
[----:B------:R-:W-:Y:S01]  /*efb0*/  VIADDMNMX R0, R2, R3, R0, PT ;  /* 0x0000000302007246 */ /* 0x000fe20003800100 */
[----:B------:R0:W-:Y:S03]  /*efc0*/  STL [R1+0xc], R2 ;  /* 0x00000c0201007387 */ /* 0x0001e60000100800 */
[----:B------:R-:W-:-:S13]  /*efd0*/  R2UR UR48, R0 ;  /* 0x00000000003072ca */ /* 0x000fda00000e0000 */
[----:B------:R-:W-:-:S13]  /*efe0*/  ISETP.LT.AND P0, PT, R2, UR48, PT ;  /* 0x0000003002007c0c */ /* 0x000fda000bf01270 */
[----:B0-----:R-:W-:Y:S05]  /*eff0*/  @P0 BRA `(.L_x_243) ;  /* 0x0000000000480947 */ /* 0x001fea0003800000 */
[----:B------:R-:W0:Y:S02]  /*f000*/  S2R R2, SR_TID.X ;  /* 0x0000000000027919 */ /* 0x000e240000002100 */
[----:B0-----:R-:W-:-:S04]  /*f010*/  LOP3.LUT R2, R2, 0x7f, RZ, 0xc0, !PT ;  /* 0x0000007f02027812 */ /* 0x001fc800078ec0ff */
[----:B------:R-:W-:-:S13]  /*f020*/  ISETP.NE.AND P0, PT, R2, RZ, PT ;  /* 0x000000ff0200720c */ /* 0x000fda0003f05270 */
[----:B------:R-:W-:Y:S05]  /*f030*/  @P0 BRA `(.L_x_244) ;  /* 0x0000004400180947 */ /* 0x000fea0003800000 */
[----:B------:R-:W0:Y:S01]  /*f040*/  S2R R5, SR_LANEID ;  /* 0x0000000000057919 */ /* 0x000e220000000000 */
[----:B------:R-:W-:Y:S01]  /*f050*/  VOTEU.ANY UR4, UPT, PT ;  /* 0x0000000000047886 */ /* 0x000fe200038e0100 */
[----:B------:R-:W1:Y:S01]  /*f060*/  LDC.64 R2, c[0x0][0xc60] ;  /* 0x00031800ff027b82 */ /* 0x000e620000000a00 */
[----:B------:R-:W0:Y:S02]  /*f070*/  FLO.U32 R0, UR4 ;  /* 0x0000000400007d00 */ /* 0x000e2400080e0000 */
[----:B0-----:R-:W-:-:S06]  /*f080*/  ISETP.EQ.U32.AND P0, PT, R0, R5, PT ;  /* 0x000000050000720c */ /* 0x001fcc0003f02070 */
[----:B------:R-:W1:Y:S07]  /*f090*/  POPC R5, UR4 ;  /* 0x0000000400057d09 */ /* 0x000e6e0008000000 */
[----:B-1----:R-:W2:Y:S01]  /*f0a0*/  @P0 ATOMG.E.ADD.STRONG.GPU PT, R3, desc[UR50][R2.64], R5 ;  /* 0x00000005020309a8 */ /* 0x002ea200081ee1f2 */
[----:B------:R-:W0:Y:S02]  /*f0b0*/  S2R R4, SR_LTMASK ;  /* 0x0000000000047919 */ /* 0x000e240000003900 */
[----:B0-----:R-:W-:-:S04]  /*f0c0*/  LOP3.LUT R4, R4, UR4, RZ, 0xc0, !PT ;  /* 0x0000000404047c12 */ /* 0x001fc8000f8ec0ff */
[----:B------:R-:W0:Y:S01]  /*f0d0*/  POPC R7, R4 ;  /* 0x0000000400077309 */ /* 0x000e220000000000 */
[----:B--2---:R-:W0:Y:S02]  /*f0e0*/  SHFL.IDX PT, R0, R3, R0, 0x1f ;  /* 0x00001f0003007589 */ /* 0x004e2400000e0000 */
[----:B0-----:R-:W-:-:S05]  /*f0f0*/  IADD3 R0, R0, UR47, R7 ;  /* 0x0000002f00007c10 */ /* 0x001fca000fffe007 */
[----:B------:R0:W-:Y:S01]  /*f100*/  STL [R1], R0 ;  /* 0x0000000001007387 */ /* 0x0001e20000100800 */
[----:B------:R-:W-:Y:S05]  /*f110*/  BRA `(.L_x_244) ;  /* 0x0000004000e07947 */ /* 0x000fea0003800000 */
.L_x_243:
[----:B------:R-:W-:Y:S01]  /*f120*/  VIADD R0, R16, 0x1a400 ;  /* 0x0001a40010007836 */ /* 0x000fe20000000000 */
[----:B------:R-:W-:Y:S04]  /*f130*/  BSSY B6, `(.L_x_245) ;  /* 0x0000013000067945 */ /* 0x000fe80003800000 */
[----:B------:R-:W-:-:S13]  /*f140*/  LOP3.LUT P0, RZ, R0, 0x1bf, RZ, 0xc0, !PT ;  /* 0x000001bf00ff7812 */ /* 0x000fda000780c0ff */
[----:B------:R-:W-:Y:S05]  /*f150*/  @!P0 BRA `(.L_x_246) ;  /* 0x0000000000408947 */ /* 0x000fea0003800000 */
[----:B------:R-:W-:Y:S01]  /*f160*/  MOV R2, 0x0 ;  /* 0x0000000000027802 */ /* 0x000fe20000000f00 */
[----:B------:R-:W-:Y:S01]  /*f170*/  ULDC.64 UR6, c[0x4][0xc8] ;  /* 0x0100320000067ab9 */ /* 0x000fe20000000a00 */
[----:B------:R-:W-:Y:S01]  /*f180*/  ULDC.64 UR8, c[0x4][0xd0] ;  /* 0x0100340000087ab9 */ /* 0x000fe20000000a00 */
[----:B------:R-:W-:Y:S01]  /*f190*/  ULDC.64 UR4, c[0x4][0x8] ;  /* 0x0100020000047ab9 */ /* 0x000fe20000000a00 */
[----:B------:R-:W-:Y:S02]  /*f1a0*/  IMAD.U32 R4, RZ, RZ, UR6 ;  /* 0x00000006ff047e24 */ /* 0x000fe4000f8e00ff */
[----:B------:R-:W0:Y:S01]  /*f1b0*/  LDC.64 R2, c[0x4][R2] ;  /* 0x0100000002027b82 */ /* 0x000e220000000a00 */
[----:B------:R-:W-:Y:S02]  /*f1c0*/  IMAD.U32 R5, RZ, RZ, UR7 ;  /* 0x00000007ff057e24 */ /* 0x000fe4000f8e00ff */
[----:B------:R-:W-:Y:S02]  /*f1d0*/  IMAD.U32 R6, RZ, RZ, UR8 ;  /* 0x00000008ff067e24 */ /* 0x000fe4000f8e00ff */
[----:B------:R-:W-:-:S02]  /*f1e0*/  IMAD.U32 R7, RZ, RZ, UR9 ;  /* 0x00000009ff077e24 */ /* 0x000fc4000f8e00ff */
[----:B------:R-:W-:Y:S02]  /*f1f0*/  IMAD.U32 R10, RZ, RZ, UR4 ;  /* 0x00000004ff0a7e24 */ /* 0x000fe4000f8e00ff */
[----:B------:R-:W-:Y:S02]  /*f200*/  IMAD.U32 R11, RZ, RZ, UR5 ;  /* 0x00000005ff0b7e24 */ /* 0x000fe4000f8e00ff */
[----:B------:R-:W-:Y:S02]  /*f210*/  IMAD.MOV.U32 R8, RZ, RZ, 0x70 ;  /* 0x00000070ff087424 */ /* 0x000fe400078e00ff */
[----:B------:R-:W-:Y:S02]  /*f220*/  IMAD.MOV.U32 R12, RZ, RZ, 0x1 ;  /* 0x00000001ff0c7424 */ /* 0x000fe400078e00ff */
[----:B------:R-:W-:-:S07]  /*f230*/  IMAD.MOV.U32 R13, RZ, RZ, RZ ;  /* 0x000000ffff0d7224 */ /* 0x000fce00078e00ff */
[----:B------:R-:W-:-:S07]  /*f240*/  LEPC R20, `(.L_x_246) ;  /* 0x000000001014794e */ /* 0x000fce0000000000 */
[----:B0-----:R-:W-:Y:S05]  /*f250*/  CALL.ABS.NOINC R2 ;  /* 0x0000000002007343 */ /* 0x001fea0003c00000 */
.L_x_246:
[----:B------:R-:W-:Y:S05]  /*f260*/  BSYNC B6 ;  /* 0x0000000000067941 */ /* 0x000fea0003800000 */
.L_x_245:
[----:B------:R-:W-:Y:S01]  /*f270*/  VIADD R0, R16, 0xa400 ;  /* 0x0000a40010007836 */ /* 0x000fe20000000000 */
[----:B------:R-:W-:Y:S01]  /*f280*/  LOP3.LUT R17, R17, 0xfffffffe, RZ, 0xc0, !PT ;  /* 0xfffffffe11117812 */ /* 0x000fe200078ec0ff */
[----:B------:R-:W-:Y:S03]  /*f290*/  BSSY B6, `(.L_x_247) ;  /* 0x0000014000067945 */ /* 0x000fe60003800000 */
[----:B------:R-:W-:-:S13]  /*f2a0*/  LOP3.LUT P0, RZ, R0, 0x3ff, RZ, 0xc0, !PT ;  /* 0x000003ff00ff7812 */ /* 0x000fda000780c0ff */
[----:B------:R-:W-:Y:S01]  /*f2b0*/  @P0 LOP3.LUT R17, R17, 0x1, RZ, 0xfc, !PT ;  /* 0x0000000111110812 */ /* 0x000fe200078efcff */
[----:B------:R-:W-:Y:S06]  /*f2c0*/  @!P0 BRA `(.L_x_248) ;  /* 0x0000000000408947 */ /* 0x000fec0003800000 */
[----:B------:R-:W-:Y:S01]  /*f2d0*/  MOV R2, 0x0 ;  /* 0x0000000000027802 */ /* 0x000fe20000000f00 */
[----:B------:R-:W-:Y:S01]  /*f2e0*/  ULDC.64 UR6, c[0x4][0xc8] ;  /* 0x0100320000067ab9 */ /* 0x000fe20000000a00 */
[----:B------:R-:W-:Y:S01]  /*f2f0*/  ULDC.64 UR8, c[0x4][0xd0] ;  /* 0x0100340000087ab9 */ /* 0x000fe20000000a00 */
[----:B------:R-:W-:Y:S01]  /*f300*/  ULDC.64 UR4, c[0x4][0x10] ;  /* 0x0100040000047ab9 */ /* 0x000fe20000000a00 */
[----:B------:R-:W-:Y:S01]  /*f310*/  IMAD.U32 R4, RZ, RZ, UR6 ;  /* 0x00000006ff047e24 */ /* 0x000fe2000f8e00ff */
[----:B------:R-:W-:Y:S01]  /*f320*/  MOV R10, UR4 ;  /* 0x00000004000a7c02 */ /* 0x000fe20008000f00 */
[----:B------:R-:W0:Y:S01]  /*f330*/  LDC.64 R2, c[0x4][R2] ;  /* 0x0100000002027b82 */ /* 0x000e220000000a00 */
[----:B------:R-:W-:Y:S02]  /*f340*/  IMAD.U32 R5, RZ, RZ, UR7 ;  /* 0x00000007ff057e24 */ /* 0x000fe4000f8e00ff */
[----:B------:R-:W-:Y:S02]  /*f350*/  IMAD.U32 R6, RZ, RZ, UR8 ;  /* 0x00000008ff067e24 */ /* 0x000fe4000f8e00ff */
[----:B------:R-:W-:-:S02]  /*f360*/  IMAD.U32 R7, RZ, RZ, UR9 ;  /* 0x00000009ff077e24 */ /* 0x000fc4000f8e00ff */
[----:B------:R-:W-:Y:S02]  /*f370*/  IMAD.U32 R11, RZ, RZ, UR5 ;  /* 0x00000005ff0b7e24 */ /* 0x000fe4000f8e00ff */
[----:B------:R-:W-:Y:S02]  /*f380*/  IMAD.MOV.U32 R8, RZ, RZ, 0x70 ;  /* 0x00000070ff087424 */ /* 0x000fe400078e00ff */
[----:B------:R-:W-:Y:S02]  /*f390*/  IMAD.MOV.U32 R12, RZ, RZ, 0x1 ;  /* 0x00000001ff0c7424 */ /* 0x000fe400078e00ff */
[----:B------:R-:W-:-:S07]  /*f3a0*/  IMAD.MOV.U32 R13, RZ, RZ, RZ ;  /* 0x000000ffff0d7224 */ /* 0x000fce00078e00ff */
[----:B------:R-:W-:-:S07]  /*f3b0*/  LEPC R20, `(.L_x_248) ;  /* 0x000000001014794e */ /* 0x000fce0000000000 */
[----:B0-----:R-:W-:Y:S05]  /*f3c0*/  CALL.ABS.NOINC R2 ;  /* 0x0000000002007343 */ /* 0x001fea0003c00000 */
.L_x_248:
[----:B------:R-:W-:Y:S05]  /*f3d0*/  BSYNC B6 ;  /* 0x0000000000067941 */ /* 0x000fea0003800000 */
.L_x_247:
        /* <DEDUP_REMOVED lines=20> */
.L_x_250:
[----:B------:R-:W-:Y:S05]  /*f520*/  BSYNC B6 ;  /* 0x0000000000067941 */ /* 0x000fea0003800000 */
.L_x_249:
[----:B------:R-:W-:Y:S01]  /*f530*/  LOP3.LUT P6, RZ, R17, 0x1, RZ, 0xc0, !PT ;  /* 0x0000000111ff7812 */ /* 0x000fe200078cc0ff */
[----:B------:R-:W-:-:S12]  /*f540*/  BSSY B6, `(.L_x_251) ;  /* 0x0000012000067945 */ /* 0x000fd80003800000 */
        /* <DEDUP_REMOVED lines=17> */
.L_x_252:
[----:B------:R-:W-:Y:S05]  /*f660*/  BSYNC B6 ;  /* 0x0000000000067941 */ /* 0x000fea0003800000 */
.L_x_251:
[----:B------:R-:W-:Y:S01]  /*f670*/  ULDC.64 UR4, c[0x0][0x9f8] ;  /* 0x00027e0000047ab9 */ /* 0x000fe20000000a00 */
[----:B------:R-:W0:Y:S01]  /*f680*/  LDC R20, c[0x0][0x430] ;  /* 0x00010c00ff147b82 */ /* 0x000e220000000800 */
[----:B------:R-:W-:-:S04]  /*f690*/  UISETP.NE.U32.AND UP0, UPT, UR4, URZ, UPT ;  /* 0x0000003f0400728c */ /* 0x000fc8000bf05070 */
[----:B------:R-:W-:-:S06]  /*f6a0*/  UISETP.NE.AND.EX UP0, UPT, UR5, URZ, UPT, UP0 ;  /* 0x0000003f0500728c */ /* 0x000fcc000bf05300 */
[----:B------:R-:W-:-:S05]  /*f6b0*/  PLOP3.LUT P0, PT, PT, PT, UP0, 0x80, 0x0 ;  /* 0x000000000000781c */ /* 0x000fca0003f0f008 */
[----:B------:R-:W-:-:S04]  /*f6c0*/  @UP0 UIADD3 UR4, UP1, UR37, UR4, URZ ;  /* 0x0000000425040290 */ /* 0x000fc8000ff3e03f */
[----:B------:R-:W-:Y:S02]  /*f6d0*/  @UP0 UIADD3.X UR5, UR36, UR5, URZ, UP1, !UPT ;  /* 0x0000000524050290 */ /* 0x000fe40008ffe43f */
[----:B------:R-:W-:Y:S01]  /*f6e0*/  IMAD.U32 R2, RZ, RZ, UR4 ;  /* 0x00000004ff027e24 */ /* 0x000fe2000f8e00ff */
[----:B------:R-:W-:Y:S01]  /*f6f0*/  ULDC UR4, c[0x0][0x2f4] ;  /* 0x0000bd0000047ab9 */ /* 0x000fe20000000800 */
[----:B0-----:R-:W-:Y:S02]  /*f700*/  ISETP.NE.AND P2, PT, R20, 0x1, PT ;  /* 0x000000011400780c */ /* 0x001fe40003f45270 */
[----:B------:R-:W-:Y:S01]  /*f710*/  IMAD.U32 R3, RZ, RZ, UR5 ;  /* 0x00000005ff037e24 */ /* 0x000fe2000f8e00ff */
[----:B------:R-:W-:Y:S01]  /*f720*/  LOP3.LUT R17, R17, 0xffffff7f, RZ, 0xc0, !PT ;  /* 0xffffff7f11117812 */ /* 0x000fe200078ec0ff */
[----:B------:R-:W-:-:S03]  /*f730*/  ULDC UR5, c[0x0][0x320] ;  /* 0x0000c80000057ab9 */ /* 0x000fc60000000800 */
[----:B------:R0:W5:Y:S01]  /*f740*/  @P0 LDG.E R31, desc[UR50][R2.64] ;  /* 0x00000032021f0981 */ /* 0x000162000c1e1900 */
[C---:B------:R-:W-:Y:S01]  /*f750*/  ISETP.GE.AND P0, PT, R35.reuse, UR4, PT ;  /* 0x0000000423007c0c */ /* 0x040fe2000bf06270 */
[----:B------:R-:W-:Y:S01]  /*f760*/  UMOV UR6, 0xffffffff ;  /* 0xffffffff00067882 */ /* 0x000fe20000000000 */
[C---:B------:R-:W-:Y:S02]  /*f770*/  LOP3.LUT R21, R35.reuse, 0x40, RZ, 0xfc, !PT ;  /* 0x0000004023157812 */ /* 0x040fe400078efcff */
[----:B------:R-:W-:Y:S02]  /*f780*/  LOP3.LUT R23, R35, 0x80, RZ, 0xfc, !PT ;  /* 0x0000008023177812 */ /* 0x000fe400078efcff */
[----:B------:R-:W-:Y:S02]  /*f790*/  @P2 LOP3.LUT R17, R17, 0x80, RZ, 0xfc, !PT ;  /* 0x0000008011112812 */ /* 0x000fe400078efcff */
[----:B------:R-:W-:Y:S02]  /*f7a0*/  ISETP.GE.AND P3, PT, R23, UR4, PT ;  /* 0x0000000417007c0c */ /* 0x000fe4000bf66270 */
[----:B------:R-:W-:-:S02]  /*f7b0*/  LOP3.LUT R17, R17, 0xffffffef, RZ, 0xc0, !PT ;  /* 0xffffffef11117812 */ /* 0x000fc400078ec0ff */
[----:B------:R-:W-:Y:S02]  /*f7c0*/  ISETP.GE.AND P1, PT, R35, UR5, PT ;  /* 0x0000000523007c0c */ /* 0x000fe4000bf26270 */
[----:B------:R-:W-:Y:S02]  /*f7d0*/  @P0 LOP3.LUT R17, R17, 0x10, RZ, 0xfc, !PT ;  /* 0x0000001011110812 */ /* 0x000fe400078efcff */
[----:B------:R-:W-:Y:S02]  /*f7e0*/  ISETP.GE.AND P0, PT, R21, UR4, PT ;  /* 0x0000000415007c0c */ /* 0x000fe4000bf06270 */
[----:B------:R-:W-:-:S11]  /*f7f0*/  LOP3.LUT R17, R17, 0xfffffff7, RZ, 0xc0, !PT ;  /* 0xfffffff711117812 */ /* 0x000fd600078ec0ff */
        /* <DEDUP_REMOVED lines=9> */
.L_x_333:
[----:B------:R-:W0:Y:S01]  /*f890*/  S2R R0, SR_TID.X ;  /* 0x0000000000007919 */ /* 0x000e220000002100 */
[----:B------:R-:W-:Y:S01]  /*f8a0*/  UMOV UR4, 0xa0 ;  /* 0x000000a000047882 */ /* 0x000fe20000000000 */
[----:B------:R-:W1:Y:S01]  /*f8b0*/  @P2 LDC R5, c[0x0][0x434] ;  /* 0x00010d00ff052b82 */ /* 0x000e620000000800 */
[----:B------:R-:W-:Y:S01]  /*f8c0*/  UIMAD UR4, UR48, UR4, -0xa0 ;  /* 0xffffff60300474a4 */ /* 0x000fe2000f8e0204 */
[----:B------:R-:W2:Y:S01]  /*f8d0*/  S2R R10, SR_TID.X ;  /* 0x00000000000a7919 */ /* 0x000ea20000002100 */
[----:B-----5:R-:W-:-:S05]  /*f8e0*/  SHF.R.S32.HI R37, RZ, 0x1f, R31 ;  /* 0x0000001fff257819 */ /* 0x020fca000001141f */
[----:B------:R-:W3:Y:S01]  /*f8f0*/  @P2 LDC R4, c[0x0][0x438] ;  /* 0x00010e00ff042b82 */ /* 0x000ee20000000800 */
[----:B0-----:R-:W-:Y:S01]  /*f900*/  LOP3.LUT R0, R0, 0x7f, RZ, 0xc0, !PT ;  /* 0x0000007f00007812 */ /* 0x001fe200078ec0ff */
[----:B--2---:R-:W-:-:S03]  /*f910*/  IMAD.SHL.U32 R11, R10, 0x20, RZ ;  /* 0x000000200a0b7824 */ /* 0x004fc600078e00ff */
[----:B------:R-:W-:Y:S01]  /*f920*/  SHF.R.U32.HI R12, RZ, 0x2, R0 ;  /* 0x00000002ff0c7819 */ /* 0x000fe20000011600 */
[----:B------:R-:W-:-:S03]  /*f930*/  IMAD.SHL.U32 R10, R10, 0x20, RZ ;  /* 0x000000200a0a7824 */ /* 0x000fc600078e00ff */
[C---:B------:R-:W-:Y:S02]  /*f940*/  LOP3.LUT R11, R12.reuse, 0x60, R11, 0xf8, !PT ;  /* 0x000000600c0b7812 */ /* 0x040fe400078ef80b */
[----:B------:R-:W-:Y:S02]  /*f950*/  LOP3.LUT R10, R12, 0x60, R10, 0xf8, !PT ;  /* 0x000000600c0a7812 */ /* 0x000fe400078ef80a */
[----:B------:R-:W-:-:S05]  /*f960*/  LOP3.LUT R11, R11, 0x80, RZ, 0xfc, !PT ;  /* 0x000000800b0b7812 */ /* 0x000fca00078efcff */
[----:B------:R-:W-:-:S04]  /*f970*/  VIADD R3, R11, UR4 ;  /* 0x000000040b037c36 */ /* 0x000fc80008000000 */
[C---:B------:R-:W-:Y:S01]  /*f980*/  IMAD.IADD R8, R3.reuse, 0x1, R36 ;  /* 0x0000000103087824 */ /* 0x040fe200078e0224 */
[----:B------:R-:W-:-:S03]  /*f990*/  ISETP.GE.AND P0, PT, R3, R22, PT ;  /* 0x000000160300720c */ /* 0x000fc60003f06270 */
[----:B-1----:R-:W-:Y:S01]  /*f9a0*/  @P2 IMAD.HI.U32 R5, R8, R5, RZ ;  /* 0x0000000508052227 */ /* 0x002fe200078e00ff */
[----:B------:R-:W-:-:S03]  /*f9b0*/  ISETP.GT.U32.OR P0, PT, R11, 0x9f, P0 ;  /* 0x0000009f0b00780c */ /* 0x000fc60000704470 */
[----:B------:R-:W-:Y:S01]  /*f9c0*/  IMAD.MOV.U32 R0, RZ, RZ, R8 ;  /* 0x000000ffff007224 */ /* 0x000fe200078e0008 */
[----:B---3--:R-:W-:-:S09]  /*f9d0*/  @P2 SHF.R.U32.HI R0, RZ, R4, R5 ;  /* 0x00000004ff002219 */ /* 0x008fd20000011605 */
[----:B------:R-:W0:Y:S01]  /*f9e0*/  @!P0 LDC.64 R2, c[0x0][0x428] ;  /* 0x00010a00ff028b82 */ /* 0x000e220000000a00 */
[--C-:B------:R-:W-:Y:S01]  /*f9f0*/  @!P0 SHF.R.S32.HI R7, RZ, 0x1f, R0.reuse ;  /* 0x0000001fff078819 */ /* 0x100fe20000011400 */
[----:B------:R-:W-:-:S06]  /*fa00*/  @!P0 IMAD.MOV.U32 R6, RZ, RZ, R0 ;  /* 0x000000ffff068224 */ /* 0x000fcc00078e0000 */
[----:B------:R-:W1:Y:S01]  /*fa10*/  @!P0 LDC.64 R4, c[0x0][0x418] ;  /* 0x00010600ff048b82 */ /* 0x000e620000000a00 */
[----:B0-----:R-:W-:-:S04]  /*fa20*/  @!P0 IMAD R9, R37, R2, RZ ;  /* 0x0000000225098224 */ /* 0x001fc800078e02ff */
[C---:B------:R-:W-:Y:S02]  /*fa30*/  @!P0 IMAD R9, R31.reuse, R3, R9 ;  /* 0x000000031f098224 */ /* 0x040fe400078e0209 */
[----:B------:R-:W-:-:S04]  /*fa40*/  @!P0 IMAD.WIDE.U32 R2, R31, R2, R6 ;  /* 0x000000021f028225 */ /* 0x000fc800078e0006 */
[----:B------:R-:W-:Y:S01]  /*fa50*/  @!P0 IMAD.IADD R9, R9, 0x1, R3 ;  /* 0x0000000109098824 */ /* 0x000fe200078e0203 */
[----:B-1----:R-:W-:Y:S01]  /*fa60*/  @!P0 LEA R6, P1, R2, R4, 0x2 ;  /* 0x0000000402068211 */ /* 0x002fe200078210ff */
[----:B------:R-:W-:-:S03]  /*fa70*/  IMAD.MOV.U32 R4, RZ, RZ, RZ ;  /* 0x000000ffff047224 */ /* 0x000fc600078e00ff */
[----:B------:R-:W-:Y:S01]  /*fa80*/  @!P0 LEA.HI.X R7, R2, R5, R9, 0x2, P1 ;  /* 0x0000000502078211 */ /* 0x000fe200008f1409 */
[----:B------:R-:W-:Y:S01]  /*fa90*/  VIADD R9, R10, UR4 ;  /* 0x000000040a097c36 */ /* 0x000fe20008000000 */
[----:B------:R-:W0:Y:S03]  /*faa0*/  @P2 LDC R5, c[0x0][0x438] ;  /* 0x00010e00ff052b82 */ /* 0x000e260000000800 */
[----:B------:R1:W5:Y:S01]  /*fab0*/  @!P0 LDG.E R4, desc[UR50][R6.64] ;  /* 0x0000003206048981 */ /* 0x000362000c1e1900 */
[C---:B------:R-:W-:Y:S01]  /*fac0*/  ISETP.GE.AND P0, PT, R9.reuse, R22, PT ;  /* 0x000000160900720c */ /* 0x040fe20003f06270 */
[----:B------:R-:W-:-:S04]  /*fad0*/  IMAD.IADD R9, R9, 0x1, R36 ;  /* 0x0000000109097824 */ /* 0x000fc800078e0224 */
[----:B------:R-:W-:Y:S01]  /*fae0*/  IMAD.MOV.U32 R10, RZ, RZ, R9 ;  /* 0x000000ffff0a7224 */ /* 0x000fe200078e0009 */
[----:B-1----:R-:W1:Y:S08]  /*faf0*/  @P2 LDC R6, c[0x0][0x434] ;  /* 0x00010d00ff062b82 */ /* 0x002e700000000800 */
[----:B------:R-:W2:Y:S01]  /*fb00*/  @!P0 LDC.64 R2, c[0x0][0x428] ;  /* 0x00010a00ff028b82 */ /* 0x000ea20000000a00 */
[----:B-1----:R-:W-:-:S05]  /*fb10*/  @P2 IMAD.HI.U32 R6, R9, R6, RZ ;  /* 0x0000000609062227 */ /* 0x002fca00078e00ff */
[----:B0-----:R-:W-:Y:S01]  /*fb20*/  @P2 SHF.R.U32.HI R10, RZ, R5, R6 ;  /* 0x00000005ff0a2219 */ /* 0x001fe20000011606 */
[----:B--2---:R-:W-:-:S03]  /*fb30*/  @!P0 IMAD R5, R37, R2, RZ ;  /* 0x0000000225058224 */ /* 0x004fc600078e02ff */
[--C-:B------:R-:W-:Y:S01]  /*fb40*/  @!P0 SHF.R.S32.HI R7, RZ, 0x1f, R10.reuse ;  /* 0x0000001fff078819 */ /* 0x100fe2000001140a */
[----:B------:R-:W-:Y:S02]  /*fb50*/  @!P0 IMAD.MOV.U32 R6, RZ, RZ, R10 ;  /* 0x000000ffff068224 */ /* 0x000fe400078e000a */
[C---:B------:R-:W-:Y:S02]  /*fb60*/  @!P0 IMAD R5, R31.reuse, R3, R5 ;  /* 0x000000031f058224 */ /* 0x040fe400078e0205 */
[----:B------:R-:W-:Y:S02]  /*fb70*/  @!P0 IMAD.WIDE.U32 R6, R31, R2, R6 ;  /* 0x000000021f068225 */ /* 0x000fe400078e0006 */
[----:B------:R-:W0:Y:S02]  /*fb80*/  @!P0 LDC.64 R2, c[0x0][0x418] ;  /* 0x00010600ff028b82 */ /* 0x000e240000000a00 */
[----:B------:R-:W-:Y:S01]  /*fb90*/  @!P0 IMAD.IADD R5, R7, 0x1, R5 ;  /* 0x0000000107058824 */ /* 0x000fe200078e0205 */
[----:B0-----:R-:W-:-:S04]  /*fba0*/  @!P0 LEA R2, P1, R6, R2, 0x2 ;  /* 0x0000000206028211 */ /* 0x001fc800078210ff */
[----:B------:R-:W-:Y:S01]  /*fbb0*/  @!P0 LEA.HI.X R3, R6, R3, R5, 0x2, P1 ;  /* 0x0000000306038211 */ /* 0x000fe200008f1405 */
[----:B------:R-:W-:-:S06]  /*fbc0*/  IMAD.MOV.U32 R6, RZ, RZ, RZ ;  /* 0x000000ffff067224 */ /* 0x000fcc00078e00ff */
[----:B------:R0:W5:Y:S01]  /*fbd0*/  @!P0 LDG.E R6, desc[UR50][R2.64] ;  /* 0x0000003202068981 */ /* 0x000162000c1e1900 */
[----:B------:R-:W-:Y:S01]  /*fbe0*/  ISETP.GT.U32.AND P0, PT, R11, 0x9f, PT ;  /* 0x0000009f0b00780c */ /* 0x000fe20003f04070 */
[----:B------:R-:W-:Y:S01]  /*fbf0*/  IMAD.MOV R5, RZ, RZ, -R0 ;  /* 0x000000ffff057224 */ /* 0x000fe200078e0a00 */
[----:B------:R-:W-:Y:S01]  /*fc00*/  LOP3.LUT R17, R17, 0xffffffbf, RZ, 0xc0, !PT ;  /* 0xffffffbf11117812 */ /* 0x000fe200078ec0ff */
[----:B------:R-:W-:Y:S01]  /*fc10*/  IMAD.MOV R0, RZ, RZ, -R10 ;  /* 0x000000ffff007224 */ /* 0x000fe200078e0a0a */
[----:B------:R-:W-:Y:S01]  /*fc20*/  LOP3.LUT R18, R18, 0xffff, RZ, 0xc0, !PT ;  /* 0x0000ffff12127812 */ /* 0x000fe200078ec0ff */
[----:B------:R-:W-:Y:S02]  /*fc30*/  IMAD R5, R20, R5, R8 ;  /* 0x0000000514057224 */ /* 0x000fe400078e0208 */
[----:B------:R-:W-:Y:S02]  /*fc40*/  IMAD.U32 R8, RZ, RZ, UR48 ;  /* 0x00000030ff087e24 */ /* 0x000fe4000f8e00ff */
[----:B0-----:R-:W-:-:S02]  /*fc50*/  IMAD.U32 R2, RZ, RZ, UR44 ;  /* 0x0000002cff027e24 */ /* 0x001fc4000f8e00ff */
[----:B------:R-:W-:Y:S02]  /*fc60*/  IMAD R7, R20, R0, R9 ;  /* 0x0000000014077224 */ /* 0x000fe400078e0209 */
[----:B------:R-:W-:Y:S01]  /*fc70*/  VIADD R8, R8, 0xffffffff ;  /* 0xffffffff08087836 */ /* 0x000fe20000000000 */
[----:B------:R-:W-:-:S13]  /*fc80*/  ISETP.NE.AND P2, PT, R2, 0x3, PT ;  /* 0x000000030200780c */ /* 0x000fda0003f45270 */
[----:B------:R-:W-:-:S04]  /*fc90*/  @P2 LOP3.LUT R17, R17, 0x40, RZ, 0xfc, !PT ;  /* 0x0000004011112812 */ /* 0x000fc800078efcff */
[----:B------:R-:W-:-:S04]  /*fca0*/  LOP3.LUT R17, R17, 0xffffffdf, RZ, 0xc0, !PT ;  /* 0xffffffdf11117812 */ /* 0x000fc800078ec0ff */
[----:B------:R-:W-:Y:S01]  /*fcb0*/  @P0 LOP3.LUT R17, R17, 0x20, RZ, 0xfc, !PT ;  /* 0x0000002011110812 */ /* 0x000fe200078efcff */
[----:B------:R-:W-:Y:S06]  /*fcc0*/  @!P2 BRA `(.L_x_254) ;  /* 0x000000000004a947 */ /* 0x000fec0003800000 */
[----:B------:R-:W-:Y:S01]  /*fcd0*/  BPT.TRAP 0x1 ;  /* 0x000000040000795c */ /* 0x000fe20000300000 */
.L_x_254:
[----:B------:R-:W-:Y:S01]  /*fce0*/  IMAD R0, R19, 0x8, R16 ;  /* 0x0000000813007824 */ /* 0x000fe200078e0210 */
[----:B------:R-:W-:Y:S01]  /*fcf0*/  SHF.L.U32 R28, R32, 0x1f, RZ ;  /* 0x0000001f201c7819 */ /* 0x000fe200000006ff */
[----:B------:R-:W-:Y:S01]  /*fd00*/  BSSY B0, `(.L_x_255) ;  /* 0x0000004000007945 */ /* 0x000fe20003800000 */
[----:B------:R-:W-:Y:S02]  /*fd10*/  SHF.R.S32.HI R24, RZ, 0x1f, R7 ;  /* 0x0000001fff187819 */ /* 0x000fe40000011407 */
[----:B------:R-:W0:Y:S02]  /*fd20*/  SYNCS.PHASECHK.TRANS64.TRYWAIT P0, [R0+URZ+0x29880], R28 ;  /* 0x0298801c000075a7 */ /* 0x000e24000800017f */
[----:B0-----:R-:W-:Y:S05]  /*fd30*/  @!P0 BRA `(.L_x_256) ;  /* 0x0000004800b08947 */ /* 0x001fea0003800000 */
.L_x_334:
[----:B------:R-:W-:Y:S05]  /*fd40*/  BSYNC B0 ;  /* 0x0000000000007941 */ /* 0x000fea0003800000 */
.L_x_255:
[----:B------:R-:W-:Y:S01]  /*fd50*/  ULDC.64 UR4, c[0x0][0x328] ;  /* 0x0000ca0000047ab9 */ /* 0x000fe20000000a00 */
[----:B------:R-:W1:Y:S01]  /*fd60*/  S2R R13, SR_TID.X ;  /* 0x00000000000d7919 */ /* 0x000e620000002100 */
[----:B------:R-:W-:Y:S01]  /*fd70*/  IMAD R9, R24, UR4, RZ ;  /* 0x0000000418097c24 */ /* 0x000fe2000f8e02ff */
[----:B-----5:R-:W-:Y:S01]  /*fd80*/  SHF.R.S32.HI R26, RZ, 0x1f, R6 ;  /* 0x0000001fff1a7819 */ /* 0x020fe20000011406 */
[C---:B------:R-:W-:Y:S01]  /*fd90*/  IMAD.WIDE.U32 R2, R7.reuse, UR4, RZ ;  /* 0x0000000407027c25 */ /* 0x040fe2000f8e00ff */
[----:B------:R-:W-:Y:S01]  /*fda0*/  ULDC.64 UR6, c[0x0][0x338] ;  /* 0x0000ce0000067ab9 */ /* 0x000fe20000000a00 */
[----:B------:R-:W-:Y:S02]  /*fdb0*/  SHF.R.S32.HI R25, RZ, 0x1f, R5 ;  /* 0x0000001fff197819 */ /* 0x000fe40000011405 */
[----:B------:R-:W-:Y:S01]  /*fdc0*/  IMAD R9, R7, UR5, R9 ;  /* 0x0000000507097c24 */ /* 0x000fe2000f8e0209 */
[----:B------:R-:W-:Y:S01]  /*fdd0*/  SHF.R.S32.HI R27, RZ, 0x1f, R4 ;  /* 0x0000001fff1b7819 */ /* 0x000fe20000011404 */
[----:B------:R-:W-:Y:S01]  /*fde0*/  IMAD R12, R8, -0xa0, R22 ;  /* 0xffffff60080c7824 */ /* 0x000fe200078e0216 */
[----:B------:R-:W-:Y:S01]  /*fdf0*/  LOP3.LUT P1, RZ, R17, 0x1, RZ, 0xc0, !PT ;  /* 0x0000000111ff7812 */ /* 0x000fe2000782c0ff */
[----:B------:R-:W-:-:S02]  /*fe00*/  IMAD.IADD R3, R3, 0x1, R9 ;  /* 0x0000000103037824 */ /* 0x000fc400078e0209 */
[----:B------:R-:W-:Y:S02]  /*fe10*/  IMAD R9, R26, UR6, RZ ;  /* 0x000000061a097c24 */ /* 0x000fe4000f8e02ff */
[----:B------:R-:W-:-:S04]  /*fe20*/  IMAD.WIDE.U32 R2, R6, UR6, R2 ;  /* 0x0000000606027c25 */ /* 0x000fc8000f8e0002 */
[----:B------:R-:W-:Y:S02]  /*fe30*/  IMAD R9, R6, UR7, R9 ;  /* 0x0000000706097c24 */ /* 0x000fe4000f8e0209 */
[----:B------:R-:W-:Y:S02]  /*fe40*/  IMAD R10, R25, UR4, RZ ;  /* 0x00000004190a7c24 */ /* 0x000fe4000f8e02ff */
[----:B------:R-:W-:Y:S02]  /*fe50*/  IMAD.IADD R9, R3, 0x1, R9 ;  /* 0x0000000103097824 */ /* 0x000fe400078e0209 */
[----:B------:R-:W-:Y:S02]  /*fe60*/  IMAD.MOV.U32 R8, RZ, RZ, R2 ;  /* 0x000000ffff087224 */ /* 0x000fe400078e0002 */
[C---:B------:R-:W-:Y:S02]  /*fe70*/  IMAD R10, R5.reuse, UR5, R10 ;  /* 0x00000005050a7c24 */ /* 0x040fe4000f8e020a */
[----:B------:R-:W-:Y:S01]  /*fe80*/  IMAD.WIDE.U32 R2, R5, UR4, RZ ;  /* 0x0000000405027c25 */ /* 0x000fe2000f8e00ff */
[----:B------:R-:W-:Y:S01]  /*fe90*/  ULDC.64 UR4, c[0x0][0x330] ;  /* 0x0000cc0000047ab9 */ /* 0x000fe20000000a00 */
[----:B-1----:R-:W-:-:S02]  /*fea0*/  LOP3.LUT R13, R13, 0x7f, RZ, 0xc0, !PT ;  /* 0x0000007f0d0d7812 */ /* 0x002fc400078ec0ff */
[----:B------:R-:W-:Y:S02]  /*feb0*/  IMAD.IADD R3, R3, 0x1, R10 ;  /* 0x0000000103037824 */ /* 0x000fe400078e020a */
[----:B------:R-:W-:Y:S01]  /*fec0*/  IMAD R10, R27, UR6, RZ ;  /* 0x000000061b0a7c24 */ /* 0x000fe2000f8e02ff */
[----:B------:R-:W-:Y:S01]  /*fed0*/  SHF.R.U32.HI R14, RZ, 0x2, R13 ;  /* 0x00000002ff0e7819 */ /* 0x000fe2000001160d */
[----:B------:R-:W-:Y:S01]  /*fee0*/  IMAD.WIDE.U32 R2, R4, UR6, R2 ;  /* 0x0000000604027c25 */ /* 0x000fe2000f8e0002 */
[----:B------:R-:W-:-:S03]  /*fef0*/  SHF.R.U32.HI R13, RZ, 0x5, R13 ;  /* 0x00000005ff0d7819 */ /* 0x000fc6000001160d */
[----:B------:R-:W-:Y:S01]  /*ff00*/  IMAD R10, R4, UR7, R10 ;  /* 0x00000007040a7c24 */ /* 0x000fe2000f8e020a */
[----:B------:R-:W-:Y:S01]  /*ff10*/  ULDC.64 UR6, c[0x0][0x318] ;  /* 0x0000c60000067ab9 */ /* 0x000fe20000000a00 */
[C---:B------:R-:W-:Y:S02]  /*ff20*/  IMAD R22, R18.reuse, UR5, RZ ;  /* 0x0000000512167c24 */ /* 0x040fe4000f8e02ff */
[----:B------:R-:W-:Y:S02]  /*ff30*/  IMAD.IADD R3, R3, 0x1, R10 ;  /* 0x0000000103037824 */ /* 0x000fe400078e020a */
[----:B------:R-:W-:-:S04]  /*ff40*/  IMAD.WIDE.U32 R10, R18, UR4, R8 ;  /* 0x00000004120a7c25 */ /* 0x000fc8000f8e0008 */
[----:B------:R-:W-:Y:S01]  /*ff50*/  IMAD.WIDE.U32 R2, R18, UR4, R2 ;  /* 0x0000000412027c25 */ /* 0x000fe2000f8e0002 */
[----:B------:R-:W-:Y:S01]  /*ff60*/  IADD3 R9, P0, R10, UR6, RZ ;  /* 0x000000060a097c10 */ /* 0x000fe2000ff1e0ff */
[----:B------:R-:W-:Y:S02]  /*ff70*/  UMOV UR4, 0xffffffff ;  /* 0xffffffff00047882 */ /* 0x000fe40000000000 */
[----:B------:R-:W-:Y:S01]  /*ff80*/  IMAD.IADD R10, R12, 0x1, -R14 ;  /* 0x000000010c0a7824 */ /* 0x000fe200078e0a0e */
[----:B------:R-:W-:Y:S01]  /*ff90*/  IADD3.X R8, R11, UR7, R22, P0, !PT ;  /* 0x000000070b087c10 */ /* 0x000fe200087fe416 */
[----:B------:R-:W-:Y:S01]  /*ffa0*/  IMAD.SHL.U32 R13, R13, 0x400, RZ ;  /* 0x000004000d0d7824 */ /* 0x000fe200078e00ff */
[----:B------:R-:W-:Y:S02]  /*ffb0*/  IADD3 R23, P0, R2, UR6, RZ ;  /* 0x0000000602177c10 */ /* 0x000fe4000ff1e0ff */
[----:B------:R-:W-:Y:S02]  /*ffc0*/  ISETP.GE.AND P5, PT, R10, 0x1, PT ;  /* 0x000000010a00780c */ /* 0x000fe40003fa6270 */
[----:B------:R-:W-:Y:S01]  /*ffd0*/  IADD3.X R22, R22, UR7, R3, P0, !PT ;  /* 0x0000000716167c10 */ /* 0x000fe200087fe403 */
[----:B------:R-:W-:Y:S01]  /*ffe0*/  IMAD R3, R19, 0x5000, R13 ;  /* 0x0000500013037824 */ /* 0x000fe200078e020d */
[----:B------:R-:W-:Y:S09]  /*fff0*/  BRA.DIV UR4, `(.L_x_257) ;  /* 0x0000004a04147947 */ /* 0x000ff2000b800000 */
[----:B------:R-:W1:Y:S01]  /*10000*/  SHFL.IDX PT, R12, R9, RZ, 0x1c1f ;  /* 0x001c1fff090c7589 */ /* 0x000e6200000e0000 */
[C---:B------:R-:W-:Y:S02]  /*10010*/  LOP3.LUT P6, RZ, R17.reuse, 0x2, RZ, 0xc0, !PT ;  /* 0x0000000211ff7812 */ /* 0x040fe400078cc0ff */
[----:B------:R-:W-:Y:S01]  /*10020*/  LOP3.LUT R17, R17, 0xfffffeff, RZ, 0xc0, !PT ;  /* 0xfffffeff11117812 */ /* 0x000fe200078ec0ff */
[----:B------:R-:W2:Y:S01]  /*10030*/  SHFL.IDX PT, R2, R8, RZ, 0x1c1f ;  /* 0x001c1fff08027589 */ /* 0x000ea200000e0000 */
[C---:B------:R-:W-:Y:S02]  /*10040*/  ISETP.GE.AND P4, PT, R10.reuse, 0x21, PT ;  /* 0x000000210a00780c */ /* 0x040fe40003f86270 */
[C---:B------:R-:W-:Y:S01]  /*10050*/  ISETP.GE.AND P3, PT, R10.reuse, 0x41, PT ;  /* 0x000000410a00780c */ /* 0x040fe20003f66270 */
[----:B------:R-:W-:Y:S01]  /*10060*/  SHFL.IDX PT, R21, R8, 0x1, 0x1c1f ;  /* 0x003c1f0008157f89 */ /* 0x000fe200000e0000 */
[----:B------:R-:W-:-:S03]  /*10070*/  ISETP.GE.AND P2, PT, R10, 0x61, PT ;  /* 0x000000610a00780c */ /* 0x000fc60003f46270 */
[----:B------:R-:W-:Y:S01]  /*10080*/  SHFL.IDX PT, R20, R8, 0x3, 0x1c1f ;  /* 0x007c1f0008147f89 */ /* 0x000fe200000e0000 */
[----:B-1----:R-:W-:-:S05]  /*10090*/  IADD3 R12, P0, R35, R12, RZ ;  /* 0x0000000c230c7210 */ /* 0x002fca0007f1e0ff */
[----:B--2---:R-:W-:Y:S01]  /*100a0*/  IMAD.X R13, RZ, RZ, R2, P0 ;  /* 0x000000ffff0d7224 */ /* 0x004fe200000e0602 */
[----:B------:R-:W-:Y:S02]  /*100b0*/  ISETP.LT.OR P0, PT, R10, 0x1, P6 ;  /* 0x000000010a00780c */ /* 0x000fe40003701670 */
[----:B------:R-:W-:-:S05]  /*100c0*/  IADD3 R2, R16, R3, R33 ;  /* 0x0000000310027210 */ /* 0x000fca0007ffe021 */
[----:B------:R-:W-:-:S06]  /*100d0*/  IMAD.IADD R3, R34, 0x1, R2 ;  /* 0x0000000122037824 */ /* 0x000fcc00078e0202 */
[----:B------:R-:W-:Y:S01]  /*100e0*/  LDGSTS.E.BYPASS.LTC128B.128 [R2+0xa400], desc[UR50][R12.64], !P0 ;  /* 0x0a4000000c027fae */ /* 0x000fe2000c101d72 */
[----:B------:R-:W-:-:S13]  /*100f0*/  ISETP.LT.OR P0, PT, R10, 0x1, P1 ;  /* 0x000000010a00780c */ /* 0x000fda0000f01670 */
[----:B------:R1:W-:Y:S04]  /*10100*/  LDGSTS.E.BYPASS.LTC128B.128 [R3+0xa400], desc[UR50][R12.64+0x40], !P0 ;  /* 0x0a4000400c037fae */ /* 0x0003e8000c101d72 */
[----:B-1----:R-:W1:Y:S02]  /*10110*/  SHFL.IDX PT, R12, R9, 0x1, 0x1c1f ;  /* 0x003c1f00090c7f89 */ /* 0x002e6400000e0000 */
[----:B-1----:R-:W-:-:S05]  /*10120*/  IADD3 R12, P0, R35, R12, RZ ;  /* 0x0000000c230c7210 */ /* 0x002fca0007f1e0ff */
[----:B------:R-:W-:Y:S01]  /*10130*/  IMAD.X R13, RZ, RZ, R21, P0 ;  /* 0x000000ffff0d7224 */ /* 0x000fe200000e0615 */
[----:B------:R-:W-:Y:S01]  /*10140*/  ISETP.LT.OR P0, PT, R10, 0x21, P6 ;  /* 0x000000210a00780c */ /* 0x000fe20003701670 */
[----:B------:R-:W-:-:S12]  /*10150*/  SHFL.IDX PT, R21, R8, 0x2, 0x1c1f ;  /* 0x005c1f0008157f89 */ /* 0x000fd800000e0000 */
[----:B------:R-:W-:Y:S01]  /*10160*/  LDGSTS.E.BYPASS.LTC128B.128 [R2+0xb400], desc[UR50][R12.64], !P0 ;  /* 0x0b4000000c027fae */ /* 0x000fe2000c101d72 */
[----:B------:R-:W-:-:S13]  /*10170*/  ISETP.LT.OR P0, PT, R10, 0x21, P1 ;  /* 0x000000210a00780c */ /* 0x000fda0000f01670 */
[----:B------:R1:W-:Y:S04]  /*10180*/  LDGSTS.E.BYPASS.LTC128B.128 [R3+0xb400], desc[UR50][R12.64+0x40], !P0 ;  /* 0x0b4000400c037fae */ /* 0x0003e8000c101d72 */
[----:B-1----:R-:W1:Y:S04]  /*10190*/  SHFL.IDX PT, R12, R9, 0x2, 0x1c1f ;  /* 0x005c1f00090c7f89 */ /* 0x002e6800000e0000 */
[----:B------:R-:W2:Y:S01]  /*101a0*/  SHFL.IDX PT, R9, R9, 0x3, 0x1c1f ;  /* 0x007c1f0009097f89 */ /* 0x000ea200000e0000 */
[----:B-1----:R-:W-:-:S05]  /*101b0*/  IADD3 R12, P0, R35, R12, RZ ;  /* 0x0000000c230c7210 */ /* 0x002fca0007f1e0ff */
[----:B------:R-:W-:Y:S01]  /*101c0*/  IMAD.X R13, RZ, RZ, R21, P0 ;  /* 0x000000ffff0d7224 */ /* 0x000fe200000e0615 */
[----:B------:R-:W-:-:S13]  /*101d0*/  ISETP.LT.OR P0, PT, R10, 0x41, P6 ;  /* 0x000000410a00780c */ /* 0x000fda0003701670 */
[----:B------:R-:W-:Y:S01]  /*101e0*/  LDGSTS.E.BYPASS.LTC128B.128 [R2+0xc400], desc[UR50][R12.64], !P0 ;  /* 0x0c4000000c027fae */ /* 0x000fe2000c101d72 */
[----:B------:R-:W-:-:S13]  /*101f0*/  ISETP.LT.OR P0, PT, R10, 0x41, P1 ;  /* 0x000000410a00780c */ /* 0x000fda0000f01670 */
[----:B------:R-:W-:Y:S01]  /*10200*/  LDGSTS.E.BYPASS.LTC128B.128 [R3+0xc400], desc[UR50][R12.64+0x40], !P0 ;  /* 0x0c4000400c037fae */ /* 0x000fe2000c101d72 */
[----:B--2---:R-:W-:-:S05]  /*10210*/  IADD3 R8, P0, R35, R9, RZ ;  /* 0x0000000923087210 */ /* 0x004fca0007f1e0ff */
[----:B------:R-:W-:Y:S01]  /*10220*/  IMAD.X R9, RZ, RZ, R20, P0 ;  /* 0x000000ffff097224 */ /* 0x000fe200000e0614 */
[----:B------:R-:W-:-:S13]  /*10230*/  ISETP.LT.OR P0, PT, R10, 0x61, P6 ;  /* 0x000000610a00780c */ /* 0x000fda0003701670 */
[----:B------:R-:W-:Y:S01]  /*10240*/  LDGSTS.E.BYPASS.LTC128B.128 [R2+0xd400], desc[UR50][R8.64], !P0 ;  /* 0x0d40000008027fae */ /* 0x000fe2000c101d72 */
[----:B------:R-:W-:-:S13]  /*10250*/  ISETP.LT.OR P0, PT, R10, 0x61, P1 ;  /* 0x000000610a00780c */ /* 0x000fda0000f01670 */
[----:B------:R1:W-:Y:S01]  /*10260*/  LDGSTS.E.BYPASS.LTC128B.128 [R3+0xd400], desc[UR50][R8.64+0x40], !P0 ;  /* 0x0d40004008037fae */ /* 0x0003e2000c101d72 */
[----:B------:R-:W-:-:S03]  /*10270*/  ISETP.GE.AND P0, PT, R10, 0x81, PT ;  /* 0x000000810a00780c */ /* 0x000fc60003f06270 */
[----:B-1----:R1:W2:Y:S10]  /*10280*/  SHFL.IDX PT, R9, R22, RZ, 0x1c1f ;  /* 0x001c1fff16097589 */ /* 0x0022b400000e0000 */
[----:B------:R-:W-:Y:S01]  /*10290*/  @P0 LOP3.LUT R17, R17, 0x100, RZ, 0xfc, !PT ;  /* 0x0000010011110812 */ /* 0x000fe200078efcff */
[----:B------:R1:W3:Y:S06]  /*102a0*/  SHFL.IDX PT, R8, R23, RZ, 0x1c1f ;  /* 0x001c1fff17087589 */ /* 0x0002ec00000e0000 */
.L_x_346:
[----:B---3--:R-:W-:Y:S02]  /*102b0*/  IADD3 R8, P0, R35, R8, RZ ;  /* 0x0000000823087210 */ /* 0x008fe40007f1e0ff */
[----:B------:R-:W-:-:S03]  /*102c0*/  LOP3.LUT P6, RZ, R17, 0x2, RZ, 0xc0, !PT ;  /* 0x0000000211ff7812 */ /* 0x000fc600078cc0ff */
[----:B--2---:R-:W-:Y:S01]  /*102d0*/  IMAD.X R9, RZ, RZ, R9, P0 ;  /* 0x000000ffff097224 */ /* 0x004fe200000e0609 */
[----:B------:R-:W-:-:S13]  /*102e0*/  ISETP.LT.OR P0, PT, R10, 0x81, P6 ;  /* 0x000000810a00780c */ /* 0x000fda0003701670 */
[----:B------:R-:W-:Y:S01]  /*102f0*/  @!PT LDS RZ, [RZ] ;  /* 0x00000000fffff984 */ /* 0x000fe20000000800 */
[----:B------:R-:W-:Y:S01]  /*10300*/  @!PT LDS RZ, [RZ] ;  /* 0x00000000fffff984 */ /* 0x000fe20000000800 */
[----:B------:R-:W-:Y:S01]  /*10310*/  @!PT LDS RZ, [RZ] ;  /* 0x00000000fffff984 */ /* 0x000fe20000000800 */
[----:B------:R2:W-:Y:S01]  /*10320*/  LDGSTS.E.BYPASS.LTC128B.128 [R2+0xe400], desc[UR50][R8.64], !P0 ;  /* 0x0e40000008027fae */ /* 0x0005e2000c101d72 */
[----:B------:R-:W-:-:S13]  /*10330*/  ISETP.LT.OR P0, PT, R10, 0x81, P1 ;  /* 0x000000810a00780c */ /* 0x000fda0000f01670 */
[----:B------:R2:W-:Y:S01]  /*10340*/  LDGSTS.E.BYPASS.LTC128B.128 [R3+0xe400], desc[UR50][R8.64+0x40], !P0 ;  /* 0x0e40004008037fae */ /* 0x0005e2000c101d72 */
[----:B------:R-:W-:Y:S01]  /*10350*/  PLOP3.LUT P0, PT, PT, PT, PT, 0x80, 0x0 ;  /* 0x000000000000781c */ /* 0x000fe20003f0f070 */
[----:B------:R-:W-:-:S12]  /*10360*/  NOP ;  /* 0x0000000000007918 */ /* 0x000fd80000000000 */
.L_x_258:
[----:B------:R-:W-:Y:S02]  /*10370*/  PLOP3.LUT P1, PT, P1, P0, PT, 0xa2, 0x0 ;  /* 0x000000000000781c */ /* 0x000fe40000f21472 */
[----:B------:R-:W-:-:S08]  /*10380*/  @P0 R2UR P1, UR4, R0 ;  /* 0x00000000000402ca */ /* 0x000fd00000020000 */
[----:B------:R-:W-:-:S05]  /*10390*/  @P0 PLOP3.LUT P0, PT, P1, PT, PT, 0x80, 0x0 ;  /* 0x000000000000081c */ /* 0x000fca0000f0f070 */
[----:B------:R-:W-:Y:S01]  /*103a0*/  @!P1 SYNCS.ARRIVE.TRANS64.RED.A0T1 RZ, [UR4+0x29870], RZ ;  /* 0x029870ffffff99a7 */ /* 0x000fe20008200404 */
[----:B------:R-:W-:Y:S07]  /*103b0*/  @!P1 ARRIVES.LDGSTSBAR.64.TRANSCNT [UR4+0x29870] ;  /* 0x02987000ff0099b0 */ /* 0x000fee0008000a84 */
[----:B------:R-:W-:Y:S05]  /*103c0*/  @P0 BRA.U.ANY `(.L_x_258) ;  /* 0xfffffffd00e80947 */ /* 0x000fea000393ffff */
[----:B------:R-:W-:Y:S01]  /*103d0*/  NOP ;  /* 0x0000000000007918 */ /* 0x000fe20000000000 */
[----:B--2---:R-:W-:-:S05]  /*103e0*/  IMAD.U32 R2, RZ, RZ, UR44 ;  /* 0x0000002cff027e24 */ /* 0x004fca000f8e00ff */
[----:B------:R-:W-:-:S13]  /*103f0*/  ISETP.NE.AND P6, PT, R2, 0x3, PT ;  /* 0x000000030200780c */ /* 0x000fda0003fc5270 */
[----:B------:R-:W-:Y:S05]  /*10400*/  @!P6 BRA `(.L_x_259) ;  /* 0x000000000004e947 */ /* 0x000fea0003800000 */
[----:B------:R-:W-:Y:S01]  /*10410*/  BPT.TRAP 0x1 ;  /* 0x000000040000795c */ /* 0x000fe20000300000 */
.L_x_259:
[----:B------:R2:W-:Y:S01]  /*10420*/  SYNCS.ARRIVE.TRANS64.A1T0 RZ, [R0+URZ+0x29870], RZ ;  /* 0x029870ff00ff79a7 */ /* 0x0005e2000810003f */
[----:B------:R-:W-:Y:S05]  /*10430*/  @!P6 BRA `(.L_x_260) ;  /* 0x000000000004e947 */ /* 0x000fea0003800000 */
[----:B------:R-:W-:Y:S01]  /*10440*/  BPT.TRAP 0x1 ;  /* 0x000000040000795c */ /* 0x000fe20000300000 */
.L_x_260:
[----:B------:R-:W3:Y:S01]  /*10450*/  SYNCS.PHASECHK.TRANS64.TRYWAIT P0, [R0+URZ+0x29840], R28 ;  /* 0x0298401c000075a7 */ /* 0x000ee2000800017f */
[----:B------:R-:W-:Y:S04]  /*10460*/  BSSY B0, `(.L_x_261) ;  /* 0x0000002000007945 */ /* 0x000fe80003800000 */
[----:B---3--:R-:W-:Y:S05]  /*10470*/  @!P0 BRA `(.L_x_262) ;  /* 0x0000004800a48947 */ /* 0x008fea0003800000 */
.L_x_347:
[----:B------:R-:W-:Y:S05]  /*10480*/  BSYNC B0 ;  /* 0x0000000000007941 */ /* 0x000fea0003800000 */
.L_x_261:
[----:B------:R-:W4:Y:S01]  /*10490*/  LDL R9, [R1+0x14] ;  /* 0x0000140001097983 */ /* 0x000f220000100800 */
[----:B------:R-:W-:Y:S01]  /*104a0*/  ULDC.64 UR4, c[0x0][0x300] ;  /* 0x0000c00000047ab9 */ /* 0x000fe20000000a00 */
[----:B------:R-:W-:Y:S01]  /*104b0*/  ULDC.64 UR6, c[0x0][0x310] ;  /* 0x0000c40000067ab9 */ /* 0x000fe20000000a00 */
[----:B------:R-:W-:Y:S02]  /*104c0*/  IMAD R8, R24, UR4, RZ ;  /* 0x0000000418087c24 */ /* 0x000fe4000f8e02ff */
[----:B------:R-:W-:-:S04]  /*104d0*/  IMAD.WIDE.U32 R2, R7, UR4, RZ ;  /* 0x0000000407027c25 */ /* 0x000fc8000f8e00ff */
[----:B------:R-:W-:Y:S02]  /*104e0*/  IMAD R8, R7, UR5, R8 ;  /* 0x0000000507087c24 */ /* 0x000fe4000f8e0208 */
[----:B------:R-:W-:Y:S02]  /*104f0*/  IMAD R26, R26, UR6, RZ ;  /* 0x000000061a1a7c24 */ /* 0x000fe4000f8e02ff */
[----:B------:R-:W-:Y:S02]  /*10500*/  IMAD.IADD R3, R3, 0x1, R8 ;  /* 0x0000000103037824 */ /* 0x000fe400078e0208 */
[----:B------:R-:W-:Y:S02]  /*10510*/  IMAD R8, R25, UR4, RZ ;  /* 0x0000000419087c24 */ /* 0x000fe4000f8e02ff */
[----:B------:R-:W-:-:S04]  /*10520*/  IMAD.WIDE.U32 R2, R6, UR6, R2 ;  /* 0x0000000606027c25 */ /* 0x000fc8000f8e0002 */
[----:B------:R-:W-:Y:S02]  /*10530*/  IMAD R6, R6, UR7, R26 ;  /* 0x0000000706067c24 */ /* 0x000fe4000f8e021a */
[----:B------:R-:W-:Y:S02]  /*10540*/  IMAD R8, R5, UR5, R8 ;  /* 0x0000000505087c24 */ /* 0x000fe4000f8e0208 */
[----:B------:R-:W-:Y:S02]  /*10550*/  IMAD.IADD R7, R3, 0x1, R6 ;  /* 0x0000000103077824 */ /* 0x000fe400078e0206 */
[----:B------:R-:W-:Y:S02]  /*10560*/  IMAD.MOV.U32 R6, RZ, RZ, R2 ;  /* 0x000000ffff067224 */ /* 0x000fe400078e0002 */
[----:B------:R-:W-:Y:S01]  /*10570*/  IMAD.WIDE.U32 R2, R5, UR4, RZ ;  /* 0x0000000405027c25 */ /* 0x000fe2000f8e00ff */
[----:B------:R-:W-:-:S03]  /*10580*/  ULDC.64 UR4, c[0x0][0x308] ;  /* 0x0000c20000047ab9 */ /* 0x000fc60000000a00 */
[----:B------:R-:W-:Y:S02]  /*10590*/  IMAD.IADD R3, R3, 0x1, R8 ;  /* 0x0000000103037824 */ /* 0x000fe400078e0208 */
[----:B------:R-:W-:Y:S02]  /*105a0*/  IMAD R8, R27, UR6, RZ ;  /* 0x000000061b087c24 */ /* 0x000fe4000f8e02ff */
[----:B------:R-:W-:-:S04]  /*105b0*/  IMAD.WIDE.U32 R2, R4, UR6, R2 ;  /* 0x0000000604027c25 */ /* 0x000fc8000f8e0002 */
[----:B------:R-:W-:Y:S01]  /*105c0*/  IMAD R8, R4, UR7, R8 ;  /* 0x0000000704087c24 */ /* 0x000fe2000f8e0208 */
[----:B------:R-:W-:Y:S01]  /*105d0*/  ULDC.64 UR6, c[0x0][0x2e8] ;  /* 0x0000ba0000067ab9 */ /* 0x000fe20000000a00 */
[----:B------:R-:W-:-:S04]  /*105e0*/  IMAD.WIDE.U32 R6, R18, UR4, R6 ;  /* 0x0000000412067c25 */ /* 0x000fc8000f8e0006 */
[----:B------:R-:W-:Y:S01]  /*105f0*/  IMAD.IADD R3, R3, 0x1, R8 ;  /* 0x0000000103037824 */ /* 0x000fe200078e0208 */
[----:B------:R-:W-:Y:S01]  /*10600*/  IADD3 R5, P0, R6, UR6, RZ ;  /* 0x0000000606057c10 */ /* 0x000fe2000ff1e0ff */
[C---:B------:R-:W-:Y:S02]  /*10610*/  IMAD R4, R18.reuse, UR5, RZ ;  /* 0x0000000512047c24 */ /* 0x040fe4000f8e02ff */
[----:B------:R-:W-:Y:S01]  /*10620*/  IMAD.WIDE.U32 R2, R18, UR4, R2 ;  /* 0x0000000412027c25 */ /* 0x000fe2000f8e0002 */
[----:B------:R-:W-:Y:S02]  /*10630*/  UMOV UR4, 0xffffffff ;  /* 0xffffffff00047882 */ /* 0x000fe40000000000 */
[----:B------:R-:W-:Y:S02]  /*10640*/  IADD3.X R6, R7, UR7, R4, P0, !PT ;  /* 0x0000000707067c10 */ /* 0x000fe400087fe404 */
[----:B------:R-:W-:-:S04]  /*10650*/  IADD3 R8, P0, R2, UR6, RZ ;  /* 0x0000000602087c10 */ /* 0x000fc8000ff1e0ff */
[----:B------:R-:W-:Y:S01]  /*10660*/  IADD3.X R7, R4, UR7, R3, P0, !PT ;  /* 0x0000000704077c10 */ /* 0x000fe200087fe403 */
[----:B----4-:R-:W-:Y:S01]  /*10670*/  IMAD R4, R19, 0x7800, R9 ;  /* 0x0000780013047824 */ /* 0x010fe200078e0209 */
[----:B------:R-:W-:Y:S07]  /*10680*/  BRA.DIV UR4, `(.L_x_263) ;  /* 0x0000004a04347947 */ /* 0x000fee000b800000 */
[----:B------:R-:W4:Y:S01]  /*10690*/  SHFL.IDX PT, R3, R5, RZ, 0x1c1f ;  /* 0x001c1fff05037589 */ /* 0x000f2200000e0000 */
[C---:B------:R-:W-:Y:S01]  /*106a0*/  LOP3.LUT P6, RZ, R17.reuse, 0x8, RZ, 0xc0, !PT ;  /* 0x0000000811ff7812 */ /* 0x040fe200078cc0ff */
[C-C-:B------:R-:W-:Y:S01]  /*106b0*/  @P5 IMAD.IADD R9, R16.reuse, 0x1, R4.reuse ;  /* 0x0000000110095824 */ /* 0x140fe200078e0204 */
[----:B------:R-:W-:Y:S01]  /*106c0*/  LOP3.LUT P1, RZ, R17, 0x4, RZ, 0xc0, !PT ;  /* 0x0000000411ff7812 */ /* 0x000fe2000782c0ff */
[----:B------:R-:W5:Y:S01]  /*106d0*/  SHFL.IDX PT, R2, R6, RZ, 0x1c1f ;  /* 0x001c1fff06027589 */ /* 0x000f6200000e0000 */
[----:B------:R-:W-:-:S03]  /*106e0*/  @P4 IMAD.IADD R21, R16, 0x1, R4 ;  /* 0x0000000110154824 */ /* 0x000fc600078e0204 */
[----:B------:R-:W-:Y:S04]  /*106f0*/  SHFL.IDX PT, R7, R7, RZ, 0x1c1f ;  /* 0x001c1fff07077589 */ /* 0x000fe800000e0000 */
[----:B------:R-:W-:Y:S01]  /*10700*/  SHFL.IDX PT, R14, R8, RZ, 0x1c1f ;  /* 0x001c1fff080e7589 */ /* 0x000fe200000e0000 */
[----:B----4-:R-:W-:-:S05]  /*10710*/  @P5 IADD3 R3, P0, R35, R3, RZ ;  /* 0x0000000323035210 */ /* 0x010fca0007f1e0ff */
[----:B-----5:R-:W-:Y:S01]  /*10720*/  @P5 IMAD.X R2, RZ, RZ, R2, P0 ;  /* 0x000000ffff025224 */ /* 0x020fe200000e0602 */
[----:B------:R-:W-:-:S04]  /*10730*/  LOP3.LUT P0, RZ, R17, 0x10, RZ, 0xc0, !PT ;  /* 0x0000001011ff7812 */ /* 0x000fc8000780c0ff */
[----:B------:R-:W-:-:S04]  /*10740*/  @P5 LOP3.LUT R3, R3, R2, RZ, 0x3c, !PT ;  /* 0x0000000203035212 */ /* 0x000fc800078e3cff */
[----:B------:R-:W-:-:S04]  /*10750*/  @P5 LOP3.LUT R2, R3, R2, RZ, 0x3c, !PT ;  /* 0x0000000203025212 */ /* 0x000fc800078e3cff */
[----:B------:R-:W-:-:S05]  /*10760*/  @P5 LOP3.LUT R3, R3, R2, RZ, 0x3c, !PT ;  /* 0x0000000203035212 */ /* 0x000fca00078e3cff */
[----:B------:R-:W-:Y:S04]  /*10770*/  @P5 LDGSTS.E.BYPASS.LTC128B.128 [R9+0x1a400], desc[UR50][R2.64], !P0 ;  /* 0x1a40000002095fae */ /* 0x000fe8000c101d72 */
[----:B------:R-:W-:Y:S04]  /*10780*/  @P5 LDGSTS.E.BYPASS.LTC128B.128 [R9+0x1cc00], desc[UR50][R2.64+0x40], !P6 ;  /* 0x1cc0004002095fae */ /* 0x000fe8000f101d72 */
[----:B------:R4:W-:Y:S01]  /*10790*/  @P5 LDGSTS.E.BYPASS.LTC128B.128 [R9+0x1f400], desc[UR50][R2.64+0x80], !P1 ;  /* 0x1f40008002095fae */ /* 0x0009e2000c901d72 */
[----:B------:R-:W-:-:S03]  /*107a0*/  LOP3.LUT P5, RZ, R17, 0x10, RZ, 0xc0, !PT ;  /* 0x0000001011ff7812 */ /* 0x000fc600078ac0ff */
[----:B----4-:R-:W4:Y:S01]  /*107b0*/  SHFL.IDX PT, R3, R5, 0x1, 0x1c1f ;  /* 0x003c1f0005037f89 */ /* 0x010f2200000e0000 */
[----:B------:R-:W-:-:S03]  /*107c0*/  @P3 IADD3 R9, R16, R4, RZ ;  /* 0x0000000410093210 */ /* 0x000fc60007ffe0ff */
[----:B------:R-:W5:Y:S01]  /*107d0*/  SHFL.IDX PT, R2, R6, 0x1, 0x1c1f ;  /* 0x003c1f0006027f89 */ /* 0x000f6200000e0000 */
[----:B----4-:R-:W-:-:S05]  /*107e0*/  @P4 IADD3 R3, P0, R35, R3, RZ ;  /* 0x0000000323034210 */ /* 0x010fca0007f1e0ff */
[----:B-----5:R-:W-:-:S05]  /*107f0*/  @P4 IMAD.X R2, RZ, RZ, R2, P0 ;  /* 0x000000ffff024224 */ /* 0x020fca00000e0602 */
[----:B------:R-:W-:-:S04]  /*10800*/  @P4 LOP3.LUT R3, R3, R2, RZ, 0x3c, !PT ;  /* 0x0000000203034212 */ /* 0x000fc800078e3cff */
[----:B------:R-:W-:-:S04]  /*10810*/  @P4 LOP3.LUT R2, R3, R2, RZ, 0x3c, !PT ;  /* 0x0000000203024212 */ /* 0x000fc800078e3cff */
[----:B------:R-:W-:-:S05]  /*10820*/  @P4 LOP3.LUT R3, R3, R2, RZ, 0x3c, !PT ;  /* 0x0000000203034212 */ /* 0x000fca00078e3cff */
[----:B------:R-:W-:Y:S04]  /*10830*/  @P4 LDGSTS.E.BYPASS.LTC128B.128 [R21+0x1ac00], desc[UR50][R2.64], !P5 ;  /* 0x1ac0000002154fae */ /* 0x000fe8000e901d72 */
[----:B------:R-:W-:Y:S04]  /*10840*/  @P4 LDGSTS.E.BYPASS.LTC128B.128 [R21+0x1d400], desc[UR50][R2.64+0x40], !P6 ;  /* 0x1d40004002154fae */ /* 0x000fe8000f101d72 */
[----:B------:R4:W-:Y:S04]  /*10850*/  @P4 LDGSTS.E.BYPASS.LTC128B.128 [R21+0x1fc00], desc[UR50][R2.64+0x80], !P1 ;  /* 0x1fc0008002154fae */ /* 0x0009e8000c901d72 */
[----:B----4-:R-:W4:Y:S01]  /*10860*/  SHFL.IDX PT, R3, R5, 0x2, 0x1c1f ;  /* 0x005c1f0005037f89 */ /* 0x010f2200000e0000 */
[----:B------:R-:W-:-:S03]  /*10870*/  @P2 IMAD.IADD R21, R16, 0x1, R4 ;  /* 0x0000000110152824 */ /* 0x000fc600078e0204 */
[----:B------:R-:W5:Y:S04]  /*10880*/  SHFL.IDX PT, R2, R6, 0x2, 0x1c1f ;  /* 0x005c1f0006027f89 */ /* 0x000f6800000e0000 */
[----:B------:R-:W-:Y:S01]  /*10890*/  SHFL.IDX PT, R6, R6, 0x3, 0x1c1f ;  /* 0x007c1f0006067f89 */ /* 0x000fe200000e0000 */
        /* <DEDUP_REMOVED lines=8> */
[----:B----4-:R-:W4:Y:S02]  /*10920*/  SHFL.IDX PT, R2, R5, 0x3, 0x1c1f ;  /* 0x007c1f0005027f89 */ /* 0x010f2400000e0000 */
[----:B----4-:R-:W-:-:S05]  /*10930*/  @P2 IADD3 R2, P0, R35, R2, RZ ;  /* 0x0000000223022210 */ /* 0x010fca0007f1e0ff */
[----:B------:R-:W-:-:S05]  /*10940*/  @P2 IMAD.X R3, RZ, RZ, R6, P0 ;  /* 0x000000ffff032224 */ /* 0x000fca00000e0606 */
[----:B------:R4:W-:Y:S04]  /*10950*/  @P2 LDGSTS.E.BYPASS.LTC128B.128 [R21+0x1bc00], desc[UR50][R2.64], !P5 ;  /* 0x1bc0000002152fae */ /* 0x0009e8000e901d72 */
[----:B------:R4:W-:Y:S04]  /*10960*/  @P2 LDGSTS.E.BYPASS.LTC128B.128 [R21+0x1e400], desc[UR50][R2.64+0x40], !P6 ;  /* 0x1e40004002152fae */ /* 0x0009e8000f101d72 */
[----:B------:R4:W-:Y:S02]  /*10970*/  @P2 LDGSTS.E.BYPASS.LTC128B.128 [R21+0x20c00], desc[UR50][R2.64+0x80], !P1 ;  /* 0x20c0008002152fae */ /* 0x0009e4000c901d72 */
.L_x_359:
[----:B------:R-:W-:Y:S01]  /*10980*/  LOP3.LUT P0, RZ, R17, 0x100, RZ, 0xc0, !PT ;  /* 0x0000010011ff7812 */ /* 0x000fe2000780c0ff */
[----:B------:R-:W-:-:S12]  /*10990*/  BSSY B0, `(.L_x_264) ;  /* 0x000000e000007945 */ /* 0x000fd80003800000 */
[----:B------:R-:W-:Y:S05]  /*109a0*/  @!P0 BRA `(.L_x_265) ;  /* 0x0000000000308947 */ /* 0x000fea0003800000 */
[C---:B------:R-:W-:Y:S01]  /*109b0*/  LOP3.LUT P3, RZ, R17.reuse, 0x10, RZ, 0xc0, !PT ;  /* 0x0000001011ff7812 */ /* 0x040fe2000786c0ff */
[----:B------:R-:W-:Y:S01]  /*109c0*/  IMAD.IADD R5, R16, 0x1, R4 ;  /* 0x0000000110057824 */ /* 0x000fe200078e0204 */
[C---:B------:R-:W-:Y:S02]  /*109d0*/  LOP3.LUT P2, RZ, R17.reuse, 0x8, RZ, 0xc0, !PT ;  /* 0x0000000811ff7812 */ /* 0x040fe4000784c0ff */
[----:B------:R-:W-:Y:S02]  /*109e0*/  LOP3.LUT P1, RZ, R17, 0x4, RZ, 0xc0, !PT ;  /* 0x0000000411ff7812 */ /* 0x000fe4000782c0ff */
[----:B----4-:R-:W-:-:S05]  /*109f0*/  IADD3 R2, P0, R35, R14, RZ ;  /* 0x0000000e23027210 */ /* 0x010fca0007f1e0ff */
[----:B------:R-:W-:-:S05]  /*10a00*/  IMAD.X R3, RZ, RZ, R7, P0 ;  /* 0x000000ffff037224 */ /* 0x000fca00000e0607 */
[----:B------:R-:W-:Y:S01]  /*10a10*/  @!PT LDS RZ, [RZ] ;  /* 0x00000000fffff984 */ /* 0x000fe20000000800 */
[----:B------:R-:W-:Y:S01]  /*10a20*/  @!PT LDS RZ, [RZ] ;  /* 0x00000000fffff984 */ /* 0x000fe20000000800 */
[----:B------:R-:W-:Y:S01]  /*10a30*/  @!PT LDS RZ, [RZ] ;  /* 0x00000000fffff984 */ /* 0x000fe20000000800 */
[----:B------:R4:W-:Y:S04]  /*10a40*/  LDGSTS.E.BYPASS.LTC128B.128 [R5+0x1c400], desc[UR50][R2.64], !P3 ;  /* 0x1c40000002057fae */ /* 0x0009e8000d901d72 */
[----:B------:R4:W-:Y:S04]  /*10a50*/  LDGSTS.E.BYPASS.LTC128B.128 [R5+0x1ec00], desc[UR50][R2.64+0x40], !P2 ;  /* 0x1ec0004002057fae */ /* 0x0009e8000d101d72 */
[----:B------:R4:W-:Y:S02]  /*10a60*/  LDGSTS.E.BYPASS.LTC128B.128 [R5+0x21400], desc[UR50][R2.64+0x80], !P1 ;  /* 0x2140008002057fae */ /* 0x0009e4000c901d72 */
.L_x_265:
[----:B------:R-:W-:Y:S05]  /*10a70*/  BSYNC B0 ;  /* 0x0000000000007941 */ /* 0x000fea0003800000 */
.L_x_264:
[----:B------:R-:W-:Y:S01]  /*10a80*/  NOP ;  /* 0x0000000000007918 */ /* 0x000fe20000000000 */
[----:B------:R-:W-:-:S13]  /*10a90*/  PLOP3.LUT P0, PT, PT, PT, PT, 0x80, 0x0 ;  /* 0x000000000000781c */ /* 0x000fda0003f0f070 */
.L_x_266:
[----:B------:R-:W-:Y:S02]  /*10aa0*/  PLOP3.LUT P1, PT, P1, P0, PT, 0xa2, 0x0 ;  /* 0x000000000000781c */ /* 0x000fe40000f21472 */
[----:B------:R-:W-:-:S08]  /*10ab0*/  @P0 R2UR P1, UR4, R0 ;  /* 0x00000000000402ca */ /* 0x000fd00000020000 */
[----:B------:R-:W-:-:S05]  /*10ac0*/  @P0 PLOP3.LUT P0, PT, P1, PT, PT, 0x80, 0x0 ;  /* 0x000000000000081c */ /* 0x000fca0000f0f070 */
[----:B------:R-:W-:Y:S01]  /*10ad0*/  @!P1 SYNCS.ARRIVE.TRANS64.RED.A0T1 RZ, [UR4+0x29830], RZ ;  /* 0x029830ffffff99a7 */ /* 0x000fe20008200404 */
[----:B------:R-:W-:Y:S07]  /*10ae0*/  @!P1 ARRIVES.LDGSTSBAR.64.TRANSCNT [UR4+0x29830] ;  /* 0x02983000ff0099b0 */ /* 0x000fee0008000a84 */
[----:B------:R-:W-:Y:S05]  /*10af0*/  @P0 BRA.U.ANY `(.L_x_266) ;  /* 0xfffffffd00e80947 */ /* 0x000fea000393ffff */
[----:B------:R-:W-:Y:S01]  /*10b00*/  NOP ;  /* 0x0000000000007918 */ /* 0x000fe20000000000 */
[----:B----4-:R-:W-:-:S05]  /*10b10*/  IMAD.U32 R2, RZ, RZ, UR44 ;  /* 0x0000002cff027e24 */ /* 0x010fca000f8e00ff */
[----:B------:R-:W-:-:S13]  /*10b20*/  ISETP.NE.AND P2, PT, R2, 0x3, PT ;  /* 0x000000030200780c */ /* 0x000fda0003f45270 */
[----:B------:R-:W-:Y:S05]  /*10b30*/  @!P2 BRA `(.L_x_267) ;  /* 0x000000000004a947 */ /* 0x000fea0003800000 */
[----:B------:R-:W-:Y:S01]  /*10b40*/  BPT.TRAP 0x1 ;  /* 0x000000040000795c */ /* 0x000fe20000300000 */
.L_x_267:
[----:B------:R4:W-:Y:S02]  /*10b50*/  SYNCS.ARRIVE.TRANS64.A1T0 RZ, [R0+URZ+0x29830], RZ ;  /* 0x029830ff00ff79a7 */ /* 0x0009e4000810003f */
[----:B------:R-:W-:Y:S05]  /*10b60*/  WARPSYNC.ALL ;  /* 0x0000000000007948 */ /* 0x000fea0003800000 */
[----:B0-234-:R-:W-:Y:S01]  /*10b70*/  VIADD R0, R16, 0x14400 ;  /* 0x0001440010007836 */ /* 0x01dfe20000000000 */
[----:B------:R-:W-:Y:S01]  /*10b80*/  USHF.R.S32.HI UR4, URZ, 0x1f, UR38 ;  /* 0x0000001f3f047899 */ /* 0x000fe20008011426 */
[----:B------:R-:W-:Y:S01]  /*10b90*/  BAR.SYNC.DEFER_BLOCKING 0x8, 0x180 ;  /* 0x0206000000007b1d */ /* 0x000fe20000010000 */
[----:B------:R-:W-:Y:S02]  /*10ba0*/  UISETP.NE.AND UP0, UPT, UR45, URZ, UPT ;  /* 0x0000003f2d00728c */ /* 0x000fe4000bf05270 */
[----:B------:R-:W-:-:S02]  /*10bb0*/  LOP3.LUT P0, RZ, R0, 0x1bf, RZ, 0xc0, !PT ;  /* 0x000001bf00ff7812 */ /* 0x000fc4000780c0ff */
[----:B------:R-:W-:Y:S01]  /*10bc0*/  USEL UR43, UR43, URZ, !UP0 ;  /* 0x0000003f2b2b7287 */ /* 0x000fe2000c000000 */
[----:B------:R-:W-:Y:S01]  /*10bd0*/  BSSY B6, `(.L_x_268) ;  /* 0x0000018000067945 */ /* 0x000fe20003800000 */
[----:B------:R-:W-:Y:S01]  /*10be0*/  ULDC.64 UR6, c[0x0][0x298] ;  /* 0x0000a60000067ab9 */ /* 0x000fe20000000a00 */
[----:B------:R-:W-:Y:S02]  /*10bf0*/  USEL UR41, UR41, URZ, !UP0 ;  /* 0x0000003f29297287 */ /* 0x000fe4000c000000 */
[----:B------:R-:W-:Y:S02]  /*10c00*/  UIMAD UR4, UR4, UR6, URZ ;  /* 0x00000006040472a4 */ /* 0x000fe4000f8e023f */
[----:B------:R-:W-:Y:S02]  /*10c10*/  UIMAD.WIDE.U32 UR36, UR38, UR6, URZ ;  /* 0x00000006262472a5 */ /* 0x000fe4000f8e003f */
[----:B------:R-:W-:-:S04]  /*10c20*/  UIMAD UR4, UR38, UR7, UR4 ;  /* 0x00000007260472a4 */ /* 0x000fc8000f8e0204 */
[----:B------:R-:W-:Y:S01]  /*10c30*/  UIADD3 UR45, UR37, UR4, URZ ;  /* 0x00000004252d7290 */ /* 0x000fe2000fffe03f */
[----:B------:R-:W-:Y:S11]  /*10c40*/  @!P0 BRA `(.L_x_269) ;  /* 0x0000000000408947 */ /* 0x000ff60003800000 */
        /* <DEDUP_REMOVED lines=15> */
[----:B01----:R-:W-:Y:S05]  /*10d40*/  CALL.ABS.NOINC R2 ;  /* 0x0000000002007343 */ /* 0x003fea0003c00000 */
.L_x_269:
[----:B------:R-:W-:Y:S05]  /*10d50*/  BSYNC B6 ;  /* 0x0000000000067941 */ /* 0x000fea0003800000 */
.L_x_268:
[----:B------:R-:W2:Y:S01]  /*10d60*/  LDL.LU R20, [R1+0x4] ;  /* 0x0000040001147983 */ /* 0x000ea20000300800 */
[----:B------:R-:W0:Y:S01]  /*10d70*/  LDC R5, c[0x0][0x448] ;  /* 0x00011200ff057b82 */ /* 0x000e220000000800 */
[----:B------:R-:W3:Y:S01]  /*10d80*/  S2R R2, SR_TID.X ;  /* 0x0000000000027919 */ /* 0x000ee20000002100 */
[C---:B------:R-:W-:Y:S01]  /*10d90*/  R2UR UR8, R18.reuse ;  /* 0x00000000120872ca */ /* 0x040fe200000e0000 */
[----:B------:R-:W-:Y:S01]  /*10da0*/  ULDC.64 UR6, c[0x0][0x2d8] ;  /* 0x0000b60000067ab9 */ /* 0x000fe20000000a00 */
[----:B------:R4:W5:Y:S01]  /*10db0*/  LDL R9, [R1+0x24] ;  /* 0x0000240001097983 */ /* 0x0009620000100800 */
[----:B0-----:R-:W-:Y:S02]  /*10dc0*/  ISETP.NE.AND P0, PT, R5, 0x1, PT ;  /* 0x000000010500780c */ /* 0x001fe40003f05270 */
[----:B------:R-:W-:Y:S02]  /*10dd0*/  R2UR UR10, R18 ;  /* 0x00000000120a72ca */ /* 0x000fe400000e0000 */
[----:B---3--:R-:W-:-:S09]  /*10de0*/  LOP3.LUT R21, R2, 0x7f, RZ, 0xc0, !PT ;  /* 0x0000007f02157812 */ /* 0x008fd200078ec0ff */
[----:B------:R-:W0:Y:S01]  /*10df0*/  @P0 LDC R3, c[0x0][0x44c] ;  /* 0x00011300ff030b82 */ /* 0x000e220000000800 */
[----:B------:R-:W-:Y:S01]  /*10e00*/  IMAD.SHL.U32 R2, R2, 0x20, RZ ;  /* 0x0000002002027824 */ /* 0x000fe200078e00ff */
[----:B------:R-:W-:-:S06]  /*10e10*/  SHF.R.U32.HI R21, RZ, 0x2, R21 ;  /* 0x00000002ff157819 */ /* 0x000fcc0000011615 */
[----:B------:R-:W3:Y:S01]  /*10e20*/  @P0 LDC R0, c[0x0][0x450] ;  /* 0x00011400ff000b82 */ /* 0x000ee20000000800 */
[----:B------:R-:W-:Y:S01]  /*10e30*/  LOP3.LUT R2, R21, 0x60, R2, 0xf8, !PT ;  /* 0x0000006015027812 */ /* 0x000fe200078ef802 */
[----:B------:R-:W-:Y:S01]  /*10e40*/  UMOV UR4, UR36 ;  /* 0x0000002400047c82 */ /* 0x000fe20008000000 */
[----:B------:R-:W-:Y:S02]  /*10e50*/  UMOV UR5, UR45 ;  /* 0x0000002d00057c82 */ /* 0x000fe40008000000 */
[----:B------:R-:W-:-:S03]  /*10e60*/  UIMAD.WIDE.U32 UR4, UR8, UR6, UR4 ;  /* 0x00000006080472a5 */ /* 0x000fc6000f8e0004 */
[----:B------:R-:W-:Y:S01]  /*10e70*/  ULDC.64 UR8, c[0x0][0x2e0] ;  /* 0x0000b80000087ab9 */ /* 0x000fe20000000a00 */
[----:B------:R-:W-:Y:S02]  /*10e80*/  UIMAD UR5, UR10, UR7, UR5 ;  /* 0x000000070a0572a4 */ /* 0x000fe4000f8e0205 */
[----:B------:R-:W-:Y:S02]  /*10e90*/  UIMAD UR6, UR41, UR8, URZ ;  /* 0x00000008290672a4 */ /* 0x000fe4000f8e023f */
[----:B------:R-:W-:Y:S02]  /*10ea0*/  UIMAD.WIDE.U32 UR4, UR43, UR8, UR4 ;  /* 0x000000082b0472a5 */ /* 0x000fe4000f8e0004 */
[----:B------:R-:W-:-:S03]  /*10eb0*/  UIMAD UR6, UR43, UR9, UR6 ;  /* 0x000000092b0672a4 */ /* 0x000fc6000f8e0206 */
[----:B------:R-:W-:Y:S01]  /*10ec0*/  ULDC.64 UR8, c[0x0][0x2d0] ;  /* 0x0000b40000087ab9 */ /* 0x000fe20000000a00 */
[----:B------:R-:W-:Y:S01]  /*10ed0*/  UIADD3 UR5, UR5, UR6, URZ ;  /* 0x0000000605057290 */ /* 0x000fe2000fffe03f */
[C---:B------:R-:W-:Y:S02]  /*10ee0*/  LOP3.LUT R10, R35.reuse, 0x40, RZ, 0xfc, !PT ;  /* 0x00000040230a7812 */ /* 0x040fe400078efcff */
[----:B------:R-:W-:Y:S01]  /*10ef0*/  LOP3.LUT R8, R35, 0x80, RZ, 0xfc, !PT ;  /* 0x0000008023087812 */ /* 0x000fe200078efcff */
[----:B--2---:R-:W-:-:S05]  /*10f00*/  IMAD.SHL.U32 R6, R20, 0x80, RZ ;  /* 0x0000008014067824 */ /* 0x004fca00078e00ff */
[----:B------:R-:W-:-:S05]  /*10f10*/  LOP3.LUT R4, R2, R6, RZ, 0xfc, !PT ;  /* 0x0000000602047212 */ /* 0x000fca00078efcff */
[----:B0-----:R-:W-:Y:S01]  /*10f20*/  @P0 IMAD.HI.U32 R3, R4, R3, RZ ;  /* 0x0000000304030227 */ /* 0x001fe200078e00ff */
[----:B------:R-:W0:Y:S03]  /*10f30*/  S2R R20, SR_TID.X ;  /* 0x0000000000147919 */ /* 0x000e260000002100 */
[----:B------:R-:W-:Y:S01]  /*10f40*/  IMAD.MOV.U32 R2, RZ, RZ, R4 ;  /* 0x000000ffff027224 */ /* 0x000fe200078e0004 */
[----:B---3--:R-:W-:-:S04]  /*10f50*/  @P0 SHF.R.U32.HI R2, RZ, R0, R3 ;  /* 0x00000000ff020219 */ /* 0x008fc80000011603 */
[--C-:B------:R-:W-:Y:S01]  /*10f60*/  SHF.R.S32.HI R3, RZ, 0x1f, R2.reuse ;  /* 0x0000001fff037819 */ /* 0x100fe20000011402 */
[----:B------:R-:W-:-:S04]  /*10f70*/  IMAD.MOV R0, RZ, RZ, -R2 ;  /* 0x000000ffff007224 */ /* 0x000fc800078e0a02 */
[----:B------:R-:W-:Y:S02]  /*10f80*/  IMAD R7, R3, UR8, RZ ;  /* 0x0000000803077c24 */ /* 0x000fe4000f8e02ff */
[----:B------:R-:W-:Y:S02]  /*10f90*/  IMAD R0, R5, R0, R4 ;  /* 0x0000000005007224 */ /* 0x000fe400078e0204 */
[----:B------:R-:W-:Y:S02]  /*10fa0*/  IMAD.U32 R3, RZ, RZ, UR8 ;  /* 0x00000008ff037e24 */ /* 0x000fe4000f8e00ff */
[C---:B------:R-:W-:Y:S01]  /*10fb0*/  IMAD R7, R2.reuse, UR9, R7 ;  /* 0x0000000902077c24 */ /* 0x040fe2000f8e0207 */
[----:B------:R-:W-:Y:S01]  /*10fc0*/  SHF.R.S32.HI R4, RZ, 0x1f, R0 ;  /* 0x0000001fff047819 */ /* 0x000fe20000011400 */
[----:B------:R-:W-:Y:S01]  /*10fd0*/  IMAD.WIDE.U32 R2, R2, R3, UR4 ;  /* 0x0000000402027e25 */ /* 0x000fe2000f8e0003 */
[----:B------:R-:W-:-:S03]  /*10fe0*/  ULDC.64 UR4, c[0x0][0x2c8] ;  /* 0x0000b20000047ab9 */ /* 0x000fc60000000a00 */
[----:B------:R-:W-:Y:S02]  /*10ff0*/  IMAD.IADD R3, R3, 0x1, R7 ;  /* 0x0000000103037824 */ /* 0x000fe400078e0207 */
[----:B------:R-:W-:Y:S02]  /*11000*/  IMAD R4, R4, UR4, RZ ;  /* 0x0000000404047c24 */ /* 0x000fe4000f8e02ff */
[----:B------:R-:W-:-:S04]  /*11010*/  IMAD.WIDE.U32 R2, R0, UR4, R2 ;  /* 0x0000000400027c25 */ /* 0x000fc8000f8e0002 */
[----:B------:R-:W-:Y:S01]  /*11020*/  IMAD R7, R0, UR5, R4 ;  /* 0x0000000500077c24 */ /* 0x000fe2000f8e0204 */
[----:B------:R-:W-:Y:S02]  /*11030*/  ULDC.64 UR4, c[0x0][0x280] ;  /* 0x0000a00000047ab9 */ /* 0x000fe40000000a00 */
[----:B------:R-:W-:Y:S01]  /*11040*/  IADD3 R0, P0, R2, UR4, RZ ;  /* 0x0000000402007c10 */ /* 0x000fe2000ff1e0ff */
[----:B------:R-:W-:Y:S01]  /*11050*/  ULDC UR4, c[0x0][0x2b8] ;  /* 0x0000ae0000047ab9 */ /* 0x000fe20000000800 */
[----:B0-----:R-:W-:Y:S02]  /*11060*/  LOP3.LUT R20, R20, 0x7f, RZ, 0xc0, !PT ;  /* 0x0000007f14147812 */ /* 0x001fe400078ec0ff */
[----:B------:R-:W-:Y:S01]  /*11070*/  IADD3.X R4, R3, UR5, R7, P0, !PT ;  /* 0x0000000503047c10 */ /* 0x000fe200087fe407 */
[----:B------:R-:W-:Y:S01]  /*11080*/  UMOV UR5, 0xffffffff ;  /* 0xffffffff00057882 */ /* 0x000fe20000000000 */
[----:B------:R-:W-:Y:S02]  /*11090*/  ISETP.GE.AND P3, PT, R35, UR4, PT ;  /* 0x0000000423007c0c */ /* 0x000fe4000bf66270 */
[----:B------:R-:W-:-:S02]  /*110a0*/  ISETP.GE.AND P2, PT, R10, UR4, PT ;  /* 0x000000040a007c0c */ /* 0x000fc4000bf46270 */
[----:B------:R-:W-:Y:S02]  /*110b0*/  ISETP.GE.AND P1, PT, R8, UR4, PT ;  /* 0x0000000408007c0c */ /* 0x000fe4000bf26270 */
[----:B------:R-:W-:Y:S01]  /*110c0*/  SHF.R.U32.HI R10, RZ, 0x2, R20 ;  /* 0x00000002ff0a7819 */ /* 0x000fe20000011614 */
[----:B----4-:R-:W-:Y:S10]  /*110d0*/  BRA.DIV UR5, `(.L_x_270) ;  /* 0x00000046057c7947 */ /* 0x010ff4000b800000 */
[----:B------:R-:W0:Y:S01]  /*110e0*/  SHFL.IDX PT, R3, R0, RZ, 0x1c1f ;  /* 0x001c1fff00037589 */ /* 0x000e2200000e0000 */
[----:B------:R-:W-:Y:S02]  /*110f0*/  IMAD R5, R5, UR40, RZ ;  /* 0x0000002805057c24 */ /* 0x000fe4000f8e02ff */
[----:B------:R-:W-:Y:S01]  /*11100*/  IMAD.IADD R6, R10, 0x1, R6 ;  /* 0x000000010a067824 */ /* 0x000fe200078e0206 */
[----:B------:R-:W2:Y:S03]  /*11110*/  SHFL.IDX PT, R2, R4, RZ, 0x1c1f ;  /* 0x001c1fff04027589 */ /* 0x000ea600000e0000 */
[C---:B------:R-:W-:Y:S01]  /*11120*/  VIADD R8, R6.reuse, 0x20 ;  /* 0x0000002006087836 */ /* 0x040fe20000000000 */
[----:B------:R-:W-:Y:S01]  /*11130*/  ISETP.GE.AND P0, PT, R6, R5, PT ;  /* 0x000000050600720c */ /* 0x000fe20003f06270 */
[----:B------:R-:W3:-:S12]  /*11140*/  SHFL.IDX PT, R14, R0, 0x1, 0x1c1f ;  /* 0x003c1f00000e7f89 */ /* 0x000ed800000e0000 */
[----:B0-----:R-:W-:-:S05]  /*11150*/  @!P0 IADD3 R7, P4, R35, R3, RZ ;  /* 0x0000000323078210 */ /* 0x001fca0007f9e0ff */
[----:B--2---:R-:W-:Y:S02]  /*11160*/  @!P0 IMAD.X R3, RZ, RZ, R2, P4 ;  /* 0x000000ffff038224 */ /* 0x004fe400020e0602 */
[----:B------:R-:W-:-:S05]  /*11170*/  @!P0 IMAD.MOV.U32 R2, RZ, RZ, R7 ;  /* 0x000000ffff028224 */ /* 0x000fca00078e0007 */
[----:B-----5:R-:W-:Y:S04]  /*11180*/  @!P0 LDGSTS.E.BYPASS.LTC128B.128 [R9+0x14400], desc[UR50][R2.64], !P3 ;  /* 0x1440000002098fae */ /* 0x020fe8000d901d72 */
[----:B------:R-:W-:Y:S04]  /*11190*/  @!P0 LDGSTS.E.BYPASS.LTC128B.128 [R9+0x16400], desc[UR50][R2.64+0x40], !P2 ;  /* 0x1640004002098fae */ /* 0x000fe8000d101d72 */
[----:B------:R0:W-:Y:S01]  /*111a0*/  @!P0 LDGSTS.E.BYPASS.LTC128B.128 [R9+0x18400], desc[UR50][R2.64+0x80], !P1 ;  /* 0x1840008002098fae */ /* 0x0001e2000c901d72 */
[----:B------:R-:W-:-:S03]  /*111b0*/  ISETP.GE.AND P0, PT, R8, R5, PT ;  /* 0x000000050800720c */ /* 0x000fc60003f06270 */
[----:B0-----:R-:W0:Y:S10]  /*111c0*/  SHFL.IDX PT, R2, R4, 0x1, 0x1c1f ;  /* 0x003c1f0004027f89 */ /* 0x001e3400000e0000 */
[----:B---3--:R-:W-:-:S02]  /*111d0*/  @!P0 IADD3 R7, P4, R35, R14, RZ ;  /* 0x0000000e23078210 */ /* 0x008fc40007f9e0ff */
[----:B------:R-:W2:Y:S03]  /*111e0*/  SHFL.IDX PT, R14, R0, 0x2, 0x1c1f ;  /* 0x005c1f00000e7f89 */ /* 0x000ea600000e0000 */
[----:B0-----:R-:W-:Y:S02]  /*111f0*/  @!P0 IMAD.X R8, RZ, RZ, R2, P4 ;  /* 0x000000ffff088224 */ /* 0x001fe400020e0602 */
[----:B------:R-:W-:Y:S02]  /*11200*/  @!P0 IMAD.MOV.U32 R2, RZ, RZ, R7 ;  /* 0x000000ffff028224 */ /* 0x000fe400078e0007 */
[----:B------:R-:W-:Y:S02]  /*11210*/  @!P0 IMAD.MOV.U32 R3, RZ, RZ, R8 ;  /* 0x000000ffff038224 */ /* 0x000fe400078e0008 */
[----:B------:R-:W-:-:S03]  /*11220*/  VIADD R8, R6, 0x40 ;  /* 0x0000004006087836 */ /* 0x000fc60000000000 */
[----:B------:R-:W-:Y:S04]  /*11230*/  @!P0 LDGSTS.E.BYPASS.LTC128B.128 [R9+0x14c00], desc[UR50][R2.64], !P3 ;  /* 0x14c0000002098fae */ /* 0x000fe8000d901d72 */
[----:B------:R-:W-:Y:S04]  /*11240*/  @!P0 LDGSTS.E.BYPASS.LTC128B.128 [R9+0x16c00], desc[UR50][R2.64+0x40], !P2 ;  /* 0x16c0004002098fae */ /* 0x000fe8000d101d72 */
[----:B------:R0:W-:Y:S01]  /*11250*/  @!P0 LDGSTS.E.BYPASS.LTC128B.128 [R9+0x18c00], desc[UR50][R2.64+0x80], !P1 ;  /* 0x18c0008002098fae */ /* 0x0001e2000c901d72 */
[----:B------:R-:W-:-:S03]  /*11260*/  ISETP.GE.AND P0, PT, R8, R5, PT ;  /* 0x000000050800720c */ /* 0x000fc60003f06270 */
[----:B0-----:R-:W0:Y:S10]  /*11270*/  SHFL.IDX PT, R2, R4, 0x2, 0x1c1f ;  /* 0x005c1f0004027f89 */ /* 0x001e3400000e0000 */
[----:B--2---:R-:W-:-:S02]  /*11280*/  @!P0 IADD3 R7, P4, R35, R14, RZ ;  /* 0x0000000e23078210 */ /* 0x004fc40007f9e0ff */
[----:B------:R2:W3:Y:S04]  /*11290*/  SHFL.IDX PT, R14, R0, 0x3, 0x1c1f ;  /* 0x007c1f00000e7f89 */ /* 0x0004e800000e0000 */
[----:B------:R-:W4:Y:S01]  /*112a0*/  SHFL.IDX PT, R4, R4, 0x3, 0x1c1f ;  /* 0x007c1f0004047f89 */ /* 0x000f2200000e0000 */
[----:B0-----:R-:W-:Y:S02]  /*112b0*/  @!P0 IMAD.X R8, RZ, RZ, R2, P4 ;  /* 0x000000ffff088224 */ /* 0x001fe400020e0602 */
[----:B------:R-:W-:Y:S02]  /*112c0*/  @!P0 IMAD.MOV.U32 R2, RZ, RZ, R7 ;  /* 0x000000ffff028224 */ /* 0x000fe400078e0007 */
[----:B------:R-:W-:-:S05]  /*112d0*/  @!P0 IMAD.MOV.U32 R3, RZ, RZ, R8 ;  /* 0x000000ffff038224 */ /* 0x000fca00078e0008 */
[----:B------:R2:W-:Y:S04]  /*112e0*/  @!P0 LDGSTS.E.BYPASS.LTC128B.128 [R9+0x15400], desc[UR50][R2.64], !P3 ;  /* 0x1540000002098fae */ /* 0x0005e8000d901d72 */
[----:B------:R2:W-:Y:S04]  /*112f0*/  @!P0 LDGSTS.E.BYPASS.LTC128B.128 [R9+0x17400], desc[UR50][R2.64+0x40], !P2 ;  /* 0x1740004002098fae */ /* 0x0005e8000d101d72 */
[----:B---34-:R2:W-:Y:S02]  /*11300*/  @!P0 LDGSTS.E.BYPASS.LTC128B.128 [R9+0x19400], desc[UR50][R2.64+0x80], !P1 ;  /* 0x1940008002098fae */ /* 0x0185e4000c901d72 */
.L_x_368:
[----:B------:R-:W-:Y:S01]  /*11310*/  VIADD R6, R6, 0x60 ;  /* 0x0000006006067836 */ /* 0x000fe20000000000 */
[----:B------:R-:W-:Y:S04]  /*11320*/  BSSY B0, `(.L_x_271) ;  /* 0x000000b000007945 */ /* 0x000fe80003800000 */
[----:B------:R-:W-:-:S13]  /*11330*/  ISETP.GE.AND P0, PT, R6, R5, PT ;  /* 0x000000050600720c */ /* 0x000fda0003f06270 */
[----:B------:R-:W-:Y:S05]  /*11340*/  @P0 BRA `(.L_x_272) ;  /* 0x0000000000200947 */ /* 0x000fea0003800000 */
[----:B--2---:R-:W-:-:S05]  /*11350*/  IADD3 R2, P0, R35, R14, RZ ;  /* 0x0000000e23027210 */ /* 0x004fca0007f1e0ff */
[----:B------:R-:W-:-:S05]  /*11360*/  IMAD.X R3, RZ, RZ, R4, P0 ;  /* 0x000000ffff037224 */ /* 0x000fca00000e0604 */
[----:B------:R-:W-:Y:S01]  /*11370*/  @!PT LDS RZ, [RZ] ;  /* 0x00000000fffff984 */ /* 0x000fe20000000800 */
[----:B------:R-:W-:Y:S01]  /*11380*/  @!PT LDS RZ, [RZ] ;  /* 0x00000000fffff984 */ /* 0x000fe20000000800 */
[----:B------:R-:W-:Y:S01]  /*11390*/  @!PT LDS RZ, [RZ] ;  /* 0x00000000fffff984 */ /* 0x000fe20000000800 */
[----:B------:R0:W-:Y:S04]  /*113a0*/  LDGSTS.E.BYPASS.LTC128B.128 [R9+0x15c00], desc[UR50][R2.64], !P3 ;  /* 0x15c0000002097fae */ /* 0x0001e8000d901d72 */
[----:B------:R0:W-:Y:S04]  /*113b0*/  LDGSTS.E.BYPASS.LTC128B.128 [R9+0x17c00], desc[UR50][R2.64+0x40], !P2 ;  /* 0x17c0004002097fae */ /* 0x0001e8000d101d72 */
[----:B------:R0:W-:Y:S02]  /*113c0*/  LDGSTS.E.BYPASS.LTC128B.128 [R9+0x19c00], desc[UR50][R2.64+0x80], !P1 ;  /* 0x19c0008002097fae */ /* 0x0001e4000c901d72 */
.L_x_272:
[----:B------:R-:W-:Y:S05]  /*113d0*/  BSYNC B0 ;  /* 0x0000000000007941 */ /* 0x000fea0003800000 */
.L_x_271:
[----:B------:R-:W-:Y:S01]  /*113e0*/  NOP ;  /* 0x0000000000007918 */ /* 0x000fe20000000000 */
[----:B------:R-:W-:-:S13]  /*113f0*/  PLOP3.LUT P0, PT, PT, PT, PT, 0x80, 0x0 ;  /* 0x000000000000781c */ /* 0x000fda0003f0f070 */
.L_x_273:
[----:B------:R-:W-:Y:S02]  /*11400*/  PLOP3.LUT P1, PT, P1, P0, PT, 0xa2, 0x0 ;  /* 0x000000000000781c */ /* 0x000fe40000f21472 */
[----:B------:R-:W-:-:S08]  /*11410*/  @P0 R2UR P1, UR4, R16 ;  /* 0x00000000100402ca */ /* 0x000fd00000020000 */
[----:B------:R-:W-:-:S05]  /*11420*/  @P0 PLOP3.LUT P0, PT, P1, PT, PT, 0x80, 0x0 ;  /* 0x000000000000081c */ /* 0x000fca0000f0f070 */
[----:B------:R-:W-:Y:S01]  /*11430*/  @!P1 SYNCS.ARRIVE.TRANS64.RED.A0T1 RZ, [UR4+0x29800], RZ ;  /* 0x029800ffffff99a7 */ /* 0x000fe20008200404 */
[----:B------:R-:W-:Y:S07]  /*11440*/  @!P1 ARRIVES.LDGSTSBAR.64.TRANSCNT [UR4+0x29800] ;  /* 0x02980000ff0099b0 */ /* 0x000fee0008000a84 */
[----:B------:R-:W-:Y:S05]  /*11450*/  @P0 BRA.U.ANY `(.L_x_273) ;  /* 0xfffffffd00e80947 */ /* 0x000fea000393ffff */
[----:B0-2---:R-:W2:Y:S02]  /*11460*/  LDL.LU R2, [R1+0x28] ;  /* 0x0000280001027983 */ /* 0x005ea40000300800 */
[----:B--2---:R-:W-:-:S05]  /*11470*/  VIADD R2, R2, 0x1 ;  /* 0x0000000102027836 */ /* 0x004fca0000000000 */
[----:B------:R0:W-:Y:S01]  /*11480*/  STL [R1+0x28], R2 ;  /* 0x0000280201007387 */ /* 0x0001e20000100800 */
[----:B------:R-:W-:-:S04]  /*11490*/  LEA.HI R0, R2, R2, RZ, 0x1 ;  /* 0x0000000202007211 */ /* 0x000fc800078f08ff */
[----:B------:R-:W-:-:S05]  /*114a0*/  LOP3.LUT R0, R0, 0xfffffffe, RZ, 0xc0, !PT ;  /* 0xfffffffe00007812 */ /* 0x000fca00078ec0ff */
[----:B------:R-:W-:-:S05]  /*114b0*/  IMAD.IADD R0, R2, 0x1, -R0 ;  /* 0x0000000102007824 */ /* 0x000fca00078e0a00 */
[----:B------:R-:W-:Y:S01]  /*114c0*/  SHF.L.U32 R3, R0, 0x1f, RZ ;  /* 0x0000001f00037819 */ /* 0x000fe200000006ff */
[----:B------:R-:W-:Y:S01]  /*114d0*/  NOP ;  /* 0x0000000000007918 */ /* 0x000fe20000000000 */
[----:B------:R0:W-:Y:S01]  /*114e0*/  SYNCS.ARRIVE.TRANS64.A1T0 RZ, [R16+URZ+0x29800], RZ ;  /* 0x029800ff10ff79a7 */ /* 0x0001e2000810003f */
[----:B------:R-:W-:Y:S01]  /*114f0*/  BSSY B0, `(.L_x_274) ;  /* 0x0000003000007945 */ /* 0x000fe20003800000 */
[----:B------:R-:W2:Y:S03]  /*11500*/  SYNCS.PHASECHK.TRANS64.TRYWAIT P0, [R16+URZ+0x29820], R3 ;  /* 0x02982003100075a7 */ /* 0x000ea6000800017f */
[----:B0-2---:R-:W-:Y:S05]  /*11510*/  @!P0 BRA `(.L_x_275) ;  /* 0x0000004400ac8947 */ /* 0x005fea0003800000 */
.L_x_369:
[----:B------:R-:W-:Y:S05]  /*11520*/  BSYNC B0 ;  /* 0x0000000000007941 */ /* 0x000fea0003800000 */
.L_x_274:
[----:B------:R-:W2:Y:S01]  /*11530*/  LDL R0, [R1+0xc] ;  /* 0x00000c0001007983 */ /* 0x000ea20000100800 */
[----:B------:R-:W-:-:S06]  /*11540*/  UIADD3 UR4, UR48, -0x2, URZ ;  /* 0xfffffffe30047890 */ /* 0x000fcc000fffe03f */
[----:B--2---:R-:W-:-:S13]  /*11550*/  ISETP.LE.AND P0, PT, R0, UR4, PT ;  /* 0x0000000400007c0c */ /* 0x004fda000bf03270 */
[----:B------:R-:W-:Y:S05]  /*11560*/  @!P0 BRA `(.L_x_276) ;  /* 0x0000001400c48947 */ /* 0x000fea0003800000 */
[----:B------:R-:W-:Y:S02]  /*11570*/  IMAD.MOV.U32 R20, RZ, RZ, R32 ;  /* 0x000000ffff147224 */ /* 0x000fe400078e0020 */
[----:B------:R-:W-:Y:S02]  /*11580*/  IMAD.MOV.U32 R10, RZ, RZ, R19 ;  /* 0x000000ffff0a7224 */ /* 0x000fe400078e0013 */
[----:B------:R-:W-:-:S07]  /*11590*/  IMAD.U32 R30, RZ, RZ, UR4 ;  /* 0x00000004ff1e7e24 */ /* 0x000fce000f8e00ff */
.L_x_296:
[----:B--2---:R-:W2:Y:S01]  /*115a0*/  LDC R2, c[0x0][0x430] ;  /* 0x00010c00ff027b82 */ /* 0x004ea20000000800 */
[----:B------:R-:W3:Y:S01]  /*115b0*/  S2R R0, SR_TID.X ;  /* 0x0000000000007919 */ /* 0x000ee20000002100 */
[----:B------:R-:W-:Y:S01]  /*115c0*/  IMAD R5, R30, 0xa0, R36 ;  /* 0x000000a01e057824 */ /* 0x000fe200078e0224 */
[----:B------:R-:W4:Y:S01]  /*115d0*/  S2R R7, SR_TID.X ;  /* 0x0000000000077919 */ /* 0x000f220000002100 */
[----:B------:R-:W0:Y:S01]  /*115e0*/  S2R R8, SR_TID.X ;  /* 0x0000000000087919 */ /* 0x000e220000002100 */
[----:B------:R-:W4:Y:S01]  /*115f0*/  LDL R12, [R1+0xc] ;  /* 0x00000c00010c7983 */ /* 0x000f220000100800 */
[----:B--2---:R-:W-:Y:S02]  /*11600*/  ISETP.NE.AND P0, PT, R2, 0x1, PT ;  /* 0x000000010200780c */ /* 0x004fe40003f05270 */
[----:B---3--:R-:W-:-:S11]  /*11610*/  LOP3.LUT R2, R0, 0x7f, RZ, 0xc0, !PT ;  /* 0x0000007f00027812 */ /* 0x008fd600078ec0ff */
[----:B------:R-:W2:Y:S01]  /*11620*/  @P0 LDC R6, c[0x0][0x434] ;  /* 0x00010d00ff060b82 */ /* 0x000ea20000000800 */
[----:B------:R-:W-:Y:S01]  /*11630*/  SHF.R.U32.HI R2, RZ, 0x2, R2 ;  /* 0x00000002ff027819 */ /* 0x000fe20000011602 */
[C---:B----4-:R-:W-:Y:S01]  /*11640*/  IMAD.SHL.U32 R4, R7.reuse, 0x20, RZ ;  /* 0x0000002007047824 */ /* 0x050fe200078e00ff */
[----:B------:R-:W-:Y:S01]  /*11650*/  LOP3.LUT R7, R7, 0x7f, RZ, 0xc0, !PT ;  /* 0x0000007f07077812 */ /* 0x000fe200078ec0ff */
[----:B0-----:R-:W-:-:S03]  /*11660*/  IMAD.SHL.U32 R9, R8, 0x20, RZ ;  /* 0x0000002008097824 */ /* 0x001fc600078e00ff */
[----:B------:R-:W-:Y:S01]  /*11670*/  LOP3.LUT R4, R2, 0x60, R4, 0xf8, !PT ;  /* 0x0000006002047812 */ /* 0x000fe200078ef804 */
[----:B------:R-:W0:Y:S01]  /*11680*/  @P0 LDC R0, c[0x0][0x438] ;  /* 0x00010e00ff000b82 */ /* 0x000e220000000800 */
[----:B------:R-:W-:-:S03]  /*11690*/  SHF.R.U32.HI R7, RZ, 0x2, R7 ;  /* 0x00000002ff077819 */ /* 0x000fc60000011607 */
[----:B------:R-:W-:-:S04]  /*116a0*/  IMAD.IADD R4, R4, 0x1, R5 ;  /* 0x0000000104047824 */ /* 0x000fc800078e0205 */
[----:B------:R-:W3:Y:S01]  /*116b0*/  @P0 LDC R3, c[0x0][0x434] ;  /* 0x00010d00ff030b82 */ /* 0x000ee20000000800 */
[----:B------:R-:W-:-:S07]  /*116c0*/  LOP3.LUT R9, R7, 0x60, R9, 0xf8, !PT ;  /* 0x0000006007097812 */ /* 0x000fce00078ef809 */
[----:B------:R-:W4:Y:S01]  /*116d0*/  @P0 LDC R2, c[0x0][0x438] ;  /* 0x00010e00ff020b82 */ /* 0x000f220000000800 */
[----:B--2---:R-:W-:Y:S01]  /*116e0*/  @P0 IMAD.HI.U32 R6, R4, R6, RZ ;  /* 0x0000000604060227 */ /* 0x004fe200078e00ff */
[----:B------:R-:W-:-:S03]  /*116f0*/  LOP3.LUT R9, R9, 0x80, RZ, 0xfc, !PT ;  /* 0x0000008009097812 */ /* 0x000fc600078efcff */
[----:B------:R-:W-:Y:S01]  /*11700*/  IMAD.MOV.U32 R8, RZ, RZ, R4 ;  /* 0x000000ffff087224 */ /* 0x000fe200078e0004 */
[----:B0-----:R-:W-:Y:S01]  /*11710*/  @P0 SHF.R.U32.HI R8, RZ, R0, R6 ;  /* 0x00000000ff080219 */ /* 0x001fe20000011606 */
[C---:B------:R-:W-:Y:S01]  /*11720*/  IMAD.IADD R0, R9.reuse, 0x1, R5 ;  /* 0x0000000109007824 */ /* 0x040fe200078e0205 */
[----:B------:R-:W-:Y:S05]  /*11730*/  YIELD ;  /* 0x0000000000007946 */ /* 0x000fea0003800000 */
[----:B------:R-:W-:Y:S01]  /*11740*/  IMAD.MOV.U32 R11, RZ, RZ, R0 ;  /* 0x000000ffff0b7224 */ /* 0x000fe200078e0000 */
[----:B------:R-:W-:Y:S01]  /*11750*/  ULDC.64 UR6, c[0x0][0x428] ;  /* 0x00010a0000067ab9 */ /* 0x000fe20000000a00 */
[----:B---3--:R-:W-:Y:S01]  /*11760*/  @P0 IMAD.HI.U32 R3, R0, R3, RZ ;  /* 0x0000000300030227 */ /* 0x008fe200078e00ff */
[----:B------:R-:W-:Y:S01]  /*11770*/  ISETP.GT.U32.AND P1, PT, R9, 0x9f, PT ;  /* 0x0000009f0900780c */ /* 0x000fe20003f24070 */
[----:B------:R-:W-:Y:S01]  /*11780*/  ULDC.64 UR8, c[0x0][0x418] ;  /* 0x0001060000087ab9 */ /* 0x000fe20000000a00 */
[----:B------:R-:W-:Y:S01]  /*11790*/  ULDC UR4, c[0x0][0x430] ;  /* 0x00010c0000047ab9 */ /* 0x000fe20000000800 */
[----:B------:R-:W-:Y:S01]  /*117a0*/  IMAD R5, R37, UR6, RZ ;  /* 0x0000000625057c24 */ /* 0x000fe2000f8e02ff */
[----:B----4-:R-:W-:Y:S01]  /*117b0*/  @P0 SHF.R.U32.HI R11, RZ, R2, R3 ;  /* 0x00000002ff0b0219 */ /* 0x010fe20000011603 */
[--C-:B------:R-:W-:Y:S01]  /*117c0*/  IMAD.MOV.U32 R2, RZ, RZ, R8.reuse ;  /* 0x000000ffff027224 */ /* 0x100fe200078e0008 */
[----:B------:R-:W-:Y:S01]  /*117d0*/  SHF.R.S32.HI R3, RZ, 0x1f, R8 ;  /* 0x0000001fff037819 */ /* 0x000fe20000011408 */
[----:B------:R-:W-:-:S02]  /*117e0*/  IMAD R5, R31, UR7, R5 ;  /* 0x000000071f057c24 */ /* 0x000fc4000f8e0205 */
[----:B------:R-:W-:-:S04]  /*117f0*/  IMAD.WIDE.U32 R2, R31, UR6, R2 ;  /* 0x000000061f027c25 */ /* 0x000fc8000f8e0002 */
[----:B------:R-:W-:Y:S01]  /*11800*/  IMAD.IADD R3, R5, 0x1, R3 ;  /* 0x0000000105037824 */ /* 0x000fe200078e0203 */
[----:B------:R-:W-:-:S04]  /*11810*/  LEA R6, P0, R2, UR8, 0x2 ;  /* 0x0000000802067c11 */ /* 0x000fc8000f8010ff */
[----:B------:R-:W-:Y:S01]  /*11820*/  LEA.HI.X R7, R2, UR9, R3, 0x2, P0 ;  /* 0x0000000902077c11 */ /* 0x000fe200080f1403 */
[----:B------:R-:W-:Y:S01]  /*11830*/  IMAD.MOV R2, RZ, RZ, -R8 ;  /* 0x000000ffff027224 */ /* 0x000fe200078e0a08 */
[----:B------:R-:W-:-:S03]  /*11840*/  @!P1 SHF.R.S32.HI R3, RZ, 0x1f, R11 ;  /* 0x0000001fff039819 */ /* 0x000fc6000001140b */
[----:B------:R-:W-:Y:S02]  /*11850*/  IMAD R4, R2, UR4, R4 ;  /* 0x0000000402047c24 */ /* 0x000fe4000f8e0204 */
[----:B------:R-:W-:-:S04]  /*11860*/  @!P1 IMAD.MOV.U32 R2, RZ, RZ, R11 ;  /* 0x000000ffff029224 */ /* 0x000fc800078e000b */
[----:B------:R-:W-:-:S04]  /*11870*/  @!P1 IMAD.WIDE.U32 R2, R31, UR6, R2 ;  /* 0x000000061f029c25 */ /* 0x000fc8000f8e0002 */
[----:B------:R-:W-:Y:S01]  /*11880*/  @!P1 IMAD.IADD R5, R5, 0x1, R3 ;  /* 0x0000000105059824 */ /* 0x000fe200078e0203 */
[----:B------:R-:W-:-:S04]  /*11890*/  @!P1 LEA R8, P0, R2, UR8, 0x2 ;  /* 0x0000000802089c11 */ /* 0x000fc8000f8010ff */
[----:B------:R-:W-:Y:S02]  /*118a0*/  @!P1 LEA.HI.X R9, R2, UR9, R5, 0x2, P0 ;  /* 0x0000000902099c11 */ /* 0x000fe400080f1405 */
[----:B------:R0:W2:Y:S01]  /*118b0*/  LDG.E R5, desc[UR50][R6.64] ;  /* 0x0000003206057981 */ /* 0x0000a2000c1e1900 */
[----:B------:R-:W-:Y:S02]  /*118c0*/  IMAD.U32 R13, RZ, RZ, UR44 ;  /* 0x0000002cff0d7e24 */ /* 0x000fe4000f8e00ff */
[----:B0-----:R-:W-:Y:S02]  /*118d0*/  IMAD.MOV.U32 R6, RZ, RZ, RZ ;  /* 0x000000ffff067224 */ /* 0x001fe400078e00ff */
[----:B------:R-:W-:-:S04]  /*118e0*/  VIADD R19, R10, 0x1 ;  /* 0x000000010a137836 */ /* 0x000fc80000000000 */
[----:B------:R0:W5:Y:S01]  /*118f0*/  @!P1 LDG.E R6, desc[UR50][R8.64] ;  /* 0x0000003208069981 */ /* 0x000162000c1e1900 */
[----:B------:R-:W-:Y:S01]  /*11900*/  ISETP.NE.AND P1, PT, R13, 0x3, PT ;  /* 0x000000030d00780c */ /* 0x000fe20003f25270 */
[----:B------:R-:W-:Y:S01]  /*11910*/  IMAD.MOV R7, RZ, RZ, -R11 ;  /* 0x000000ffff077224 */ /* 0x000fe200078e0a0b */
[----:B------:R-:W-:-:S03]  /*11920*/  ISETP.NE.AND P0, PT, R19, 0x2, PT ;  /* 0x000000021300780c */ /* 0x000fc60003f05270 */
[----:B------:R-:W-:Y:S01]  /*11930*/  IMAD R7, R7, UR4, R0 ;  /* 0x0000000407077c24 */ /* 0x000fe2000f8e0200 */
[----:B------:R-:W-:Y:S01]  /*11940*/  SEL R32, RZ, 0x1, P0 ;  /* 0x00000001ff207807 */ /* 0x000fe20000000000 */
[----:B------:R-:W-:Y:S01]  /*11950*/  IMAD.MOV.U32 R0, RZ, RZ, R30 ;  /* 0x000000ffff007224 */ /* 0x000fe200078e001e */
[----:B------:R-:W-:Y:S01]  /*11960*/  SEL R19, R19, RZ, P0 ;  /* 0x000000ff13137207 */ /* 0x000fe20000000000 */
[----:B------:R-:W-:Y:S01]  /*11970*/  VIADD R30, R30, 0xffffffff ;  /* 0xffffffff1e1e7836 */ /* 0x000fe20000000000 */
[----:B------:R-:W-:Y:S02]  /*11980*/  LOP3.LUT R32, R20, R32, RZ, 0x3c, !PT ;  /* 0x0000002014207212 */ /* 0x000fe400078e3cff */
[----:B------:R-:W-:Y:S02]  /*11990*/  ISETP.GT.AND P2, PT, R0, R12, PT ;  /* 0x0000000c0000720c */ /* 0x000fe40003f44270 */
[----:B--2---:R-:W-:Y:S01]  /*119a0*/  SHF.R.S32.HI R28, RZ, 0x1f, R5 ;  /* 0x0000001fff1c7819 */ /* 0x004fe20000011405 */
[----:B0-----:R-:W-:Y:S10]  /*119b0*/  @!P1 BRA `(.L_x_277) ;  /* 0x0000000000049947 */ /* 0x001ff40003800000 */
[----:B------:R-:W-:Y:S01]  /*119c0*/  BPT.TRAP 0x1 ;  /* 0x000000040000795c */ /* 0x000fe20000300000 */
.L_x_277:
[----:B------:R-:W-:Y:S01]  /*119d0*/  IMAD R0, R19, 0x8, R16 ;  /* 0x0000000813007824 */ /* 0x000fe200078e0210 */
[----:B------:R-:W-:Y:S01]  /*119e0*/  SHF.L.U32 R29, R32, 0x1f, RZ ;  /* 0x0000001f201d7819 */ /* 0x000fe200000006ff */
[----:B------:R-:W-:Y:S01]  /*119f0*/  BSSY B0, `(.L_x_278) ;  /* 0x0000004000007945 */ /* 0x000fe20003800000 */
[----:B------:R-:W-:Y:S02]  /*11a00*/  SHF.R.S32.HI R25, RZ, 0x1f, R4 ;  /* 0x0000001fff197819 */ /* 0x000fe40000011404 */
[----:B------:R-:W0:Y:S02]  /*11a10*/  SYNCS.PHASECHK.TRANS64.TRYWAIT P0, [R0+URZ+0x29880], R29 ;  /* 0x0298801d000075a7 */ /* 0x000e24000800017f */
[----:B0-----:R-:W-:Y:S05]  /*11a20*/  @!P0 BRA `(.L_x_279) ;  /* 0x00000040007c8947 */ /* 0x001fea0003800000 */
.L_x_370:
[----:B------:R-:W-:Y:S05]  /*11a30*/  BSYNC B0 ;  /* 0x0000000000007941 */ /* 0x000fea0003800000 */
.L_x_278:
[----:B------:R-:W-:Y:S01]  /*11a40*/  ULDC.64 UR4, c[0x0][0x328] ;  /* 0x0000ca0000047ab9 */ /* 0x000fe20000000a00 */
[----:B------:R-:W2:Y:S01]  /*11a50*/  S2R R12, SR_TID.X ;  /* 0x00000000000c7919 */ /* 0x000ea20000002100 */
[----:B------:R-:W-:Y:S01]  /*11a60*/  IMAD R8, R25, UR4, RZ ;  /* 0x0000000419087c24 */ /* 0x000fe2000f8e02ff */
[----:B------:R-:W-:Y:S01]  /*11a70*/  ULDC.64 UR6, c[0x0][0x338] ;  /* 0x0000ce0000067ab9 */ /* 0x000fe20000000a00 */
[C---:B------:R-:W-:Y:S01]  /*11a80*/  IMAD.WIDE.U32 R2, R4.reuse, UR4, RZ ;  /* 0x0000000404027c25 */ /* 0x040fe2000f8e00ff */
[----:B------:R-:W-:Y:S02]  /*11a90*/  SHF.R.S32.HI R26, RZ, 0x1f, R7 ;  /* 0x0000001fff1a7819 */ /* 0x000fe40000011407 */
[----:B-----5:R-:W-:Y:S01]  /*11aa0*/  SHF.R.S32.HI R27, RZ, 0x1f, R6 ;  /* 0x0000001fff1b7819 */ /* 0x020fe20000011406 */
[----:B------:R-:W-:Y:S01]  /*11ab0*/  IMAD R8, R4, UR5, R8 ;  /* 0x0000000504087c24 */ /* 0x000fe2000f8e0208 */
[C---:B------:R-:W-:Y:S01]  /*11ac0*/  LOP3.LUT P3, RZ, R17.reuse, 0x2, RZ, 0xc0, !PT ;  /* 0x0000000211ff7812 */ /* 0x040fe2000786c0ff */
[----:B------:R-:W-:Y:S01]  /*11ad0*/  IMAD R11, R26, UR4, RZ ;  /* 0x000000041a0b7c24 */ /* 0x000fe2000f8e02ff */
[----:B------:R-:W-:Y:S01]  /*11ae0*/  LOP3.LUT P1, RZ, R17, 0x1, RZ, 0xc0, !PT ;  /* 0x0000000111ff7812 */ /* 0x000fe2000782c0ff */
[----:B------:R-:W-:-:S02]  /*11af0*/  IMAD.IADD R3, R3, 0x1, R8 ;  /* 0x0000000103037824 */ /* 0x000fc400078e0208 */
        /* <DEDUP_REMOVED lines=8> */
[----:B------:R-:W-:Y:S01]  /*11b80*/  IMAD.IADD R3, R3, 0x1, R11 ;  /* 0x0000000103037824 */ /* 0x000fe200078e020b */
[----:B--2---:R-:W-:Y:S01]  /*11b90*/  LOP3.LUT R12, R12, 0x7f, RZ, 0xc0, !PT ;  /* 0x0000007f0c0c7812 */ /* 0x004fe200078ec0ff */
[----:B------:R-:W-:Y:S02]  /*11ba0*/  IMAD R11, R27, UR6, RZ ;  /* 0x000000061b0b7c24 */ /* 0x000fe4000f8e02ff */
[----:B------:R-:W-:Y:S01]  /*11bb0*/  IMAD.WIDE.U32 R2, R6, UR6, R2 ;  /* 0x0000000606027c25 */ /* 0x000fe2000f8e0002 */
[----:B------:R-:W-:-:S03]  /*11bc0*/  SHF.R.U32.HI R12, RZ, 0x5, R12 ;  /* 0x00000005ff0c7819 */ /* 0x000fc6000001160c */
[----:B------:R-:W-:Y:S01]  /*11bd0*/  IMAD R11, R6, UR7, R11 ;  /* 0x00000007060b7c24 */ /* 0x000fe2000f8e020b */
[----:B------:R-:W-:Y:S01]  /*11be0*/  ULDC.64 UR6, c[0x0][0x318] ;  /* 0x0000c60000067ab9 */ /* 0x000fe20000000a00 */
[----:B------:R-:W-:-:S04]  /*11bf0*/  IMAD.WIDE.U32 R8, R18, UR4, R8 ;  /* 0x0000000412087c25 */ /* 0x000fc8000f8e0008 */
[----:B------:R-:W-:Y:S01]  /*11c00*/  IMAD.IADD R3, R3, 0x1, R11 ;  /* 0x0000000103037824 */ /* 0x000fe200078e020b */
[----:B------:R-:W-:Y:S01]  /*11c10*/  IADD3 R8, P0, R8, UR6, RZ ;  /* 0x0000000608087c10 */ /* 0x000fe2000ff1e0ff */
[C---:B-1----:R-:W-:Y:S02]  /*11c20*/  IMAD R23, R18.reuse, UR5, RZ ;  /* 0x0000000512177c24 */ /* 0x042fe4000f8e02ff */
[----:B------:R-:W-:Y:S01]  /*11c30*/  IMAD.WIDE.U32 R2, R18, UR4, R2 ;  /* 0x0000000412027c25 */ /* 0x000fe2000f8e0002 */
[----:B------:R-:W-:Y:S02]  /*11c40*/  UMOV UR4, 0xffffffff ;  /* 0xffffffff00047882 */ /* 0x000fe40000000000 */
[----:B------:R-:W-:Y:S01]  /*11c50*/  IADD3.X R22, R23, UR7, R9, P0, !PT ;  /* 0x0000000717167c10 */ /* 0x000fe200087fe409 */
[----:B------:R-:W-:Y:S01]  /*11c60*/  IMAD.SHL.U32 R12, R12, 0x400, RZ ;  /* 0x000004000c0c7824 */ /* 0x000fe200078e00ff */
[----:B------:R-:W-:-:S03]  /*11c70*/  IADD3 R24, P0, R2, UR6, RZ ;  /* 0x0000000602187c10 */ /* 0x000fc6000ff1e0ff */
[----:B------:R-:W-:Y:S01]  /*11c80*/  IMAD R9, R19, 0x5000, R12 ;  /* 0x0000500013097824 */ /* 0x000fe200078e020c */
[----:B------:R-:W-:Y:S01]  /*11c90*/  IADD3.X R23, R23, UR7, R3, P0, !PT ;  /* 0x0000000717177c10 */ /* 0x000fe200087fe403 */
[----:B------:R-:W-:Y:S08]  /*11ca0*/  BRA.DIV UR4, `(.L_x_280) ;  /* 0x0000003e04f07947 */ /* 0x000ff0000b800000 */
[----:B------:R-:W1:Y:S01]  /*11cb0*/  SHFL.IDX PT, R2, R8, RZ, 0x1c1f ;  /* 0x001c1fff08027589 */ /* 0x000e6200000e0000 */
[----:B------:R-:W-:-:S03]  /*11cc0*/  IADD3 R9, R16, R9, R33 ;  /* 0x0000000910097210 */ /* 0x000fc60007ffe021 */
[----:B------:R-:W2:Y:S02]  /*11cd0*/  SHFL.IDX PT, R3, R22, RZ, 0x1c1f ;  /* 0x001c1fff16037589 */ /* 0x000ea400000e0000 */
[----:B------:R-:W-:Y:S02]  /*11ce0*/  IMAD.IADD R21, R34, 0x1, R9 ;  /* 0x0000000122157824 */ /* 0x000fe400078e0209 */
[----:B------:R-:W-:Y:S01]  /*11cf0*/  SHFL.IDX PT, R23, R23, RZ, 0x1c1f ;  /* 0x001c1fff17177589 */ /* 0x000fe200000e0000 */
[----:B-1----:R-:W-:-:S05]  /*11d00*/  IADD3 R2, P0, R35, R2, RZ ;  /* 0x0000000223027210 */ /* 0x002fca0007f1e0ff */
[----:B--2---:R-:W-:-:S05]  /*11d10*/  IMAD.X R3, RZ, RZ, R3, P0 ;  /* 0x000000ffff037224 */ /* 0x004fca00000e0603 */
[----:B------:R-:W-:Y:S04]  /*11d20*/  LDGSTS.E.BYPASS.LTC128B.128 [R9+0xa400], desc[UR50][R2.64], !P3 ;  /* 0x0a40000002097fae */ /* 0x000fe8000d901d72 */
[----:B------:R1:W-:Y:S04]  /*11d30*/  LDGSTS.E.BYPASS.LTC128B.128 [R21+0xa400], desc[UR50][R2.64+0x40], !P1 ;  /* 0x0a40004002157fae */ /* 0x0003e8000c901d72 */
[----:B-1----:R-:W1:Y:S04]  /*11d40*/  SHFL.IDX PT, R2, R8, 0x1, 0x1c1f ;  /* 0x003c1f0008027f89 */ /* 0x002e6800000e0000 */
[----:B------:R-:W2:Y:S01]  /*11d50*/  SHFL.IDX PT, R3, R22, 0x1, 0x1c1f ;  /* 0x003c1f0016037f89 */ /* 0x000ea200000e0000 */
[----:B-1----:R-:W-:-:S05]  /*11d60*/  IADD3 R2, P0, R35, R2, RZ ;  /* 0x0000000223027210 */ /* 0x002fca0007f1e0ff */
[----:B--2---:R-:W-:-:S05]  /*11d70*/  IMAD.X R3, RZ, RZ, R3, P0 ;  /* 0x000000ffff037224 */ /* 0x004fca00000e0603 */
        /* <DEDUP_REMOVED lines=12> */
[----:B------:R-:W-:Y:S04]  /*11e40*/  LDGSTS.E.BYPASS.LTC128B.128 [R9+0xd400], desc[UR50][R2.64], !P3 ;  /* 0x0d40000002097fae */ /* 0x000fe8000d901d72 */
[----:B------:R1:W-:Y:S04]  /*11e50*/  LDGSTS.E.BYPASS.LTC128B.128 [R21+0xd400], desc[UR50][R2.64+0x40], !P1 ;  /* 0x0d40004002157fae */ /* 0x0003e8000c901d72 */
[----:B-1----:R1:W2:Y:S02]  /*11e60*/  SHFL.IDX PT, R2, R24, RZ, 0x1c1f ;  /* 0x001c1fff18027589 */ /* 0x0022a400000e0000 */
.L_x_382:
[----:B--2---:R-:W-:-:S05]  /*11e70*/  IADD3 R2, P0, R35, R2, RZ ;  /* 0x0000000223027210 */ /* 0x004fca0007f1e0ff */
[----:B------:R-:W-:Y:S01]  /*11e80*/  IMAD.X R3, RZ, RZ, R23, P0 ;  /* 0x000000ffff037224 */ /* 0x000fe200000e0617 */
[----:B------:R-:W-:-:S04]  /*11e90*/  PLOP3.LUT P0, PT, PT, PT, PT, 0x80, 0x0 ;  /* 0x000000000000781c */ /* 0x000fc80003f0f070 */
[----:B------:R-:W-:Y:S01]  /*11ea0*/  @!PT LDS RZ, [RZ] ;  /* 0x00000000fffff984 */ /* 0x000fe20000000800 */
[----:B------:R-:W-:Y:S01]  /*11eb0*/  @!PT LDS RZ, [RZ] ;  /* 0x00000000fffff984 */ /* 0x000fe20000000800 */
[----:B------:R-:W-:Y:S01]  /*11ec0*/  @!PT LDS RZ, [RZ] ;  /* 0x00000000fffff984 */ /* 0x000fe20000000800 */
[----:B------:R2:W-:Y:S04]  /*11ed0*/  LDGSTS.E.BYPASS.LTC128B.128 [R9+0xe400], desc[UR50][R2.64], !P3 ;  /* 0x0e40000002097fae */ /* 0x0005e8000d901d72 */
[----:B------:R2:W-:Y:S01]  /*11ee0*/  LDGSTS.E.BYPASS.LTC128B.128 [R21+0xe400], desc[UR50][R2.64+0x40], !P1 ;  /* 0x0e40004002157fae */ /* 0x0005e2000c901d72 */
[----:B------:R-:W-:-:S04]  /*11ef0*/  NOP ;  /* 0x0000000000007918 */ /* 0x000fc80000000000 */
.L_x_281:
[----:B------:R-:W-:Y:S02]  /*11f00*/  PLOP3.LUT P1, PT, P1, P0, PT, 0xa2, 0x0 ;  /* 0x000000000000781c */ /* 0x000fe40000f21472 */
[----:B------:R-:W-:-:S08]  /*11f10*/  @P0 R2UR P1, UR4, R0 ;  /* 0x00000000000402ca */ /* 0x000fd00000020000 */
[----:B------:R-:W-:-:S05]  /*11f20*/  @P0 PLOP3.LUT P0, PT, P1, PT, PT, 0x80, 0x0 ;  /* 0x000000000000081c */ /* 0x000fca0000f0f070 */
[----:B------:R-:W-:Y:S01]  /*11f30*/  @!P1 SYNCS.ARRIVE.TRANS64.RED.A0T1 RZ, [UR4+0x29870], RZ ;  /* 0x029870ffffff99a7 */ /* 0x000fe20008200404 */
[----:B------:R-:W-:Y:S07]  /*11f40*/  @!P1 ARRIVES.LDGSTSBAR.64.TRANSCNT [UR4+0x29870] ;  /* 0x02987000ff0099b0 */ /* 0x000fee0008000a84 */
[----:B------:R-:W-:Y:S05]  /*11f50*/  @P0 BRA.U.ANY `(.L_x_281) ;  /* 0xfffffffd00e80947 */ /* 0x000fea000393ffff */
[----:B------:R-:W-:Y:S01]  /*11f60*/  NOP ;  /* 0x0000000000007918 */ /* 0x000fe20000000000 */
[----:B--2---:R-:W-:-:S04]  /*11f70*/  MOV R2, UR44 ;  /* 0x0000002c00027c02 */ /* 0x004fc80008000f00 */
[----:B------:R-:W-:-:S13]  /*11f80*/  ISETP.NE.AND P3, PT, R2, 0x3, PT ;  /* 0x000000030200780c */ /* 0x000fda0003f65270 */
[----:B------:R-:W-:Y:S05]  /*11f90*/  @!P3 BRA `(.L_x_282) ;  /* 0x000000000004b947 */ /* 0x000fea0003800000 */
[----:B------:R-:W-:Y:S01]  /*11fa0*/  BPT.TRAP 0x1 ;  /* 0x000000040000795c */ /* 0x000fe20000300000 */
.L_x_282:
[----:B------:R2:W-:Y:S01]  /*11fb0*/  SYNCS.ARRIVE.TRANS64.A1T0 RZ, [R0+URZ+0x29870], RZ ;  /* 0x029870ff00ff79a7 */ /* 0x0005e2000810003f */
[----:B------:R-:W-:Y:S05]  /*11fc0*/  @!P3 BRA `(.L_x_283) ;  /* 0x000000000004b947 */ /* 0x000fea0003800000 */
[----:B------:R-:W-:Y:S01]  /*11fd0*/  BPT.TRAP 0x1 ;  /* 0x000000040000795c */ /* 0x000fe20000300000 */
.L_x_283:
[----:B------:R-:W3:Y:S01]  /*11fe0*/  SYNCS.PHASECHK.TRANS64.TRYWAIT P0, [R0+URZ+0x29840], R29 ;  /* 0x0298401d000075a7 */ /* 0x000ee2000800017f */
[----:B------:R-:W-:Y:S04]  /*11ff0*/  BSSY B0, `(.L_x_284) ;  /* 0x0000002000007945 */ /* 0x000fe80003800000 */
[----:B---3--:R-:W-:Y:S05]  /*12000*/  @!P0 BRA `(.L_x_285) ;  /* 0x00000040008c8947 */ /* 0x008fea0003800000 */
.L_x_383:
[----:B------:R-:W-:Y:S05]  /*12010*/  BSYNC B0 ;  /* 0x0000000000007941 */ /* 0x000fea0003800000 */
.L_x_284:
[----:B------:R-:W4:Y:S01]  /*12020*/  LDL R11, [R1+0x14] ;  /* 0x00001400010b7983 */ /* 0x000f220000100800 */
[----:B------:R-:W-:Y:S01]  /*12030*/  ULDC.64 UR4, c[0x0][0x300] ;  /* 0x0000c00000047ab9 */ /* 0x000fe20000000a00 */
[----:B------:R-:W-:Y:S01]  /*12040*/  ULDC.64 UR6, c[0x0][0x310] ;  /* 0x0000c40000067ab9 */ /* 0x000fe20000000a00 */
[----:B------:R-:W-:Y:S01]  /*12050*/  IMAD R8, R25, UR4, RZ ;  /* 0x0000000419087c24 */ /* 0x000fe2000f8e02ff */
[C---:B------:R-:W-:Y:S01]  /*12060*/  LOP3.LUT P4, RZ, R17.reuse, 0x10, RZ, 0xc0, !PT ;  /* 0x0000001011ff7812 */ /* 0x040fe2000788c0ff */
[C---:B------:R-:W-:Y:S01]  /*12070*/  IMAD.WIDE.U32 R2, R4.reuse, UR4, RZ ;  /* 0x0000000404027c25 */ /* 0x040fe2000f8e00ff */
[C---:B------:R-:W-:Y:S02]  /*12080*/  LOP3.LUT P3, RZ, R17.reuse, 0x8, RZ, 0xc0, !PT ;  /* 0x0000000811ff7812 */ /* 0x040fe4000786c0ff */
[----:B------:R-:W-:Y:S01]  /*12090*/  LOP3.LUT P1, RZ, R17, 0x4, RZ, 0xc0, !PT ;  /* 0x0000000411ff7812 */ /* 0x000fe2000782c0ff */
[----:B------:R-:W-:Y:S02]  /*120a0*/  IMAD R8, R4, UR5, R8 ;  /* 0x0000000504087c24 */ /* 0x000fe4000f8e0208 */
[----:B------:R-:W-:-:S02]  /*120b0*/  IMAD R28, R28, UR6, RZ ;  /* 0x000000061c1c7c24 */ /* 0x000fc4000f8e02ff */
[----:B------:R-:W-:Y:S02]  /*120c0*/  IMAD.IADD R3, R3, 0x1, R8 ;  /* 0x0000000103037824 */ /* 0x000fe400078e0208 */
[----:B------:R-:W-:Y:S02]  /*120d0*/  IMAD R8, R26, UR4, RZ ;  /* 0x000000041a087c24 */ /* 0x000fe4000f8e02ff */
[----:B------:R-:W-:-:S04]  /*120e0*/  IMAD.WIDE.U32 R2, R5, UR6, R2 ;  /* 0x0000000605027c25 */ /* 0x000fc8000f8e0002 */
[----:B------:R-:W-:Y:S02]  /*120f0*/  IMAD R5, R5, UR7, R28 ;  /* 0x0000000705057c24 */ /* 0x000fe4000f8e021c */
[----:B------:R-:W-:Y:S02]  /*12100*/  IMAD.MOV.U32 R4, RZ, RZ, R2 ;  /* 0x000000ffff047224 */ /* 0x000fe400078e0002 */
[----:B------:R-:W-:Y:S02]  /*12110*/  IMAD.IADD R5, R3, 0x1, R5 ;  /* 0x0000000103057824 */ /* 0x000fe400078e0205 */
[C---:B------:R-:W-:Y:S02]  /*12120*/  IMAD R8, R7.reuse, UR5, R8 ;  /* 0x0000000507087c24 */ /* 0x040fe4000f8e0208 */
[----:B------:R-:W-:Y:S01]  /*12130*/  IMAD.WIDE.U32 R2, R7, UR4, RZ ;  /* 0x0000000407027c25 */ /* 0x000fe2000f8e00ff */
[----:B------:R-:W-:-:S03]  /*12140*/  ULDC.64 UR4, c[0x0][0x308] ;  /* 0x0000c20000047ab9 */ /* 0x000fc60000000a00 */
[----:B------:R-:W-:Y:S02]  /*12150*/  IMAD.IADD R3, R3, 0x1, R8 ;  /* 0x0000000103037824 */ /* 0x000fe400078e0208 */
[----:B------:R-:W-:Y:S02]  /*12160*/  IMAD R8, R27, UR6, RZ ;  /* 0x000000061b087c24 */ /* 0x000fe4000f8e02ff */
[----:B------:R-:W-:Y:S02]  /*12170*/  IMAD R9, R18, UR5, RZ ;  /* 0x0000000512097c24 */ /* 0x000fe4000f8e02ff */
[C---:B------:R-:W-:Y:S02]  /*12180*/  IMAD R8, R6.reuse, UR7, R8 ;  /* 0x0000000706087c24 */ /* 0x040fe4000f8e0208 */
[----:B------:R-:W-:Y:S01]  /*12190*/  IMAD.WIDE.U32 R6, R6, UR6, R2 ;  /* 0x0000000606067c25 */ /* 0x000fe2000f8e0002 */
[----:B------:R-:W-:-:S03]  /*121a0*/  ULDC.64 UR6, c[0x0][0x2e8] ;  /* 0x0000ba0000067ab9 */ /* 0x000fc60000000a00 */
[----:B------:R-:W-:-:S03]  /*121b0*/  IMAD.WIDE.U32 R2, R18, UR4, R4 ;  /* 0x0000000412027c25 */ /* 0x000fc6000f8e0004 */
[----:B------:R-:W-:Y:S01]  /*121c0*/  IADD3 R4, P0, R2, UR6, RZ ;  /* 0x0000000602047c10 */ /* 0x000fe2000ff1e0ff */
[----:B------:R-:W-:-:S03]  /*121d0*/  IMAD.MOV.U32 R2, RZ, RZ, R6 ;  /* 0x000000ffff027224 */ /* 0x000fc600078e0006 */
[----:B------:R-:W-:Y:S01]  /*121e0*/  IADD3.X R5, R9, UR7, R3, P0, !PT ;  /* 0x0000000709057c10 */ /* 0x000fe200087fe403 */
[----:B------:R-:W-:Y:S02]  /*121f0*/  IMAD.IADD R3, R7, 0x1, R8 ;  /* 0x0000000107037824 */ /* 0x000fe400078e0208 */
[----:B------:R-:W-:Y:S01]  /*12200*/  IMAD.WIDE.U32 R2, R18, UR4, R2 ;  /* 0x0000000412027c25 */ /* 0x000fe2000f8e0002 */
[----:B------:R-:W-:Y:S02]  /*12210*/  UMOV UR4, 0xffffffff ;  /* 0xffffffff00047882 */ /* 0x000fe40000000000 */
[----:B------:R-:W-:-:S04]  /*12220*/  IADD3 R6, P0, R2, UR6, RZ ;  /* 0x0000000602067c10 */ /* 0x000fc8000ff1e0ff */
[----:B------:R-:W-:Y:S01]  /*12230*/  IADD3.X R8, R9, UR7, R3, P0, !PT ;  /* 0x0000000709087c10 */ /* 0x000fe200087fe403 */
[----:B----4-:R-:W-:Y:S01]  /*12240*/  IMAD R7, R19, 0x7800, R11 ;  /* 0x0000780013077824 */ /* 0x010fe200078e020b */
[----:B------:R-:W-:Y:S07]  /*12250*/  BRA.DIV UR4, `(.L_x_286) ;  /* 0x00000042040c7947 */ /* 0x000fee000b800000 */
[----:B------:R-:W4:Y:S01]  /*12260*/  SHFL.IDX PT, R2, R4, RZ, 0x1c1f ;  /* 0x001c1fff04027589 */ /* 0x000f2200000e0000 */
[----:B------:R-:W-:-:S03]  /*12270*/  IMAD.IADD R7, R16, 0x1, R7 ;  /* 0x0000000110077824 */ /* 0x000fc600078e0207 */
[----:B------:R-:W5:Y:S04]  /*12280*/  SHFL.IDX PT, R3, R5, RZ, 0x1c1f ;  /* 0x001c1fff05037589 */ /* 0x000f6800000e0000 */
[----:B------:R-:W-:Y:S04]  /*12290*/  SHFL.IDX PT, R9, R5, 0x2, 0x1c1f ;  /* 0x005c1f0005097f89 */ /* 0x000fe800000e0000 */
[----:B------:R-:W-:Y:S01]  /*122a0*/  SHFL.IDX PT, R8, R8, RZ, 0x1c1f ;  /* 0x001c1fff08087589 */ /* 0x000fe200000e0000 */
[----:B----4-:R-:W-:-:S05]  /*122b0*/  IADD3 R2, P0, R35, R2, RZ ;  /* 0x0000000223027210 */ /* 0x010fca0007f1e0ff */
[----:B-----5:R-:W-:-:S05]  /*122c0*/  IMAD.X R3, RZ, RZ, R3, P0 ;  /* 0x000000ffff037224 */ /* 0x020fca00000e0603 */
[----:B------:R-:W-:Y:S04]  /*122d0*/  LDGSTS.E.BYPASS.LTC128B.128 [R7+0x1a400], desc[UR50][R2.64], !P4 ;  /* 0x1a40000002077fae */ /* 0x000fe8000e101d72 */
[----:B------:R-:W-:Y:S04]  /*122e0*/  LDGSTS.E.BYPASS.LTC128B.128 [R7+0x1cc00], desc[UR50][R2.64+0x40], !P3 ;  /* 0x1cc0004002077fae */ /* 0x000fe8000d901d72 */
[----:B------:R4:W-:Y:S04]  /*122f0*/  LDGSTS.E.BYPASS.LTC128B.128 [R7+0x1f400], desc[UR50][R2.64+0x80], !P1 ;  /* 0x1f40008002077fae */ /* 0x0009e8000c901d72 */
[----:B----4-:R-:W4:Y:S04]  /*12300*/  SHFL.IDX PT, R2, R4, 0x1, 0x1c1f ;  /* 0x003c1f0004027f89 */ /* 0x010f2800000e0000 */
[----:B------:R-:W5:Y:S01]  /*12310*/  SHFL.IDX PT, R3, R5, 0x1, 0x1c1f ;  /* 0x003c1f0005037f89 */ /* 0x000f6200000e0000 */
[----:B----4-:R-:W-:-:S05]  /*12320*/  IADD3 R2, P0, R35, R2, RZ ;  /* 0x0000000223027210 */ /* 0x010fca0007f1e0ff */
[----:B-----5:R-:W-:-:S05]  /*12330*/  IMAD.X R3, RZ, RZ, R3, P0 ;  /* 0x000000ffff037224 */ /* 0x020fca00000e0603 */
[----:B------:R-:W-:Y:S04]  /*12340*/  LDGSTS.E.BYPASS.LTC128B.128 [R7+0x1ac00], desc[UR50][R2.64], !P4 ;  /* 0x1ac0000002077fae */ /* 0x000fe8000e101d72 */
[----:B------:R-:W-:Y:S04]  /*12350*/  LDGSTS.E.BYPASS.LTC128B.128 [R7+0x1d400], desc[UR50][R2.64+0x40], !P3 ;  /* 0x1d40004002077fae */ /* 0x000fe8000d901d72 */
[----:B------:R4:W-:Y:S04]  /*12360*/  LDGSTS.E.BYPASS.LTC128B.128 [R7+0x1fc00], desc[UR50][R2.64+0x80], !P1 ;  /* 0x1fc0008002077fae */ /* 0x0009e8000c901d72 */
[----:B----4-:R-:W4:Y:S02]  /*12370*/  SHFL.IDX PT, R2, R4, 0x2, 0x1c1f ;  /* 0x005c1f0004027f89 */ /* 0x010f2400000e0000 */
[----:B----4-:R-:W-:-:S05]  /*12380*/  IADD3 R2, P0, R35, R2, RZ ;  /* 0x0000000223027210 */ /* 0x010fca0007f1e0ff */
[----:B------:R-:W-:Y:S02]  /*12390*/  IMAD.X R3, RZ, RZ, R9, P0 ;  /* 0x000000ffff037224 */ /* 0x000fe400000e0609 */
[----:B------:R-:W-:Y:S04]  /*123a0*/  SHFL.IDX PT, R9, R5, 0x3, 0x1c1f ;  /* 0x007c1f0005097f89 */ /* 0x000fe800000e0000 */
[----:B------:R-:W-:Y:S04]  /*123b0*/  LDGSTS.E.BYPASS.LTC128B.128 [R7+0x1b400], desc[UR50][R2.64], !P4 ;  /* 0x1b40000002077fae */ /* 0x000fe8000e101d72 */
[----:B------:R-:W-:Y:S04]  /*123c0*/  LDGSTS.E.BYPASS.LTC128B.128 [R7+0x1dc00], desc[UR50][R2.64+0x40], !P3 ;  /* 0x1dc0004002077fae */ /* 0x000fe8000d901d72 */
[----:B------:R4:W-:Y:S04]  /*123d0*/  LDGSTS.E.BYPASS.LTC128B.128 [R7+0x20400], desc[UR50][R2.64+0x80], !P1 ;  /* 0x2040008002077fae */ /* 0x0009e8000c901d72 */
[----:B----4-:R-:W4:Y:S02]  /*123e0*/  SHFL.IDX PT, R2, R4, 0x3, 0x1c1f ;  /* 0x007c1f0004027f89 */ /* 0x010f2400000e0000 */
[----:B----4-:R-:W-:-:S05]  /*123f0*/  IADD3 R2, P0, R35, R2, RZ ;  /* 0x0000000223027210 */ /* 0x010fca0007f1e0ff */
[----:B------:R-:W-:-:S05]  /*12400*/  IMAD.X R3, RZ, RZ, R9, P0 ;  /* 0x000000ffff037224 */ /* 0x000fca00000e0609 */
[----:B------:R-:W-:Y:S04]  /*12410*/  LDGSTS.E.BYPASS.LTC128B.128 [R7+0x1bc00], desc[UR50][R2.64], !P4 ;  /* 0x1bc0000002077fae */ /* 0x000fe8000e101d72 */
[----:B------:R-:W-:Y:S04]  /*12420*/  LDGSTS.E.BYPASS.LTC128B.128 [R7+0x1e400], desc[UR50][R2.64+0x40], !P3 ;  /* 0x1e40004002077fae */ /* 0x000fe8000d901d72 */
[----:B------:R4:W-:Y:S04]  /*12430*/  LDGSTS.E.BYPASS.LTC128B.128 [R7+0x20c00], desc[UR50][R2.64+0x80], !P1 ;  /* 0x20c0008002077fae */ /* 0x0009e8000c901d72 */
[----:B----4-:R4:W0:Y:S02]  /*12440*/  SHFL.IDX PT, R2, R6, RZ, 0x1c1f ;  /* 0x001c1fff06027589 */ /* 0x01082400000e0000 */
.L_x_395:
[----:B0-----:R-:W-:-:S05]  /*12450*/  IADD3 R2, P0, R35, R2, RZ ;  /* 0x0000000223027210 */ /* 0x001fca0007f1e0ff */
[----:B------:R-:W-:Y:S01]  /*12460*/  IMAD.X R3, RZ, RZ, R8, P0 ;  /* 0x000000ffff037224 */ /* 0x000fe200000e0608 */
[----:B------:R-:W-:-:S04]  /*12470*/  PLOP3.LUT P0, PT, PT, PT, PT, 0x80, 0x0 ;  /* 0x000000000000781c */ /* 0x000fc80003f0f070 */
[----:B------:R-:W-:Y:S01]  /*12480*/  @!PT LDS RZ, [RZ] ;  /* 0x00000000fffff984 */ /* 0x000fe20000000800 */
[----:B------:R-:W-:Y:S01]  /*12490*/  @!PT LDS RZ, [RZ] ;  /* 0x00000000fffff984 */ /* 0x000fe20000000800 */
[----:B------:R-:W-:Y:S01]  /*124a0*/  @!PT LDS RZ, [RZ] ;  /* 0x00000000fffff984 */ /* 0x000fe20000000800 */
[----:B------:R0:W-:Y:S04]  /*124b0*/  LDGSTS.E.BYPASS.LTC128B.128 [R7+0x1c400], desc[UR50][R2.64], !P4 ;  /* 0x1c40000002077fae */ /* 0x0001e8000e101d72 */
[----:B------:R0:W-:Y:S04]  /*124c0*/  LDGSTS.E.BYPASS.LTC128B.128 [R7+0x1ec00], desc[UR50][R2.64+0x40], !P3 ;  /* 0x1ec0004002077fae */ /* 0x0001e8000d901d72 */
[----:B------:R0:W-:Y:S01]  /*124d0*/  LDGSTS.E.BYPASS.LTC128B.128 [R7+0x21400], desc[UR50][R2.64+0x80], !P1 ;  /* 0x2140008002077fae */ /* 0x0001e2000c901d72 */
[----:B------:R-:W-:Y:S01]  /*124e0*/  NOP ;  /* 0x0000000000007918 */ /* 0x000fe20000000000 */
.L_x_287:
[----:B------:R-:W-:Y:S02]  /*124f0*/  PLOP3.LUT P1, PT, P1, P0, PT, 0xa2, 0x0 ;  /* 0x000000000000781c */ /* 0x000fe40000f21472 */
[----:B------:R-:W-:-:S08]  /*12500*/  @P0 R2UR P1, UR4, R0 ;  /* 0x00000000000402ca */ /* 0x000fd00000020000 */
[----:B------:R-:W-:-:S05]  /*12510*/  @P0 PLOP3.LUT P0, PT, P1, PT, PT, 0x80, 0x0 ;  /* 0x000000000000081c */ /* 0x000fca0000f0f070 */
[----:B------:R-:W-:Y:S01]  /*12520*/  @!P1 SYNCS.ARRIVE.TRANS64.RED.A0T1 RZ, [UR4+0x29830], RZ ;  /* 0x029830ffffff99a7 */ /* 0x000fe20008200404 */
[----:B------:R-:W-:Y:S07]  /*12530*/  @!P1 ARRIVES.LDGSTSBAR.64.TRANSCNT [UR4+0x29830] ;  /* 0x02983000ff0099b0 */ /* 0x000fee0008000a84 */
[----:B------:R-:W-:Y:S05]  /*12540*/  @P0 BRA.U.ANY `(.L_x_287) ;  /* 0xfffffffd00e80947 */ /* 0x000fea000393ffff */
[----:B------:R-:W-:Y:S01]  /*12550*/  NOP ;  /* 0x0000000000007918 */ /* 0x000fe20000000000 */
[----:B0-----:R-:W-:-:S05]  /*12560*/  IMAD.U32 R2, RZ, RZ, UR44 ;  /* 0x0000002cff027e24 */ /* 0x001fca000f8e00ff */
[----:B------:R-:W-:-:S13]  /*12570*/  ISETP.NE.AND P3, PT, R2, 0x3, PT ;  /* 0x000000030200780c */ /* 0x000fda0003f65270 */
[----:B------:R-:W-:Y:S05]  /*12580*/  @!P3 BRA `(.L_x_288) ;  /* 0x000000000004b947 */ /* 0x000fea0003800000 */
[----:B------:R-:W-:Y:S01]  /*12590*/  BPT.TRAP 0x1 ;  /* 0x000000040000795c */ /* 0x000fe20000300000 */
.L_x_288:
[----:B------:R2:W-:Y:S02]  /*125a0*/  SYNCS.ARRIVE.TRANS64.A1T0 RZ, [R0+URZ+0x29830], RZ ;  /* 0x029830ff00ff79a7 */ /* 0x0005e4000810003f */
[----:B--23--:R-:W-:-:S05]  /*125b0*/  IMAD.U32 R0, RZ, RZ, UR46 ;  /* 0x0000002eff007e24 */ /* 0x00cfca000f8e00ff */
[----:B------:R-:W-:-:S13]  /*125c0*/  ISETP.NE.AND P0, PT, R0, 0x3, PT ;  /* 0x000000030000780c */ /* 0x000fda0003f05270 */
[----:B------:R-:W-:Y:S05]  /*125d0*/  @!P0 BRA `(.L_x_289) ;  /* 0x0000000000048947 */ /* 0x000fea0003800000 */
[----:B------:R-:W-:Y:S01]  /*125e0*/  BPT.TRAP 0x1 ;  /* 0x000000040000795c */ /* 0x000fe20000300000 */
.L_x_289:
[----:B------:R-:W-:Y:S01]  /*125f0*/  LOP3.LUT R3, R20, 0x1, RZ, 0x3c, !PT ;  /* 0x0000000114037812 */ /* 0x000fe200078e3cff */
[----:B------:R-:W-:Y:S01]  /*12600*/  IMAD R0, R10, 0x8, R16 ;  /* 0x000000080a007824 */ /* 0x000fe200078e0210 */
[----:B------:R-:W-:Y:S02]  /*12610*/  BSSY B0, `(.L_x_290) ;  /* 0x0000004000007945 */ /* 0x000fe40003800000 */
[----:B------:R-:W-:-:S04]  /*12620*/  SHF.L.U32 R3, R3, 0x1f, RZ ;  /* 0x0000001f03037819 */ /* 0x000fc800000006ff */
[----:B------:R-:W0:Y:S02]  /*12630*/  SYNCS.PHASECHK.TRANS64.TRYWAIT P1, [R0+URZ+0x29870], R3 ;  /* 0x02987003000075a7 */ /* 0x000e24000802017f */
[----:B0-----:R-:W-:Y:S05]  /*12640*/  @!P1 BRA `(.L_x_291) ;  /* 0x0000004000909947 */ /* 0x001fea0003800000 */
.L_x_396:
[----:B------:R-:W-:Y:S05]  /*12650*/  BSYNC B0 ;  /* 0x0000000000007941 */ /* 0x000fea0003800000 */
.L_x_290:
[----:B------:R-:W-:-:S05]  /*12660*/  IMAD.U32 R2, RZ, RZ, UR44 ;  /* 0x0000002cff027e24 */ /* 0x000fca000f8e00ff */
[----:B------:R-:W-:-:S13]  /*12670*/  ISETP.NE.AND P1, PT, R2, 0x3, PT ;  /* 0x000000030200780c */ /* 0x000fda0003f25270 */
[----:B------:R-:W-:Y:S05]  /*12680*/  @!P1 BRA `(.L_x_292) ;  /* 0x0000000000049947 */ /* 0x000fea0003800000 */
[----:B------:R-:W-:Y:S01]  /*12690*/  BPT.TRAP 0x1 ;  /* 0x000000040000795c */ /* 0x000fe20000300000 */
.L_x_292:
[----:B0-----:R-:W-:Y:S01]  /*126a0*/  SHF.L.U32 R3, R20, 0x1f, RZ ;  /* 0x0000001f14037819 */ /* 0x001fe200000006ff */
[----:B------:R-:W-:-:S03]  /*126b0*/  IMAD R12, R10, 0x5000, RZ ;  /* 0x000050000a0c7824 */ /* 0x000fc600078e02ff */
[----:B------:R-:W0:Y:S02]  /*126c0*/  SYNCS.PHASECHK.TRANS64.TRYWAIT P1, [R0+URZ+0x29860], R3 ;  /* 0x02986003000075a7 */ /* 0x000e24000802017f */
[----:B0-----:R-:W-:Y:S05]  /*126d0*/  @!P1 BRA `(.L_x_293) ;  /* 0x0000004000809947 */ /* 0x001fea0003800000 */
.L_x_397:
[----:B------:R-:W0:Y:S04]  /*126e0*/  LDL R4, [R1+0x1c] ;  /* 0x00001c0001047983 */ /* 0x000e280000100800 */
[----:B------:R-:W2:Y:S04]  /*126f0*/  LDL R2, [R1+0x20] ;  /* 0x0000200001027983 */ /* 0x000ea80000100800 */
[----:B------:R-:W1:Y:S01]  /*12700*/  LDL R13, [R1+0x18] ;  /* 0x00001800010d7983 */ /* 0x000e620000100800 */
[----:B------:R-:W-:Y:S05]  /*12710*/  WARPSYNC.ALL ;  /* 0x0000000000007948 */ /* 0x000fea0003800000 */
[----:B------:R-:W-:-:S05]  /*12720*/  IMAD.U32 R25, RZ, RZ, UR44 ;  /* 0x0000002cff197e24 */ /* 0x000fca000f8e00ff */
[----:B------:R-:W-:Y:S02]  /*12730*/  ISETP.NE.AND P1, PT, R25, 0x3, PT ;  /* 0x000000031900780c */ /* 0x000fe40003f25270 */
[----:B0-----:R-:W-:-:S05]  /*12740*/  LOP3.LUT R3, R12, R4, RZ, 0xfc, !PT ;  /* 0x000000040c037212 */ /* 0x001fca00078efcff */
[----:B------:R-:W-:Y:S01]  /*12750*/  IMAD.IADD R3, R16, 0x1, R3 ;  /* 0x0000000110037824 */ /* 0x000fe200078e0203 */
[----:B-1----:R-:W-:-:S03]  /*12760*/  LOP3.LUT R24, R12, R13, RZ, 0xfc, !PT ;  /* 0x0000000d0c187212 */ /* 0x002fc600078efcff */
[----:B--2---:R-:W-:Y:S01]  /*12770*/  IMAD.IADD R2, R2, 0x1, R3 ;  /* 0x0000000102027824 */ /* 0x004fe200078e0203 */
[----:B----4-:R-:W0:Y:S01]  /*12780*/  LDSM.16.MT88.4 R4, [R3+0xa400] ;  /* 0x00a400000304783b */ /* 0x010e220000004200 */
[----:B------:R-:W-:Y:S01]  /*12790*/  IMAD.IADD R24, R16, 0x1, R24 ;  /* 0x0000000110187824 */ /* 0x000fe200078e0218 */
[C-C-:B0-----:R-:W-:Y:S02]  /*127a0*/  PRMT R8, R4.reuse, 0x6420, R5.reuse ;  /* 0x0000642004087816 */ /* 0x141fe40000000005 */
[----:B------:R-:W-:Y:S02]  /*127b0*/  PRMT R9, R4, 0x7531, R5 ;  /* 0x0000753104097816 */ /* 0x000fe40000000005 */
[C-C-:B------:R-:W-:Y:S02]  /*127c0*/  PRMT R10, R6.reuse, 0x6420, R7.reuse ;  /* 0x00006420060a7816 */ /* 0x140fe40000000007 */
[----:B------:R-:W-:Y:S02]  /*127d0*/  PRMT R11, R6, 0x7531, R7 ;  /* 0x00007531060b7816 */ /* 0x000fe40000000007 */
[----:B------:R-:W0:Y:S04]  /*127e0*/  LDSM.16.MT88.4 R4, [R2+0xa400] ;  /* 0x00a400000204783b */ /* 0x000e280000004200 */
[----:B------:R-:W-:Y:S01]  /*127f0*/  STSM.16.M88.4 [R24+0x400], R8 ;  /* 0x0004000818007844 */ /* 0x000fe20000000200 */
[----:B0-----:R-:W-:-:S02]  /*12800*/  PRMT R12, R4, 0x6420, R5 ;  /* 0x00006420040c7816 */ /* 0x001fc40000000005 */
[----:B------:R-:W-:Y:S02]  /*12810*/  PRMT R13, R4, 0x7531, R5 ;  /* 0x00007531040d7816 */ /* 0x000fe40000000005 */
[C-C-:B------:R-:W-:Y:S02]  /*12820*/  PRMT R14, R6.reuse, 0x6420, R7.reuse ;  /* 0x00006420060e7816 */ /* 0x140fe40000000007 */
[----:B------:R-:W-:-:S05]  /*12830*/  PRMT R15, R6, 0x7531, R7 ;  /* 0x00007531060f7816 */ /* 0x000fca0000000007 */
[----:B------:R-:W-:Y:S04]  /*12840*/  STSM.16.M88.4 [R24+0xc00], R12 ;  /* 0x000c000c18007844 */ /* 0x000fe80000000200 */
[----:B------:R-:W0:Y:S02]  /*12850*/  LDSM.16.MT88.4 R8, [R3+0xb400] ;  /* 0x00b400000308783b */ /* 0x000e240000004200 */
[C-C-:B0-----:R-:W-:Y:S02]  /*12860*/  PRMT R4, R8.reuse, 0x6420, R9.reuse ;  /* 0x0000642008047816 */ /* 0x141fe40000000009 */
[----:B------:R-:W-:Y:S02]  /*12870*/  PRMT R5, R8, 0x7531, R9 ;  /* 0x0000753108057816 */ /* 0x000fe40000000009 */
[----:B------:R-:W-:-:S02]  /*12880*/  PRMT R6, R10, 0x6420, R11 ;  /* 0x000064200a067816 */ /* 0x000fc4000000000b */
[----:B------:R-:W-:Y:S02]  /*12890*/  PRMT R7, R10, 0x7531, R11 ;  /* 0x000075310a077816 */ /* 0x000fe4000000000b */
[----:B------:R-:W0:Y:S04]  /*128a0*/  LDSM.16.MT88.4 R8, [R2+0xb400] ;  /* 0x00b400000208783b */ /* 0x000e280000004200 */
[----:B------:R-:W-:Y:S01]  /*128b0*/  STSM.16.M88.4 [R24+0x1400], R4 ;  /* 0x0014000418007844 */ /* 0x000fe20000000200 */
[C-C-:B0-----:R-:W-:Y:S02]  /*128c0*/  PRMT R20, R8.reuse, 0x6420, R9.reuse ;  /* 0x0000642008147816 */ /* 0x141fe40000000009 */
[----:B------:R-:W-:Y:S02]  /*128d0*/  PRMT R21, R8, 0x7531, R9 ;  /* 0x0000753108157816 */ /* 0x000fe40000000009 */
[----:B------:R-:W-:-:S02]  /*128e0*/  PRMT R22, R10, 0x6420, R11 ;  /* 0x000064200a167816 */ /* 0x000fc4000000000b */
        /* <DEDUP_REMOVED lines=20> */
[----:B------:R0:W-:Y:S02]  /*12a30*/  STSM.16.M88.4 [R24+0x3400], R4 ;  /* 0x0034000418007844 */ /* 0x0001e40000000200 */
[C-C-:B0-----:R-:W-:Y:S02]  /*12a40*/  PRMT R4, R8.reuse, 0x6420, R9.reuse ;  /* 0x0000642008047816 */ /* 0x141fe40000000009 */
[----:B------:R-:W-:-:S02]  /*12a50*/  PRMT R5, R8, 0x7531, R9 ;  /* 0x0000753108057816 */ /* 0x000fc40000000009 */
[C-C-:B------:R-:W-:Y:S02]  /*12a60*/  PRMT R6, R10.reuse, 0x6420, R11.reuse ;  /* 0x000064200a067816 */ /* 0x140fe4000000000b */
[----:B------:R-:W-:-:S05]  /*12a70*/  PRMT R7, R10, 0x7531, R11 ;  /* 0x000075310a077816 */ /* 0x000fca000000000b */
[----:B------:R-:W-:Y:S04]  /*12a80*/  STSM.16.M88.4 [R24+0x3c00], R4 ;  /* 0x003c000418007844 */ /* 0x000fe80000000200 */
[----:B------:R-:W0:Y:S04]  /*12a90*/  LDSM.16.MT88.4 R8, [R3+0xe400] ;  /* 0x00e400000308783b */ /* 0x000e280000004200 */
        /* <DEDUP_REMOVED lines=19> */
.L_x_294:
[----:B-1----:R1:W-:Y:S01]  /*12bd0*/  SYNCS.ARRIVE.TRANS64.A1T0 RZ, [R0+URZ+0x29850], RZ ;  /* 0x029850ff00ff79a7 */ /* 0x0023e2000810003f */
[----:B------:R-:W-:Y:S06]  /*12be0*/  BAR.SYNC.DEFER_BLOCKING 0x2, 0x80 ;  /* 0x0082000000007b1d */ /* 0x000fec0000010000 */
[----:B------:R-:W-:Y:S05]  /*12bf0*/  @!P0 BRA `(.L_x_295) ;  /* 0x0000000000048947 */ /* 0x000fea0003800000 */
[----:B------:R-:W-:Y:S01]  /*12c00*/  BPT.TRAP 0x1 ;  /* 0x000000040000795c */ /* 0x000fe20000300000 */
.L_x_295:
[----:B------:R-:W2:Y:S01]  /*12c10*/  LDL R2, [R1+0x10] ;  /* 0x0000100001027983 */ /* 0x000ea20000100800 */
[----:B-1----:R-:W-:Y:S02]  /*12c20*/  VIADD R0, R0, 0x29880 ;  /* 0x0002988000007836 */ /* 0x002fe40000000000 */
[----:B------:R-:W-:Y:S02]  /*12c30*/  IMAD.MOV.U32 R20, RZ, RZ, R32 ;  /* 0x000000ffff147224 */ /* 0x000fe400078e0020 */
[----:B0-----:R-:W-:Y:S01]  /*12c40*/  IMAD.MOV.U32 R10, RZ, RZ, R19 ;  /* 0x000000ffff0a7224 */ /* 0x001fe200078e0013 */
[----:B--2---:R-:W-:-:S04]  /*12c50*/  PRMT R0, R2, 0x654, R0 ;  /* 0x0000065402007816 */ /* 0x004fc80000000000 */
[----:B------:R2:W-:Y:S01]  /*12c60*/  SYNCS.ARRIVE.TRANS64.RED.A1T0 RZ, [R0+URZ], RZ ;  /* 0x000000ff00ff79a7 */ /* 0x0005e2000810043f */
[----:B------:R-:W-:Y:S05]  /*12c70*/  @P2 BRA `(.L_x_296) ;  /* 0xffffffe800482947 */ /* 0x000fea000383ffff */
.L_x_276:
[----:B--2---:R-:W2:Y:S01]  /*12c80*/  S2R R0, SR_TID.X ;  /* 0x0000000000007919 */ /* 0x004ea20000002100 */
[----:B------:R-:W-:Y:S01]  /*12c90*/  BSSY B0, `(.L_x_297) ;  /* 0x0000013000007945 */ /* 0x000fe20003800000 */
[----:B--2---:R-:W-:Y:S01]  /*12ca0*/  LOP3.LUT R2, R0, 0x7f, RZ, 0xc0, !PT ;  /* 0x0000007f00027812 */ /* 0x004fe200078ec0ff */
[----:B------:R-:W-:-:S03]  /*12cb0*/  IMAD.U32 R0, RZ, RZ, UR46 ;  /* 0x0000002eff007e24 */ /* 0x000fc6000f8e00ff */
[----:B------:R-:W-:Y:S02]  /*12cc0*/  ISETP.NE.AND P1, PT, R2, RZ, PT ;  /* 0x000000ff0200720c */ /* 0x000fe40003f25270 */
[----:B------:R-:W-:-:S11]  /*12cd0*/  ISETP.NE.AND P0, PT, R0, 0x3, PT ;  /* 0x000000030000780c */ /* 0x000fd60003f05270 */
[----:B------:R-:W-:Y:S05]  /*12ce0*/  @P1 BRA `(.L_x_298) ;  /* 0x0000000000341947 */ /* 0x000fea0003800000 */
[----:B------:R-:W2:Y:S01]  /*12cf0*/  S2R R5, SR_LANEID ;  /* 0x0000000000057919 */ /* 0x000ea20000000000 */
[----:B------:R-:W-:Y:S01]  /*12d00*/  VOTEU.ANY UR4, UPT, PT ;  /* 0x0000000000047886 */ /* 0x000fe200038e0100 */
[----:B0-----:R-:W0:Y:S01]  /*12d10*/  LDC.64 R2, c[0x0][0xc60] ;  /* 0x00031800ff027b82 */ /* 0x001e220000000a00 */
[----:B------:R-:W2:Y:S02]  /*12d20*/  FLO.U32 R0, UR4 ;  /* 0x0000000400007d00 */ /* 0x000ea400080e0000 */
[----:B--2---:R-:W-:-:S06]  /*12d30*/  ISETP.EQ.U32.AND P1, PT, R0, R5, PT ;  /* 0x000000050000720c */ /* 0x004fcc0003f22070 */
[----:B------:R-:W0:Y:S07]  /*12d40*/  POPC R5, UR4 ;  /* 0x0000000400057d09 */ /* 0x000e2e0008000000 */
[----:B0-----:R-:W2:Y:S01]  /*12d50*/  @P1 ATOMG.E.ADD.STRONG.GPU PT, R3, desc[UR50][R2.64], R5 ;  /* 0x00000005020319a8 */ /* 0x001ea200081ee1f2 */
[----:B------:R-:W0:Y:S02]  /*12d60*/  S2R R4, SR_LTMASK ;  /* 0x0000000000047919 */ /* 0x000e240000003900 */
[----:B0-----:R-:W-:-:S04]  /*12d70*/  LOP3.LUT R4, R4, UR4, RZ, 0xc0, !PT ;  /* 0x0000000404047c12 */ /* 0x001fc8000f8ec0ff */
[----:B------:R-:W0:Y:S01]  /*12d80*/  POPC R7, R4 ;  /* 0x0000000400077309 */ /* 0x000e220000000000 */
[----:B--2---:R-:W0:Y:S02]  /*12d90*/  SHFL.IDX PT, R0, R3, R0, 0x1f ;  /* 0x00001f0003007589 */ /* 0x004e2400000e0000 */
[----:B0-----:R-:W-:-:S05]  /*12da0*/  IADD3 R0, R0, UR47, R7 ;  /* 0x0000002f00007c10 */ /* 0x001fca000fffe007 */
[----:B------:R2:W-:Y:S02]  /*12db0*/  STL [R1], R0 ;  /* 0x0000000001007387 */ /* 0x0005e40000100800 */
.L_x_298:
[----:B------:R-:W-:Y:S05]  /*12dc0*/  BSYNC B0 ;  /* 0x0000000000007941 */ /* 0x000fea0003800000 */
.L_x_297:
[----:B------:R-:W-:Y:S05]  /*12dd0*/  @!P0 BRA `(.L_x_299) ;  /* 0x0000000000048947 */ /* 0x000fea0003800000 */
[----:B------:R-:W-:Y:S01]  /*12de0*/  BPT.TRAP 0x1 ;  /* 0x000000040000795c */ /* 0x000fe20000300000 */
.L_x_299:
[----:B0-----:R-:W-:Y:S01]  /*12df0*/  LOP3.LUT R3, R32, 0x1, RZ, 0x3c, !PT ;  /* 0x0000000120037812 */ /* 0x001fe200078e3cff */
[----:B------:R-:W-:Y:S01]  /*12e00*/  IMAD R18, R19, 0x8, R16 ;  /* 0x0000000813127824 */ /* 0x000fe200078e0210 */
[----:B------:R-:W-:Y:S02]  /*12e10*/  BSSY B0, `(.L_x_300) ;  /* 0x0000004000007945 */ /* 0x000fe40003800000 */
[----:B------:R-:W-:-:S04]  /*12e20*/  SHF.L.U32 R3, R3, 0x1f, RZ ;  /* 0x0000001f03037819 */ /* 0x000fc800000006ff */
[----:B------:R-:W0:Y:S02]  /*12e30*/  SYNCS.PHASECHK.TRANS64.TRYWAIT P1, [R18+URZ+0x29870], R3 ;  /* 0x02987003120075a7 */ /* 0x000e24000802017f */
[----:B0-----:R-:W-:Y:S05]  /*12e40*/  @!P1 BRA `(.L_x_301) ;  /* 0x0000003800b89947 */ /* 0x001fea0003800000 */
.L_x_398:
[----:B------:R-:W-:Y:S05]  /*12e50*/  BSYNC B0 ;  /* 0x0000000000007941 */ /* 0x000fea0003800000 */
.L_x_300:
[----:B--2---:R-:W-:-:S05]  /*12e60*/  IMAD.U32 R0, RZ, RZ, UR44 ;  /* 0x0000002cff007e24 */ /* 0x004fca000f8e00ff */
[----:B------:R-:W-:-:S13]  /*12e70*/  ISETP.NE.AND P1, PT, R0, 0x3, PT ;  /* 0x000000030000780c */ /* 0x000fda0003f25270 */
[----:B------:R-:W-:Y:S05]  /*12e80*/  @!P1 BRA `(.L_x_302) ;  /* 0x0000000000049947 */ /* 0x000fea0003800000 */
[----:B------:R-:W-:Y:S01]  /*12e90*/  BPT.TRAP 0x1 ;  /* 0x000000040000795c */ /* 0x000fe20000300000 */
.L_x_302:
[----:B0-----:R-:W-:-:S04]  /*12ea0*/  SHF.L.U32 R3, R32, 0x1f, RZ ;  /* 0x0000001f20037819 */ /* 0x001fc800000006ff */
[----:B------:R-:W0:Y:S02]  /*12eb0*/  SYNCS.PHASECHK.TRANS64.TRYWAIT P1, [R18+URZ+0x29860], R3 ;  /* 0x02986003120075a7 */ /* 0x000e24000802017f */
[----:B0-----:R-:W-:Y:S05]  /*12ec0*/  @!P1 BRA `(.L_x_303) ;  /* 0x0000003800ac9947 */ /* 0x001fea0003800000 */
.L_x_399:
[----:B------:R-:W0:Y:S04]  /*12ed0*/  LDL R2, [R1+0x1c] ;  /* 0x00001c0001027983 */ /* 0x000e280000100800 */
[----:B------:R-:W2:Y:S04]  /*12ee0*/  LDL R13, [R1+0x20] ;  /* 0x00002000010d7983 */ /* 0x000ea80000100800 */
[----:B------:R-:W3:Y:S01]  /*12ef0*/  LDL R12, [R1+0x18] ;  /* 0x00001800010c7983 */ /* 0x000ee20000100800 */
[----:B------:R-:W-:Y:S01]  /*12f00*/  IMAD R0, R19, 0x5000, RZ ;  /* 0x0000500013007824 */ /* 0x000fe200078e02ff */
[----:B------:R-:W-:Y:S05]  /*12f10*/  WARPSYNC.ALL ;  /* 0x0000000000007948 */ /* 0x000fea0003800000 */
[----:B------:R-:W-:-:S05]  /*12f20*/  IMAD.U32 R24, RZ, RZ, UR44 ;  /* 0x0000002cff187e24 */ /* 0x000fca000f8e00ff */
[----:B------:R-:W-:Y:S02]  /*12f30*/  ISETP.NE.AND P1, PT, R24, 0x3, PT ;  /* 0x000000031800780c */ /* 0x000fe40003f25270 */
[----:B0-----:R-:W-:-:S05]  /*12f40*/  LOP3.LUT R3, R0, R2, RZ, 0xfc, !PT ;  /* 0x0000000200037212 */ /* 0x001fca00078efcff */
[----:B------:R-:W-:-:S04]  /*12f50*/  IMAD.IADD R2, R16, 0x1, R3 ;  /* 0x0000000110027824 */ /* 0x000fc800078e0203 */
[----:B--2---:R-:W-:Y:S01]  /*12f60*/  IMAD.IADD R3, R13, 0x1, R2 ;  /* 0x000000010d037824 */ /* 0x004fe200078e0202 */
[----:B------:R-:W0:Y:S01]  /*12f70*/  LDSM.16.MT88.4 R8, [R2+0xa400] ;  /* 0x00a400000208783b */ /* 0x000e220000004200 */
[----:B---3--:R-:W-:-:S05]  /*12f80*/  LOP3.LUT R13, R0, R12, RZ, 0xfc, !PT ;  /* 0x0000000c000d7212 */ /* 0x008fca00078efcff */
        /* <DEDUP_REMOVED lines=21> */
[----:B-1----:R-:W-:-:S02]  /*130e0*/  PRMT R22, R10, 0x6420, R11 ;  /* 0x000064200a167816 */ /* 0x002fc4000000000b */
        /* <DEDUP_REMOVED lines=46> */
.L_x_304:
[----:B-1----:R1:W-:Y:S01]  /*133d0*/  SYNCS.ARRIVE.TRANS64.A1T0 RZ, [R18+URZ+0x29850], RZ ;  /* 0x029850ff12ff79a7 */ /* 0x0023e2000810003f */
[----:B------:R-:W-:Y:S06]  /*133e0*/  BAR.SYNC.DEFER_BLOCKING 0x2, 0x80 ;  /* 0x0082000000007b1d */ /* 0x000fec0000010000 */
[----:B------:R-:W-:Y:S05]  /*133f0*/  @!P0 BRA `(.L_x_305) ;  /* 0x0000000000048947 */ /* 0x000fea0003800000 */
[----:B------:R-:W-:Y:S01]  /*13400*/  BPT.TRAP 0x1 ;  /* 0x000000040000795c */ /* 0x000fe20000300000 */
.L_x_305:
[----:B0-----:R-:W2:Y:S01]  /*13410*/  LDL R0, [R1+0x10] ;  /* 0x0000100001007983 */ /* 0x001ea20000100800 */
[----:B-1----:R-:W-:Y:S02]  /*13420*/  VIADD R18, R18, 0x29880 ;  /* 0x0002988012127836 */ /* 0x002fe40000000000 */
[----:B------:R-:W-:-:S05]  /*13430*/  VIADD R19, R19, 0x1 ;  /* 0x0000000113137836 */ /* 0x000fca0000000000 */
[----:B------:R-:W-:-:S04]  /*13440*/  ISETP.NE.AND P0, PT, R19, 0x2, PT ;  /* 0x000000021300780c */ /* 0x000fc80003f05270 */
[----:B------:R-:W-:Y:S02]  /*13450*/  SEL R3, RZ, 0x1, P0 ;  /* 0x00000001ff037807 */ /* 0x000fe40000000000 */
[----:B------:R-:W-:Y:S02]  /*13460*/  SEL R19, R19, RZ, P0 ;  /* 0x000000ff13137207 */ /* 0x000fe40000000000 */
[----:B------:R-:W-:Y:S02]  /*13470*/  LOP3.LUT R32, R32, R3, RZ, 0x3c, !PT ;  /* 0x0000000320207212 */ /* 0x000fe400078e3cff */
[----:B--2---:R-:W-:-:S04]  /*13480*/  PRMT R18, R0, 0x654, R18 ;  /* 0x0000065400127816 */ /* 0x004fc80000000012 */
[----:B------:R1:W-:Y:S03]  /*13490*/  SYNCS.ARRIVE.TRANS64.RED.A1T0 RZ, [R18+URZ], RZ ;  /* 0x000000ff12ff79a7 */ /* 0x0003e6000810043f */
.L_x_244:
[----:B------:R-:W-:Y:S05]  /*134a0*/  BSYNC B7 ;  /* 0x0000000000077941 */ /* 0x000fea0003800000 */
.L_x_242:
[----:B------:R-:W-:-:S13]  /*134b0*/  LOP3.LUT P0, RZ, R17, 0x200, RZ, 0xc0, !PT ;  /* 0x0000020011ff7812 */ /* 0x000fda000780c0ff */
[----:B------:R-:W-:Y:S05]  /*134c0*/  @!P0 BRA `(.L_x_306) ;  /* 0x0000000000348947 */ /* 0x000fea0003800000 */
[----:B------:R-:W0:Y:S08]  /*134d0*/  S2UR UR4, SR_CgaCtaId ;  /* 0x00000000000479c3 */ /* 0x000e300000008800 */
[----:B------:R-:W-:Y:S01]  /*134e0*/  BAR.SYNC.DEFER_BLOCKING 0x5, 0x180 ;  /* 0x0146000000007b1d */ /* 0x000fe20000010000 */
[----:B------:R-:W-:Y:S01]  /*134f0*/  MOV R16, 0x400 ;  /* 0x0000040000107802 */ /* 0x000fe20000000f00 */
[----:B0-----:R-:W-:-:S05]  /*13500*/  IMAD.U32 R0, RZ, RZ, UR4 ;  /* 0x00000004ff007e24 */ /* 0x001fca000f8e00ff */
[----:B------:R-:W-:Y:S01]  /*13510*/  LEA R16, R0, R16, 0x18 ;  /* 0x0000001000107211 */ /* 0x000fe200078ec0ff */
[----:B------:R-:W-:Y:S04]  /*13520*/  STL [R1+0x10], R0 ;  /* 0x0000100001007387 */ /* 0x000fe80000100800 */
[----:B------:R-:W0:Y:S04]  /*13530*/  LDS.128 R4, [R16+0x298d0] ;  /* 0x0298d00010047984 */ /* 0x000e280000000c00 */
[----:B0-----:R0:W-:Y:S01]  /*13540*/  STL.64 [R1], R4 ;  /* 0x0000000401007387 */ /* 0x0011e20000100a00 */
[----:B------:R-:W-:-:S03]  /*13550*/  IMAD.MOV.U32 R0, RZ, RZ, R7 ;  /* 0x000000ffff007224 */ /* 0x000fc600078e0007 */
[----:B------:R0:W-:Y:S02]  /*13560*/  STL [R1+0x8], R6 ;  /* 0x0000080601007387 */ /* 0x0001e40000100800 */
[----:B------:R-:W-:Y:S01]  /*13570*/  R2UR UR39, R0 ;  /* 0x00000000002772ca */ /* 0x000fe200000e0000 */
[----:B------:R-:W-:Y:S06]  /*13580*/  BAR.ARV 0x4, 0x180 ;  /* 0x0106000000007b1d */ /* 0x000fec0000002000 */
[----:B------:R-:W-:Y:S08]  /*13590*/  BRA `(.L_x_307) ;  /* 0x0000000800e07947 */ /* 0x000ff00003800000 */
.L_x_306:
[----:B0-----:R-:W2:Y:S01]  /*135a0*/  LDL.LU R0, [R1] ;  /* 0x0000000001007983 */ /* 0x001ea20000300800 */
[----:B------:R-:W-:Y:S01]  /*135b0*/  ULDC UR4, c[0x0][0xc3c] ;  /* 0x00030f0000047ab9 */ /* 0x000fe20000000800 */
[----:B------:R-:W0:Y:S02]  /*135c0*/  S2R R2, SR_TID.X ;  /* 0x0000000000027919 */ /* 0x000e240000002100 */
[----:B0-----:R-:W-:-:S04]  /*135d0*/  LOP3.LUT R9, R2, 0x1f, RZ, 0xc0, !PT ;  /* 0x0000001f02097812 */ /* 0x001fc800078ec0ff */
[C---:B------:R-:W-:Y:S01]  /*135e0*/  ISETP.NE.AND P0, PT, R9.reuse, 0x1f, PT ;  /* 0x0000001f0900780c */ /* 0x040fe20003f05270 */
[----:B------:R-:W-:-:S05]  /*135f0*/  VIADD R7, R9, UR39 ;  /* 0x0000002709077c36 */ /* 0x000fca0008000000 */
[----:B------:R-:W-:Y:S01]  /*13600*/  ISETP.GE.OR P1, PT, R7, UR4, !P0 ;  /* 0x0000000407007c0c */ /* 0x000fe2000c726670 */
[----:B------:R-:W-:-:S12]  /*13610*/  ULDC UR4, c[0x0][0xc3c] ;  /* 0x00030f0000047ab9 */ /* 0x000fd80000000800 */
[----:B------:R-:W0:Y:S08]  /*13620*/  @!P1 LDC.64 R2, c[0x0][0xc80] ;  /* 0x00032000ff029b82 */ /* 0x000e300000000a00 */
[----:B------:R-:W3:Y:S01]  /*13630*/  @!P1 LDC.64 R4, c[0x0][0xc78] ;  /* 0x00031e00ff049b82 */ /* 0x000ee20000000a00 */
[----:B0-----:R-:W-:-:S04]  /*13640*/  @!P1 IMAD.WIDE R2, R7, 0x4, R2 ;  /* 0x0000000407029825 */ /* 0x001fc800078e0202 */
[----:B--2---:R-:W-:Y:S02]  /*13650*/  IMAD.MOV.U32 R10, RZ, RZ, R0 ;  /* 0x000000ffff0a7224 */ /* 0x004fe400078e0000 */
[----:B------:R-:W-:-:S06]  /*13660*/  IMAD.MOV.U32 R0, RZ, RZ, RZ ;  /* 0x000000ffff007224 */ /* 0x000fcc00078e00ff */
[----:B------:R3:W2:Y:S02]  /*13670*/  @!P1 LDG.E R0, desc[UR50][R2.64] ;  /* 0x0000003202009981 */ /* 0x0006a4000c1e1900 */
[----:B---3--:R-:W-:-:S04]  /*13680*/  @!P1 IMAD.WIDE R2, R7, 0x4, R4 ;  /* 0x0000000407029825 */ /* 0x008fc800078e0204 */
[----:B------:R-:W-:-:S06]  /*13690*/  IMAD.MOV.U32 R5, RZ, RZ, RZ ;  /* 0x000000ffff057224 */ /* 0x000fcc00078e00ff */
[----:B------:R-:W2:Y:S01]  /*136a0*/  @!P1 LDG.E R5, desc[UR50][R2.64] ;  /* 0x0000003202059981 */ /* 0x000ea2000c1e1900 */
[C---:B------:R-:W-:Y:S02]  /*136b0*/  ISETP.NE.AND P1, PT, R9.reuse, RZ, PT ;  /* 0x000000ff0900720c */ /* 0x040fe40003f25270 */
[C---:B------:R-:W-:Y:S01]  /*136c0*/  ISETP.GE.U32.AND P2, PT, R9.reuse, 0x2, PT ;  /* 0x000000020900780c */ /* 0x040fe20003f46070 */
[----:B------:R-:W-:Y:S01]  /*136d0*/  SHFL.IDX PT, R11, R10, 0x1, 0x1f ;  /* 0x00201f000a0b7f89 */ /* 0x000fe200000e0000 */
[C---:B------:R-:W-:Y:S02]  /*136e0*/  ISETP.GE.U32.AND P3, PT, R9.reuse, 0x4, PT ;  /* 0x000000040900780c */ /* 0x040fe40003f66070 */
[C---:B------:R-:W-:Y:S02]  /*136f0*/  ISETP.GE.U32.AND P4, PT, R9.reuse, 0x8, PT ;  /* 0x000000080900780c */ /* 0x040fe40003f86070 */
[----:B------:R-:W-:Y:S01]  /*13700*/  ISETP.GE.U32.AND P5, PT, R9, 0x10, PT ;  /* 0x000000100900780c */ /* 0x000fe20003fa6070 */
[----:B--2---:R-:W-:-:S05]  /*13710*/  IMAD R4, R5, R0, RZ ;  /* 0x0000000005047224 */ /* 0x004fca00078e02ff */
        /* <DEDUP_REMOVED lines=8> */
[----:B------:R-:W-:Y:S02]  /*137a0*/  IMAD.IADD R4, R6, 0x1, R3 ;  /* 0x0000000106047824 */ /* 0x000fe400078e0203 */
[----:B------:R-:W-:Y:S04]  /*137b0*/  SHFL.IDX PT, R6, R10, RZ, 0x1f ;  /* 0x00001fff0a067589 */ /* 0x000fe800000e0000 */
[----:B------:R-:W0:Y:S02]  /*137c0*/  SHFL.UP PT, R2, R4, 0x8, RZ ;  /* 0x0500000004027989 */ /* 0x000e2400000e00ff */
[----:B0-----:R-:W-:-:S05]  /*137d0*/  SEL R3, R2, RZ, P4 ;  /* 0x000000ff02037207 */ /* 0x001fca0002000000 */
[----:B------:R-:W-:-:S05]  /*137e0*/  IMAD.IADD R7, R4, 0x1, R3 ;  /* 0x0000000104077824 */ /* 0x000fca00078e0203 */
[----:B------:R-:W0:Y:S02]  /*137f0*/  SHFL.UP PT, R2, R7, 0x10, RZ ;  /* 0x0600000007027989 */ /* 0x000e2400000e00ff */
[----:B0-----:R-:W-:-:S05]  /*13800*/  SEL R2, R2, RZ, P5 ;  /* 0x000000ff02027207 */ /* 0x001fca0002800000 */
[----:B------:R-:W-:Y:S02]  /*13810*/  IMAD.IADD R3, R7, 0x1, R2 ;  /* 0x0000000107037824 */ /* 0x000fe400078e0202 */
[----:B------:R-:W0:Y:S01]  /*13820*/  LDC R2, c[0x0][0xc38] ;  /* 0x00030e00ff027b82 */ /* 0x000e220000000800 */
[----:B------:R-:W-:Y:S02]  /*13830*/  IMAD.MOV.U32 R7, RZ, RZ, RZ ;  /* 0x000000ffff077224 */ /* 0x000fe400078e00ff */
[----:B------:R-:W0:Y:S02]  /*13840*/  SHFL.IDX PT, R9, R3, 0x1f, 0x1f ;  /* 0x03e01f0003097f89 */ /* 0x000e2400000e0000 */
[----:B0-----:R-:W-:-:S04]  /*13850*/  IMAD R4, R9, R2, RZ ;  /* 0x0000000209047224 */ /* 0x001fc800078e02ff */
[----:B------:R-:W-:-:S05]  /*13860*/  IMAD.IADD R9, R11, 0x1, R4 ;  /* 0x000000010b097824 */ /* 0x000fca00078e0204 */
[----:B------:R-:W-:-:S13]  /*13870*/  ISETP.GT.AND P6, PT, R9, R6, PT ;  /* 0x000000060900720c */ /* 0x000fda0003fc4270 */
[----:B------:R-:W-:Y:S05]  /*13880*/  @P6 BRA `(.L_x_308) ;  /* 0x0000000000986947 */ /* 0x000fea0003800000 */
.L_x_310:
[----:B------:R-:W-:-:S04]  /*13890*/  UIADD3 UR39, UR39, 0x1f, URZ ;  /* 0x0000001f27277890 */ /* 0x000fc8000fffe03f */
[----:B------:R-:W-:-:S06]  /*138a0*/  UISETP.GE.AND UP0, UPT, UR39, UR4, UPT ;  /* 0x000000042700728c */ /* 0x000fcc000bf06270 */
[----:B------:R-:W-:-:S13]  /*138b0*/  PLOP3.LUT P6, PT, PT, PT, UP0, 0x40, 0x0 ;  /* 0x000000000000781c */ /* 0x000fda0003fce808 */
[----:B------:R-:W-:Y:S05]  /*138c0*/  @!P6 BRA `(.L_x_309) ;  /* 0x0000000400b8e947 */ /* 0x000fea0003800000 */
[----:B------:R-:W0:Y:S02]  /*138d0*/  S2R R0, SR_TID.X ;  /* 0x0000000000007919 */ /* 0x000e240000002100 */
[----:B0-----:R-:W-:-:S05]  /*138e0*/  LOP3.LUT R0, R0, 0x1f, RZ, 0xc0, !PT ;  /* 0x0000001f00007812 */ /* 0x001fca00078ec0ff */
[----:B------:R-:W-:Y:S02]  /*138f0*/  VIADD R11, R0, UR39 ;  /* 0x00000027000b7c36 */ /* 0x000fe40008000000 */
[----:B------:R-:W-:-:S03]  /*13900*/  IMAD.MOV.U32 R0, RZ, RZ, RZ ;  /* 0x000000ffff007224 */ /* 0x000fc600078e00ff */
[----:B------:R-:W-:-:S13]  /*13910*/  ISETP.GE.OR P6, PT, R11, UR4, !P0 ;  /* 0x000000040b007c0c */ /* 0x000fda000c7c6670 */
[----:B------:R-:W0:Y:S08]  /*13920*/  @!P6 LDC.64 R2, c[0x0][0xc80] ;  /* 0x00032000ff02eb82 */ /* 0x000e300000000a00 */
[----:B------:R-:W2:Y:S01]  /*13930*/  @!P6 LDC.64 R4, c[0x0][0xc78] ;  /* 0x00031e00ff04eb82 */ /* 0x000ea20000000a00 */
[----:B0-----:R-:W-:-:S05]  /*13940*/  @!P6 IMAD.WIDE R2, R11, 0x4, R2 ;  /* 0x000000040b02e825 */ /* 0x001fca00078e0202 */
[----:B------:R2:W3:Y:S02]  /*13950*/  @!P6 LDG.E R0, desc[UR50][R2.64] ;  /* 0x000000320200e981 */ /* 0x0004e4000c1e1900 */
[----:B--2---:R-:W-:-:S04]  /*13960*/  @!P6 IMAD.WIDE R2, R11, 0x4, R4 ;  /* 0x000000040b02e825 */ /* 0x004fc800078e0204 */
[----:B------:R-:W-:-:S06]  /*13970*/  IMAD.MOV.U32 R5, RZ, RZ, RZ ;  /* 0x000000ffff057224 */ /* 0x000fcc00078e00ff */
[----:B------:R-:W3:Y:S02]  /*13980*/  @!P6 LDG.E R5, desc[UR50][R2.64] ;  /* 0x000000320205e981 */ /* 0x000ee4000c1e1900 */
        /* <DEDUP_REMOVED lines=16> */
[----:B------:R-:W0:Y:S03]  /*13a90*/  LDC R2, c[0x0][0xc38] ;  /* 0x00030e00ff027b82 */ /* 0x000e260000000800 */
[----:B------:R-:W0:Y:S02]  /*13aa0*/  SHFL.IDX PT, R13, R3, 0x1f, 0x1f ;  /* 0x03e01f00030d7f89 */ /* 0x000e2400000e0000 */
[----:B0-----:R-:W-:-:S04]  /*13ab0*/  IMAD R4, R13, R2, RZ ;  /* 0x000000020d047224 */ /* 0x001fc800078e02ff */
[----:B------:R-:W-:-:S05]  /*13ac0*/  IMAD.IADD R9, R4, 0x1, R9 ;  /* 0x0000000104097824 */ /* 0x000fca00078e0209 */
[----:B------:R-:W-:-:S13]  /*13ad0*/  ISETP.GT.AND P6, PT, R9, R6, PT ;  /* 0x000000060900720c */ /* 0x000fda0003fc4270 */
[----:B------:R-:W-:Y:S05]  /*13ae0*/  @!P6 BRA `(.L_x_310) ;  /* 0xfffffffc0068e947 */ /* 0x000fea000383ffff */
.L_x_308:
[----:B------:R-:W-:-:S04]  /*13af0*/  IMAD.IADD R9, R9, 0x1, -R4 ;  /* 0x0000000109097824 */ /* 0x000fc800078e0a04 */
        /* <DEDUP_REMOVED lines=8> */
[----:B------:R2:W3:Y:S01]  /*13b80*/  SHFL.IDX PT, R5, R5, R10, 0x1f ;  /* 0x00001f0a05057589 */ /* 0x0004e200000e0000 */
[----:B0-----:R-:W-:-:S04]  /*13b90*/  IABS R4, R0 ;  /* 0x0000000000047213 */ /* 0x001fc80000000000 */
[----:B------:R-:W0:Y:S08]  /*13ba0*/  I2F.RP R8, R4 ;  /* 0x0000000400087306 */ /* 0x000e300000209400 */
[----:B0-----:R-:W0:Y:S02]  /*13bb0*/  MUFU.RCP R8, R8 ;  /* 0x0000000800087308 */ /* 0x001e240000001000 */
[----:B0-----:R-:W-:-:S06]  /*13bc0*/  VIADD R11, R8, 0xffffffe ;  /* 0x0ffffffe080b7836 */ /* 0x001fcc0000000000 */
[----:B------:R-:W0:Y:S01]  /*13bd0*/  F2I.FTZ.U32.TRUNC.NTZ R11, R11 ;  /* 0x0000000b000b7305 */ /* 0x000e22000021f000 */
[----:B--23--:R-:W-:Y:S05]  /*13be0*/  @!P0 BRA `(.L_x_311) ;  /* 0x00000000000c8947 */ /* 0x00cfea0003800000 */
[----:B------:R-:W-:-:S06]  /*13bf0*/  UIADD3 UR5, UR4, -0x1, URZ ;  /* 0xffffffff04057890 */ /* 0x000fcc000fffe03f */
[----:B------:R-:W-:-:S05]  /*13c00*/  IMAD.U32 R8, RZ, RZ, UR5 ;  /* 0x00000005ff087e24 */ /* 0x000fca000f8e00ff */
[----:B------:R2:W3:Y:S02]  /*13c10*/  SHFL.IDX PT, R7, R3, R8, 0x1f ;  /* 0x00001f0803077589 */ /* 0x0004e400000e0000 */
.L_x_311:
[----:B---3--:R-:W-:Y:S01]  /*13c20*/  IMAD R10, R7, R2, R9 ;  /* 0x00000002070a7224 */ /* 0x008fe200078e0209 */
[----:B------:R-:W-:Y:S01]  /*13c30*/  IABS R7, R5 ;  /* 0x0000000500077213 */ /* 0x000fe20000000000 */
[--C-:B0-----:R-:W-:Y:S01]  /*13c40*/  IMAD.MOV R9, RZ, RZ, -R11.reuse ;  /* 0x000000ffff097224 */ /* 0x101fe200078e0a0b */
[----:B------:R-:W-:Y:S01]  /*13c50*/  UIADD3 UR39, UR4, UR39, URZ ;  /* 0x0000002704277290 */ /* 0x000fe2000fffe03f */
[----:B------:R-:W-:Y:S01]  /*13c60*/  IMAD.MOV.U32 R2, RZ, RZ, RZ ;  /* 0x000000ffff027224 */ /* 0x000fe200078e00ff */
[----:B--2---:R-:W0:Y:S01]  /*13c70*/  I2F.RP R8, R7 ;  /* 0x0000000700087306 */ /* 0x004e220000209400 */
[----:B------:R-:W-:Y:S01]  /*13c80*/  IMAD R9, R9, R4, RZ ;  /* 0x0000000409097224 */ /* 0x000fe200078e02ff */
[----:B------:R2:W-:Y:S01]  /*13c90*/  STL [R1], R10 ;  /* 0x0000000a01007387 */ /* 0x0005e20000100800 */
[----:B------:R-:W-:Y:S02]  /*13ca0*/  IMAD.MOV.U32 R3, RZ, RZ, R11 ;  /* 0x000000ffff037224 */ /* 0x000fe400078e000b */
[----:B------:R-:W-:Y:S01]  /*13cb0*/  IMAD.HI.U32 R11, R11, R9, R2 ;  /* 0x000000090b0b7227 */ /* 0x000fe200078e0002 */
[----:B------:R-:W-:-:S03]  /*13cc0*/  IABS R3, R0 ;  /* 0x0000000000037213 */ /* 0x000fc60000000000 */
[----:B------:R-:W-:Y:S02]  /*13cd0*/  IMAD.IADD R9, R6, 0x1, -R10 ;  /* 0x0000000106097824 */ /* 0x000fe400078e0a0a */
[----:B------:R-:W-:Y:S01]  /*13ce0*/  IMAD.MOV R3, RZ, RZ, -R3 ;  /* 0x000000ffff037224 */ /* 0x000fe200078e0a03 */
[----:B0-----:R-:W0:Y:S02]  /*13cf0*/  MUFU.RCP R8, R8 ;  /* 0x0000000800087308 */ /* 0x001e240000001000 */
[----:B------:R-:W-:-:S05]  /*13d00*/  IABS R2, R9 ;  /* 0x0000000900027213 */ /* 0x000fca0000000000 */
[----:B------:R-:W-:-:S04]  /*13d10*/  IMAD.HI.U32 R6, R11, R2, RZ ;  /* 0x000000020b067227 */ /* 0x000fc800078e00ff */
[----:B------:R-:W-:-:S05]  /*13d20*/  IMAD R11, R6, R3, R2 ;  /* 0x00000003060b7224 */ /* 0x000fca00078e0202 */
[----:B------:R-:W-:Y:S01]  /*13d30*/  ISETP.GT.U32.AND P1, PT, R4, R11, PT ;  /* 0x0000000b0400720c */ /* 0x000fe20003f24070 */
[----:B0-----:R-:W-:-:S06]  /*13d40*/  VIADD R3, R8, 0xffffffe ;  /* 0x0ffffffe08037836 */ /* 0x001fcc0000000000 */
[----:B------:R-:W0:Y:S06]  /*13d50*/  F2I.FTZ.U32.TRUNC.NTZ R3, R3 ;  /* 0x0000000300037305 */ /* 0x000e2c000021f000 */
[----:B------:R-:W-:Y:S02]  /*13d60*/  @!P1 IMAD.IADD R11, R11, 0x1, -R4 ;  /* 0x000000010b0b9824 */ /* 0x000fe400078e0a04 */
[----:B------:R-:W-:Y:S01]  /*13d70*/  @!P1 VIADD R6, R6, 0x1 ;  /* 0x0000000106069836 */ /* 0x000fe20000000000 */
[----:B------:R-:W-:Y:S02]  /*13d80*/  ISETP.NE.AND P1, PT, R0, RZ, PT ;  /* 0x000000ff0000720c */ /* 0x000fe40003f25270 */
[----:B------:R-:W-:Y:S01]  /*13d90*/  ISETP.GE.U32.AND P0, PT, R11, R4, PT ;  /* 0x000000040b00720c */ /* 0x000fe20003f06070 */
[----:B0-----:R-:W-:-:S04]  /*13da0*/  IMAD.MOV R2, RZ, RZ, -R3 ;  /* 0x000000ffff027224 */ /* 0x001fc800078e0a03 */
[----:B------:R-:W-:Y:S02]  /*13db0*/  IMAD R11, R2, R7, RZ ;  /* 0x00000007020b7224 */ /* 0x000fe400078e02ff */
[----:B------:R-:W-:-:S06]  /*13dc0*/  IMAD.MOV.U32 R2, RZ, RZ, RZ ;  /* 0x000000ffff027224 */ /* 0x000fcc00078e00ff */
[----:B------:R-:W-:Y:S01]  /*13dd0*/  @P0 IADD3 R6, R6, 0x1, RZ ;  /* 0x0000000106060810 */ /* 0x000fe20007ffe0ff */
[----:B------:R-:W-:Y:S01]  /*13de0*/  IMAD.HI.U32 R4, R3, R11, R2 ;  /* 0x0000000b03047227 */ /* 0x000fe200078e0002 */
[----:B------:R-:W-:-:S04]  /*13df0*/  LOP3.LUT R2, R9, R0, RZ, 0x3c, !PT ;  /* 0x0000000009027212 */ /* 0x000fc800078e3cff */
[----:B------:R-:W-:Y:S02]  /*13e00*/  ISETP.GE.AND P2, PT, R2, RZ, PT ;  /* 0x000000ff0200720c */ /* 0x000fe40003f46270 */
[----:B------:R-:W-:-:S05]  /*13e10*/  IABS R2, R5 ;  /* 0x0000000500027213 */ /* 0x000fca0000000000 */
[----:B------:R-:W-:-:S06]  /*13e20*/  IMAD.MOV R2, RZ, RZ, -R2 ;  /* 0x000000ffff027224 */ /* 0x000fcc00078e0a02 */
[----:B------:R-:W-:Y:S01]  /*13e30*/  @!P2 IMAD.MOV R6, RZ, RZ, -R6 ;  /* 0x000000ffff06a224 */ /* 0x000fe200078e0a06 */
[----:B------:R-:W-:-:S04]  /*13e40*/  @!P1 LOP3.LUT R6, RZ, R0, RZ, 0x33, !PT ;  /* 0x00000000ff069212 */ /* 0x000fc800078e33ff */
[-C--:B------:R-:W-:Y:S01]  /*13e50*/  IABS R3, R6.reuse ;  /* 0x0000000600037213 */ /* 0x080fe20000000000 */
[----:B------:R-:W-:-:S04]  /*13e60*/  IMAD R0, R0, R6, RZ ;  /* 0x0000000600007224 */ /* 0x000fc800078e02ff */
[----:B------:R-:W-:-:S04]  /*13e70*/  IMAD.HI.U32 R4, R4, R3, RZ ;  /* 0x0000000304047227 */ /* 0x000fc800078e00ff */
[----:B------:R-:W-:-:S05]  /*13e80*/  IMAD R2, R4, R2, R3 ;  /* 0x0000000204027224 */ /* 0x000fca00078e0203 */
[----:B------:R-:W-:-:S13]  /*13e90*/  ISETP.GT.U32.AND P1, PT, R7, R2, PT ;  /* 0x000000020700720c */ /* 0x000fda0003f24070 */
[----:B------:R-:W-:Y:S02]  /*13ea0*/  @!P1 IMAD.IADD R2, R2, 0x1, -R7 ;  /* 0x0000000102029824 */ /* 0x000fe400078e0a07 */
[----:B------:R-:W-:Y:S01]  /*13eb0*/  @!P1 VIADD R4, R4, 0x1 ;  /* 0x0000000104049836 */ /* 0x000fe20000000000 */
[----:B------:R-:W-:Y:S02]  /*13ec0*/  ISETP.NE.AND P1, PT, R5, RZ, PT ;  /* 0x000000ff0500720c */ /* 0x000fe40003f25270 */
[----:B------:R-:W-:Y:S02]  /*13ed0*/  ISETP.GE.U32.AND P0, PT, R2, R7, PT ;  /* 0x000000070200720c */ /* 0x000fe40003f06070 */
        /* <DEDUP_REMOVED lines=13> */
.L_x_309:
[----:B------:R0:W-:Y:S01]  /*13fb0*/  STL [R1], R6 ;  /* 0x0000000601007387 */ /* 0x0001e20000100800 */
[----:B------:R-:W-:-:S03]  /*13fc0*/  ULDC UR39, c[0x0][0xc3c] ;  /* 0x00030f0000277ab9 */ /* 0x000fc60000000800 */
[----:B------:R0:W-:Y:S04]  /*13fd0*/  STL [R1+0x4], RZ ;  /* 0x000004ff01007387 */ /* 0x0001e80000100800 */
[----:B------:R0:W-:Y:S02]  /*13fe0*/  STL [R1+0x8], RZ ;  /* 0x000008ff01007387 */ /* 0x0001e40000100800 */
.L_x_312:
[----:B------:R-:W3:Y:S04]  /*13ff0*/  LDL R3, [R1+0x4] ;  /* 0x0000040001037983 */ /* 0x000ee80000100800 */
[----:B--2---:R-:W2:Y:S04]  /*14000*/  LDL R2, [R1+0x8] ;  /* 0x0000080001027983 */ /* 0x004ea80000100800 */
[----:B------:R-:W4:Y:S01]  /*14010*/  LDL R4, [R1] ;  /* 0x0000000001047983 */ /* 0x000f220000100800 */
[----:B------:R-:W5:Y:S01]  /*14020*/  S2R R0, SR_TID.X ;  /* 0x0000000000007919 */ /* 0x000f620000002100 */
[----:B------:R-:W-:Y:S01]  /*14030*/  BAR.SYNC.DEFER_BLOCKING 0x4, 0x180 ;  /* 0x0106000000007b1d */ /* 0x000fe20000010000 */
[----:B---3--:R-:W-:-:S02]  /*14040*/  IMAD.MOV.U32 R5, RZ, RZ, R3 ;  /* 0x000000ffff057224 */ /* 0x008fc400078e0003 */
[----:B--2---:R-:W-:-:S03]  /*14050*/  IMAD.MOV.U32 R3, RZ, RZ, R2 ;  /* 0x000000ffff037224 */ /* 0x004fc600078e0002 */
[----:B------:R2:W3:Y:S01]  /*14060*/  LDL R2, [R1+0x10] ;  /* 0x0000100001027983 */ /* 0x0004e20000100800 */
[----:B-----5:R-:W-:Y:S01]  /*14070*/  LOP3.LUT R0, R0, 0x1f, RZ, 0xc0, !PT ;  /* 0x0000001f00007812 */ /* 0x020fe200078ec0ff */
[----:B0-----:R-:W-:-:S03]  /*14080*/  IMAD.MOV.U32 R6, RZ, RZ, R3 ;  /* 0x000000ffff067224 */ /* 0x001fc600078e0003 */
[----:B------:R-:W-:-:S13]  /*14090*/  ISETP.NE.AND P0, PT, R0, RZ, PT ;  /* 0x000000ff0000720c */ /* 0x000fda0003f05270 */
[----:B------:R-:W-:Y:S01]  /*140a0*/  @!P0 MOV R0, 0x400 ;  /* 0x0000040000008802 */ /* 0x000fe20000000f00 */
[----:B---3--:R-:W0:Y:S03]  /*140b0*/  @!P0 S2R R2, SR_CgaCtaId ;  /* 0x0000000000028919 */ /* 0x008e260000008800 */
[----:B0-----:R-:W-:Y:S01]  /*140c0*/  @!P0 LEA R16, R2, R0, 0x18 ;  /* 0x0000000002108211 */ /* 0x001fe200078ec0ff */
[----:B------:R-:W-:Y:S01]  /*140d0*/  IMAD.U32 R0, RZ, RZ, UR39 ;  /* 0x00000027ff007e24 */ /* 0x000fe2000f8e00ff */
[----:B------:R2:W-:Y:S03]  /*140e0*/  @!P0 STL [R1+0x10], R2 ;  /* 0x0000100201008387 */ /* 0x0005e60000100800 */
[----:B------:R-:W-:-:S05]  /*140f0*/  @!P0 IMAD.MOV.U32 R7, RZ, RZ, R0 ;  /* 0x000000ffff078224 */ /* 0x000fca00078e0000 */
[----:B----4-:R2:W-:Y:S01]  /*14100*/  @!P0 STS.128 [R16+0x298d0], R4 ;  /* 0x0298d00410008388 */ /* 0x0105e20000000c00 */
[----:B------:R-:W-:Y:S06]  /*14110*/  BAR.ARV 0x5, 0x180 ;  /* 0x0146000000007b1d */ /* 0x000fec0000002000 */
.L_x_307:
[----:B------:R-:W-:Y:S02]  /*14120*/  ULDC UR4, c[0x0][0xc3c] ;  /* 0x00030f0000047ab9 */ /* 0x000fe40000000800 */
[----:B------:R-:W-:-:S06]  /*14130*/  UISETP.GE.AND UP0, UPT, UR39, UR4, UPT ;  /* 0x000000042700728c */ /* 0x000fcc000bf06270 */
[----:B------:R-:W-:-:S13]  /*14140*/  PLOP3.LUT P0, PT, PT, PT, UP0, 0x80, 0x0 ;  /* 0x000000000000781c */ /* 0x000fda0003f0f008 */
[----:B------:R-:W-:Y:S05]  /*14150*/  @!P0 BRA `(.L_x_313) ;  /* 0xffffffa400a48947 */ /* 0x000fea000383ffff */
.L_x_237:
[----:B--2---:R-:W2:Y:S01]  /*14160*/  LDL.LU R0, [R1+0x28] ;  /* 0x0000280001007983 */ /* 0x004ea20000300800 */
[----:B------:R-:W-:Y:S01]  /*14170*/  BSSY B0, `(.L_x_314) ;  /* 0x000000b000007945 */ /* 0x000fe20003800000 */
[----:B0-----:R-:W0:Y:S01]  /*14180*/  S2R R5, SR_CgaCtaId ;  /* 0x0000000000057919 */ /* 0x001e220000008800 */
[----:B--2---:R-:W-:-:S05]  /*14190*/  VIADD R0, R0, 0x1 ;  /* 0x0000000100007836 */ /* 0x004fca0000000000 */
[----:B------:R-:W-:-:S04]  /*141a0*/  LEA.HI R2, R0, R0, RZ, 0x1 ;  /* 0x0000000000027211 */ /* 0x000fc800078f08ff */
[----:B------:R-:W-:Y:S02]  /*141b0*/  LOP3.LUT R3, R2, 0xfffffffe, RZ, 0xc0, !PT ;  /* 0xfffffffe02037812 */ /* 0x000fe400078ec0ff */
[----:B------:R-:W-:-:S03]  /*141c0*/  MOV R2, 0x400 ;  /* 0x0000040000027802 */ /* 0x000fc60000000f00 */
[----:B------:R-:W-:Y:S01]  /*141d0*/  IMAD.IADD R0, R0, 0x1, -R3 ;  /* 0x0000000100007824 */ /* 0x000fe200078e0a03 */
[----:B0-----:R-:W-:-:S04]  /*141e0*/  LEA R4, R5, R2, 0x18 ;  /* 0x0000000205047211 */ /* 0x001fc800078ec0ff */
[----:B------:R-:W-:-:S04]  /*141f0*/  SHF.L.U32 R0, R0, 0x1f, RZ ;  /* 0x0000001f00007819 */ /* 0x000fc800000006ff */
[----:B------:R-:W0:Y:S02]  /*14200*/  SYNCS.PHASECHK.TRANS64.TRYWAIT P0, [R4+URZ+0x29820], R0 ;  /* 0x02982000040075a7 */ /* 0x000e24000800017f */
[----:B0-----:R-:W-:Y:S05]  /*14210*/  @!P0 BRA `(.L_x_315) ;  /* 0x0000002400ec8947 */ /* 0x001fea0003800000 */
.L_x_400:
[----:B------:R-:W-:Y:S05]  /*14220*/  BSYNC B0 ;  /* 0x0000000000007941 */ /* 0x000fea0003800000 */
.L_x_314:
[----:B------:R-:W-:-:S03]  /*14230*/  UMOV UR4, 0xffffffff ;  /* 0xffffffff00047882 */ /* 0x000fc60000000000 */
[----:B------:R-:W-:Y:S05]  /*14240*/  BRA.DIV UR4, `(.L_x_316) ;  /* 0x0000002604f47947 */ /* 0x000fea000b800000 */
[----:B0-----:R-:W0:Y:S02]  /*14250*/  S2R R0, SR_TID.X ;  /* 0x0000000000007919 */ /* 0x001e240000002100 */
[----:B0-----:R-:W-:-:S04]  /*14260*/  SHF.R.U32.HI R0, RZ, 0x5, R0 ;  /* 0x00000005ff007819 */ /* 0x001fc80000011600 */
[----:B------:R-:W-:-:S05]  /*14270*/  LOP3.LUT R0, R0, 0x3, RZ, 0xc0, !PT ;  /* 0x0000000300007812 */ /* 0x000fca00078ec0ff */
[----:B------:R0:W2:Y:S02]  /*14280*/  SHFL.IDX PT, R14, R0, RZ, 0x1f ;  /* 0x00001fff000e7589 */ /* 0x0000a400000e0000 */
.L_x_403:
[----:B--2---:R-:W-:Y:S01]  /*14290*/  ISETP.NE.AND P0, PT, R14, RZ, PT ;  /* 0x000000ff0e00720c */ /* 0x004fe20003f05270 */
[----:B------:R-:W-:-:S12]  /*142a0*/  BSSY B0, `(.L_x_317) ;  /* 0x000002c000007945 */ /* 0x000fd80003800000 */
[----:B------:R-:W-:Y:S05]  /*142b0*/  @P0 BRA `(.L_x_318) ;  /* 0x0000000000a80947 */ /* 0x000fea0003800000 */
[----:B------:R-:W-:-:S03]  /*142c0*/  UMOV UR4, 0xffffffff ;  /* 0xffffffff00047882 */ /* 0x000fc60000000000 */
[----:B------:R-:W-:Y:S05]  /*142d0*/  BRA.DIV UR4, `(.L_x_319) ;  /* 0x0000002a04047947 */ /* 0x000fea000b800000 */
[----:B------:R-:W-:-:S13]  /*142e0*/  ELECT P6, URZ, PT ;  /* 0x00000000003f782f */ /* 0x000fda00038c0000 */
.L_x_406:
[----:B------:R-:W-:Y:S05]  /*142f0*/  @!P6 BRA `(.L_x_318) ;  /* 0x000000000098e947 */ /* 0x000fea0003800000 */
[----:B------:R-:W-:-:S06]  /*14300*/  ULOP3.LUT UR4, UR42, 0x2, URZ, 0xfc, !UPT ;  /* 0x000000022a047892 */ /* 0x000fcc000f8efc3f */
[----:B0-----:R-:W-:-:S05]  /*14310*/  IMAD.U32 R0, RZ, RZ, UR4 ;  /* 0x00000004ff007e24 */ /* 0x001fca000f8e00ff */
[----:B------:R-:W-:-:S13]  /*14320*/  ISETP.NE.AND P0, PT, R0, 0x3, PT ;  /* 0x000000030000780c */ /* 0x000fda0003f05270 */
[----:B------:R-:W-:Y:S05]  /*14330*/  @!P0 BRA `(.L_x_320) ;  /* 0x0000000000048947 */ /* 0x000fea0003800000 */
[----:B------:R-:W-:Y:S01]  /*14340*/  BPT.TRAP 0x1 ;  /* 0x000000040000795c */ /* 0x000fe20000300000 */
.L_x_320:
[C---:B------:R-:W-:Y:S01]  /*14350*/  IMAD R5, R19.reuse, 0x8, R4 ;  /* 0x0000000813057824 */ /* 0x040fe200078e0204 */
[----:B------:R-:W-:Y:S01]  /*14360*/  SHF.L.U32 R0, R32, 0x1f, RZ ;  /* 0x0000001f20007819 */ /* 0x000fe200000006ff */
[----:B------:R-:W-:-:S03]  /*14370*/  VIADD R19, R19, 0x1 ;  /* 0x0000000113137836 */ /* 0x000fc60000000000 */
[----:B------:R-:W0:Y:S02]  /*14380*/  SYNCS.PHASECHK.TRANS64.TRYWAIT P1, [R5+URZ+0x29840], R0 ;  /* 0x02984000050075a7 */ /* 0x000e24000802017f */
[----:B------:R-:W-:-:S04]  /*14390*/  ISETP.NE.AND P2, PT, R19, 0x2, PT ;  /* 0x000000021300780c */ /* 0x000fc80003f45270 */
[----:B------:R-:W-:Y:S01]  /*143a0*/  SEL R3, RZ, 0x1, P2 ;  /* 0x00000001ff037807 */ /* 0x000fe20001000000 */
[----:B0-----:R-:W-:Y:S08]  /*143b0*/  @!P1 BRA `(.L_x_321) ;  /* 0x0000002400ec9947 */ /* 0x001ff00003800000 */
.L_x_407:
[----:B------:R-:W-:Y:S02]  /*143c0*/  SEL R19, R19, RZ, P2 ;  /* 0x000000ff13137207 */ /* 0x000fe40001000000 */
[----:B------:R-:W-:Y:S01]  /*143d0*/  LOP3.LUT R2, R32, R3, RZ, 0x3c, !PT ;  /* 0x0000000320027212 */ /* 0x000fe200078e3cff */
[----:B------:R-:W-:Y:S06]  /*143e0*/  @!P0 BRA `(.L_x_322) ;  /* 0x0000000000048947 */ /* 0x000fec0003800000 */
[----:B------:R-:W-:Y:S01]  /*143f0*/  BPT.TRAP 0x1 ;  /* 0x000000040000795c */ /* 0x000fe20000300000 */
.L_x_322:
[----:B------:R-:W-:Y:S01]  /*14400*/  IMAD R19, R19, 0x8, R4 ;  /* 0x0000000813137824 */ /* 0x000fe200078e0204 */
[----:B------:R-:W-:-:S04]  /*14410*/  SHF.L.U32 R2, R2, 0x1f, RZ ;  /* 0x0000001f02027819 */ /* 0x000fc800000006ff */
[----:B------:R-:W2:Y:S02]  /*14420*/  SYNCS.PHASECHK.TRANS64.TRYWAIT P1, [R19+URZ+0x29840], R2 ;  /* 0x02984002130075a7 */ /* 0x000ea4000802017f */
[----:B--2---:R-:W-:Y:S05]  /*14430*/  @!P1 BRA `(.L_x_323) ;  /* 0x0000002400e09947 */ /* 0x004fea0003800000 */
.L_x_408:
[----:B------:R-:W-:Y:S05]  /*14440*/  @!P0 BRA `(.L_x_324) ;  /* 0x0000000000048947 */ /* 0x000fea0003800000 */
[----:B------:R-:W-:Y:S01]  /*14450*/  BPT.TRAP 0x1 ;  /* 0x000000040000795c */ /* 0x000fe20000300000 */
.L_x_324:
[----:B------:R-:W3:Y:S02]  /*14460*/  SYNCS.PHASECHK.TRANS64.TRYWAIT P1, [R5+URZ+0x29860], R0 ;  /* 0x02986000050075a7 */ /* 0x000ee4000802017f */
[----:B---3--:R-:W-:Y:S05]  /*14470*/  @!P1 BRA `(.L_x_325) ;  /* 0x0000002400e49947 */ /* 0x008fea0003800000 */
.L_x_409:
[----:B------:R-:W-:Y:S05]  /*14480*/  @!P0 BRA `(.L_x_326) ;  /* 0x0000000000048947 */ /* 0x000fea0003800000 */
[----:B------:R-:W-:Y:S01]  /*14490*/  BPT.TRAP 0x1 ;  /* 0x000000040000795c */ /* 0x000fe20000300000 */
.L_x_326:
[----:B------:R-:W4:Y:S02]  /*144a0*/  SYNCS.PHASECHK.TRANS64.TRYWAIT P1, [R19+URZ+0x29860], R2 ;  /* 0x02986002130075a7 */ /* 0x000f24000802017f */
[----:B----4-:R-:W-:Y:S05]  /*144b0*/  @!P1 BRA `(.L_x_327) ;  /* 0x0000002400e89947 */ /* 0x010fea0003800000 */
.L_x_410:
[----:B------:R-:W-:Y:S05]  /*144c0*/  @!P0 BRA `(.L_x_328) ;  /* 0x0000000000048947 */ /* 0x000fea0003800000 */
[----:B------:R-:W-:Y:S01]  /*144d0*/  BPT.TRAP 0x1 ;  /* 0x000000040000795c */ /* 0x000fe20000300000 */
.L_x_328:
[----:B------:R-:W5:Y:S02]  /*144e0*/  SYNCS.PHASECHK.TRANS64.TRYWAIT P1, [R5+URZ+0x29880], R0 ;  /* 0x02988000050075a7 */ /* 0x000f64000802017f */
[----:B-----5:R-:W-:Y:S05]  /*144f0*/  @!P1 BRA `(.L_x_329) ;  /* 0x0000002400ec9947 */ /* 0x020fea0003800000 */
.L_x_411:
[----:B------:R-:W-:Y:S05]  /*14500*/  @!P0 BRA `(.L_x_330) ;  /* 0x0000000000048947 */ /* 0x000fea0003800000 */
[----:B------:R-:W-:Y:S01]  /*14510*/  BPT.TRAP 0x1 ;  /* 0x000000040000795c */ /* 0x000fe20000300000 */
.L_x_330:
[----:B------:R0:W0:Y:S02]  /*14520*/  SYNCS.PHASECHK.TRANS64.TRYWAIT P0, [R19+URZ+0x29880], R2 ;  /* 0x02988002130075a7 */ /* 0x000024000800017f */
[----:B0-----:R-:W-:Y:S05]  /*14530*/  @!P0 NANOSLEEP.SYNCS 0x989680 ;  /* 0x009896800000895d */ /* 0x001fea0003900000 */
[----:B------:R-:W0:Y:S02]  /*14540*/  @!P0 SYNCS.PHASECHK.TRANS64 P0, [R19+URZ+0x29880], R2 ;  /* 0x02988002130085a7 */ /* 0x000e24000800007f */
[----:B0-----:R-:W-:Y:S05]  /*14550*/  @!P0 BRA `(.L_x_330) ;  /* 0xfffffffc00f08947 */ /* 0x001fea000383ffff */
.L_x_318:
[----:B------:R-:W-:Y:S05]  /*14560*/  BSYNC B0 ;  /* 0x0000000000007941 */ /* 0x000fea0003800000 */
.L_x_317:
[----:B------:R-:W-:Y:S05]  /*14570*/  EXIT ;  /* 0x000000000000794d */ /* 0x000fea0003800000 */
.L_x_185:
[----:B0-----:R-:W-:-:S04]  /*14580*/  IMAD.U32 R3, RZ, RZ, UR49 ;  /* 0x00000031ff037e24 */ /* 0x001fc8000f8e00ff */
[----:B------:R0:W1:Y:S03]  /*14590*/  SYNCS.PHASECHK.TRANS64.TRYWAIT P1, [R3+URZ+0x29800], R4 ;  /* 0x02980004030075a7 */ /* 0x000066000802017f */
[----:B-1----:R-:W-:Y:S05]  /*145a0*/  @!P1 NANOSLEEP.SYNCS 0x989680 ;  /* 0x009896800000995d */ /* 0x002fea0003900000 */
[----:B------:R-:W1:Y:S02]  /*145b0*/  @!P1 SYNCS.PHASECHK.TRANS64 P1, [R3+URZ+0x29800], R4 ;  /* 0x02980004030095a7 */ /* 0x000e64000802007f */
[----:B-1----:R-:W-:Y:S05]  /*145c0*/  @!P1 BRA `(.L_x_185) ;  /* 0xfffffffc00ec9947 */ /* 0x002fea000383ffff */
[----:B------:R-:W-:Y:S05]  /*145d0*/  BRA `(.L_x_331) ;  /* 0xfffffed400c07947 */ /* 0x000fea000383ffff */
.L_x_189:
[----:B-1----:R1:W2:Y:S02]  /*145e0*/  SYNCS.PHASECHK.TRANS64.TRYWAIT P1, [R3+URZ+0x29830], R4 ;  /* 0x02983004030075a7 */ /* 0x0022a4000802017f */
[----:B--2---:R-:W-:Y:S05]  /*145f0*/  @!P1 NANOSLEEP.SYNCS 0x989680 ;  /* 0x009896800000995d */ /* 0x004fea0003900000 */
[----:B------:R-:W2:Y:S02]  /*14600*/  @!P1 SYNCS.PHASECHK.TRANS64 P1, [R3+URZ+0x29830], R4 ;  /* 0x02983004030095a7 */ /* 0x000ea4000802007f */
[----:B--2---:R-:W-:Y:S05]  /*14610*/  @!P1 BRA `(.L_x_189) ;  /* 0xfffffffc00f09947 */ /* 0x004fea000383ffff */
[----:B------:R-:W-:Y:S05]  /*14620*/  BRA `(.L_x_188) ;  /* 0xfffffed400e07947 */ /* 0x000fea000383ffff */
.L_x_195:
[----:B-1----:R-:W-:-:S04]  /*14630*/  IMAD.U32 R8, RZ, RZ, UR6 ;  /* 0x00000006ff087e24 */ /* 0x002fc8000f8e00ff */
[----:B------:R1:W2:Y:S03]  /*14640*/  SYNCS.PHASECHK.TRANS64.TRYWAIT P1, [R8+URZ+0x29830], R7 ;  /* 0x02983007080075a7 */ /* 0x0002a6000802017f */
[----:B--2---:R-:W-:Y:S05]  /*14650*/  @!P1 NANOSLEEP.SYNCS 0x989680 ;  /* 0x009896800000995d */ /* 0x004fea0003900000 */
[----:B------:R-:W2:Y:S02]  /*14660*/  @!P1 SYNCS.PHASECHK.TRANS64 P1, [R8+URZ+0x29830], R7 ;  /* 0x02983007080095a7 */ /* 0x000ea4000802007f */
[----:B--2---:R-:W-:Y:S05]  /*14670*/  @!P1 BRA `(.L_x_195) ;  /* 0xfffffffc00ec9947 */ /* 0x004fea000383ffff */
[----:B------:R-:W-:Y:S05]  /*14680*/  BRA `(.L_x_192) ;  /* 0xffffff14004c7947 */ /* 0x000fea000383ffff */
.L_x_199:
[----:B-1----:R-:W-:-:S04]  /*14690*/  IMAD.U32 R8, RZ, RZ, UR6 ;  /* 0x00000006ff087e24 */ /* 0x002fc8000f8e00ff */
[----:B------:R1:W2:Y:S03]  /*146a0*/  SYNCS.PHASECHK.TRANS64.TRYWAIT P1, [R8+URZ+0x29850], R7 ;  /* 0x02985007080075a7 */ /* 0x0002a6000802017f */
[----:B--2---:R-:W-:Y:S05]  /*146b0*/  @!P1 NANOSLEEP.SYNCS 0x989680 ;  /* 0x009896800000995d */ /* 0x004fea0003900000 */
[----:B------:R-:W2:Y:S02]  /*146c0*/  @!P1 SYNCS.PHASECHK.TRANS64 P1, [R8+URZ+0x29850], R7 ;  /* 0x02985007080095a7 */ /* 0x000ea4000802007f */
[----:B--2---:R-:W-:Y:S05]  /*146d0*/  @!P1 BRA `(.L_x_199) ;  /* 0xfffffffc00ec9947 */ /* 0x004fea000383ffff */
[----:B------:R-:W-:Y:S05]  /*146e0*/  BRA `(.L_x_196) ;  /* 0xffffff2000607947 */ /* 0x000fea000383ffff */
.L_x_206:
[----:B-1----:R-:W-:-:S04]  /*146f0*/  IMAD.U32 R3, RZ, RZ, UR5 ;  /* 0x00000005ff037e24 */ /* 0x002fc8000f8e00ff */
[----:B------:R1:W2:Y:S03]  /*14700*/  SYNCS.PHASECHK.TRANS64.TRYWAIT P1, [R3+URZ+0x29850], R0 ;  /* 0x02985000030075a7 */ /* 0x0002a6000802017f */
[----:B--2---:R-:W-:Y:S05]  /*14710*/  @!P1 NANOSLEEP.SYNCS 0x989680 ;  /* 0x009896800000995d */ /* 0x004fea0003900000 */
[----:B------:R-:W2:Y:S02]  /*14720*/  @!P1 SYNCS.PHASECHK.TRANS64 P1, [R3+URZ+0x29850], R0 ;  /* 0x02985000030095a7 */ /* 0x000ea4000802007f */
[----:B--2---:R-:W-:Y:S05]  /*14730*/  @!P1 BRA `(.L_x_206) ;  /* 0xfffffffc00ec9947 */ /* 0x004fea000383ffff */
[----:B------:R-:W-:Y:S05]  /*14740*/  BRA `(.L_x_205) ;  /* 0xffffff4800d47947 */ /* 0x000fea000383ffff */
.L_x_253:
[----:B------:R-:W0:Y:S01]  /*14750*/  S2R R21, SR_TID.X ;  /* 0x0000000000157919 */ /* 0x000e220000002100 */
[----:B------:R-:W-:Y:S02]  /*14760*/  IMAD.MOV.U32 R12, RZ, RZ, RZ ;  /* 0x000000ffff0c7224 */ /* 0x000fe400078e00ff */
[----:B------:R-:W-:Y:S02]  /*14770*/  IMAD.MOV.U32 R11, RZ, RZ, 0x1f ;  /* 0x0000001fff0b7424 */ /* 0x000fe400078e00ff */
[----:B------:R-:W-:Y:S01]  /*14780*/  IMAD.MOV.U32 R15, RZ, RZ, -0x1 ;  /* 0xffffffffff0f7424 */ /* 0x000fe200078e00ff */
[----:B0-----:R-:W-:-:S04]  /*14790*/  SHF.R.U32.HI R21, RZ, 0x5, R21 ;  /* 0x00000005ff157819 */ /* 0x001fc80000011615 */
[----:B------:R-:W-:-:S05]  /*147a0*/  LOP3.LUT R21, R21, 0x3, RZ, 0xc0, !PT ;  /* 0x0000000315157812 */ /* 0x000fca00078ec0ff */
[----:B------:R-:W-:-:S07]  /*147b0*/  IMAD.MOV.U32 R13, RZ, RZ, R21 ;  /* 0x000000ffff0d7224 */ /* 0x000fce00078e0015 */
[----:B-----5:R-:W-:Y:S05]  /*147c0*/  WARPSYNC.COLLECTIVE R15, `(.L_x_332) ;  /* 0x000000000f087348 */ /* 0x020fea0003c00000 */
[----:B------:R0:W1:Y:S02]  /*147d0*/  SHFL.IDX P6, R14, R13, R12, R11 ;  /* 0x0000000c0d0e7389 */ /* 0x00006400000c000b */
[----:B01---5:R-:W-:Y:S01]  /*147e0*/  ENDCOLLECTIVE ;  /* 0x000000000000791b */ /* 0x023fe20003800000 */
.L_x_332:
[----:B------:R-:W-:Y:S05]  /*147f0*/  BRA `(.L_x_333) ;  /* 0xffffffb000247947 */ /* 0x000fea000383ffff */
.L_x_256:
[----:B0-----:R0:W1:Y:S02]  /*14800*/  SYNCS.PHASECHK.TRANS64.TRYWAIT P0, [R0+URZ+0x29880], R28 ;  /* 0x0298801c000075a7 */ /* 0x001064000800017f */
[----:B-1----:R-:W-:Y:S05]  /*14810*/  @!P0 NANOSLEEP.SYNCS 0x989680 ;  /* 0x009896800000895d */ /* 0x002fea0003900000 */
[----:B------:R-:W1:Y:S02]  /*14820*/  @!P0 SYNCS.PHASECHK.TRANS64 P0, [R0+URZ+0x29880], R28 ;  /* 0x0298801c000085a7 */ /* 0x000e64000800007f */
[----:B-1----:R-:W-:Y:S05]  /*14830*/  @!P0 BRA `(.L_x_256) ;  /* 0xfffffffc00f08947 */ /* 0x002fea000383ffff */
[----:B------:R-:W-:Y:S05]  /*14840*/  BRA `(.L_x_334) ;  /* 0xffffffb4003c7947 */ /* 0x000fea000383ffff */
.L_x_257:
[----:B------:R-:W-:Y:S01]  /*14850*/  BSSY B0, `(.L_x_335) ;  /* 0x0000008000007945 */ /* 0x000fe20003800000 */
[----:B------:R-:W-:Y:S02]  /*14860*/  IMAD.MOV.U32 R13, RZ, RZ, R8 ;  /* 0x000000ffff0d7224 */ /* 0x000fe400078e0008 */
[----:B------:R-:W-:Y:S02]  /*14870*/  IMAD.MOV.U32 R12, RZ, RZ, RZ ;  /* 0x000000ffff0c7224 */ /* 0x000fe400078e00ff */
[----:B------:R-:W-:Y:S02]  /*14880*/  IMAD.MOV.U32 R11, RZ, RZ, 0x1c1f ;  /* 0x00001c1fff0b7424 */ /* 0x000fe400078e00ff */
[----:B------:R-:W-:-:S07]  /*14890*/  IMAD.MOV.U32 R15, RZ, RZ, -0x1 ;  /* 0xffffffffff0f7424 */ /* 0x000fce00078e00ff */
[----:B0-----:R-:W-:Y:S05]  /*148a0*/  WARPSYNC.COLLECTIVE R15, `(.L_x_336) ;  /* 0x000000000f087348 */ /* 0x001fea0003c00000 */
[----:B------:R1:W2:Y:S02]  /*148b0*/  SHFL.IDX P6, R14, R13, R12, R11 ;  /* 0x0000000c0d0e7389 */ /* 0x0002a400000c000b */
[----:B012---:R-:W-:Y:S01]  /*148c0*/  ENDCOLLECTIVE ;  /* 0x000000000000791b */ /* 0x007fe20003800000 */
.L_x_336:
[----:B------:R-:W-:Y:S05]  /*148d0*/  BSYNC B0 ;  /* 0x0000000000007941 */ /* 0x000fea0003800000 */
.L_x_335:
[----:B------:R-:W-:Y:S01]  /*148e0*/  IMAD.MOV.U32 R13, RZ, RZ, R9 ;  /* 0x000000ffff0d7224 */ /* 0x000fe200078e0009 */
[C---:B------:R-:W-:Y:S01]  /*148f0*/  LOP3.LUT P2, RZ, R17.reuse, 0x2, RZ, 0xc0, !PT ;  /* 0x0000000211ff7812 */ /* 0x040fe2000784c0ff */
[----:B------:R-:W-:Y:S01]  /*14900*/  IMAD.MOV.U32 R12, RZ, RZ, RZ ;  /* 0x000000ffff0c7224 */ /* 0x000fe200078e00ff */
[----:B------:R-:W-:Y:S01]  /*14910*/  LOP3.LUT R17, R17, 0xfffffeff, RZ, 0xc0, !PT ;  /* 0xfffffeff11117812 */ /* 0x000fe200078ec0ff */
[----:B------:R-:W-:Y:S01]  /*14920*/  IMAD.MOV.U32 R11, RZ, RZ, 0x1c1f ;  /* 0x00001c1fff0b7424 */ /* 0x000fe200078e00ff */
[C---:B------:R-:W-:Y:S01]  /*14930*/  ISETP.GE.AND P4, PT, R10.reuse, 0x21, PT ;  /* 0x000000210a00780c */ /* 0x040fe20003f86270 */
[----:B------:R-:W-:Y:S01]  /*14940*/  IMAD.MOV.U32 R15, RZ, RZ, -0x1 ;  /* 0xffffffffff0f7424 */ /* 0x000fe200078e00ff */
[----:B------:R-:W-:Y:S01]  /*14950*/  ISETP.GE.AND P3, PT, R10, 0x41, PT ;  /* 0x000000410a00780c */ /* 0x000fe20003f66270 */
[----:B------:R-:W-:-:S12]  /*14960*/  IMAD.MOV.U32 R2, RZ, RZ, R14 ;  /* 0x000000ffff027224 */ /* 0x000fd800078e000e */
[----:B------:R-:W-:Y:S05]  /*14970*/  WARPSYNC.COLLECTIVE R15, `(.L_x_337) ;  /* 0x000000000f087348 */ /* 0x000fea0003c00000 */
[----:B------:R0:W1:Y:S02]  /*14980*/  SHFL.IDX P6, R14, R13, R12, R11 ;  /* 0x0000000c0d0e7389 */ /* 0x00006400000c000b */
[----:B01----:R-:W-:Y:S01]  /*14990*/  ENDCOLLECTIVE ;  /* 0x000000000000791b */ /* 0x003fe20003800000 */
.L_x_337:
[----:B------:R-:W-:Y:S02]  /*149a0*/  IMAD.MOV.U32 R13, RZ, RZ, R8 ;  /* 0x000000ffff0d7224 */ /* 0x000fe400078e0008 */
[----:B------:R-:W-:-:S05]  /*149b0*/  IMAD.MOV.U32 R12, RZ, RZ, R14 ;  /* 0x000000ffff0c7224 */ /* 0x000fca00078e000e */
[----:B------:R-:W-:Y:S01]  /*149c0*/  IADD3 R20, P0, R35, R12, RZ ;  /* 0x0000000c23147210 */ /* 0x000fe20007f1e0ff */
[----:B------:R-:W-:-:S04]  /*149d0*/  IMAD.MOV.U32 R12, RZ, RZ, 0x1 ;  /* 0x00000001ff0c7424 */ /* 0x000fc800078e00ff */
[----:B------:R-:W-:Y:S01]  /*149e0*/  IMAD.X R21, RZ, RZ, R2, P0 ;  /* 0x000000ffff157224 */ /* 0x000fe200000e0602 */
[----:B------:R-:W-:-:S13]  /*149f0*/  ISETP.LT.OR P0, PT, R10, 0x1, P2 ;  /* 0x000000010a00780c */ /* 0x000fda0001701670 */
[----:B------:R-:W-:Y:S05]  /*14a00*/  WARPSYNC.COLLECTIVE R15, `(.L_x_338) ;  /* 0x000000000f087348 */ /* 0x000fea0003c00000 */
[----:B------:R0:W1:Y:S02]  /*14a10*/  SHFL.IDX P6, R14, R13, R12, R11 ;  /* 0x0000000c0d0e7389 */ /* 0x00006400000c000b */
[----:B01----:R-:W-:Y:S01]  /*14a20*/  ENDCOLLECTIVE ;  /* 0x000000000000791b */ /* 0x003fe20003800000 */
.L_x_338:
[----:B------:R-:W-:-:S05]  /*14a30*/  IADD3 R2, R16, R3, R33 ;  /* 0x0000000310027210 */ /* 0x000fca0007ffe021 */
[----:B------:R-:W-:Y:S01]  /*14a40*/  IMAD.IADD R3, R34, 0x1, R2 ;  /* 0x0000000122037824 */ /* 0x000fe200078e0202 */
[----:B------:R-:W-:Y:S01]  /*14a50*/  @!PT LDS RZ, [RZ] ;  /* 0x00000000fffff984 */ /* 0x000fe20000000800 */
[----:B------:R-:W-:Y:S01]  /*14a60*/  @!PT LDS RZ, [RZ] ;  /* 0x00000000fffff984 */ /* 0x000fe20000000800 */
[----:B------:R-:W-:Y:S01]  /*14a70*/  @!PT LDS RZ, [RZ] ;  /* 0x00000000fffff984 */ /* 0x000fe20000000800 */
[----:B------:R-:W-:Y:S01]  /*14a80*/  LDGSTS.E.BYPASS.LTC128B.128 [R2+0xa400], desc[UR50][R20.64], !P0 ;  /* 0x0a40000014027fae */ /* 0x000fe2000c101d72 */
[----:B------:R-:W-:Y:S01]  /*14a90*/  ISETP.LT.OR P0, PT, R10, 0x1, P1 ;  /* 0x000000010a00780c */ /* 0x000fe20000f01670 */
[----:B------:R-:W-:-:S12]  /*14aa0*/  IMAD.MOV.U32 R13, RZ, RZ, R9 ;  /* 0x000000ffff0d7224 */ /* 0x000fd800078e0009 */
[----:B------:R0:W-:Y:S02]  /*14ab0*/  LDGSTS.E.BYPASS.LTC128B.128 [R3+0xa400], desc[UR50][R20.64+0x40], !P0 ;  /* 0x0a40004014037fae */ /* 0x0001e4000c101d72 */
[----:B0-----:R-:W-:-:S07]  /*14ac0*/  IMAD.MOV.U32 R21, RZ, RZ, R14 ;  /* 0x000000ffff157224 */ /* 0x001fce00078e000e */
[----:B------:R-:W-:Y:S05]  /*14ad0*/  WARPSYNC.COLLECTIVE R15, `(.L_x_339) ;  /* 0x000000000f087348 */ /* 0x000fea0003c00000 */
[----:B------:R0:W1:Y:S02]  /*14ae0*/  SHFL.IDX P6, R14, R13, R12, R11 ;  /* 0x0000000c0d0e7389 */ /* 0x00006400000c000b */
[----:B01----:R-:W-:Y:S01]  /*14af0*/  ENDCOLLECTIVE ;  /* 0x000000000000791b */ /* 0x003fe20003800000 */
.L_x_339:
        /* <DEDUP_REMOVED lines=9> */
.L_x_340:
        /* <DEDUP_REMOVED lines=11> */
.L_x_341:
        /* <DEDUP_REMOVED lines=9> */
.L_x_342:
        /* <DEDUP_REMOVED lines=11> */
.L_x_343:
[----:B------:R-:W-:Y:S02]  /*14d80*/  IMAD.MOV.U32 R13, RZ, RZ, R22 ;  /* 0x000000ffff0d7224 */ /* 0x000fe400078e0016 */
[----:B------:R-:W-:Y:S02]  /*14d90*/  IMAD.MOV.U32 R12, RZ, RZ, RZ ;  /* 0x000000ffff0c7224 */ /* 0x000fe400078e00ff */
[----:B------:R-:W-:-:S07]  /*14da0*/  IMAD.MOV.U32 R9, RZ, RZ, R14 ;  /* 0x000000ffff097224 */ /* 0x000fce00078e000e */
[----:B------:R-:W-:Y:S05]  /*14db0*/  WARPSYNC.COLLECTIVE R15, `(.L_x_344) ;  /* 0x000000000f087348 */ /* 0x000fea0003c00000 */
[----:B------:R0:W1:Y:S02]  /*14dc0*/  SHFL.IDX P6, R14, R13, R12, R11 ;  /* 0x0000000c0d0e7389 */ /* 0x00006400000c000b */
[----:B01----:R-:W-:Y:S01]  /*14dd0*/  ENDCOLLECTIVE ;  /* 0x000000000000791b */ /* 0x003fe20003800000 */
.L_x_344:
        /* <DEDUP_REMOVED lines=8> */
[----:B------:R-:W-:Y:S01]  /*14e60*/  LDGSTS.E.BYPASS.LTC128B.128 [R2+0xd400], desc[UR50][R8.64], !P0 ;  /* 0x0d40000008027fae */ /* 0x000fe2000c101d72 */
[----:B------:R-:W-:-:S13]  /*14e70*/  ISETP.LT.OR P0, PT, R10, 0x61, P1 ;  /* 0x000000610a00780c */ /* 0x000fda0000f01670 */
[----:B------:R0:W-:Y:S01]  /*14e80*/  LDGSTS.E.BYPASS.LTC128B.128 [R3+0xd400], desc[UR50][R8.64+0x40], !P0 ;  /* 0x0d40004008037fae */ /* 0x0001e2000c101d72 */
[----:B------:R-:W-:Y:S01]  /*14e90*/  ISETP.GE.AND P0, PT, R10, 0x81, PT ;  /* 0x000000810a00780c */ /* 0x000fe20003f06270 */
[----:B0-----:R-:W-:-:S12]  /*14ea0*/  IMAD.MOV.U32 R9, RZ, RZ, R14 ;  /* 0x000000ffff097224 */ /* 0x001fd800078e000e */
[----:B------:R-:W-:Y:S05]  /*14eb0*/  WARPSYNC.COLLECTIVE R15, `(.L_x_345) ;  /* 0x000000000f087348 */ /* 0x000fea0003c00000 */
[----:B------:R0:W1:Y:S02]  /*14ec0*/  SHFL.IDX P6, R14, R13, R12, R11 ;  /* 0x0000000c0d0e7389 */ /* 0x00006400000c000b */
[----:B01----:R-:W-:Y:S01]  /*14ed0*/  ENDCOLLECTIVE ;  /* 0x000000000000791b */ /* 0x003fe20003800000 */
.L_x_345:
[----:B------:R-:W-:Y:S01]  /*14ee0*/  @P0 LOP3.LUT R17, R17, 0x100, RZ, 0xfc, !PT ;  /* 0x0000010011110812 */ /* 0x000fe200078efcff */
[----:B------:R-:W-:Y:S01]  /*14ef0*/  IMAD.MOV.U32 R8, RZ, RZ, R14 ;  /* 0x000000ffff087224 */ /* 0x000fe200078e000e */
[----:B------:R-:W-:Y:S06]  /*14f00*/  BRA `(.L_x_346) ;  /* 0xffffffb000e87947 */ /* 0x000fec000383ffff */
.L_x_262:
[----:B---3--:R3:W4:Y:S02]  /*14f10*/  SYNCS.PHASECHK.TRANS64.TRYWAIT P0, [R0+URZ+0x29840], R28 ;  /* 0x0298401c000075a7 */ /* 0x008724000800017f */
[----:B----4-:R-:W-:Y:S05]  /*14f20*/  @!P0 NANOSLEEP.SYNCS 0x989680 ;  /* 0x009896800000895d */ /* 0x010fea0003900000 */
[----:B------:R-:W4:Y:S02]  /*14f30*/  @!P0 SYNCS.PHASECHK.TRANS64 P0, [R0+URZ+0x29840], R28 ;  /* 0x0298401c000085a7 */ /* 0x000f24000800007f */
[----:B----4-:R-:W-:Y:S05]  /*14f40*/  @!P0 BRA `(.L_x_262) ;  /* 0xfffffffc00f08947 */ /* 0x010fea000383ffff */
[----:B------:R-:W-:Y:S05]  /*14f50*/  BRA `(.L_x_347) ;  /* 0xffffffb400487947 */ /* 0x000fea000383ffff */
.L_x_263:
[----:B------:R-:W-:Y:S01]  /*14f60*/  BSSY B0, `(.L_x_348) ;  /* 0x0000008000007945 */ /* 0x000fe20003800000 */
[----:B------:R-:W-:Y:S02]  /*14f70*/  IMAD.MOV.U32 R13, RZ, RZ, R6 ;  /* 0x000000ffff0d7224 */ /* 0x000fe400078e0006 */
[----:B------:R-:W-:Y:S02]  /*14f80*/  IMAD.MOV.U32 R12, RZ, RZ, RZ ;  /* 0x000000ffff0c7224 */ /* 0x000fe400078e00ff */
[----:B------:R-:W-:Y:S02]  /*14f90*/  IMAD.MOV.U32 R11, RZ, RZ, 0x1c1f ;  /* 0x00001c1fff0b7424 */ /* 0x000fe400078e00ff */
[----:B------:R-:W-:-:S07]  /*14fa0*/  IMAD.MOV.U32 R15, RZ, RZ, -0x1 ;  /* 0xffffffffff0f7424 */ /* 0x000fce00078e00ff */
[----:B0123--:R-:W-:Y:S05]  /*14fb0*/  WARPSYNC.COLLECTIVE R15, `(.L_x_349) ;  /* 0x000000000f087348 */ /* 0x00ffea0003c00000 */
[----:B------:R4:W0:Y:S02]  /*14fc0*/  SHFL.IDX P6, R14, R13, R12, R11 ;  /* 0x0000000c0d0e7389 */ /* 0x00082400000c000b */
[----:B01234-:R-:W-:Y:S01]  /*14fd0*/  ENDCOLLECTIVE ;  /* 0x000000000000791b */ /* 0x01ffe20003800000 */
.L_x_349:
[----:B------:R-:W-:Y:S05]  /*14fe0*/  BSYNC B0 ;  /* 0x0000000000007941 */ /* 0x000fea0003800000 */
.L_x_348:
[----:B------:R-:W-:Y:S01]  /*14ff0*/  MOV R13, R5 ;  /* 0x00000005000d7202 */ /* 0x000fe20000000f00 */
[----:B------:R-:W-:Y:S01]  /*15000*/  IMAD.MOV.U32 R12, RZ, RZ, RZ ;  /* 0x000000ffff0c7224 */ /* 0x000fe200078e00ff */
[----:B------:R-:W-:Y:S01]  /*15010*/  LOP3.LUT P1, RZ, R17, 0x4, RZ, 0xc0, !PT ;  /* 0x0000000411ff7812 */ /* 0x000fe2000782c0ff */
[----:B------:R-:W-:Y:S02]  /*15020*/  IMAD.MOV.U32 R11, RZ, RZ, 0x1c1f ;  /* 0x00001c1fff0b7424 */ /* 0x000fe400078e00ff */
[----:B------:R-:W-:Y:S02]  /*15030*/  IMAD.MOV.U32 R15, RZ, RZ, -0x1 ;  /* 0xffffffffff0f7424 */ /* 0x000fe400078e00ff */
[----:B------:R-:W-:Y:S02]  /*15040*/  IMAD.MOV.U32 R2, RZ, RZ, R14 ;  /* 0x000000ffff027224 */ /* 0x000fe400078e000e */
[----:B------:R-:W-:-:S07]  /*15050*/  @P5 IMAD.IADD R9, R16, 0x1, R4 ;  /* 0x0000000110095824 */ /* 0x000fce00078e0204 */
[----:B------:R-:W-:Y:S05]  /*15060*/  WARPSYNC.COLLECTIVE R15, `(.L_x_350) ;  /* 0x000000000f087348 */ /* 0x000fea0003c00000 */
[----:B------:R0:W1:Y:S02]  /*15070*/  SHFL.IDX P6, R14, R13, R12, R11 ;  /* 0x0000000c0d0e7389 */ /* 0x00006400000c000b */
[----:B01----:R-:W-:Y:S01]  /*15080*/  ENDCOLLECTIVE ;  /* 0x000000000000791b */ /* 0x003fe20003800000 */
.L_x_350:
[----:B------:R-:W-:Y:S02]  /*15090*/  @P4 IMAD.IADD R21, R16, 0x1, R4 ;  /* 0x0000000110154824 */ /* 0x000fe400078e0204 */
[----:B------:R-:W-:Y:S02]  /*150a0*/  IMAD.MOV.U32 R13, RZ, RZ, R6 ;  /* 0x000000ffff0d7224 */ /* 0x000fe400078e0006 */
[----:B------:R-:W-:Y:S02]  /*150b0*/  IMAD.MOV.U32 R12, RZ, RZ, 0x1 ;  /* 0x00000001ff0c7424 */ /* 0x000fe400078e00ff */
[----:B------:R-:W-:Y:S01]  /*150c0*/  IMAD.MOV.U32 R3, RZ, RZ, R14 ;  /* 0x000000ffff037224 */ /* 0x000fe200078e000e */
[----:B------:R-:W-:-:S04]  /*150d0*/  LOP3.LUT P6, RZ, R17, 0x8, RZ, 0xc0, !PT ;  /* 0x0000000811ff7812 */ /* 0x000fc800078cc0ff */
[----:B------:R-:W-:-:S05]  /*150e0*/  @P5 IADD3 R3, P0, R35, R3, RZ ;  /* 0x0000000323035210 */ /* 0x000fca0007f1e0ff */
[----:B------:R-:W-:Y:S01]  /*150f0*/  @P5 IMAD.X R2, RZ, RZ, R2, P0 ;  /* 0x000000ffff025224 */ /* 0x000fe200000e0602 */
[----:B------:R-:W-:-:S04]  /*15100*/  LOP3.LUT P0, RZ, R17, 0x10, RZ, 0xc0, !PT ;  /* 0x0000001011ff7812 */ /* 0x000fc8000780c0ff */
[----:B------:R-:W-:-:S04]  /*15110*/  @P5 LOP3.LUT R3, R3, R2, RZ, 0x3c, !PT ;  /* 0x0000000203035212 */ /* 0x000fc800078e3cff */
[----:B------:R-:W-:-:S04]  /*15120*/  @P5 LOP3.LUT R2, R3, R2, RZ, 0x3c, !PT ;  /* 0x0000000203025212 */ /* 0x000fc800078e3cff */
[----:B------:R-:W-:-:S05]  /*15130*/  @P5 LOP3.LUT R3, R3, R2, RZ, 0x3c, !PT ;  /* 0x0000000203035212 */ /* 0x000fca00078e3cff */
        /* <DEDUP_REMOVED lines=8> */
.L_x_351:
[----:B------:R-:W-:Y:S01]  /*151c0*/  @!PT LDS RZ, [RZ] ;  /* 0x00000000fffff984 */ /* 0x000fe20000000800 */
[----:B------:R-:W-:Y:S01]  /*151d0*/  @!PT LDS RZ, [RZ] ;  /* 0x00000000fffff984 */ /* 0x000fe20000000800 */
[----:B------:R-:W-:Y:S01]  /*151e0*/  @!PT LDS RZ, [RZ] ;  /* 0x00000000fffff984 */ /* 0x000fe20000000800 */
[----:B------:R0:W-:Y:S01]  /*151f0*/  @P5 LDGSTS.E.BYPASS.LTC128B.128 [R9+0x1f400], desc[UR50][R2.64+0x80], !P1 ;  /* 0x1f40008002095fae */ /* 0x0001e2000c901d72 */
[----:B------:R-:W-:Y:S01]  /*15200*/  LOP3.LUT P5, RZ, R17, 0x8, RZ, 0xc0, !PT ;  /* 0x0000000811ff7812 */ /* 0x000fe200078ac0ff */
[----:B------:R-:W-:Y:S02]  /*15210*/  IMAD.MOV.U32 R13, RZ, RZ, R5 ;  /* 0x000000ffff0d7224 */ /* 0x000fe400078e0005 */
[----:B0-----:R-:W-:Y:S02]  /*15220*/  @P3 IMAD.IADD R9, R16, 0x1, R4 ;  /* 0x0000000110093824 */ /* 0x001fe400078e0204 */
[----:B------:R-:W-:-:S08]  /*15230*/  IMAD.MOV.U32 R2, RZ, RZ, R14 ;  /* 0x000000ffff027224 */ /* 0x000fd000078e000e */
[----:B------:R-:W-:Y:S05]  /*15240*/  WARPSYNC.COLLECTIVE R15, `(.L_x_352) ;  /* 0x000000000f087348 */ /* 0x000fea0003c00000 */
[----:B------:R0:W1:Y:S02]  /*15250*/  SHFL.IDX P6, R14, R13, R12, R11 ;  /* 0x0000000c0d0e7389 */ /* 0x00006400000c000b */
[----:B01----:R-:W-:Y:S01]  /*15260*/  ENDCOLLECTIVE ;  /* 0x000000000000791b */ /* 0x003fe20003800000 */
.L_x_352:
[----:B------:R-:W-:Y:S02]  /*15270*/  IMAD.MOV.U32 R13, RZ, RZ, R6 ;  /* 0x000000ffff0d7224 */ /* 0x000fe400078e0006 */
[----:B------:R-:W-:Y:S02]  /*15280*/  IMAD.MOV.U32 R12, RZ, RZ, 0x2 ;  /* 0x00000002ff0c7424 */ /* 0x000fe400078e00ff */
[----:B------:R-:W-:Y:S01]  /*15290*/  IMAD.MOV.U32 R3, RZ, RZ, R14 ;  /* 0x000000ffff037224 */ /* 0x000fe200078e000e */
[----:B------:R-:W-:-:S04]  /*152a0*/  LOP3.LUT P6, RZ, R17, 0x10, RZ, 0xc0, !PT ;  /* 0x0000001011ff7812 */ /* 0x000fc800078cc0ff */
[----:B------:R-:W-:-:S05]  /*152b0*/  @P4 IADD3 R3, P0, R35, R3, RZ ;  /* 0x0000000323034210 */ /* 0x000fca0007f1e0ff */
[----:B------:R-:W-:-:S05]  /*152c0*/  @P4 IMAD.X R2, RZ, RZ, R2, P0 ;  /* 0x000000ffff024224 */ /* 0x000fca00000e0602 */
[----:B------:R-:W-:-:S04]  /*152d0*/  @P4 LOP3.LUT R3, R3, R2, RZ, 0x3c, !PT ;  /* 0x0000000203034212 */ /* 0x000fc800078e3cff */
[----:B------:R-:W-:-:S04]  /*152e0*/  @P4 LOP3.LUT R2, R3, R2, RZ, 0x3c, !PT ;  /* 0x0000000203024212 */ /* 0x000fc800078e3cff */
[----:B------:R-:W-:-:S05]  /*152f0*/  @P4 LOP3.LUT R3, R3, R2, RZ, 0x3c, !PT ;  /* 0x0000000203034212 */ /* 0x000fca00078e3cff */
[----:B------:R-:W-:Y:S01]  /*15300*/  @!PT LDS RZ, [RZ] ;  /* 0x00000000fffff984 */ /* 0x000fe20000000800 */
[----:B------:R-:W-:Y:S01]  /*15310*/  @!PT LDS RZ, [RZ] ;  /* 0x00000000fffff984 */ /* 0x000fe20000000800 */
[----:B------:R-:W-:Y:S01]  /*15320*/  @!PT LDS RZ, [RZ] ;  /* 0x00000000fffff984 */ /* 0x000fe20000000800 */
[----:B------:R0:W-:Y:S02]  /*15330*/  @P4 LDGSTS.E.BYPASS.LTC128B.128 [R21+0x1ac00], desc[UR50][R2.64], !P6 ;  /* 0x1ac0000002154fae */ /* 0x0001e4000f101d72 */
[----:B0-----:R-:W-:Y:S05]  /*15340*/  WARPSYNC.COLLECTIVE R15, `(.L_x_353) ;  /* 0x000000000f087348 */ /* 0x001fea0003c00000 */
[----:B------:R1:W2:Y:S02]  /*15350*/  SHFL.IDX P6, R14, R13, R12, R11 ;  /* 0x0000000c0d0e7389 */ /* 0x0002a400000c000b */
[----:B012---:R-:W-:Y:S01]  /*15360*/  ENDCOLLECTIVE ;  /* 0x000000000000791b */ /* 0x007fe20003800000 */
.L_x_353:
[----:B------:R-:W-:Y:S01]  /*15370*/  @!PT LDS RZ, [RZ] ;  /* 0x00000000fffff984 */ /* 0x000fe20000000800 */
[----:B------:R-:W-:Y:S01]  /*15380*/  @!PT LDS RZ, [RZ] ;  /* 0x00000000fffff984 */ /* 0x000fe20000000800 */
[----:B------:R-:W-:Y:S01]  /*15390*/  @!PT LDS RZ, [RZ] ;  /* 0x00000000fffff984 */ /* 0x000fe20000000800 */
[----:B------:R-:W-:Y:S04]  /*153a0*/  @P4 LDGSTS.E.BYPASS.LTC128B.128 [R21+0x1d400], desc[UR50][R2.64+0x40], !P5 ;  /* 0x1d40004002154fae */ /* 0x000fe8000e901d72 */
        /* <DEDUP_REMOVED lines=8> */
.L_x_354:
[----:B------:R-:W-:Y:S02]  /*15430*/  IMAD.MOV.U32 R13, RZ, RZ, R6 ;  /* 0x000000ffff0d7224 */ /* 0x000fe400078e0006 */
[----:B------:R-:W-:Y:S02]  /*15440*/  IMAD.MOV.U32 R12, RZ, RZ, 0x3 ;  /* 0x00000003ff0c7424 */ /* 0x000fe400078e00ff */
[----:B------:R-:W-:-:S07]  /*15450*/  IMAD.MOV.U32 R3, RZ, RZ, R14 ;  /* 0x000000ffff037224 */ /* 0x000fce00078e000e */
[----:B------:R-:W-:Y:S05]  /*15460*/  WARPSYNC.COLLECTIVE R15, `(.L_x_355) ;  /* 0x000000000f087348 */ /* 0x000fea0003c00000 */
[----:B------:R0:W1:Y:S02]  /*15470*/  SHFL.IDX P6, R14, R13, R12, R11 ;  /* 0x0000000c0d0e7389 */ /* 0x00006400000c000b */
[----:B01----:R-:W-:Y:S01]  /*15480*/  ENDCOLLECTIVE ;  /* 0x000000000000791b */ /* 0x003fe20003800000 */
.L_x_355:
[----:B------:R-:W-:-:S05]  /*15490*/  @P3 IADD3 R3, P0, R35, R3, RZ ;  /* 0x0000000323033210 */ /* 0x000fca0007f1e0ff */
[----:B------:R-:W-:-:S05]  /*154a0*/  @P3 IMAD.X R2, RZ, RZ, R2, P0 ;  /* 0x000000ffff023224 */ /* 0x000fca00000e0602 */
[----:B------:R-:W-:Y:S01]  /*154b0*/  @P3 LOP3.LUT R3, R3, R2, RZ, 0x3c, !PT ;  /* 0x0000000203033212 */ /* 0x000fe200078e3cff */
[----:B------:R-:W-:-:S03]  /*154c0*/  IMAD.MOV.U32 R13, RZ, RZ, R5 ;  /* 0x000000ffff0d7224 */ /* 0x000fc600078e0005 */
[----:B------:R-:W-:-:S04]  /*154d0*/  @P3 LOP3.LUT R2, R3, R2, RZ, 0x3c, !PT ;  /* 0x0000000203023212 */ /* 0x000fc800078e3cff */
[----:B------:R-:W-:Y:S01]  /*154e0*/  @P3 LOP3.LUT R3, R3, R2, RZ, 0x3c, !PT ;  /* 0x0000000203033212 */ /* 0x000fe200078e3cff */
[----:B------:R-:W-:-:S07]  /*154f0*/  IMAD.MOV.U32 R6, RZ, RZ, R14 ;  /* 0x000000ffff067224 */ /* 0x000fce00078e000e */
[----:B------:R-:W-:Y:S05]  /*15500*/  WARPSYNC.COLLECTIVE R15, `(.L_x_356) ;  /* 0x000000000f087348 */ /* 0x000fea0003c00000 */
[----:B------:R0:W1:Y:S02]  /*15510*/  SHFL.IDX P6, R14, R13, R12, R11 ;  /* 0x0000000c0d0e7389 */ /* 0x00006400000c000b */
[----:B01----:R-:W-:Y:S01]  /*15520*/  ENDCOLLECTIVE ;  /* 0x000000000000791b */ /* 0x003fe20003800000 */
.L_x_356:
[----:B------:R-:W-:Y:S01]  /*15530*/  @!PT LDS RZ, [RZ] ;  /* 0x00000000fffff984 */ /* 0x000fe20000000800 */
[----:B------:R-:W-:Y:S01]  /*15540*/  @!PT LDS RZ, [RZ] ;  /* 0x00000000fffff984 */ /* 0x000fe20000000800 */
[----:B------:R-:W-:Y:S01]  /*15550*/  @!PT LDS RZ, [RZ] ;  /* 0x00000000fffff984 */ /* 0x000fe20000000800 */
[----:B------:R-:W-:Y:S04]  /*15560*/  @P3 LDGSTS.E.BYPASS.LTC128B.128 [R9+0x1b400], desc[UR50][R2.64], !P4 ;  /* 0x1b40000002093fae */ /* 0x000fe8000e101d72 */
[----:B------:R-:W-:Y:S04]  /*15570*/  @P3 LDGSTS.E.BYPASS.LTC128B.128 [R9+0x1dc00], desc[UR50][R2.64+0x40], !P5 ;  /* 0x1dc0004002093fae */ /* 0x000fe8000e901d72 */
[----:B------:R0:W-:Y:S01]  /*15580*/  @P3 LDGSTS.E.BYPASS.LTC128B.128 [R9+0x20400], desc[UR50][R2.64+0x80], !P1 ;  /* 0x2040008002093fae */ /* 0x0001e2000c901d72 */
[----:B------:R-:W-:Y:S02]  /*15590*/  IMAD.MOV.U32 R13, RZ, RZ, R7 ;  /* 0x000000ffff0d7224 */ /* 0x000fe400078e0007 */
[----:B------:R-:W-:-:S02]  /*155a0*/  IMAD.MOV.U32 R12, RZ, RZ, RZ ;  /* 0x000000ffff0c7224 */ /* 0x000fc400078e00ff */
[----:B0-----:R-:W-:-:S07]  /*155b0*/  IMAD.MOV.U32 R2, RZ, RZ, R14 ;  /* 0x000000ffff027224 */ /* 0x001fce00078e000e */
[----:B------:R-:W-:Y:S05]  /*155c0*/  WARPSYNC.COLLECTIVE R15, `(.L_x_357) ;  /* 0x000000000f087348 */ /* 0x000fea0003c00000 */
[----:B------:R0:W1:Y:S02]  /*155d0*/  SHFL.IDX P6, R14, R13, R12, R11 ;  /* 0x0000000c0d0e7389 */ /* 0x00006400000c000b */
[----:B01----:R-:W-:Y:S01]  /*155e0*/  ENDCOLLECTIVE ;  /* 0x000000000000791b */ /* 0x003fe20003800000 */
.L_x_357:
[----:B------:R-:W-:-:S05]  /*155f0*/  @P2 IADD3 R2, P0, R35, R2, RZ ;  /* 0x0000000223022210 */ /* 0x000fca0007f1e0ff */
[----:B------:R-:W-:-:S05]  /*15600*/  @P2 IMAD.X R3, RZ, RZ, R6, P0 ;  /* 0x000000ffff032224 */ /* 0x000fca00000e0606 */
        /* <DEDUP_REMOVED lines=11> */
.L_x_358:
[----:B------:R-:W-:Y:S05]  /*156c0*/  BRA `(.L_x_359) ;  /* 0xffffffb000ac7947 */ /* 0x000fea000383ffff */
.L_x_270:
[----:B------:R-:W-:Y:S02]  /*156d0*/  IMAD.MOV.U32 R13, RZ, RZ, R4 ;  /* 0x000000ffff0d7224 */ /* 0x000fe400078e0004 */
[----:B------:R-:W-:Y:S02]  /*156e0*/  IMAD.MOV.U32 R12, RZ, RZ, RZ ;  /* 0x000000ffff0c7224 */ /* 0x000fe400078e00ff */
[----:B------:R-:W-:Y:S02]  /*156f0*/  IMAD.MOV.U32 R11, RZ, RZ, 0x1c1f ;  /* 0x00001c1fff0b7424 */ /* 0x000fe400078e00ff */
[----:B------:R-:W-:Y:S02]  /*15700*/  IMAD.MOV.U32 R15, RZ, RZ, -0x1 ;  /* 0xffffffffff0f7424 */ /* 0x000fe400078e00ff */
[----:B------:R-:W-:Y:S02]  /*15710*/  IMAD R5, R5, UR40, RZ ;  /* 0x0000002805057c24 */ /* 0x000fe4000f8e02ff */
[----:B------:R-:W-:-:S07]  /*15720*/  IMAD.IADD R6, R10, 0x1, R6 ;  /* 0x000000010a067824 */ /* 0x000fce00078e0206 */
[----:B-1---5:R-:W-:Y:S05]  /*15730*/  WARPSYNC.COLLECTIVE R15, `(.L_x_360) ;  /* 0x000000000f087348 */ /* 0x022fea0003c00000 */
[----:B------:R0:W2:Y:S02]  /*15740*/  SHFL.IDX P6, R14, R13, R12, R11 ;  /* 0x0000000c0d0e7389 */ /* 0x0000a400000c000b */
[----:B012--5:R-:W-:Y:S01]  /*15750*/  ENDCOLLECTIVE ;  /* 0x000000000000791b */ /* 0x027fe20003800000 */
.L_x_360:
[C---:B------:R-:W-:Y:S01]  /*15760*/  VIADD R8, R6.reuse, 0x20 ;  /* 0x0000002006087836 */ /* 0x040fe20000000000 */
[----:B------:R-:W-:Y:S01]  /*15770*/  ISETP.GE.AND P0, PT, R6, R5, PT ;  /* 0x000000050600720c */ /* 0x000fe20003f06270 */
[----:B------:R-:W-:Y:S02]  /*15780*/  IMAD.MOV.U32 R13, RZ, RZ, R0 ;  /* 0x000000ffff0d7224 */ /* 0x000fe400078e0000 */
[----:B------:R-:W-:-:S10]  /*15790*/  IMAD.MOV.U32 R2, RZ, RZ, R14 ;  /* 0x000000ffff027224 */ /* 0x000fd400078e000e */
[----:B------:R-:W-:Y:S05]  /*157a0*/  WARPSYNC.COLLECTIVE R15, `(.L_x_361) ;  /* 0x000000000f087348 */ /* 0x000fea0003c00000 */
[----:B------:R0:W1:Y:S02]  /*157b0*/  SHFL.IDX P6, R14, R13, R12, R11 ;  /* 0x0000000c0d0e7389 */ /* 0x00006400000c000b */
[----:B01----:R-:W-:Y:S01]  /*157c0*/  ENDCOLLECTIVE ;  /* 0x000000000000791b */ /* 0x003fe20003800000 */
.L_x_361:
[----:B------:R-:W-:Y:S02]  /*157d0*/  IMAD.MOV.U32 R13, RZ, RZ, R4 ;  /* 0x000000ffff0d7224 */ /* 0x000fe400078e0004 */
[----:B------:R-:W-:Y:S02]  /*157e0*/  IMAD.MOV.U32 R12, RZ, RZ, 0x1 ;  /* 0x00000001ff0c7424 */ /* 0x000fe400078e00ff */
[----:B------:R-:W-:-:S07]  /*157f0*/  IMAD.MOV.U32 R3, RZ, RZ, R14 ;  /* 0x000000ffff037224 */ /* 0x000fce00078e000e */
[----:B------:R-:W-:Y:S05]  /*15800*/  WARPSYNC.COLLECTIVE R15, `(.L_x_362) ;  /* 0x000000000f087348 */ /* 0x000fea0003c00000 */
[----:B------:R0:W1:Y:S02]  /*15810*/  SHFL.IDX P6, R14, R13, R12, R11 ;  /* 0x0000000c0d0e7389 */ /* 0x00006400000c000b */
[----:B01----:R-:W-:Y:S01]  /*15820*/  ENDCOLLECTIVE ;  /* 0x000000000000791b */ /* 0x003fe20003800000 */
.L_x_362:
[----:B------:R-:W-:-:S05]  /*15830*/  @!P0 IADD3 R7, P4, R35, R3, RZ ;  /* 0x0000000323078210 */ /* 0x000fca0007f9e0ff */
[----:B------:R-:W-:Y:S02]  /*15840*/  @!P0 IMAD.X R3, RZ, RZ, R2, P4 ;  /* 0x000000ffff038224 */ /* 0x000fe400020e0602 */
[----:B------:R-:W-:Y:S02]  /*15850*/  @!P0 IMAD.MOV.U32 R2, RZ, RZ, R7 ;  /* 0x000000ffff028224 */ /* 0x000fe400078e0007 */
[----:B------:R-:W-:-:S03]  /*15860*/  IMAD.MOV.U32 R13, RZ, RZ, R0 ;  /* 0x000000ffff0d7224 */ /* 0x000fc600078e0000 */
[----:B------:R-:W-:Y:S01]  /*15870*/  @!PT LDS RZ, [RZ] ;  /* 0x00000000fffff984 */ /* 0x000fe20000000800 */
[----:B------:R-:W-:Y:S01]  /*15880*/  @!PT LDS RZ, [RZ] ;  /* 0x00000000fffff984 */ /* 0x000fe20000000800 */
[----:B------:R-:W-:Y:S01]  /*15890*/  @!PT LDS RZ, [RZ] ;  /* 0x00000000fffff984 */ /* 0x000fe20000000800 */
[----:B------:R-:W-:Y:S04]  /*158a0*/  @!P0 LDGSTS.E.BYPASS.LTC128B.128 [R9+0x14400], desc[UR50][R2.64], !P3 ;  /* 0x1440000002098fae */ /* 0x000fe8000d901d72 */
[----:B------:R-:W-:Y:S04]  /*158b0*/  @!P0 LDGSTS.E.BYPASS.LTC128B.128 [R9+0x16400], desc[UR50][R2.64+0x40], !P2 ;  /* 0x1640004002098fae */ /* 0x000fe8000d101d72 */
[----:B------:R0:W-:Y:S01]  /*158c0*/  @!P0 LDGSTS.E.BYPASS.LTC128B.128 [R9+0x18400], desc[UR50][R2.64+0x80], !P1 ;  /* 0x1840008002098fae */ /* 0x0001e2000c901d72 */
[----:B------:R-:W-:Y:S01]  /*158d0*/  ISETP.GE.AND P0, PT, R8, R5, PT ;  /* 0x000000050800720c */ /* 0x000fe20003f06270 */
[----:B0-----:R-:W-:-:S12]  /*158e0*/  IMAD.MOV.U32 R2, RZ, RZ, R14 ;  /* 0x000000ffff027224 */ /* 0x001fd800078e000e */
[----:B------:R-:W-:Y:S05]  /*158f0*/  WARPSYNC.COLLECTIVE R15, `(.L_x_363) ;  /* 0x000000000f087348 */ /* 0x000fea0003c00000 */
[----:B------:R0:W1:Y:S02]  /*15900*/  SHFL.IDX P6, R14, R13, R12, R11 ;  /* 0x0000000c0d0e7389 */ /* 0x00006400000c000b */
[----:B01----:R-:W-:Y:S01]  /*15910*/  ENDCOLLECTIVE ;  /* 0x000000000000791b */ /* 0x003fe20003800000 */
.L_x_363:
[----:B------:R-:W-:Y:S02]  /*15920*/  IMAD.MOV.U32 R13, RZ, RZ, R4 ;  /* 0x000000ffff0d7224 */ /* 0x000fe400078e0004 */
[----:B------:R-:W-:Y:S01]  /*15930*/  IMAD.MOV.U32 R12, RZ, RZ, 0x2 ;  /* 0x00000002ff0c7424 */ /* 0x000fe200078e00ff */
[----:B------:R-:W-:-:S13]  /*15940*/  @!P0 IADD3 R7, P4, R35, R14, RZ ;  /* 0x0000000e23078210 */ /* 0x000fda0007f9e0ff */
[----:B------:R-:W-:Y:S05]  /*15950*/  WARPSYNC.COLLECTIVE R15, `(.L_x_364) ;  /* 0x000000000f087348 */ /* 0x000fea0003c00000 */
[----:B------:R0:W1:Y:S02]  /*15960*/  SHFL.IDX P6, R14, R13, R12, R11 ;  /* 0x0000000c0d0e7389 */ /* 0x00006400000c000b */
[----:B01----:R-:W-:Y:S01]  /*15970*/  ENDCOLLECTIVE ;  /* 0x000000000000791b */ /* 0x003fe20003800000 */
.L_x_364:
[----:B------:R-:W-:Y:S02]  /*15980*/  @!P0 IMAD.X R8, RZ, RZ, R2, P4 ;  /* 0x000000ffff088224 */ /* 0x000fe400020e0602 */
[----:B------:R-:W-:Y:S02]  /*15990*/  @!P0 IMAD.MOV.U32 R2, RZ, RZ, R7 ;  /* 0x000000ffff028224 */ /* 0x000fe400078e0007 */
[----:B------:R-:W-:Y:S02]  /*159a0*/  @!P0 IMAD.MOV.U32 R3, RZ, RZ, R8 ;  /* 0x000000ffff038224 */ /* 0x000fe400078e0008 */
[----:B------:R-:W-:-:S03]  /*159b0*/  VIADD R8, R6, 0x40 ;  /* 0x0000004006087836 */ /* 0x000fc60000000000 */
[----:B------:R-:W-:Y:S01]  /*159c0*/  @!PT LDS RZ, [RZ] ;  /* 0x00000000fffff984 */ /* 0x000fe20000000800 */
[----:B------:R-:W-:Y:S01]  /*159d0*/  @!PT LDS RZ, [RZ] ;  /* 0x00000000fffff984 */ /* 0x000fe20000000800 */
[----:B------:R-:W-:Y:S01]  /*159e0*/  @!PT LDS RZ, [RZ] ;  /* 0x00000000fffff984 */ /* 0x000fe20000000800 */
[----:B------:R-:W-:Y:S01]  /*159f0*/  @!P0 LDGSTS.E.BYPASS.LTC128B.128 [R9+0x14c00], desc[UR50][R2.64], !P3 ;  /* 0x14c0000002098fae */ /* 0x000fe2000d901d72 */
[----:B------:R-:W-:-:S03]  /*15a00*/  IMAD.MOV.U32 R13, RZ, RZ, R0 ;  /* 0x000000ffff0d7224 */ /* 0x000fc600078e0000 */
[----:B------:R-:W-:Y:S04]  /*15a10*/  @!P0 LDGSTS.E.BYPASS.LTC128B.128 [R9+0x16c00], desc[UR50][R2.64+0x40], !P2 ;  /* 0x16c0004002098fae */ /* 0x000fe8000d101d72 */
[----:B------:R0:W-:Y:S01]  /*15a20*/  @!P0 LDGSTS.E.BYPASS.LTC128B.128 [R9+0x18c00], desc[UR50][R2.64+0x80], !P1 ;  /* 0x18c0008002098fae */ /* 0x0001e2000c901d72 */
[----:B------:R-:W-:Y:S01]  /*15a30*/  ISETP.GE.AND P0, PT, R8, R5, PT ;  /* 0x000000050800720c */ /* 0x000fe20003f06270 */
[----:B0-----:R-:W-:-:S12]  /*15a40*/  IMAD.MOV.U32 R2, RZ, RZ, R14 ;  /* 0x000000ffff027224 */ /* 0x001fd800078e000e */
[----:B------:R-:W-:Y:S05]  /*15a50*/  WARPSYNC.COLLECTIVE R15, `(.L_x_365) ;  /* 0x000000000f087348 */ /* 0x000fea0003c00000 */
[----:B------:R0:W1:Y:S02]  /*15a60*/  SHFL.IDX P6, R14, R13, R12, R11 ;  /* 0x0000000c0d0e7389 */ /* 0x00006400000c000b */
[----:B01----:R-:W-:Y:S01]  /*15a70*/  ENDCOLLECTIVE ;  /* 0x000000000000791b */ /* 0x003fe20003800000 */
.L_x_365:
[----:B------:R-:W-:Y:S02]  /*15a80*/  IMAD.MOV.U32 R13, RZ, RZ, R4 ;  /* 0x000000ffff0d7224 */ /* 0x000fe400078e0004 */
[----:B------:R-:W-:Y:S01]  /*15a90*/  IMAD.MOV.U32 R12, RZ, RZ, 0x3 ;  /* 0x00000003ff0c7424 */ /* 0x000fe200078e00ff */
[----:B------:R-:W-:-:S13]  /*15aa0*/  @!P0 IADD3 R7, P4, R35, R14, RZ ;  /* 0x0000000e23078210 */ /* 0x000fda0007f9e0ff */
[----:B------:R-:W-:Y:S05]  /*15ab0*/  WARPSYNC.COLLECTIVE R15, `(.L_x_366) ;  /* 0x000000000f087348 */ /* 0x000fea0003c00000 */
[----:B------:R0:W1:Y:S02]  /*15ac0*/  SHFL.IDX P6, R14, R13, R12, R11 ;  /* 0x0000000c0d0e7389 */ /* 0x00006400000c000b */
[----:B01----:R-:W-:Y:S01]  /*15ad0*/  ENDCOLLECTIVE ;  /* 0x000000000000791b */ /* 0x003fe20003800000 */
.L_x_366:
[----:B------:R-:W-:Y:S02]  /*15ae0*/  @!P0 IMAD.X R8, RZ, RZ, R2, P4 ;  /* 0x000000ffff088224 */ /* 0x000fe400020e0602 */
[----:B------:R-:W-:Y:S02]  /*15af0*/  @!P0 IMAD.MOV.U32 R2, RZ, RZ, R7 ;  /* 0x000000ffff028224 */ /* 0x000fe400078e0007 */
        /* <DEDUP_REMOVED lines=12> */
.L_x_367:
[----:B------:R-:W-:Y:S05]  /*15bc0*/  BRA `(.L_x_368) ;  /* 0xffffffb400d07947 */ /* 0x000fea000383ffff */
.L_x_275:
[----:B0-----:R0:W2:Y:S02]  /*15bd0*/  SYNCS.PHASECHK.TRANS64.TRYWAIT P0, [R16+URZ+0x29820], R3 ;  /* 0x02982003100075a7 */ /* 0x0010a4000800017f */
[----:B--2---:R-:W-:Y:S05]  /*15be0*/  @!P0 NANOSLEEP.SYNCS 0x989680 ;  /* 0x009896800000895d */ /* 0x004fea0003900000 */
[----:B------:R-:W2:Y:S02]  /*15bf0*/  @!P0 SYNCS.PHASECHK.TRANS64 P0, [R16+URZ+0x29820], R3 ;  /* 0x02982003100085a7 */ /* 0x000ea4000800007f */
[----:B--2---:R-:W-:Y:S05]  /*15c00*/  @!P0 BRA `(.L_x_275) ;  /* 0xfffffffc00f08947 */ /* 0x004fea000383ffff */
[----:B------:R-:W-:Y:S05]  /*15c10*/  BRA `(.L_x_369) ;  /* 0xffffffb800407947 */ /* 0x000fea000383ffff */
.L_x_279:
[----:B0-----:R0:W2:Y:S02]  /*15c20*/  SYNCS.PHASECHK.TRANS64.TRYWAIT P0, [R0+URZ+0x29880], R29 ;  /* 0x0298801d000075a7 */ /* 0x0010a4000800017f */
[----:B--2---:R-:W-:Y:S05]  /*15c30*/  @!P0 NANOSLEEP.SYNCS 0x989680 ;  /* 0x009896800000895d */ /* 0x004fea0003900000 */
[----:B------:R-:W2:Y:S02]  /*15c40*/  @!P0 SYNCS.PHASECHK.TRANS64 P0, [R0+URZ+0x29880], R29 ;  /* 0x0298801d000085a7 */ /* 0x000ea4000800007f */
[----:B--2---:R-:W-:Y:S05]  /*15c50*/  @!P0 BRA `(.L_x_279) ;  /* 0xfffffffc00f08947 */ /* 0x004fea000383ffff */
[----:B------:R-:W-:Y:S05]  /*15c60*/  BRA `(.L_x_370) ;  /* 0xffffffbc00707947 */ /* 0x000fea000383ffff */
.L_x_280:
        /* <DEDUP_REMOVED lines=8> */
.L_x_372:
[----:B------:R-:W-:Y:S05]  /*15cf0*/  BSYNC B0 ;  /* 0x0000000000007941 */ /* 0x000fea0003800000 */
.L_x_371:
[----:B------:R-:W-:Y:S01]  /*15d00*/  IMAD.MOV.U32 R13, RZ, RZ, R8 ;  /* 0x000000ffff0d7224 */ /* 0x000fe200078e0008 */
[----:B------:R-:W-:Y:S01]  /*15d10*/  MOV R11, 0x1c1f ;  /* 0x00001c1f000b7802 */ /* 0x000fe20000000f00 */
[----:B------:R-:W-:Y:S01]  /*15d20*/  IMAD.MOV.U32 R12, RZ, RZ, RZ ;  /* 0x000000ffff0c7224 */ /* 0x000fe200078e00ff */
[----:B------:R-:W-:Y:S01]  /*15d30*/  IADD3 R9, R16, R9, R33 ;  /* 0x0000000910097210 */ /* 0x000fe20007ffe021 */
[----:B------:R-:W-:Y:S02]  /*15d40*/  IMAD.MOV.U32 R15, RZ, RZ, -0x1 ;  /* 0xffffffffff0f7424 */ /* 0x000fe400078e00ff */
[----:B------:R-:W-:Y:S02]  /*15d50*/  IMAD.MOV.U32 R3, RZ, RZ, R14 ;  /* 0x000000ffff037224 */ /* 0x000fe400078e000e */
[----:B------:R-:W-:-:S07]  /*15d60*/  IMAD.IADD R21, R34, 0x1, R9 ;  /* 0x0000000122157824 */ /* 0x000fce00078e0209 */
[----:B------:R-:W-:Y:S05]  /*15d70*/  WARPSYNC.COLLECTIVE R15, `(.L_x_373) ;  /* 0x000000000f087348 */ /* 0x000fea0003c00000 */
[----:B------:R0:W1:Y:S02]  /*15d80*/  SHFL.IDX P6, R14, R13, R12, R11 ;  /* 0x0000000c0d0e7389 */ /* 0x00006400000c000b */
[----:B01----:R-:W-:Y:S01]  /*15d90*/  ENDCOLLECTIVE ;  /* 0x000000000000791b */ /* 0x003fe20003800000 */
.L_x_373:
[----:B------:R-:W-:Y:S02]  /*15da0*/  IMAD.MOV.U32 R13, RZ, RZ, R22 ;  /* 0x000000ffff0d7224 */ /* 0x000fe400078e0016 */
[----:B------:R-:W-:Y:S02]  /*15db0*/  IMAD.MOV.U32 R12, RZ, RZ, 0x1 ;  /* 0x00000001ff0c7424 */ /* 0x000fe400078e00ff */
[----:B------:R-:W-:-:S07]  /*15dc0*/  IMAD.MOV.U32 R2, RZ, RZ, R14 ;  /* 0x000000ffff027224 */ /* 0x000fce00078e000e */
[----:B------:R-:W-:Y:S05]  /*15dd0*/  WARPSYNC.COLLECTIVE R15, `(.L_x_374) ;  /* 0x000000000f087348 */ /* 0x000fea0003c00000 */
[----:B------:R0:W1:Y:S02]  /*15de0*/  SHFL.IDX P6, R14, R13, R12, R11 ;  /* 0x0000000c0d0e7389 */ /* 0x00006400000c000b */
[----:B01----:R-:W-:Y:S01]  /*15df0*/  ENDCOLLECTIVE ;  /* 0x000000000000791b */ /* 0x003fe20003800000 */
.L_x_374:
        /* <DEDUP_REMOVED lines=8> */
[----:B0-----:R-:W-:-:S07]  /*15e80*/  IMAD.MOV.U32 R3, RZ, RZ, R14 ;  /* 0x000000ffff037224 */ /* 0x001fce00078e000e */
[----:B------:R-:W-:Y:S05]  /*15e90*/  WARPSYNC.COLLECTIVE R15, `(.L_x_375) ;  /* 0x000000000f087348 */ /* 0x000fea0003c00000 */
[----:B------:R0:W1:Y:S02]  /*15ea0*/  SHFL.IDX P6, R14, R13, R12, R11 ;  /* 0x0000000c0d0e7389 */ /* 0x00006400000c000b */
[----:B01----:R-:W-:Y:S01]  /*15eb0*/  ENDCOLLECTIVE ;  /* 0x000000000000791b */ /* 0x003fe20003800000 */
.L_x_375:
[----:B------:R-:W-:Y:S02]  /*15ec0*/  IMAD.MOV.U32 R13, RZ, RZ, R22 ;  /* 0x000000ffff0d7224 */ /* 0x000fe400078e0016 */
[----:B------:R-:W-:Y:S02]  /*15ed0*/  IMAD.MOV.U32 R12, RZ, RZ, 0x2 ;  /* 0x00000002ff0c7424 */ /* 0x000fe400078e00ff */
[----:B------:R-:W-:-:S07]  /*15ee0*/  IMAD.MOV.U32 R2, RZ, RZ, R14 ;  /* 0x000000ffff027224 */ /* 0x000fce00078e000e */
[----:B------:R-:W-:Y:S05]  /*15ef0*/  WARPSYNC.COLLECTIVE R15, `(.L_x_376) ;  /* 0x000000000f087348 */ /* 0x000fea0003c00000 */
[----:B------:R0:W1:Y:S02]  /*15f00*/  SHFL.IDX P6, R14, R13, R12, R11 ;  /* 0x0000000c0d0e7389 */ /* 0x00006400000c000b */
[----:B01----:R-:W-:Y:S01]  /*15f10*/  ENDCOLLECTIVE ;  /* 0x000000000000791b */ /* 0x003fe20003800000 */
.L_x_376:
        /* <DEDUP_REMOVED lines=12> */
.L_x_377:
[----:B------:R-:W-:Y:S02]  /*15fe0*/  IMAD.MOV.U32 R13, RZ, RZ, R22 ;  /* 0x000000ffff0d7224 */ /* 0x000fe400078e0016 */
[----:B------:R-:W-:Y:S02]  /*15ff0*/  IMAD.MOV.U32 R12, RZ, RZ, 0x3 ;  /* 0x00000003ff0c7424 */ /* 0x000fe400078e00ff */
[----:B------:R-:W-:-:S07]  /*16000*/  IMAD.MOV.U32 R2, RZ, RZ, R14 ;  /* 0x000000ffff027224 */ /* 0x000fce00078e000e */
[----:B------:R-:W-:Y:S05]  /*16010*/  WARPSYNC.COLLECTIVE R15, `(.L_x_378) ;  /* 0x000000000f087348 */ /* 0x000fea0003c00000 */
[----:B------:R0:W1:Y:S02]  /*16020*/  SHFL.IDX P6, R14, R13, R12, R11 ;  /* 0x0000000c0d0e7389 */ /* 0x00006400000c000b */
[----:B01----:R-:W-:Y:S01]  /*16030*/  ENDCOLLECTIVE ;  /* 0x000000000000791b */ /* 0x003fe20003800000 */
.L_x_378:
        /* <DEDUP_REMOVED lines=12> */
.L_x_379:
[----:B------:R-:W-:Y:S02]  /*16100*/  IMAD.MOV.U32 R13, RZ, RZ, R23 ;  /* 0x000000ffff0d7224 */ /* 0x000fe400078e0017 */
[----:B------:R-:W-:Y:S02]  /*16110*/  IMAD.MOV.U32 R12, RZ, RZ, RZ ;  /* 0x000000ffff0c7224 */ /* 0x000fe400078e00ff */
[----:B------:R-:W-:-:S07]  /*16120*/  IMAD.MOV.U32 R2, RZ, RZ, R14 ;  /* 0x000000ffff027224 */ /* 0x000fce00078e000e */
[----:B------:R-:W-:Y:S05]  /*16130*/  WARPSYNC.COLLECTIVE R15, `(.L_x_380) ;  /* 0x000000000f087348 */ /* 0x000fea0003c00000 */
[----:B------:R0:W1:Y:S02]  /*16140*/  SHFL.IDX P6, R14, R13, R12, R11 ;  /* 0x0000000c0d0e7389 */ /* 0x00006400000c000b */
[----:B01----:R-:W-:Y:S01]  /*16150*/  ENDCOLLECTIVE ;  /* 0x000000000000791b */ /* 0x003fe20003800000 */
.L_x_380:
        /* <DEDUP_REMOVED lines=12> */
.L_x_381:
[----:B------:R-:W-:Y:S01]  /*16220*/  IMAD.MOV.U32 R2, RZ, RZ, R14 ;  /* 0x000000ffff027224 */ /* 0x000fe200078e000e */
[----:B------:R-:W-:Y:S06]  /*16230*/  BRA `(.L_x_382) ;  /* 0xffffffbc000c7947 */ /* 0x000fec000383ffff */
.L_x_285:
[----:B---3--:R3:W4:Y:S02]  /*16240*/  SYNCS.PHASECHK.TRANS64.TRYWAIT P0, [R0+URZ+0x29840], R29 ;  /* 0x0298401d000075a7 */ /* 0x008724000800017f */
[----:B----4-:R-:W-:Y:S05]  /*16250*/  @!P0 NANOSLEEP.SYNCS 0x989680 ;  /* 0x009896800000895d */ /* 0x010fea0003900000 */
[----:B------:R-:W4:Y:S02]  /*16260*/  @!P0 SYNCS.PHASECHK.TRANS64 P0, [R0+URZ+0x29840], R29 ;  /* 0x0298401d000085a7 */ /* 0x000f24000800007f */
[----:B----4-:R-:W-:Y:S05]  /*16270*/  @!P0 BRA `(.L_x_285) ;  /* 0xfffffffc00f08947 */ /* 0x010fea000383ffff */
[----:B------:R-:W-:Y:S05]  /*16280*/  BRA `(.L_x_383) ;  /* 0xffffffbc00607947 */ /* 0x000fea000383ffff */
.L_x_286:
        /* <DEDUP_REMOVED lines=8> */
.L_x_385:
[----:B------:R-:W-:Y:S05]  /*16310*/  BSYNC B0 ;  /* 0x0000000000007941 */ /* 0x000fea0003800000 */
.L_x_384:
[----:B------:R-:W-:Y:S02]  /*16320*/  IMAD.MOV.U32 R13, RZ, RZ, R4 ;  /* 0x000000ffff0d7224 */ /* 0x000fe400078e0004 */
[----:B------:R-:W-:Y:S02]  /*16330*/  IMAD.MOV.U32 R12, RZ, RZ, RZ ;  /* 0x000000ffff0c7224 */ /* 0x000fe400078e00ff */
[----:B------:R-:W-:Y:S02]  /*16340*/  IMAD.MOV.U32 R11, RZ, RZ, 0x1c1f ;  /* 0x00001c1fff0b7424 */ /* 0x000fe400078e00ff */
[----:B------:R-:W-:Y:S02]  /*16350*/  IMAD.MOV.U32 R15, RZ, RZ, -0x1 ;  /* 0xffffffffff0f7424 */ /* 0x000fe400078e00ff */
[----:B------:R-:W-:Y:S02]  /*16360*/  IMAD.MOV.U32 R3, RZ, RZ, R14 ;  /* 0x000000ffff037224 */ /* 0x000fe400078e000e */
[----:B------:R-:W-:-:S07]  /*16370*/  IMAD.IADD R7, R16, 0x1, R7 ;  /* 0x0000000110077824 */ /* 0x000fce00078e0207 */
[----:B------:R-:W-:Y:S05]  /*16380*/  WARPSYNC.COLLECTIVE R15, `(.L_x_386) ;  /* 0x000000000f087348 */ /* 0x000fea0003c00000 */
[----:B------:R0:W1:Y:S02]  /*16390*/  SHFL.IDX P6, R14, R13, R12, R11 ;  /* 0x0000000c0d0e7389 */ /* 0x00006400000c000b */
[----:B01----:R-:W-:Y:S01]  /*163a0*/  ENDCOLLECTIVE ;  /* 0x000000000000791b */ /* 0x003fe20003800000 */
.L_x_386:
[----:B------:R-:W-:Y:S02]  /*163b0*/  IMAD.MOV.U32 R13, RZ, RZ, R5 ;  /* 0x000000ffff0d7224 */ /* 0x000fe400078e0005 */
[----:B------:R-:W-:Y:S02]  /*163c0*/  IMAD.MOV.U32 R12, RZ, RZ, 0x1 ;  /* 0x00000001ff0c7424 */ /* 0x000fe400078e00ff */
[----:B------:R-:W-:-:S07]  /*163d0*/  IMAD.MOV.U32 R2, RZ, RZ, R14 ;  /* 0x000000ffff027224 */ /* 0x000fce00078e000e */
[----:B------:R-:W-:Y:S05]  /*163e0*/  WARPSYNC.COLLECTIVE R15, `(.L_x_387) ;  /* 0x000000000f087348 */ /* 0x000fea0003c00000 */
[----:B------:R0:W1:Y:S02]  /*163f0*/  SHFL.IDX P6, R14, R13, R12, R11 ;  /* 0x0000000c0d0e7389 */ /* 0x00006400000c000b */
[----:B01----:R-:W-:Y:S01]  /*16400*/  ENDCOLLECTIVE ;  /* 0x000000000000791b */ /* 0x003fe20003800000 */
.L_x_387:
[----:B------:R-:W-:-:S05]  /*16410*/  IADD3 R2, P0, R35, R2, RZ ;  /* 0x0000000223027210 */ /* 0x000fca0007f1e0ff */
[----:B------:R-:W-:-:S05]  /*16420*/  IMAD.X R3, RZ, RZ, R3, P0 ;  /* 0x000000ffff037224 */ /* 0x000fca00000e0603 */
[----:B------:R-:W-:Y:S01]  /*16430*/  @!PT LDS RZ, [RZ] ;  /* 0x00000000fffff984 */ /* 0x000fe20000000800 */
[----:B------:R-:W-:Y:S01]  /*16440*/  @!PT LDS RZ, [RZ] ;  /* 0x00000000fffff984 */ /* 0x000fe20000000800 */
[----:B------:R-:W-:Y:S01]  /*16450*/  @!PT LDS RZ, [RZ] ;  /* 0x00000000fffff984 */ /* 0x000fe20000000800 */
[----:B------:R-:W-:Y:S01]  /*16460*/  LDGSTS.E.BYPASS.LTC128B.128 [R7+0x1a400], desc[UR50][R2.64], !P4 ;  /* 0x1a40000002077fae */ /* 0x000fe2000e101d72 */
[----:B------:R-:W-:-:S03]  /*16470*/  IMAD.MOV.U32 R13, RZ, RZ, R4 ;  /* 0x000000ffff0d7224 */ /* 0x000fc600078e0004 */
[----:B------:R-:W-:Y:S04]  /*16480*/  LDGSTS.E.BYPASS.LTC128B.128 [R7+0x1cc00], desc[UR50][R2.64+0x40], !P3 ;  /* 0x1cc0004002077fae */ /* 0x000fe8000d901d72 */
[----:B------:R0:W-:Y:S02]  /*16490*/  LDGSTS.E.BYPASS.LTC128B.128 [R7+0x1f400], desc[UR50][R2.64+0x80], !P1 ;  /* 0x1f40008002077fae */ /* 0x0001e4000c901d72 */
[----:B0-----:R-:W-:-:S07]  /*164a0*/  IMAD.MOV.U32 R3, RZ, RZ, R14 ;  /* 0x000000ffff037224 */ /* 0x001fce00078e000e */
[----:B------:R-:W-:Y:S05]  /*164b0*/  WARPSYNC.COLLECTIVE R15, `(.L_x_388) ;  /* 0x000000000f087348 */ /* 0x000fea0003c00000 */
[----:B------:R0:W1:Y:S02]  /*164c0*/  SHFL.IDX P6, R14, R13, R12, R11 ;  /* 0x0000000c0d0e7389 */ /* 0x00006400000c000b */
[----:B01----:R-:W-:Y:S01]  /*164d0*/  ENDCOLLECTIVE ;  /* 0x000000000000791b */ /* 0x003fe20003800000 */
.L_x_388:
[----:B------:R-:W-:Y:S02]  /*164e0*/  IMAD.MOV.U32 R13, RZ, RZ, R5 ;  /* 0x000000ffff0d7224 */ /* 0x000fe400078e0005 */
[----:B------:R-:W-:Y:S02]  /*164f0*/  IMAD.MOV.U32 R12, RZ, RZ, 0x2 ;  /* 0x00000002ff0c7424 */ /* 0x000fe400078e00ff */
[----:B------:R-:W-:-:S07]  /*16500*/  IMAD.MOV.U32 R2, RZ, RZ, R14 ;  /* 0x000000ffff027224 */ /* 0x000fce00078e000e */
[----:B------:R-:W-:Y:S05]  /*16510*/  WARPSYNC.COLLECTIVE R15, `(.L_x_389) ;  /* 0x000000000f087348 */ /* 0x000fea0003c00000 */
[----:B------:R0:W1:Y:S02]  /*16520*/  SHFL.IDX P6, R14, R13, R12, R11 ;  /* 0x0000000c0d0e7389 */ /* 0x00006400000c000b */
[----:B01----:R-:W-:Y:S01]  /*16530*/  ENDCOLLECTIVE ;  /* 0x000000000000791b */ /* 0x003fe20003800000 */
.L_x_389:
[----:B------:R-:W-:-:S05]  /*16540*/  IADD3 R2, P0, R35, R2, RZ ;  /* 0x0000000223027210 */ /* 0x000fca0007f1e0ff */
[----:B------:R-:W-:-:S05]  /*16550*/  IMAD.X R3, RZ, RZ, R3, P0 ;  /* 0x000000ffff037224 */ /* 0x000fca00000e0603 */
[----:B------:R-:W-:Y:S01]  /*16560*/  @!PT LDS RZ, [RZ] ;  /* 0x00000000fffff984 */ /* 0x000fe20000000800 */
[----:B------:R-:W-:Y:S01]  /*16570*/  @!PT LDS RZ, [RZ] ;  /* 0x00000000fffff984 */ /* 0x000fe20000000800 */
[----:B------:R-:W-:Y:S01]  /*16580*/  @!PT LDS RZ, [RZ] ;  /* 0x00000000fffff984 */ /* 0x000fe20000000800 */
[----:B------:R0:W-:Y:S01]  /*16590*/  LDGSTS.E.BYPASS.LTC128B.128 [R7+0x1ac00], desc[UR50][R2.64], !P4 ;  /* 0x1ac0000002077fae */ /* 0x0001e2000e101d72 */
[----:B------:R-:W-:-:S03]  /*165a0*/  IMAD.MOV.U32 R13, RZ, RZ, R4 ;  /* 0x000000ffff0d7224 */ /* 0x000fc600078e0004 */
[----:B------:R0:W-:Y:S04]  /*165b0*/  LDGSTS.E.BYPASS.LTC128B.128 [R7+0x1d400], desc[UR50][R2.64+0x40], !P3 ;  /* 0x1d40004002077fae */ /* 0x0001e8000d901d72 */
[----:B------:R0:W-:Y:S01]  /*165c0*/  LDGSTS.E.BYPASS.LTC128B.128 [R7+0x1fc00], desc[UR50][R2.64+0x80], !P1 ;  /* 0x1fc0008002077fae */ /* 0x0001e2000c901d72 */
[----:B------:R-:W-:-:S07]  /*165d0*/  IMAD.MOV.U32 R9, RZ, RZ, R14 ;  /* 0x000000ffff097224 */ /* 0x000fce00078e000e */
[----:B0-----:R-:W-:Y:S05]  /*165e0*/  WARPSYNC.COLLECTIVE R15, `(.L_x_390) ;  /* 0x000000000f087348 */ /* 0x001fea0003c00000 */
[----:B------:R1:W2:Y:S02]  /*165f0*/  SHFL.IDX P6, R14, R13, R12, R11 ;  /* 0x0000000c0d0e7389 */ /* 0x0002a400000c000b */
[----:B012---:R-:W-:Y:S01]  /*16600*/  ENDCOLLECTIVE ;  /* 0x000000000000791b */ /* 0x007fe20003800000 */
.L_x_390:
[----:B------:R-:W-:Y:S02]  /*16610*/  IMAD.MOV.U32 R13, RZ, RZ, R5 ;  /* 0x000000ffff0d7224 */ /* 0x000fe400078e0005 */
[----:B------:R-:W-:Y:S02]  /*16620*/  IMAD.MOV.U32 R12, RZ, RZ, 0x3 ;  /* 0x00000003ff0c7424 */ /* 0x000fe400078e00ff */
[----:B------:R-:W-:-:S07]  /*16630*/  IMAD.MOV.U32 R2, RZ, RZ, R14 ;  /* 0x000000ffff027224 */ /* 0x000fce00078e000e */
[----:B------:R-:W-:Y:S05]  /*16640*/  WARPSYNC.COLLECTIVE R15, `(.L_x_391) ;  /* 0x000000000f087348 */ /* 0x000fea0003c00000 */
[----:B------:R0:W1:Y:S02]  /*16650*/  SHFL.IDX P6, R14, R13, R12, R11 ;  /* 0x0000000c0d0e7389 */ /* 0x00006400000c000b */
[----:B01----:R-:W-:Y:S01]  /*16660*/  ENDCOLLECTIVE ;  /* 0x000000000000791b */ /* 0x003fe20003800000 */
.L_x_391:
        /* <DEDUP_REMOVED lines=13> */
.L_x_392:
[----:B------:R-:W-:Y:S02]  /*16740*/  IMAD.MOV.U32 R13, RZ, RZ, R8 ;  /* 0x000000ffff0d7224 */ /* 0x000fe400078e0008 */
[----:B------:R-:W-:Y:S02]  /*16750*/  IMAD.MOV.U32 R12, RZ, RZ, RZ ;  /* 0x000000ffff0c7224 */ /* 0x000fe400078e00ff */
[----:B------:R-:W-:-:S07]  /*16760*/  IMAD.MOV.U32 R2, RZ, RZ, R14 ;  /* 0x000000ffff027224 */ /* 0x000fce00078e000e */
[----:B------:R-:W-:Y:S05]  /*16770*/  WARPSYNC.COLLECTIVE R15, `(.L_x_393) ;  /* 0x000000000f087348 */ /* 0x000fea0003c00000 */
[----:B------:R0:W1:Y:S02]  /*16780*/  SHFL.IDX P6, R14, R13, R12, R11 ;  /* 0x0000000c0d0e7389 */ /* 0x00006400000c000b */
[----:B01----:R-:W-:Y:S01]  /*16790*/  ENDCOLLECTIVE ;  /* 0x000000000000791b */ /* 0x003fe20003800000 */
.L_x_393:
        /* <DEDUP_REMOVED lines=13> */
.L_x_394:
[----:B------:R-:W-:Y:S01]  /*16870*/  IMAD.MOV.U32 R2, RZ, RZ, R14 ;  /* 0x000000ffff027224 */ /* 0x000fe200078e000e */
[----:B------:R-:W-:Y:S06]  /*16880*/  BRA `(.L_x_395) ;  /* 0xffffffb800f07947 */ /* 0x000fec000383ffff */
.L_x_291:
[----:B0-----:R0:W2:Y:S02]  /*16890*/  SYNCS.PHASECHK.TRANS64.TRYWAIT P1, [R0+URZ+0x29870], R3 ;  /* 0x02987003000075a7 */ /* 0x0010a4000802017f */
[----:B--2---:R-:W-:Y:S05]  /*168a0*/  @!P1 NANOSLEEP.SYNCS 0x989680 ;  /* 0x009896800000995d */ /* 0x004fea0003900000 */
[----:B------:R-:W2:Y:S02]  /*168b0*/  @!P1 SYNCS.PHASECHK.TRANS64 P1, [R0+URZ+0x29870], R3 ;  /* 0x02987003000095a7 */ /* 0x000ea4000802007f */
[----:B--2---:R-:W-:Y:S05]  /*168c0*/  @!P1 BRA `(.L_x_291) ;  /* 0xfffffffc00f09947 */ /* 0x004fea000383ffff */
[----:B------:R-:W-:Y:S05]  /*168d0*/  BRA `(.L_x_396) ;  /* 0xffffffbc005c7947 */ /* 0x000fea000383ffff */
.L_x_293:
[----:B0-----:R0:W2:Y:S02]  /*168e0*/  SYNCS.PHASECHK.TRANS64.TRYWAIT P1, [R0+URZ+0x29860], R3 ;  /* 0x02986003000075a7 */ /* 0x0010a4000802017f */
[----:B--2---:R-:W-:Y:S05]  /*168f0*/  @!P1 NANOSLEEP.SYNCS 0x989680 ;  /* 0x009896800000995d */ /* 0x004fea0003900000 */
[----:B------:R-:W2:Y:S02]  /*16900*/  @!P1 SYNCS.PHASECHK.TRANS64 P1, [R0+URZ+0x29860], R3 ;  /* 0x02986003000095a7 */ /* 0x000ea4000802007f */
[----:B--2---:R-:W-:Y:S05]  /*16910*/  @!P1 BRA `(.L_x_293) ;  /* 0xfffffffc00f09947 */ /* 0x004fea000383ffff */
[----:B------:R-:W-:Y:S05]  /*16920*/  BRA `(.L_x_397) ;  /* 0xffffffbc006c7947 */ /* 0x000fea000383ffff */
.L_x_301:
[----:B0-----:R0:W3:Y:S02]  /*16930*/  SYNCS.PHASECHK.TRANS64.TRYWAIT P1, [R18+URZ+0x29870], R3 ;  /* 0x02987003120075a7 */ /* 0x0010e4000802017f */
[----:B---3--:R-:W-:Y:S05]  /*16940*/  @!P1 NANOSLEEP.SYNCS 0x989680 ;  /* 0x009896800000995d */ /* 0x008fea0003900000 */
[----:B------:R-:W3:Y:S02]  /*16950*/  @!P1 SYNCS.PHASECHK.TRANS64 P1, [R18+URZ+0x29870], R3 ;  /* 0x02987003120095a7 */ /* 0x000ee4000802007f */
[----:B---3--:R-:W-:Y:S05]  /*16960*/  @!P1 BRA `(.L_x_301) ;  /* 0xfffffffc00f09947 */ /* 0x008fea000383ffff */
[----:B------:R-:W-:Y:S05]  /*16970*/  BRA `(.L_x_398) ;  /* 0xffffffc400347947 */ /* 0x000fea000383ffff */
.L_x_303:
[----:B0-----:R0:W2:Y:S02]  /*16980*/  SYNCS.PHASECHK.TRANS64.TRYWAIT P1, [R18+URZ+0x29860], R3 ;  /* 0x02986003120075a7 */ /* 0x0010a4000802017f */
[----:B--2---:R-:W-:Y:S05]  /*16990*/  @!P1 NANOSLEEP.SYNCS 0x989680 ;  /* 0x009896800000995d */ /* 0x004fea0003900000 */
[----:B------:R-:W2:Y:S02]  /*169a0*/  @!P1 SYNCS.PHASECHK.TRANS64 P1, [R18+URZ+0x29860], R3 ;  /* 0x02986003120095a7 */ /* 0x000ea4000802007f */
[----:B--2---:R-:W-:Y:S05]  /*169b0*/  @!P1 BRA `(.L_x_303) ;  /* 0xfffffffc00f09947 */ /* 0x004fea000383ffff */
[----:B------:R-:W-:Y:S05]  /*169c0*/  BRA `(.L_x_399) ;  /* 0xffffffc400407947 */ /* 0x000fea000383ffff */
.L_x_315:
[----:B0-----:R0:W2:Y:S02]  /*169d0*/  SYNCS.PHASECHK.TRANS64.TRYWAIT P0, [R4+URZ+0x29820], R0 ;  /* 0x02982000040075a7 */ /* 0x0010a4000800017f */
[----:B--2---:R-:W-:Y:S05]  /*169e0*/  @!P0 NANOSLEEP.SYNCS 0x989680 ;  /* 0x009896800000895d */ /* 0x004fea0003900000 */
[----:B------:R-:W2:Y:S02]  /*169f0*/  @!P0 SYNCS.PHASECHK.TRANS64 P0, [R4+URZ+0x29820], R0 ;  /* 0x02982000040085a7 */ /* 0x000ea4000800007f */
[----:B--2---:R-:W-:Y:S05]  /*16a00*/  @!P0 BRA `(.L_x_315) ;  /* 0xfffffffc00f08947 */ /* 0x004fea000383ffff */
[----:B------:R-:W-:Y:S05]  /*16a10*/  BRA `(.L_x_400) ;  /* 0xffffffd800007947 */ /* 0x000fea000383ffff */
.L_x_316:
[----:B------:R-:W2:Y:S01]  /*16a20*/  S2R R2, SR_TID.X ;  /* 0x0000000000027919 */ /* 0x000ea20000002100 */
[----:B------:R-:W-:Y:S01]  /*16a30*/  BSSY B0, `(.L_x_401) ;  /* 0x000000a000007945 */ /* 0x000fe20003800000 */
[----:B------:R-:W-:Y:S02]  /*16a40*/  IMAD.MOV.U32 R12, RZ, RZ, RZ ;  /* 0x000000ffff0c7224 */ /* 0x000fe400078e00ff */
[----:B------:R-:W-:Y:S02]  /*16a50*/  IMAD.MOV.U32 R11, RZ, RZ, 0x1f ;  /* 0x0000001fff0b7424 */ /* 0x000fe400078e00ff */
[----:B------:R-:W-:Y:S01]  /*16a60*/  IMAD.MOV.U32 R15, RZ, RZ, -0x1 ;  /* 0xffffffffff0f7424 */ /* 0x000fe200078e00ff */
[----:B--2---:R-:W-:-:S04]  /*16a70*/  SHF.R.U32.HI R2, RZ, 0x5, R2 ;  /* 0x00000005ff027819 */ /* 0x004fc80000011602 */
[----:B------:R-:W-:-:S05]  /*16a80*/  LOP3.LUT R2, R2, 0x3, RZ, 0xc0, !PT ;  /* 0x0000000302027812 */ /* 0x000fca00078ec0ff */
[----:B------:R-:W-:-:S07]  /*16a90*/  IMAD.MOV.U32 R13, RZ, RZ, R2 ;  /* 0x000000ffff0d7224 */ /* 0x000fce00078e0002 */
[----:B01----:R-:W-:Y:S05]  /*16aa0*/  WARPSYNC.COLLECTIVE R15, `(.L_x_402) ;  /* 0x000000000f087348 */ /* 0x003fea0003c00000 */
[----:B------:R2:W3:Y:S02]  /*16ab0*/  SHFL.IDX P6, R14, R13, R12, R11 ;  /* 0x0000000c0d0e7389 */ /* 0x0004e400000c000b */
[----:B0123--:R-:W-:Y:S01]  /*16ac0*/  ENDCOLLECTIVE ;  /* 0x000000000000791b */ /* 0x00ffe20003800000 */
.L_x_402:
[----:B------:R-:W-:Y:S05]  /*16ad0*/  BSYNC B0 ;  /* 0x0000000000007941 */ /* 0x000fea0003800000 */
.L_x_401:
[----:B------:R-:W-:Y:S05]  /*16ae0*/  BRA `(.L_x_403) ;  /* 0xffffffd400e87947 */ /* 0x000fea000383ffff */
.L_x_319:
[----:B------:R-:W-:Y:S01]  /*16af0*/  BSSY B1, `(.L_x_404) ;  /* 0x0000006000017945 */ /* 0x000fe20003800000 */
[----:B------:R-:W-:-:S07]  /*16b00*/  IMAD.MOV.U32 R15, RZ, RZ, -0x1 ;  /* 0xffffffffff0f7424 */ /* 0x000fce00078e00ff */
[----:B01----:R-:W-:Y:S05]  /*16b10*/  WARPSYNC.COLLECTIVE R15, `(.L_x_405) ;  /* 0x000000000f0c7348 */ /* 0x003fea0003c00000 */
[----:B------:R-:W-:Y:S02]  /*16b20*/  ELECT P6, UR62, PT ;  /* 0x00000000003e782f */ /* 0x000fe400038c0000 */
[----:B------:R-:W-:Y:S01]  /*16b30*/  MOV R14, UR62 ;  /* 0x0000003e000e7c02 */ /* 0x000fe20008000f00 */
[----:B01----:R-:W-:Y:S10]  /*16b40*/  ENDCOLLECTIVE ;  /* 0x000000000000791b */ /* 0x003ff40003800000 */
.L_x_405:
[----:B------:R-:W-:Y:S05]  /*16b50*/  BSYNC B1 ;  /* 0x0000000000017941 */ /* 0x000fea0003800000 */
.L_x_404:
[----:B------:R-:W-:Y:S05]  /*16b60*/  BRA `(.L_x_406) ;  /* 0xffffffd400e07947 */ /* 0x000fea000383ffff */
.L_x_321:
[----:B0-----:R0:W2:Y:S02]  /*16b70*/  SYNCS.PHASECHK.TRANS64.TRYWAIT P1, [R5+URZ+0x29840], R0 ;  /* 0x02984000050075a7 */ /* 0x0010a4000802017f */
[----:B--2---:R-:W-:Y:S05]  /*16b80*/  @!P1 NANOSLEEP.SYNCS 0x989680 ;  /* 0x009896800000995d */ /* 0x004fea0003900000 */
[----:B------:R-:W2:Y:S02]  /*16b90*/  @!P1 SYNCS.PHASECHK.TRANS64 P1, [R5+URZ+0x29840], R0 ;  /* 0x02984000050095a7 */ /* 0x000ea4000802007f */
[----:B--2---:R-:W-:Y:S05]  /*16ba0*/  @!P1 BRA `(.L_x_321) ;  /* 0xfffffffc00f09947 */ /* 0x004fea000383ffff */
[----:B------:R-:W-:Y:S05]  /*16bb0*/  BRA `(.L_x_407) ;  /* 0xffffffd800007947 */ /* 0x000fea000383ffff */
.L_x_323:
[----:B--2---:R2:W3:Y:S02]  /*16bc0*/  SYNCS.PHASECHK.TRANS64.TRYWAIT P1, [R19+URZ+0x29840], R2 ;  /* 0x02984002130075a7 */ /* 0x0044e4000802017f */
[----:B---3--:R-:W-:Y:S05]  /*16bd0*/  @!P1 NANOSLEEP.SYNCS 0x989680 ;  /* 0x009896800000995d */ /* 0x008fea0003900000 */
[----:B------:R-:W3:Y:S02]  /*16be0*/  @!P1 SYNCS.PHASECHK.TRANS64 P1, [R19+URZ+0x29840], R2 ;  /* 0x02984002130095a7 */ /* 0x000ee4000802007f */
[----:B---3--:R-:W-:Y:S05]  /*16bf0*/  @!P1 BRA `(.L_x_323) ;  /* 0xfffffffc00f09947 */ /* 0x008fea000383ffff */
[----:B------:R-:W-:Y:S05]  /*16c00*/  BRA `(.L_x_408) ;  /* 0xffffffd8000c7947 */ /* 0x000fea000383ffff */
.L_x_325:
[----:B---3--:R3:W4:Y:S02]  /*16c10*/  SYNCS.PHASECHK.TRANS64.TRYWAIT P1, [R5+URZ+0x29860], R0 ;  /* 0x02986000050075a7 */ /* 0x008724000802017f */
[----:B----4-:R-:W-:Y:S05]  /*16c20*/  @!P1 NANOSLEEP.SYNCS 0x989680 ;  /* 0x009896800000995d */ /* 0x010fea0003900000 */
[----:B------:R-:W4:Y:S02]  /*16c30*/  @!P1 SYNCS.PHASECHK.TRANS64 P1, [R5+URZ+0x29860], R0 ;  /* 0x02986000050095a7 */ /* 0x000f24000802007f */
[----:B----4-:R-:W-:Y:S05]  /*16c40*/  @!P1 BRA `(.L_x_325) ;  /* 0xfffffffc00f09947 */ /* 0x010fea000383ffff */
[----:B------:R-:W-:Y:S05]  /*16c50*/  BRA `(.L_x_409) ;  /* 0xffffffd800087947 */ /* 0x000fea000383ffff */
.L_x_327:
[----:B----4-:R4:W0:Y:S02]  /*16c60*/  SYNCS.PHASECHK.TRANS64.TRYWAIT P1, [R19+URZ+0x29860], R2 ;  /* 0x02986002130075a7 */ /* 0x010824000802017f */
[----:B0-----:R-:W-:Y:S05]  /*16c70*/  @!P1 NANOSLEEP.SYNCS 0x989680 ;  /* 0x009896800000995d */ /* 0x001fea0003900000 */
[----:B------:R-:W0:Y:S02]  /*16c80*/  @!P1 SYNCS.PHASECHK.TRANS64 P1, [R19+URZ+0x29860], R2 ;  /* 0x02986002130095a7 */ /* 0x000e24000802007f */
[----:B0-----:R-:W-:Y:S05]  /*16c90*/  @!P1 BRA `(.L_x_327) ;  /* 0xfffffffc00f09947 */ /* 0x001fea000383ffff */
[----:B------:R-:W-:Y:S05]  /*16ca0*/  BRA `(.L_x_410) ;  /* 0xffffffd800047947 */ /* 0x000fea000383ffff */
.L_x_329:
[----:B------:R0:W0:Y:S02]  /*16cb0*/  SYNCS.PHASECHK.TRANS64.TRYWAIT P1, [R5+URZ+0x29880], R0 ;  /* 0x02988000050075a7 */ /* 0x000024000802017f */
[----:B0-----:R-:W-:Y:S05]  /*16cc0*/  @!P1 NANOSLEEP.SYNCS 0x989680 ;  /* 0x009896800000995d */ /* 0x001fea0003900000 */
[----:B------:R-:W0:Y:S02]  /*16cd0*/  @!P1 SYNCS.PHASECHK.TRANS64 P1, [R5+URZ+0x29880], R0 ;  /* 0x02988000050095a7 */ /* 0x000e24000802007f */
[----:B0-----:R-:W-:Y:S05]  /*16ce0*/  @!P1 BRA `(.L_x_329) ;  /* 0xfffffffc00f09947 */ /* 0x001fea000383ffff */
[----:B------:R-:W-:Y:S05]  /*16cf0*/  BRA `(.L_x_411) ;  /* 0xffffffd800007947 */ /* 0x000fea000383ffff */
.L_x_412:
        /* <DEDUP_REMOVED lines=16> */
.L_x_3315:


//--------------------- .text._ZN7cutlass13device_kernelIN5flash11enable_sm90INS1_16FlashAttnFwdSm90INS1_25CollectiveMainloopFwdSm90ILi2EN4cute5tupleIJNS5_1CILi1EEES8_S8_EEENS6_IJNS7_ILi128EEENS7_ILi160EEENS7_ILi192EEEEEELi128ENS_12float_e4m3_tEfNS_4arch4Sm90ELb0ELb0ELb1ELb1ELb1ELb1ELb0ELb1ELb1ELb1ELb1ELb0EEENS1_21CollectiveEpilogueFwdINS6_IJSA_SA_SB_EEES9_NS_10bfloat16_tESG_Li256ELb1ELb1ELb1ELb1EEENS1_36VarlenDynamicPersistentTileSchedulerILi128ELi160ELi256ELi128ELb1ELb1ELb1ELb0ELb1ELb1EEEEEEEEEvNT_6ParamsE --------------------------
	.section	.text._ZN7cutlass13device_kernelIN5flash11enable_sm90INS1_16FlashAttnFwdSm90INS1_25CollectiveMainloopFwdSm90ILi2EN4cute5tupleIJNS5_1CILi1EEES8_S8_EEENS6_IJNS7_ILi128EEENS7_ILi160EEENS7_ILi192EEEEEELi128ENS_12float_e4m3_tEfNS_4arch4Sm90ELb0ELb0ELb1ELb1ELb1ELb1ELb0ELb1ELb1ELb1ELb1ELb0EEENS1_21CollectiveEpilogueFwdINS6_IJSA_SA_SB_EEES9_NS_10bfloat16_tESG_Li256ELb1ELb1ELb1ELb1EEENS1_36VarlenDynamicPersistentTileSchedulerILi128ELi160ELi256ELi128ELb1ELb1ELb1ELb0ELb1ELb1EEEEEEEEEvNT_6ParamsE,"ax",@progbits
	.align	128
.text._ZN7cutlass13device_kernelIN5flash11enable_sm90INS1_16FlashAttnFwdSm90INS1_25CollectiveMainloopFwdSm90ILi2EN4cute5tupleIJNS5_1CILi1EEES8_S8_EEENS6_IJNS7_ILi128EEENS7_ILi160EEENS7_ILi192EEEEEELi128ENS_12float_e4m3_tEfNS_4arch4Sm90ELb0ELb0ELb1ELb1ELb1ELb1ELb0ELb1ELb1ELb1ELb1ELb0EEENS1_21CollectiveEpilogueFwdINS6_IJSA_SA_SB_EEES9_NS_10bfloat16_tESG_Li256ELb1ELb1ELb1ELb1EEENS1_36VarlenDynamicPersistentTileSchedulerILi128ELi160ELi256ELi128ELb1ELb1ELb1ELb0ELb1ELb1EEEEEEEEEvNT_6ParamsE:
        .type           _ZN7cutlass13device_kernelIN5flash11enable_sm90INS1_16FlashAttnFwdSm90INS1_25CollectiveMainloopFwdSm90ILi2EN4cute5tupleIJNS5_1CILi1EEES8_S8_EEENS6_IJNS7_ILi128EEENS7_ILi160EEENS7_ILi192EEEEEELi128ENS_12float_e4m3_tEfNS_4arch4Sm90ELb0ELb0ELb1ELb1ELb1ELb1ELb0ELb1ELb1ELb1ELb1ELb0EEENS1_21CollectiveEpilogueFwdINS6_IJSA_SA_SB_EEES9_NS_10bfloat16_tESG_Li256ELb1ELb1ELb1ELb1EEENS1_36VarlenDynamicPersistentTileSchedulerILi128ELi160ELi256ELi128ELb1ELb1ELb1ELb0ELb1ELb1EEEEEEEEEvNT_6ParamsE,@function
        .size           _ZN7cutlass13device_kernelIN5flash11enable_sm90INS1_16FlashAttnFwdSm90INS1_25CollectiveMainloopFwdSm90ILi2EN4cute5tupleIJNS5_1CILi1EEES8_S8_EEENS6_IJNS7_ILi128EEENS7_ILi160EEENS7_ILi192EEEEEELi128ENS_12float_e4m3_tEfNS_4arch4Sm90ELb0ELb0ELb1ELb1ELb1ELb1ELb0ELb1ELb1ELb1ELb1ELb0EEENS1_21CollectiveEpilogueFwdINS6_IJSA_SA_SB_EEES9_NS_10bfloat16_tESG_Li256ELb1ELb1ELb1ELb1EEENS1_36VarlenDynamicPersistentTileSchedulerILi128ELi160ELi256ELi128ELb1ELb1ELb1ELb0ELb1ELb1EEEEEEEEEvNT_6ParamsE,(.L_x_3316 - _ZN7cutlass13device_kernelIN5flash11enable_sm90INS1_16FlashAttnFwdSm90INS1_25CollectiveMainloopFwdSm90ILi2EN4cute5tupleIJNS5_1CILi1EEES8_S8_EEENS6_IJNS7_ILi128EEENS7_ILi160EEENS7_ILi192EEEEEELi128ENS_12float_e4m3_tEfNS_4arch4Sm90ELb0ELb0ELb1ELb1ELb1ELb1ELb0ELb1ELb1ELb1ELb1ELb0EEENS1_21CollectiveEpilogueFwdINS6_IJSA_SA_SB_EEES9_NS_10bfloat16_tESG_Li256ELb1ELb1ELb1ELb1EEENS1_36VarlenDynamicPersistentTileSchedulerILi128ELi160ELi256ELi128ELb1ELb1ELb1ELb0ELb1ELb1EEEEEEEEEvNT_6ParamsE)
        .other          _ZN7cutlass13device_kernelIN5flash11enable_sm90INS1_16FlashAttnFwdSm90INS1_25CollectiveMainloopFwdSm90ILi2EN4cute5tupleIJNS5_1CILi1EEES8_S8_EEENS6_IJNS7_ILi128EEENS7_ILi160EEENS7_ILi192EEEEEELi128ENS_12float_e4m3_tEfNS_4arch4Sm90ELb0ELb0ELb1ELb1ELb1ELb1ELb0ELb1ELb1ELb1ELb1ELb0EEENS1_21CollectiveEpilogueFwdINS6_IJSA_SA_SB_EEES9_NS_10bfloat16_tESG_Li256ELb1ELb1ELb1ELb1EEENS1_36VarlenDynamicPersistentTileSchedulerILi128ELi160ELi256ELi128ELb1ELb1ELb1ELb0ELb1ELb1EEEEEEEEEvNT_6ParamsE,@"STO_CUDA_ENTRY STV_DEFAULT"
_ZN7cutlass13device_kernelIN5flash11enable_sm90INS1_16FlashAttnFwdSm90INS1_25CollectiveMainloopFwdSm90ILi2EN4cute5tupleIJNS5_1CILi1EEES8_S8_EEENS6_IJNS7_ILi128EEENS7_ILi160EEENS7_ILi192EEEEEELi128ENS_12float_e4m3_tEfNS_4arch4Sm90ELb0ELb0ELb1ELb1ELb1ELb1ELb0ELb1ELb1ELb1ELb1ELb0EEENS1_21CollectiveEpilogueFwdINS6_IJSA_SA_SB_EEES9_NS_10bfloat16_tESG_Li256ELb1ELb1ELb1ELb1EEENS1_36VarlenDynamicPersistentTileSchedulerILi128ELi160ELi256ELi128ELb1ELb1ELb1ELb0ELb1ELb1EEEEEEEEEvNT_6ParamsE:
[----:B------:R-:W0:Y:S02]  /*0000*/  LDC R1, c[0x0][0x28] ;  /* 0x00000a00ff017b82 */ /* 0x000e240000000800 */
[----:B0-----:R-:W-:Y:S01]  /*0010*/  VIADD R1, R1, 0xffffffa8 ;  /* 0xffffffa801017836 */ /* 0x001fe20000000000 */
[----:B------:R-:W0:Y:S01]  /*0020*/  S2R R3, SR_TID.X ;  /* 0x0000000000037919 */ /* 0x000e220000002100 */
[----:B------:R-:W-:Y:S01]  /*0030*/  ELECT P0, URZ, PT ;  /* 0x00000000003f782f */ /* 0x000fe20003800000 */
[----:B------:R-:W-:Y:S01]  /*0040*/  BSSY B0, `(.L_x_413) ;  /* 0x000000e000007945 */ /* 0x000fe20003800000 */
[--C-:B0-----:R-:W-:Y:S02]  /*0050*/  SHF.R.U32.HI R0, RZ, 0x5, R3.reuse ;  /* 0x00000005ff007819 */ /* 0x101fe40000011603 */
[----:B------:R-:W-:-:S03]  /*0060*/  SHF.R.U32.HI R3, RZ, 0x7, R3 ;  /* 0x00000007ff037819 */ /* 0x000fc60000011603 */
[----:B------:R-:W0:Y:S02]  /*0070*/  SHFL.IDX PT, R2, R0, RZ, 0x1f ;  /* 0x00001fff00027589 */ /* 0x000e2400000e0000 */
[----:B0-----:R-:W-:-:S13]  /*0080*/  ISETP.EQ.AND P0, PT, R2, RZ, P0 ;  /* 0x000000ff0200720c */ /* 0x001fda0000702270 */
[----:B------:R-:W-:Y:S05]  /*0090*/  @!P0 BRA `(.L_x_414) ;  /* 0x0000000000208947 */ /* 0x000fea0003800000 */
[----:B------:R-:W-:Y:S02]  /*00a0*/  ULDC.64 UR4, c[0x0][0x198] ;  /* 0x0000660000047ab9 */ /* 0x000fe40000000a00 */
[----:B------:R-:W-:Y:S02]  /*00b0*/  UIADD3 UR6, UP0, UR4, 0x570, URZ ;  /* 0x0000057004067890 */ /* 0x000fe4000ff1e03f */
[----:B------:R-:W-:Y:S02]  /*00c0*/  UIADD3 UR4, UP1, UR4, 0x670, URZ ;  /* 0x0000067004047890 */ /* 0x000fe4000ff3e03f */
[----:B------:R-:W-:Y:S02]  /*00d0*/  UIADD3.X UR7, URZ, UR5, URZ, UP0, !UPT ;  /* 0x000000053f077290 */ /* 0x000fe400087fe43f */
[----:B------:R-:W-:-:S07]  /*00e0*/  UIADD3.X UR5, URZ, UR5, URZ, UP1, !UPT ;  /* 0x000000053f057290 */ /* 0x000fce0008ffe43f */
[----:B------:R0:W-:Y:S02]  /*00f0*/  UTMACCTL.PF [UR6] ;  /* 0x00000000060079b9 */ /* 0x0001e40008040000 */
[----:B------:R0:W-:Y:S02]  /*0100*/  UTMACCTL.PF [UR4] ;  /* 0x00000000040079b9 */ /* 0x0001e40008040000 */
[----:B0-----:R-:W-:Y:S01]  /*0110*/  NOP ;  /* 0x0000000000007918 */ /* 0x001fe20000000000 */
.L_x_414:
[----:B------:R-:W-:Y:S05]  /*0120*/  BSYNC B0 ;  /* 0x0000000000007941 */ /* 0x000fea0003800000 */
.L_x_413:
[----:B------:R-:W-:Y:S01]  /*0130*/  VOTEU.ANY UP0, P0 ;  /* 0x00000000003f7886 */ /* 0x000fe20000000100 */
[----:B------:R-:W0:Y:S01]  /*0140*/  SHFL.IDX PT, R3, R3, RZ, 0x1f ;  /* 0x00001fff03037589 */ /* 0x000e2200000e0000 */
[----:B------:R-:W-:Y:S01]  /*0150*/  UMOV UR4, 0x80 ;  /* 0x0000008000047882 */ /* 0x000fe20000000000 */
[----:B------:R-:W-:Y:S01]  /*0160*/  UMOV UR7, 0x100 ;  /* 0x0000010000077882 */ /* 0x000fe20000000000 */
[----:B------:R-:W-:Y:S01]  /*0170*/  VOTEU.ANY UP1, P0 ;  /* 0x00000000003f7886 */ /* 0x000fe20000020100 */
[----:B------:R-:W1:Y:S01]  /*0180*/  @UP0 S2UR UR8, SR_CgaCtaId ;  /* 0x00000000000809c3 */ /* 0x000e620000008800 */
[----:B------:R-:W2:Y:S01]  /*0190*/  SHFL.IDX PT, R2, R0, RZ, 0x1f ;  /* 0x00001fff00027589 */ /* 0x000ea200000e0000 */
[----:B------:R-:W-:Y:S01]  /*01a0*/  @UP0 UMOV UR6, 0x400 ;  /* 0x0000040000060882 */ /* 0x000fe20000000000 */
[----:B------:R-:W-:-:S04]  /*01b0*/  @UP0 UIADD3 UR4, -UR4, 0x100000, URZ ;  /* 0x0010000004040890 */ /* 0x000fc8000fffe13f */
[----:B------:R-:W-:Y:S02]  /*01c0*/  @UP0 USHF.L.U32 UR5, UR4, 0xb, URZ ;  /* 0x0000000b04050899 */ /* 0x000fe4000800063f */
[----:B------:R-:W-:Y:S01]  /*01d0*/  @UP0 USHF.L.U32 UR4, UR4, 0x1, URZ ;  /* 0x0000000104040899 */ /* 0x000fe2000800063f */
[----:B------:R-:W-:Y:S01]  /*01e0*/  VOTEU.ANY UP2, P0 ;  /* 0x00000000003f7886 */ /* 0x000fe20000040100 */
[----:B0-----:R-:W-:Y:S01]  /*01f0*/  R2UR UR9, R3 ;  /* 0x00000000030972ca */ /* 0x001fe200000e0000 */
[----:B-1----:R-:W-:Y:S01]  /*0200*/  @UP0 ULEA UR8, UR8, UR6, 0x18 ;  /* 0x0000000608080291 */ /* 0x002fe2000f8ec03f */
[----:B--2---:R-:W-:Y:S01]  /*0210*/  ISETP.NE.AND P1, PT, R2, RZ, PT ;  /* 0x000000ff0200720c */ /* 0x004fe20003f25270 */
[----:B------:R-:W-:-:S04]  /*0220*/  @UP0 UIADD3 UR6, -UR7, 0x100000, URZ ;  /* 0x0010000007060890 */ /* 0x000fc8000fffe13f */
[----:B------:R-:W-:Y:S02]  /*0230*/  @UP0 USHF.L.U32 UR7, UR6, 0xb, URZ ;  /* 0x0000000b06070899 */ /* 0x000fe4000800063f */
[----:B------:R-:W-:-:S04]  /*0240*/  @UP0 USHF.L.U32 UR6, UR6, 0x1, URZ ;  /* 0x0000000106060899 */ /* 0x000fc8000800063f */
[----:B------:R-:W-:Y:S01]  /*0250*/  UISETP.NE.AND UP0, UPT, UR9, URZ, UPT ;  /* 0x0000003f0900728c */ /* 0x000fe2000bf05270 */
[----:B------:R-:W0:Y:S02]  /*0260*/  FENCE.VIEW.ASYNC.S ;  /* 0x00000000000073c6 */ /* 0x000e240000000000 */
[----:B0-----:R0:W1:Y:S05]  /*0270*/  @UP1 SYNCS.EXCH.64 URZ, [UR8+0x29800], UR4 ;  /* 0x02980004083f15b2 */ /* 0x00106a0008000100 */
[----:B------:R0:W2:Y:S01]  /*0280*/  @UP2 SYNCS.EXCH.64 URZ, [UR8+0x29820], UR6 ;  /* 0x02982006083f25b2 */ /* 0x0000a20008000100 */
        /* <DEDUP_REMOVED lines=14> */
[----:B0-----:R3:W4:Y:S08]  /*0370*/  SYNCS.EXCH.64 URZ, [UR8+0x29830], UR4 ;  /* 0x02983004083f75b2 */ /* 0x0017300008000100 */
[----:B------:R3:W0:Y:S01]  /*0380*/  SYNCS.EXCH.64 URZ, [UR8+0x29840], UR6 ;  /* 0x02984006083f75b2 */ /* 0x0006220008000100 */
[----:B------:R3:W0:Y:S01]  /*0390*/  SYNCS.EXCH.64 URZ, [UR8+0x29838], UR4 ;  /* 0x02983804083f75b2 */ /* 0x0006220008000100 */
[----:B------:R3:W0:Y:S02]  /*03a0*/  SYNCS.EXCH.64 URZ, [UR8+0x29848], UR6 ;  /* 0x02984806083f75b2 */ /* 0x0006240008000100 */
[----:B---3--:R-:W-:Y:S01]  /*03b0*/  NOP ;  /* 0x0000000000007918 */ /* 0x008fe20000000000 */
.L_x_415:
[----:B------:R-:W3:Y:S01]  /*03c0*/  SHFL.IDX PT, R2, R0, RZ, 0x1f ;  /* 0x00001fff00027589 */ /* 0x000ee200000e0000 */
[----:B------:R-:W-:Y:S01]  /*03d0*/  NOP ;  /* 0x0000000000007918 */ /* 0x000fe20000000000 */
[----:B---3--:R-:W-:-:S13]  /*03e0*/  ISETP.NE.AND P0, PT, R2, RZ, PT ;  /* 0x000000ff0200720c */ /* 0x008fda0003f05270 */
        /* <DEDUP_REMOVED lines=17> */
[----:B------:R3:W0:Y:S02]  /*0500*/  SYNCS.EXCH.64 URZ, [UR8+0x29868], UR6 ;  /* 0x02986806083f75b2 */ /* 0x0006240008000100 */
[----:B---3--:R-:W-:Y:S01]  /*0510*/  NOP ;  /* 0x0000000000007918 */ /* 0x008fe20000000000 */
.L_x_416:
[----:B------:R-:W3:Y:S01]  /*0520*/  SHFL.IDX PT, R2, R0, RZ, 0x1f ;  /* 0x00001fff00027589 */ /* 0x000ee200000e0000 */
[----:B------:R-:W-:Y:S01]  /*0530*/  NOP ;  /* 0x0000000000007918 */ /* 0x000fe20000000000 */
[----:B---3--:R-:W-:-:S13]  /*0540*/  ISETP.NE.AND P0, PT, R2, RZ, PT ;  /* 0x000000ff0200720c */ /* 0x008fda0003f05270 */
        /* <DEDUP_REMOVED lines=13> */
[----:B------:R3:W0:Y:S02]  /*0620*/  SYNCS.EXCH.64 URZ, [UR6+0x29888], UR4 ;  /* 0x02988804063f75b2 */ /* 0x0006240008000100 */
[----:B---3--:R-:W-:Y:S01]  /*0630*/  NOP ;  /* 0x0000000000007918 */ /* 0x008fe20000000000 */
.L_x_417:
        /* <DEDUP_REMOVED lines=22> */
.L_x_418:
[----:B------:R-:W3:Y:S01]  /*07a0*/  SHFL.IDX PT, R3, R0, RZ, 0x1f ;  /* 0x00001fff00037589 */ /* 0x000ee200000e0000 */
[----:B------:R-:W-:Y:S01]  /*07b0*/  NOP ;  /* 0x0000000000007918 */ /* 0x000fe20000000000 */
[----:B------:R-:W0:Y:S01]  /*07c0*/  S2R R2, SR_CgaCtaId ;  /* 0x0000000000027919 */ /* 0x000e220000008800 */
[----:B---3--:R-:W-:-:S13]  /*07d0*/  ISETP.NE.AND P0, PT, R3, RZ, PT ;  /* 0x000000ff0300720c */ /* 0x008fda0003f05270 */
[----:B0-----:R-:W-:Y:S05]  /*07e0*/  @P0 BRA `(.L_x_419) ;  /* 0x0000000000480947 */ /* 0x001fea0003800000 */
        /* <DEDUP_REMOVED lines=13> */
[----:B0-----:R0:W3:Y:S08]  /*08c0*/  SYNCS.EXCH.64 URZ, [UR8+0x298b0], UR4 ;  /* 0x0298b004083f75b2 */ /* 0x0010f00008000100 */
[----:B------:R0:W0:Y:S01]  /*08d0*/  SYNCS.EXCH.64 URZ, [UR8+0x298c0], UR6 ;  /* 0x0298c006083f75b2 */ /* 0x0000220008000100 */
[----:B------:R0:W0:Y:S01]  /*08e0*/  SYNCS.EXCH.64 URZ, [UR8+0x298b8], UR4 ;  /* 0x0298b804083f75b2 */ /* 0x0000220008000100 */
[----:B------:R0:W0:Y:S01]  /*08f0*/  SYNCS.EXCH.64 URZ, [UR8+0x298c8], UR6 ;  /* 0x0298c806083f75b2 */ /* 0x0000220008000100 */
[----:B------:R-:W-:Y:S01]  /*0900*/  NOP ;  /* 0x0000000000007918 */ /* 0x000fe20000000000 */
.L_x_419:
[----:B------:R-:W-:Y:S01]  /*0910*/  PLOP3.LUT P0, PT, PT, PT, UP0, 0x80, 0x0 ;  /* 0x000000000000781c */ /* 0x000fe20003f0f008 */
[----:B------:R-:W-:Y:S01]  /*0920*/  UMOV UR36, 0x1 ;  /* 0x0000000100247882 */ /* 0x000fe20000000000 */
[----:B------:R-:W-:Y:S01]  /*0930*/  NOP ;  /* 0x0000000000007918 */ /* 0x000fe20000000000 */
[----:B------:R-:W-:Y:S01]  /*0940*/  USEL UR36, UR36, 0x2, !UP0 ;  /* 0x0000000224247887 */ /* 0x000fe2000c000000 */
[----:B------:R-:W-:Y:S01]  /*0950*/  BSSY B8, `(.L_x_420) ;  /* 0x0002c05000087945 */ /* 0x000fe20003800000 */
[----:B------:R-:W-:Y:S01]  /*0960*/  ULDC.64 UR50, c[0x0][0x208] ;  /* 0x0000820000327ab9 */ /* 0x000fe20000000a00 */
[----:B01234-:R-:W-:Y:S07]  /*0970*/  BAR.SYNC.DEFER_BLOCKING 0x0 ;  /* 0x0000000000007b1d */ /* 0x01ffee0000010000 */
[----:B------:R-:W-:Y:S05]  /*0980*/  @!P0 BRA `(.L_x_421) ;  /* 0x0000023c00608947 */ /* 0x000fea0003800000 */
.L_x_422:
[----:B------:R-:W-:-:S08]  /*0990*/  NOP ;  /* 0x0000000000007918 */ /* 0x000fd00000000000 */
[----:B------:R-:W0:Y:S02]  /*09a0*/  USETMAXREG.TRY_ALLOC.CTAPOOL UP0, 0xe8 ;  /* 0x000000e8000079c8 */ /* 0x000e240008000600 */
[----:B0-----:R-:W-:-:S13]  /*09b0*/  PLOP3.LUT P0, PT, PT, PT, UP0, 0x80, 0x0 ;  /* 0x000000000000781c */ /* 0x001fda0003f0f008 */
[----:B------:R-:W-:Y:S05]  /*09c0*/  @!P0 BRA `(.L_x_422) ;  /* 0xfffffffc00f08947 */ /* 0x000fea000383ffff */
[----:B------:R-:W2:Y:S01]  /*09d0*/  LDL.LU R0, [R1] ;  /* 0x0000000001007983 */ /* 0x000ea20000300800 */
[----:B------:R-:W0:Y:S01]  /*09e0*/  S2R R2, SR_TID.X ;  /* 0x0000000000027919 */ /* 0x000e220000002100 */
[----:B------:R-:W1:Y:S01]  /*09f0*/  S2UR UR38, SR_CgaCtaId ;  /* 0x00000000002679c3 */ /* 0x000e620000008800 */
[----:B------:R-:W-:Y:S01]  /*0a00*/  UMOV UR4, 0x400 ;  /* 0x0000040000047882 */ /* 0x000fe20000000000 */
[----:B0-----:R-:W-:-:S06]  /*0a10*/  SHF.R.U32.HI R2, RZ, 0x7, R2 ;  /* 0x00000007ff027819 */ /* 0x001fcc0000011602 */
[----:B------:R-:W-:Y:S06]  /*0a20*/  BAR.ARV 0x8, 0x180 ;  /* 0x0206000000007b1d */ /* 0x000fec0000002000 */
[----:B------:R-:W-:-:S13]  /*0a30*/  ISETP.NE.AND P0, PT, R2, 0x1, PT ;  /* 0x000000010200780c */ /* 0x000fda0003f05270 */
[----:B------:R-:W-:Y:S08]  /*0a40*/  @!P0 BAR.ARV 0x9, 0x100 ;  /* 0x0244000000008b1d */ /* 0x000ff00000002000 */
[----:B------:R-:W-:Y:S01]  /*0a50*/  BAR.SYNC.DEFER_BLOCKING 0x5, 0x180 ;  /* 0x0146000000007b1d */ /* 0x000fe20000010000 */
[----:B-1----:R-:W-:-:S06]  /*0a60*/  ULEA UR4, UR38, UR4, 0x18 ;  /* 0x0000000426047291 */ /* 0x002fcc000f8ec03f */
[----:B------:R-:W-:Y:S01]  /*0a70*/  IMAD.U32 R18, RZ, RZ, UR4 ;  /* 0x00000004ff127e24 */ /* 0x000fe2000f8e00ff */
[----:B------:R-:W-:-:S04]  /*0a80*/  ULDC UR4, c[0x0][0xc3c] ;  /* 0x00030f0000047ab9 */ /* 0x000fc80000000800 */
[----:B------:R-:W0:Y:S01]  /*0a90*/  LDS.128 R136, [R18+0x298d0] ;  /* 0x0298d00012887984 */ /* 0x000e220000000c00 */
[----:B------:R-:W-:Y:S06]  /*0aa0*/  BAR.ARV 0x4, 0x180 ;  /* 0x0106000000007b1d */ /* 0x000fec0000002000 */
[----:B--2---:R-:W-:-:S04]  /*0ab0*/  LOP3.LUT R0, R0, 0xfffffffb, RZ, 0xc0, !PT ;  /* 0xfffffffb00007812 */ /* 0x004fc800078ec0ff */
[----:B------:R-:W-:-:S05]  /*0ac0*/  @P0 LOP3.LUT R0, R0, 0x4, RZ, 0xfc, !PT ;  /* 0x0000000400000812 */ /* 0x000fca00078efcff */
[----:B------:R1:W-:Y:S01]  /*0ad0*/  STL [R1], R0 ;  /* 0x0000000001007387 */ /* 0x0003e20000100800 */
[----:B0-----:R-:W-:-:S13]  /*0ae0*/  ISETP.GE.AND P0, PT, R139, UR4, PT ;  /* 0x000000048b007c0c */ /* 0x001fda000bf06270 */
[----:B-1----:R-:W-:Y:S05]  /*0af0*/  @P0 BRA `(.L_x_423) ;  /* 0x000002bc00a80947 */ /* 0x002fea0003800000 */
[----:B------:R-:W0:Y:S01]  /*0b00*/  S2R R0, SR_TID.X ;  /* 0x0000000000007919 */ /* 0x000e220000002100 */
[----:B------:R-:W-:Y:S01]  /*0b10*/  R2UR UR39, R18 ;  /* 0x00000000122772ca */ /* 0x000fe200000e0000 */
[----:B------:R-:W-:Y:S01]  /*0b20*/  IMAD.MOV.U32 R208, RZ, RZ, RZ ;  /* 0x000000ffffd07224 */ /* 0x000fe200078e00ff */
[----:B------:R-:W-:Y:S01]  /*0b30*/  MOV R196, RZ ;  /* 0x000000ff00c47202 */ /* 0x000fe20000000f00 */
[----:B------:R-:W-:Y:S01]  /*0b40*/  IMAD.MOV.U32 R202, RZ, RZ, RZ ;  /* 0x000000ffffca7224 */ /* 0x000fe200078e00ff */
[----:B------:R-:W-:Y:S01]  /*0b50*/  ULOP3.LUT UR48, UR36, 0x1, URZ, 0xfc, !UPT ;  /* 0x0000000124307892 */ /* 0x000fe2000f8efc3f */
[----:B------:R-:W-:-:S08]  /*0b60*/  UMOV UR37, URZ ;  /* 0x0000003f00257c82 */ /* 0x000fd00008000000 */
[----:B------:R-:W-:Y:S01]  /*0b70*/  UIADD3 UR39, UR39, 0x14400, URZ ;  /* 0x0001440027277890 */ /* 0x000fe2000fffe03f */
[----:B0-----:R-:W-:-:S05]  /*0b80*/  VIADD R21, R0, 0xffffff80 ;  /* 0xffffff8000157836 */ /* 0x001fca0000000000 */
[----:B------:R-:W-:Y:S02]  /*0b90*/  SHF.R.S32.HI R0, RZ, 0x1f, R21 ;  /* 0x0000001fff007819 */ /* 0x000fe40000011415 */
[-C--:B------:R-:W-:Y:S02]  /*0ba0*/  LEA.HI R6, R21, R21.reuse, RZ, 0x1 ;  /* 0x0000001515067211 */ /* 0x080fe400078f08ff */
[CC--:B------:R-:W-:Y:S02]  /*0bb0*/  LEA.HI R3, R0.reuse, R21.reuse, RZ, 0x5 ;  /* 0x0000001500037211 */ /* 0x0c0fe400078f28ff */
[----:B------:R-:W-:Y:S02]  /*0bc0*/  LEA.HI R2, R0, R21, RZ, 0x4 ;  /* 0x0000001500027211 */ /* 0x000fe400078f20ff */
[----:B------:R-:W-:Y:S01]  /*0bd0*/  LOP3.LUT R7, R6, 0xfffffffe, RZ, 0xc0, !PT ;  /* 0xfffffffe06077812 */ /* 0x000fe200078ec0ff */
[----:B------:R-:W-:Y:S01]  /*0be0*/  IMAD.SHL.U32 R4, R3, 0x20, RZ ;  /* 0x0000002003047824 */ /* 0x000fe200078e00ff */
[----:B------:R-:W-:-:S02]  /*0bf0*/  LOP3.LUT R3, R2, 0x3fffff0, RZ, 0xc0, !PT ;  /* 0x03fffff002037812 */ /* 0x000fc400078ec0ff */
[----:B------:R-:W-:Y:S01]  /*0c00*/  LEA.HI R8, R0, R21, RZ, 0x2 ;  /* 0x0000001500087211 */ /* 0x000fe200078f10ff */
[C---:B------:R-:W-:Y:S01]  /*0c10*/  IMAD.IADD R12, R21.reuse, 0x1, -R7 ;  /* 0x00000001150c7824 */ /* 0x040fe200078e0a07 */
[----:B------:R-:W-:Y:S02]  /*0c20*/  LOP3.LUT R4, R4, 0xfffffc00, RZ, 0xc0, !PT ;  /* 0xfffffc0004047812 */ /* 0x000fe400078ec0ff */
[----:B------:R-:W-:Y:S01]  /*0c30*/  IADD3 R3, R21, -R3, RZ ;  /* 0x8000000315037210 */ /* 0x000fe20007ffe0ff */
[C---:B------:R-:W-:Y:S01]  /*0c40*/  IMAD.SHL.U32 R22, R12.reuse, 0x8, RZ ;  /* 0x000000080c167824 */ /* 0x040fe200078e00ff */
[--C-:B------:R-:W-:Y:S01]  /*0c50*/  SHF.R.S32.HI R9, RZ, 0x2, R8.reuse ;  /* 0x00000002ff097819 */ /* 0x100fe20000011408 */
[----:B------:R-:W-:Y:S01]  /*0c60*/  IMAD.SHL.U32 R16, R12, 0x10, RZ ;  /* 0x000000100c107824 */ /* 0x000fe200078e00ff */
[----:B------:R-:W-:Y:S01]  /*0c70*/  SHF.R.S32.HI R10, RZ, 0x1f, R8 ;  /* 0x0000001fff0a7819 */ /* 0x000fe20000011408 */
[----:B------:R-:W-:Y:S01]  /*0c80*/  IMAD R5, R3, 0x40, R4 ;  /* 0x0000004003057824 */ /* 0x000fe200078e0204 */
[----:B------:R-:W-:Y:S01]  /*0c90*/  SHF.R.S32.HI R3, RZ, 0x4, R2 ;  /* 0x00000004ff037819 */ /* 0x000fe20000011402 */
[----:B------:R-:W-:Y:S01]  /*0ca0*/  VIADD R198, R22, 0x40 ;  /* 0x0000004016c67836 */ /* 0x000fe20000000000 */
[----:B------:R-:W-:Y:S01]  /*0cb0*/  LEA.HI R10, R10, R9, RZ, 0x2 ;  /* 0x000000090a0a7211 */ /* 0x000fe200078f10ff */
[----:B------:R-:W-:Y:S01]  /*0cc0*/  VIADD R192, R16, 0x80 ;  /* 0x0000008010c07836 */ /* 0x000fe20000000000 */
[----:B------:R-:W-:Y:S01]  /*0cd0*/  LOP3.LUT R8, R8, 0xfffffffc, RZ, 0xc0, !PT ;  /* 0xfffffffc08087812 */ /* 0x000fe200078ec0ff */
[----:B------:R-:W-:Y:S01]  /*0ce0*/  VIADD R193, R16, 0xa0 ;  /* 0x000000a010c17836 */ /* 0x000fe20000000000 */
[----:B------:R-:W-:Y:S01]  /*0cf0*/  LEA.HI R2, R2, R3, RZ, 0x1 ;  /* 0x0000000302027211 */ /* 0x000fe200078f08ff */
[----:B------:R-:W-:Y:S01]  /*0d00*/  VIADD R197, R22, 0x10 ;  /* 0x0000001016c57836 */ /* 0x000fe20000000000 */
[----:B------:R-:W-:Y:S01]  /*0d10*/  LOP3.LUT R10, R10, 0xfffffffc, RZ, 0xc0, !PT ;  /* 0xfffffffc0a0a7812 */ /* 0x000fe200078ec0ff */
[----:B------:R-:W-:Y:S01]  /*0d20*/  IMAD.IADD R8, R21, 0x1, -R8 ;  /* 0x0000000115087824 */ /* 0x000fe200078e0a08 */
[C---:B------:R-:W-:Y:S01]  /*0d30*/  IADD3 R199, R22.reuse, 0x20, RZ ;  /* 0x0000002016c77810 */ /* 0x040fe20007ffe0ff */
[----:B------:R-:W-:Y:S01]  /*0d40*/  VIADD R201, R22, 0x50 ;  /* 0x0000005016c97836 */ /* 0x000fe20000000000 */
[----:B------:R-:W-:Y:S01]  /*0d50*/  LOP3.LUT R2, R2, 0x1ffffffe, RZ, 0xc0, !PT ;  /* 0x1ffffffe02027812 */ /* 0x000fe200078ec0ff */
[----:B------:R-:W-:Y:S01]  /*0d60*/  IMAD.IADD R10, R9, 0x1, -R10 ;  /* 0x00000001090a7824 */ /* 0x000fe200078e0a0a */
[----:B------:R-:W-:Y:S01]  /*0d70*/  LEA.HI R4, R8, R8, RZ, 0x1 ;  /* 0x0000000808047211 */ /* 0x000fe200078f08ff */
[----:B------:R-:W-:Y:S01]  /*0d80*/  IMAD.IADD R9, R22, 0x1, R199 ;  /* 0x0000000116097824 */ /* 0x000fe200078e02c7 */
[----:B------:R-:W-:Y:S01]  /*0d90*/  SHF.R.S32.HI R195, RZ, 0x1, R6 ;  /* 0x00000001ffc37819 */ /* 0x000fe20000011406 */
[----:B------:R-:W-:Y:S01]  /*0da0*/  IMAD.IADD R2, R3, 0x1, -R2 ;  /* 0x0000000103027824 */ /* 0x000fe200078e0a02 */
[----:B------:R-:W-:Y:S01]  /*0db0*/  LOP3.LUT R7, R4, 0x1ffffffe, RZ, 0xc0, !PT ;  /* 0x1ffffffe04077812 */ /* 0x000fe200078ec0ff */
[----:B------:R-:W-:Y:S01]  /*0dc0*/  IMAD.SHL.U32 R205, R10, 0x80, RZ ;  /* 0x000000800acd7824 */ /* 0x000fe200078e00ff */
[----:B------:R-:W-:Y:S01]  /*0dd0*/  SHF.R.S32.HI R4, RZ, 0x1f, R9 ;  /* 0x0000001fff047819 */ /* 0x000fe20000011409 */
[----:B------:R-:W-:Y:S01]  /*0de0*/  VIADD R15, R195, 0x80 ;  /* 0x00000080c30f7836 */ /* 0x000fe20000000000 */
[----:B------:R-:W-:Y:S01]  /*0df0*/  LEA R2, R2, R5, 0x3 ;  /* 0x0000000502027211 */ /* 0x000fe200078e18ff */
[----:B------:R-:W-:Y:S01]  /*0e00*/  IMAD.IADD R5, R22, 0x1, R198 ;  /* 0x0000000116057824 */ /* 0x000fe200078e02c6 */
[-C--:B------:R-:W-:Y:S01]  /*0e10*/  LEA.HI R170, R4, R9.reuse, RZ, 0x4 ;  /* 0x0000000904aa7211 */ /* 0x080fe200078f20ff */
[----:B------:R-:W-:Y:S01]  /*0e20*/  IMAD.IADD R11, R8, 0x1, -R7 ;  /* 0x00000001080b7824 */ /* 0x000fe200078e0a07 */
[----:B------:R-:W-:Y:S01]  /*0e30*/  LEA.HI R17, R4, R9, RZ, 0x6 ;  /* 0x0000000904117211 */ /* 0x000fe200078f30ff */
[----:B------:R0:W-:Y:S01]  /*0e40*/  STL [R1+0x54], R2 ;  /* 0x0000540201007387 */ /* 0x0001e20000100800 */
[----:B------:R-:W-:-:S02]  /*0e50*/  SHF.R.S32.HI R4, RZ, 0x1f, R6 ;  /* 0x0000001fff047819 */ /* 0x000fc40000011406 */
[----:B------:R-:W-:Y:S01]  /*0e60*/  SHF.R.S32.HI R8, RZ, 0x1f, R5 ;  /* 0x0000001fff087819 */ /* 0x000fe20000011405 */
[----:B------:R-:W-:Y:S01]  /*0e70*/  IMAD.SHL.U32 R17, R17, 0x80, RZ ;  /* 0x0000008011117824 */ /* 0x000fe200078e00ff */
[----:B------:R-:W-:Y:S02]  /*0e80*/  LEA.HI R4, R4, R195, RZ, 0x3 ;  /* 0x000000c304047211 */ /* 0x000fe400078f18ff */
[CC--:B------:R-:W-:Y:S02]  /*0e90*/  LEA.HI R14, R8.reuse, R5.reuse, RZ, 0x4 ;  /* 0x00000005080e7211 */ /* 0x0c0fe400078f20ff */
[----:B------:R-:W-:Y:S02]  /*0ea0*/  LEA.HI R19, R8, R5, RZ, 0x6 ;  /* 0x0000000508137211 */ /* 0x000fe400078f30ff */
[----:B0-----:R-:W-:Y:S02]  /*0eb0*/  LEA.HI R2, R0, R21, RZ, 0x7 ;  /* 0x0000001500027211 */ /* 0x001fe400078f38ff */
[----:B------:R-:W-:Y:S01]  /*0ec0*/  LOP3.LUT R4, R4, 0xfffffff8, RZ, 0xc0, !PT ;  /* 0xfffffff804047812 */ /* 0x000fe200078ec0ff */
[----:B------:R-:W-:Y:S01]  /*0ed0*/  IMAD.SHL.U32 R19, R19, 0x80, RZ ;  /* 0x0000008013137824 */ /* 0x000fe200078e00ff */
[----:B------:R-:W-:-:S02]  /*0ee0*/  LOP3.LUT R5, R2, 0xffffff80, RZ, 0xc0, !PT ;  /* 0xffffff8002057812 */ /* 0x000fc400078ec0ff */
[----:B------:R-:W-:Y:S01]  /*0ef0*/  LEA.HI R13, R15, R15, RZ, 0x1 ;  /* 0x0000000f0f0d7211 */ /* 0x000fe200078f08ff */
[----:B------:R-:W-:Y:S01]  /*0f00*/  IMAD.IADD R4, R195, 0x1, -R4 ;  /* 0x00000001c3047824 */ /* 0x000fe200078e0a04 */
[----:B------:R-:W-:Y:S02]  /*0f10*/  IADD3 R20, R21, -R5, RZ ;  /* 0x8000000515147210 */ /* 0x000fe40007ffe0ff */
[----:B------:R-:W-:Y:S02]  /*0f20*/  SHF.R.S32.HI R5, RZ, 0x1f, R15 ;  /* 0x0000001fff057819 */ /* 0x000fe4000001140f */
[----:B------:R-:W-:Y:S01]  /*0f30*/  SHF.R.S32.HI R7, RZ, 0x1f, R20 ;  /* 0x0000001fff077819 */ /* 0x000fe20000011414 */
[----:B------:R0:W-:Y:S01]  /*0f40*/  STL [R1+0x4c], R4 ;  /* 0x00004c0401007387 */ /* 0x0001e20000100800 */
[----:B------:R-:W-:Y:S02]  /*0f50*/  LEA.HI R5, R5, R15, RZ, 0x3 ;  /* 0x0000000f05057211 */ /* 0x000fe400078f18ff */
[----:B------:R-:W-:-:S02]  /*0f60*/  LOP3.LUT R9, R13, 0x3fffffe, RZ, 0xc0, !PT ;  /* 0x03fffffe0d097812 */ /* 0x000fc400078ec0ff */
[----:B------:R-:W-:Y:S02]  /*0f70*/  SHF.L.U32 R12, R5, 0x6, RZ ;  /* 0x00000006050c7819 */ /* 0x000fe400000006ff */
[----:B------:R-:W-:Y:S01]  /*0f80*/  LEA.HI R8, R7, R20, RZ, 0x2 ;  /* 0x0000001407087211 */ /* 0x000fe200078f10ff */
[----:B------:R-:W-:Y:S01]  /*0f90*/  IMAD.IADD R210, R15, 0x1, -R9 ;  /* 0x000000010fd27824 */ /* 0x000fe200078e0a09 */
[----:B------:R-:W-:Y:S01]  /*0fa0*/  LOP3.LUT R15, R12, 0xfffffe00, RZ, 0xc0, !PT ;  /* 0xfffffe000c0f7812 */ /* 0x000fe200078ec0ff */
[----:B0-----:R-:W-:Y:S01]  /*0fb0*/  IMAD.SHL.U32 R4, R4, 0x80, RZ ;  /* 0x0000008004047824 */ /* 0x001fe200078e00ff */
[----:B------:R-:W-:Y:S02]  /*0fc0*/  LEA.HI R6, R6, R195, RZ, 0x1 ;  /* 0x000000c306067211 */ /* 0x000fe400078f08ff */
[----:B------:R-:W-:Y:S01]  /*0fd0*/  SHF.R.S32.HI R9, RZ, 0x2, R8 ;  /* 0x00000002ff097819 */ /* 0x000fe20000011408 */
[----:B------:R-:W-:Y:S01]  /*0fe0*/  IMAD R210, R210, 0x40, R15 ;  /* 0x00000040d2d27824 */ /* 0x000fe200078e020f */
[----:B------:R-:W-:-:S02]  /*0ff0*/  LOP3.LUT R5, R4, 0x380, RZ, 0xc0, !PT ;  /* 0x0000038004057812 */ /* 0x000fc400078ec0ff */
[----:B------:R-:W-:Y:S02]  /*1000*/  SHF.R.S32.HI R12, RZ, 0x1f, R8 ;  /* 0x0000001fff0c7819 */ /* 0x000fe40000011408 */
[----:B------:R-:W-:Y:S02]  /*1010*/  LOP3.LUT R6, R6, 0x3fffffe, RZ, 0xc0, !PT ;  /* 0x03fffffe06067812 */ /* 0x000fe400078ec0ff */
[----:B------:R-:W-:Y:S02]  /*1020*/  SHF.R.U32.HI R4, RZ, 0x3, R5 ;  /* 0x00000003ff047819 */ /* 0x000fe40000011605 */
[----:B------:R-:W-:Y:S01]  /*1030*/  LEA.HI R12, R12, R9, RZ, 0x3 ;  /* 0x000000090c0c7211 */ /* 0x000fe200078f18ff */
[----:B------:R-:W-:Y:S01]  /*1040*/  IMAD.IADD R6, R195, 0x1, -R6 ;  /* 0x00000001c3067824 */ /* 0x000fe200078e0a06 */
[----:B------:R-:W-:Y:S02]  /*1050*/  SHF.R.S32.HI R24, RZ, 0x7, R2 ;  /* 0x00000007ff187819 */ /* 0x000fe40000011402 */
[----:B------:R-:W-:-:S02]  /*1060*/  LOP3.LUT R5, R5, 0x10, R16, 0xf8, !PT ;  /* 0x0000001005057812 */ /* 0x000fc400078ef810 */
[----:B------:R-:W-:Y:S02]  /*1070*/  LOP3.LUT R12, R12, 0xfffffff8, RZ, 0xc0, !PT ;  /* 0xfffffff80c0c7812 */ /* 0x000fe400078ec0ff */
[----:B------:R-:W-:Y:S02]  /*1080*/  LEA.HI R2, R2, R24, RZ, 0x1 ;  /* 0x0000001802027211 */ /* 0x000fe400078f08ff */
[----:B------:R-:W-:Y:S01]  /*1090*/  LEA.HI R7, R7, R20, RZ, 0x5 ;  /* 0x0000001407077211 */ /* 0x000fe200078f28ff */
[----:B------:R-:W-:Y:S01]  /*10a0*/  IMAD.IADD R12, R9, 0x1, -R12 ;  /* 0x00000001090c7824 */ /* 0x000fe200078e0a0c */
[----:B------:R-:W-:Y:S02]  /*10b0*/  LOP3.LUT R4, R5, R4, RZ, 0x3c, !PT ;  /* 0x0000000405047212 */ /* 0x000fe400078e3cff */
[----:B------:R-:W-:Y:S02]  /*10c0*/  LOP3.LUT R205, R205, 0x180, RZ, 0xc0, !PT ;  /* 0x00000180cdcd7812 */ /* 0x000fe400078ec0ff */
[----:B------:R-:W-:Y:S01]  /*10d0*/  LOP3.LUT R2, R2, 0x3fffffe, RZ, 0xc0, !PT ;  /* 0x03fffffe02027812 */ /* 0x000fe200078ec0ff */
[----:B------:R-:W-:Y:S01]  /*10e0*/  IMAD R216, R3, 0x400, R4 ;  /* 0x0000040003d87824 */ /* 0x000fe200078e0204 */
[----:B------:R-:W-:-:S02]  /*10f0*/  SHF.R.S32.HI R7, RZ, 0x5, R7 ;  /* 0x00000005ff077819 */ /* 0x000fc40000011407 */
[----:B------:R-:W-:Y:S02]  /*1100*/  LEA R6, R3, R6, 0x3 ;  /* 0x0000000603067211 */ /* 0x000fe400078e18ff */
[----:B------:R-:W-:Y:S01]  /*1110*/  LOP3.LUT R3, R205, 0x30, R170, 0xf8, !PT ;  /* 0x00000030cd037812 */ /* 0x000fe200078ef8aa */
[----:B------:R-:W-:Y:S01]  /*1120*/  IMAD R7, R7, 0x10, R12 ;  /* 0x0000001007077824 */ /* 0x000fe200078e020c */
[----:B------:R-:W-:Y:S02]  /*1130*/  SHF.R.U32.HI R206, RZ, 0x3, R205 ;  /* 0x00000003ffce7819 */ /* 0x000fe400000116cd */
[----:B------:R-:W-:Y:S02]  /*1140*/  IADD3 R2, R24, -R2, RZ ;  /* 0x8000000218027210 */ /* 0x000fe40007ffe0ff */
[----:B------:R-:W-:Y:S02]  /*1150*/  LOP3.LUT R5, R205, 0x30, R14, 0xf8, !PT ;  /* 0x00000030cd057812 */ /* 0x000fe400078ef80e */
[----:B------:R-:W-:Y:S01]  /*1160*/  SHF.L.U32 R207, R6, 0x6, RZ ;  /* 0x0000000606cf7819 */ /* 0x000fe200000006ff */
[----:B------:R-:W-:Y:S01]  /*1170*/  IMAD R7, R2, 0x40, R7 ;  /* 0x0000004002077824 */ /* 0x000fe200078e0207 */
[----:B------:R-:W-:Y:S01]  /*1180*/  LOP3.LUT R4, R17, 0xffffe000, RZ, 0xc0, !PT ;  /* 0xffffe00011047812 */ /* 0x000fe200078ec0ff */
[----:B------:R-:W-:Y:S01]  /*1190*/  IMAD.MOV.U32 R2, RZ, RZ, 0x20 ;  /* 0x00000020ff027424 */ /* 0x000fe200078e00ff */
[----:B------:R-:W-:-:S02]  /*11a0*/  LOP3.LUT R3, R3, R206, RZ, 0x3c, !PT ;  /* 0x000000ce03037212 */ /* 0x000fc400078e3cff */
[----:B------:R-:W-:Y:S01]  /*11b0*/  LOP3.LUT R8, R8, 0x7ffffffc, RZ, 0xc0, !PT ;  /* 0x7ffffffc08087812 */ /* 0x000fe200078ec0ff */
[----:B------:R-:W-:Y:S01]  /*11c0*/  STL [R1+0x48], R7 ;  /* 0x0000480701007387 */ /* 0x000fe20000100800 */
[----:B------:R-:W-:Y:S01]  /*11d0*/  LOP3.LUT R6, R19, 0xffffe000, RZ, 0xc0, !PT ;  /* 0xffffe00013067812 */ /* 0x000fe200078ec0ff */
[----:B------:R-:W-:Y:S01]  /*11e0*/  IMAD.MOV.U32 R19, RZ, RZ, RZ ;  /* 0x000000ffff137224 */ /* 0x000fe200078e00ff */
[----:B------:R-:W-:Y:S01]  /*11f0*/  LOP3.LUT R5, R5, R206, RZ, 0x3c, !PT ;  /* 0x000000ce05057212 */ /* 0x000fe200078e3cff */
[----:B------:R-:W-:Y:S01]  /*1200*/  IMAD.IADD R8, R20, 0x1, -R8 ;  /* 0x0000000114087824 */ /* 0x000fe200078e0a08 */
[----:B------:R-:W-:Y:S02]  /*1210*/  LEA.HI R0, R0, R21, RZ, 0x3 ;  /* 0x0000001500007211 */ /* 0x000fe400078f18ff */
[----:B------:R-:W-:Y:S02]  /*1220*/  LOP3.LUT P0, RZ, R10, 0x2, RZ, 0xc0, !PT ;  /* 0x000000020aff7812 */ /* 0x000fe4000780c0ff */
[----:B------:R-:W-:-:S02]  /*1230*/  IADD3 R9, R3, R207, R4 ;  /* 0x000000cf03097210 */ /* 0x000fc40007ffe004 */
[----:B------:R-:W-:Y:S02]  /*1240*/  LOP3.LUT R3, R205, 0x10, R16, 0xf8, !PT ;  /* 0x00000010cd037812 */ /* 0x000fe400078ef810 */
[----:B------:R-:W-:Y:S02]  /*1250*/  IADD3 R15, R5, R207, R6 ;  /* 0x000000cf050f7210 */ /* 0x000fe40007ffe006 */
[----:B------:R-:W-:Y:S02]  /*1260*/  LOP3.LUT R217, R0, 0xfffffff8, RZ, 0xc0, !PT ;  /* 0xfffffff800d97812 */ /* 0x000fe400078ec0ff */
[----:B------:R-:W-:Y:S02]  /*1270*/  SHF.R.S32.HI R0, RZ, 0x3, R0 ;  /* 0x00000003ff007819 */ /* 0x000fe40000011400 */
[----:B------:R-:W-:Y:S01]  /*1280*/  LOP3.LUT R5, R205, 0x30, R16, 0xf8, !PT ;  /* 0x00000030cd057812 */ /* 0x000fe200078ef810 */
[----:B------:R-:W-:Y:S01]  /*1290*/  IMAD.IADD R217, R21, 0x1, -R217 ;  /* 0x0000000115d97824 */ /* 0x000fe200078e0ad9 */
[----:B------:R-:W-:-:S02]  /*12a0*/  SEL R0, R2, 0xffffffe0, !P0 ;  /* 0xffffffe002007807 */ /* 0x000fc40004000000 */
[-C--:B------:R-:W-:Y:S02]  /*12b0*/  LOP3.LUT R2, R3, R206.reuse, RZ, 0x3c, !PT ;  /* 0x000000ce03027212 */ /* 0x080fe400078e3cff */
[----:B------:R-:W-:Y:S02]  /*12c0*/  SHF.L.U32 R218, R8, 0x1, RZ ;  /* 0x0000000108da7819 */ /* 0x000fe400000006ff */
[----:B------:R-:W-:Y:S01]  /*12d0*/  LOP3.LUT R5, R5, R206, RZ, 0x3c, !PT ;  /* 0x000000ce05057212 */ /* 0x000fe200078e3cff */
[----:B------:R-:W-:Y:S01]  /*12e0*/  IMAD.IADD R213, R207, 0x1, R2 ;  /* 0x00000001cfd57824 */ /* 0x000fe200078e0202 */
[C---:B------:R-:W-:Y:S01]  /*12f0*/  IADD3 R229, R218.reuse, 0x68, RZ ;  /* 0x00000068dae57810 */ /* 0x040fe20007ffe0ff */
[----:B------:R-:W-:Y:S01]  /*1300*/  VIADD R10, R218, 0x50 ;  /* 0x00000050da0a7836 */ /* 0x000fe20000000000 */
[----:B------:R-:W-:Y:S01]  /*1310*/  IADD3 R2, R18, R207, R5 ;  /* 0x000000cf12027210 */ /* 0x000fe20007ffe005 */
[C---:B------:R-:W-:Y:S01]  /*1320*/  VIADD R20, R218.reuse, 0x40 ;  /* 0x00000040da147836 */ /* 0x040fe20000000000 */
[----:B------:R-:W-:Y:S01]  /*1330*/  SHF.R.S32.HI R13, RZ, 0x1, R13 ;  /* 0x00000001ff0d7819 */ /* 0x000fe2000001140d */
[----:B------:R-:W-:Y:S01]  /*1340*/  VIADD R6, R218, 0x58 ;  /* 0x00000058da067836 */ /* 0x000fe20000000000 */
[----:B------:R-:W-:Y:S01]  /*1350*/  IADD3 R168, R16, 0x60, RZ ;  /* 0x0000006010a87810 */ /* 0x000fe20007ffe0ff */
[----:B------:R0:W-:Y:S01]  /*1360*/  STL [R1+0x44], R2 ;  /* 0x0000440201007387 */ /* 0x0001e20000100800 */
[----:B------:R-:W-:Y:S01]  /*1370*/  VIADD R228, R218, 0x70 ;  /* 0x00000070dae47836 */ /* 0x000fe20000000000 */
[----:B------:R-:W-:Y:S01]  /*1380*/  SHF.R.S32.HI R3, RZ, 0x1f, R20 ;  /* 0x0000001fff037819 */ /* 0x000fe20000011414 */
[----:B------:R-:W-:Y:S01]  /*1390*/  IMAD.IADD R215, R0, 0x1, R213 ;  /* 0x0000000100d77824 */ /* 0x000fe200078e02d5 */
[----:B------:R-:W-:Y:S01]  /*13a0*/  SHF.R.S32.HI R3, RZ, 0x1f, R6 ;  /* 0x0000001fff037819 */ /* 0x000fe20000011406 */
[----:B------:R-:W-:Y:S01]  /*13b0*/  VIADD R4, R218, 0x60 ;  /* 0x00000060da047836 */ /* 0x000fe20000000000 */
[----:B------:R-:W-:Y:S01]  /*13c0*/  SHF.R.S32.HI R3, RZ, 0x1f, R228 ;  /* 0x0000001fff037819 */ /* 0x000fe200000114e4 */
[----:B------:R-:W-:Y:S01]  /*13d0*/  IMAD.IADD R3, R18, 0x1, R15 ;  /* 0x0000000112037824 */ /* 0x000fe200078e020f */
[C---:B------:R-:W-:Y:S01]  /*13e0*/  IADD3 R12, R218.reuse, 0x48, RZ ;  /* 0x00000048da0c7810 */ /* 0x040fe20007ffe0ff */
[----:B------:R-:W-:Y:S01]  /*13f0*/  IMAD.SHL.U32 R13, R13, 0x80, RZ ;  /* 0x000000800d0d7824 */ /* 0x000fe200078e00ff */
[----:B0-----:R-:W-:Y:S01]  /*1400*/  SHF.R.S32.HI R2, RZ, 0x1f, R10 ;  /* 0x0000001fff027819 */ /* 0x001fe2000001140a */
[C---:B------:R-:W-:Y:S01]  /*1410*/  VIADD R227, R218.reuse, 0x78 ;  /* 0x00000078dae37836 */ /* 0x040fe20000000000 */
[----:B------:R-:W-:Y:S01]  /*1420*/  SHF.R.S32.HI R2, RZ, 0x1f, R229 ;  /* 0x0000001fff027819 */ /* 0x000fe200000114e5 */
[----:B------:R-:W-:Y:S01]  /*1430*/  VIADD R225, R218, 0x8 ;  /* 0x00000008dae17836 */ /* 0x000fe20000000000 */
[----:B------:R-:W-:Y:S01]  /*1440*/  IADD3 R2, R18, R9, RZ ;  /* 0x0000000912027210 */ /* 0x000fe20007ffe0ff */
[----:B------:R-:W-:Y:S01]  /*1450*/  VIADD R224, R218, 0x38 ;  /* 0x00000038dae07836 */ /* 0x000fe20000000000 */
[----:B------:R-:W-:-:S02]  /*1460*/  SHF.R.S32.HI R4, RZ, 0x1f, R4 ;  /* 0x0000001fff047819 */ /* 0x000fc40000011404 */
[----:B------:R-:W-:Y:S01]  /*1470*/  SHF.R.S32.HI R17, RZ, 0x1f, R16 ;  /* 0x0000001fff117819 */ /* 0x000fe20000011410 */
[----:B------:R0:W-:Y:S01]  /*1480*/  STL [R1+0x40], R2 ;  /* 0x0000400201007387 */ /* 0x0001e20000100800 */
[----:B------:R-:W-:Y:S02]  /*1490*/  IADD3 R200, R22, 0x30, RZ ;  /* 0x0000003016c87810 */ /* 0x000fe40007ffe0ff */
[----:B------:R-:W-:Y:S01]  /*14a0*/  SHF.R.S32.HI R194, RZ, 0x1f, R168 ;  /* 0x0000001fffc27819 */ /* 0x000fe200000114a8 */
[----:B------:R1:W-:Y:S01]  /*14b0*/  STL [R1+0x3c], R3 ;  /* 0x00003c0301007387 */ /* 0x0003e20000100800 */
[----:B------:R-:W-:Y:S02]  /*14c0*/  SHF.R.S32.HI R204, RZ, 0x1f, R192 ;  /* 0x0000001fffcc7819 */ /* 0x000fe400000114c0 */
[----:B------:R-:W-:Y:S02]  /*14d0*/  SHF.R.S32.HI R203, RZ, 0x1f, R193 ;  /* 0x0000001fffcb7819 */ /* 0x000fe400000114c1 */
[----:B------:R-:W-:-:S02]  /*14e0*/  LOP3.LUT R209, R13, 0x180, RZ, 0xc0, !PT ;  /* 0x000001800dd17812 */ /* 0x000fc400078ec0ff */
[----:B0-----:R-:W-:Y:S01]  /*14f0*/  IADD3 R2, R0, UR39, R213 ;  /* 0x0000002700027c10 */ /* 0x001fe2000fffe0d5 */
[----:B------:R-:W-:Y:S01]  /*1500*/  IMAD R0, R11, 0x8, R7 ;  /* 0x000000080b007824 */ /* 0x000fe200078e0207 */
[----:B------:R-:W-:Y:S02]  /*1510*/  SHF.R.S32.HI R170, RZ, 0x4, R170 ;  /* 0x00000004ffaa7819 */ /* 0x000fe400000114aa */
[----:B------:R-:W-:Y:S01]  /*1520*/  SHF.R.S32.HI R171, RZ, 0x4, R14 ;  /* 0x00000004ffab7819 */ /* 0x000fe2000001140e */
[----:B------:R1:W-:Y:S01]  /*1530*/  STL [R1+0x14], R2 ;  /* 0x0000140201007387 */ /* 0x0003e20000100800 */
[----:B------:R-:W-:Y:S02]  /*1540*/  SHF.R.S32.HI R5, RZ, 0x1f, R12 ;  /* 0x0000001fff057819 */ /* 0x000fe4000001140c */
[----:B------:R-:W-:Y:S01]  /*1550*/  SHF.R.S32.HI R4, RZ, 0x1f, R227 ;  /* 0x0000001fff047819 */ /* 0x000fe200000114e3 */
[----:B------:R1:W-:Y:S06]  /*1560*/  STL [R1+0x50], R0 ;  /* 0x0000500001007387 */ /* 0x0003ec0000100800 */
.L_x_635:
[----:B01--4-:R-:W0:Y:S02]  /*1570*/  LDC.64 R2, c[0x0][0xc88] ;  /* 0x00032200ff027b82 */ /* 0x013e240000000a00 */
[----:B0-----:R-:W-:-:S05]  /*1580*/  IMAD.WIDE R2, R139, 0x4, R2 ;  /* 0x000000048b027825 */ /* 0x001fca00078e0202 */
[----:B------:R-:W2:Y:S01]  /*1590*/  LDG.E R214, desc[UR50][R2.64] ;  /* 0x0000003202d67981 */ /* 0x000ea2000c1e1900 */
[----:B------:R-:W-:Y:S05]  /*15a0*/  YIELD ;  /* 0x0000000000007946 */ /* 0x000fea0003800000 */
[----:B------:R-:W-:Y:S01]  /*15b0*/  ULDC.64 UR4, c[0x0][0xa28] ;  /* 0x00028a0000047ab9 */ /* 0x000fe20000000a00 */
[----:B------:R-:W-:Y:S01]  /*15c0*/  ULDC.64 UR8, c[0x0][0xa18] ;  /* 0x0002860000087ab9 */ /* 0x000fe20000000a00 */
[----:B------:R-:W-:Y:S01]  /*15d0*/  ISETP.NE.U32.AND P1, PT, RZ, UR4, PT ;  /* 0x00000004ff007c0c */ /* 0x000fe2000bf25070 */
[----:B------:R-:W-:Y:S01]  /*15e0*/  ULDC.64 UR6, c[0x0][0xa08] ;  /* 0x0002820000067ab9 */ /* 0x000fe20000000a00 */
[----:B------:R-:W-:Y:S01]  /*15f0*/  IMAD.MOV.U32 R10, RZ, RZ, RZ ;  /* 0x000000ffff0a7224 */ /* 0x000fe200078e00ff */
[----:B------:R-:W-:Y:S01]  /*1600*/  ISETP.NE.U32.AND P0, PT, RZ, UR6, PT ;  /* 0x00000006ff007c0c */ /* 0x000fe2000bf05070 */
[----:B------:R-:W-:Y:S01]  /*1610*/  IMAD.MOV.U32 R26, RZ, RZ, RZ ;  /* 0x000000ffff1a7224 */ /* 0x000fe200078e00ff */
[----:B------:R-:W-:-:S02]  /*1620*/  ISETP.NE.AND.EX P1, PT, RZ, UR5, PT, P1 ;  /* 0x00000005ff007c0c */ /* 0x000fc4000bf25310 */
[----:B------:R-:W-:Y:S02]  /*1630*/  ISETP.NE.AND.EX P0, PT, RZ, UR7, PT, P0 ;  /* 0x00000007ff007c0c */ /* 0x000fe4000bf05300 */
[----:B--2---:R-:W-:-:S09]  /*1640*/  SHF.R.S32.HI R222, RZ, 0x1f, R214 ;  /* 0x0000001fffde7819 */ /* 0x004fd200000114d6 */
[C---:B------:R-:W-:Y:S02]  /*1650*/  @P1 LEA R4, P2, R214.reuse, UR4, 0x2 ;  /* 0x00000004d6041c11 */ /* 0x040fe4000f8410ff */
[C---:B------:R-:W-:Y:S02]  /*1660*/  SHF.L.U32 R220, R214.reuse, 0x2, RZ ;  /* 0x00000002d6dc7819 */ /* 0x040fe400000006ff */
[C-C-:B------:R-:W-:Y:S02]  /*1670*/  @P1 LEA.HI.X R5, R214.reuse, UR5, R222.reuse, 0x2, P2 ;  /* 0x00000005d6051c11 */ /* 0x140fe400090f14de */
[----:B------:R-:W-:Y:S01]  /*1680*/  ISETP.NE.U32.AND P2, PT, RZ, UR8, PT ;  /* 0x00000008ff007c0c */ /* 0x000fe2000bf45070 */
[----:B------:R-:W-:Y:S01]  /*1690*/  ULDC UR4, c[0x0][0x288] ;  /* 0x0000a20000047ab9 */ /* 0x000fe20000000800 */
[----:B------:R-:W-:Y:S01]  /*16a0*/  SHF.L.U64.HI R221, R214, 0x2, R222 ;  /* 0x00000002d6dd7819 */ /* 0x000fe200000102de */
[----:B------:R0:W5:Y:S01]  /*16b0*/  @P1 LDG.E R10, desc[UR50][R4.64] ;  /* 0x00000032040a1981 */ /* 0x000162000c1e1900 */
[----:B------:R-:W-:-:S02]  /*16c0*/  ISETP.NE.AND.EX P2, PT, RZ, UR9, PT, P2 ;  /* 0x00000009ff007c0c */ /* 0x000fc4000bf45320 */
[----:B------:R-:W-:Y:S01]  /*16d0*/  IADD3 R8, P3, R220, UR6, RZ ;  /* 0x00000006dc087c10 */ /* 0x000fe2000ff7e0ff */
[----:B------:R-:W-:Y:S01]  /*16e0*/  IMAD.U32 R152, RZ, RZ, UR4 ;  /* 0x00000004ff987e24 */ /* 0x000fe2000f8e00ff */
[----:B------:R-:W-:Y:S02]  /*16f0*/  ULDC.64 UR4, c[0x0][0x418] ;  /* 0x0001060000047ab9 */ /* 0x000fe40000000a00 */
[----:B------:R-:W-:-:S05]  /*1700*/  IADD3.X R9, R221, UR7, RZ, P3, !PT ;  /* 0x00000007dd097c10 */ /* 0x000fca0009ffe4ff */
[----:B------:R0:W5:Y:S02]  /*1710*/  @P0 LDG.E R26, desc[UR50][R8.64] ;  /* 0x00000032081a0981 */ /* 0x000164000c1e1900 */
[----:B------:R-:W-:-:S04]  /*1720*/  @P2 IADD3 R6, P1, R220, UR8, RZ ;  /* 0x00000008dc062c10 */ /* 0x000fc8000ff3e0ff */
[----:B------:R-:W-:-:S05]  /*1730*/  @P2 IADD3.X R7, R221, UR9, RZ, P1, !PT ;  /* 0x00000009dd072c10 */ /* 0x000fca0008ffe4ff */
[----:B------:R0:W5:Y:S01]  /*1740*/  @P2 LDG.E R152, desc[UR50][R6.64] ;  /* 0x0000003206982981 */ /* 0x000162000c1e1900 */
[----:B------:R-:W-:-:S03]  /*1750*/  UISETP.NE.U32.AND UP0, UPT, UR4, URZ, UPT ;  /* 0x0000003f0400728c */ /* 0x000fc6000bf05070 */
[----:B------:R-:W-:Y:S01]  /*1760*/  ULDC UR4, c[0x0][0x424] ;  /* 0x0001090000047ab9 */ /* 0x000fe20000000800 */
[----:B------:R-:W-:-:S03]  /*1770*/  UISETP.NE.AND.EX UP0, UPT, UR5, URZ, UPT, UP0 ;  /* 0x0000003f0500728c */ /* 0x000fc6000bf05300 */
[----:B------:R-:W-:Y:S01]  /*1780*/  ULDC UR5, c[0x0][0x2f0] ;  /* 0x0000bc0000057ab9 */ /* 0x000fe20000000800 */
[----:B------:R-:W-:-:S04]  /*1790*/  USEL UR4, UR4, 0x1, UP0 ;  /* 0x0000000104047887 */ /* 0x000fc80008000000 */
[----:B------:R-:W-:-:S03]  /*17a0*/  UIMAD UR4, UR4, UR5, URZ ;  /* 0x00000005040472a4 */ /* 0x000fc6000f8e023f */
[----:B------:R-:W-:Y:S02]  /*17b0*/  ULDC UR5, c[0x0][0x348] ;  /* 0x0000d20000057ab9 */ /* 0x000fe40000000800 */
[----:B------:R-:W-:Y:S01]  /*17c0*/  MOV R2, UR5 ;  /* 0x0000000500027c02 */ /* 0x000fe20008000f00 */
[----:B------:R-:W-:Y:S01]  /*17d0*/  IMAD.U32 R25, RZ, RZ, UR4 ;  /* 0x00000004ff197e24 */ /* 0x000fe2000f8e00ff */
[----:B0--3--:R-:W-:Y:S06]  /*17e0*/  @P2 BRA `(.L_x_424) ;  /* 0x0000000000242947 */ /* 0x009fec0003800000 */
[----:B------:R-:W-:Y:S02]  /*17f0*/  ULDC.64 UR4, c[0x0][0xa00] ;  /* 0x0002800000047ab9 */ /* 0x000fe40000000a00 */
[----:B------:R-:W-:-:S04]  /*1800*/  ISETP.NE.U32.AND P1, PT, RZ, UR4, PT ;  /* 0x00000004ff007c0c */ /* 0x000fc8000bf25070 */
[----:B------:R-:W-:-:S13]  /*1810*/  ISETP.NE.AND.EX P1, PT, RZ, UR5, PT, P1 ;  /* 0x00000005ff007c0c */ /* 0x000fda000bf25310 */
[----:B------:R-:W-:Y:S05]  /*1820*/  @!P1 BRA `(.L_x_424) ;  /* 0x0000000000149947 */ /* 0x000fea0003800000 */
[----:B------:R-:W0:Y:S02]  /*1830*/  LDC.64 R4, c[0x0][0xa00] ;  /* 0x00028000ff047b82 */ /* 0x000e240000000a00 */
[----:B0-----:R-:W-:-:S05]  /*1840*/  IMAD.WIDE R4, R214, 0x4, R4 ;  /* 0x00000004d6047825 */ /* 0x001fca00078e0204 */
[----:B-----5:R-:W2:Y:S04]  /*1850*/  LDG.E R152, desc[UR50][R4.64] ;  /* 0x0000003204987981 */ /* 0x020ea8000c1e1900 */
[----:B------:R-:W2:Y:S02]  /*1860*/  LDG.E R3, desc[UR50][R4.64+0x4] ;  /* 0x0000043204037981 */ /* 0x000ea4000c1e1900 */
[----:B--2---:R-:W-:-:S07]  /*1870*/  IMAD.IADD R152, R3, 0x1, -R152 ;  /* 0x0000000103987824 */ /* 0x004fce00078e0a98 */
.L_x_424:
[----:B------:R-:W-:Y:S01]  /*1880*/  ULDC.64 UR4, c[0x0][0xa20] ;  /* 0x0002880000047ab9 */ /* 0x000fe20000000a00 */
[C---:B------:R-:W-:Y:S01]  /*1890*/  LOP3.LUT R3, R138.reuse, 0xff000000, RZ, 0xc0, !PT ;  /* 0xff0000008a037812 */ /* 0x040fe200078ec0ff */
[----:B------:R-:W-:Y:S01]  /*18a0*/  IMAD.MOV.U32 R223, RZ, RZ, R137 ;  /* 0x000000ffffdf7224 */ /* 0x000fe200078e0089 */
[----:B------:R-:W-:Y:S02]  /*18b0*/  ISETP.NE.U32.AND P1, PT, RZ, UR4, PT ;  /* 0x00000004ff007c0c */ /* 0x000fe4000bf25070 */
[C---:B------:R-:W-:Y:S02]  /*18c0*/  LOP3.LUT R0, R138.reuse, 0xff0000, RZ, 0xc0, !PT ;  /* 0x00ff00008a007812 */ /* 0x040fe400078ec0ff */
[----:B------:R-:W-:Y:S02]  /*18d0*/  ISETP.NE.AND.EX P1, PT, RZ, UR5, PT, P1 ;  /* 0x00000005ff007c0c */ /* 0x000fe4000bf25310 */
[----:B------:R-:W-:Y:S02]  /*18e0*/  SHF.R.U32.HI R3, RZ, 0x8, R3 ;  /* 0x00000008ff037819 */ /* 0x000fe40000011603 */
[----:B------:R-:W-:-:S02]  /*18f0*/  LOP3.LUT R169, R138, 0xffff, RZ, 0xc0, !PT ;  /* 0x0000ffff8aa97812 */ /* 0x000fc400078ec0ff */
[----:B------:R-:W-:-:S07]  /*1900*/  LEA.HI R219, R0, R3, RZ, 0x10 ;  /* 0x0000000300db7211 */ /* 0x000fce00078f80ff */
[----:B------:R-:W-:Y:S05]  /*1910*/  @!P1 BRA `(.L_x_425) ;  /* 0x0000000000109947 */ /* 0x000fea0003800000 */
[----:B------:R-:W-:-:S04]  /*1920*/  IADD3 R4, P0, R220, UR4, RZ ;  /* 0x00000004dc047c10 */ /* 0x000fc8000ff1e0ff */
[----:B------:R-:W-:-:S05]  /*1930*/  IADD3.X R5, R221, UR5, RZ, P0, !PT ;  /* 0x00000005dd057c10 */ /* 0x000fca00087fe4ff */
[----:B------:R0:W5:Y:S01]  /*1940*/  LDG.E R25, desc[UR50][R4.64] ;  /* 0x0000003204197981 */ /* 0x000162000c1e1900 */
[----:B------:R-:W-:Y:S05]  /*1950*/  BRA `(.L_x_426) ;  /* 0x0000000000107947 */ /* 0x000fea0003800000 */
.L_x_425:
[----:B------:R-:W-:Y:S05]  /*1960*/  @!P0 BRA `(.L_x_426) ;  /* 0x00000000000c8947 */ /* 0x000fea0003800000 */
[----:B------:R-:W2:Y:S04]  /*1970*/  LDG.E R0, desc[UR50][R8.64] ;  /* 0x0000003208007981 */ /* 0x000ea8000c1e1900 */
[----:B------:R-:W2:Y:S02]  /*1980*/  LDG.E R25, desc[UR50][R8.64+0x4] ;  /* 0x0000043208197981 */ /* 0x000ea4000c1e1900 */
[----:B--2---:R-:W-:-:S07]  /*1990*/  IADD3 R25, -R0, R25, RZ ;  /* 0x0000001900197210 */ /* 0x004fce0007ffe1ff */
.L_x_426:
[----:B------:R-:W-:Y:S01]  /*19a0*/  ULDC.64 UR4, c[0x0][0xa10] ;  /* 0x0002840000047ab9 */ /* 0x000fe20000000a00 */
[----:B------:R-:W2:Y:S01]  /*19b0*/  LDL.LU R27, [R1] ;  /* 0x00000000011b7983 */ /* 0x000ea20000300800 */
[----:B------:R-:W-:-:S04]  /*19c0*/  ISETP.NE.U32.AND P0, PT, RZ, UR4, PT ;  /* 0x00000004ff007c0c */ /* 0x000fc8000bf05070 */
[----:B------:R-:W-:Y:S01]  /*19d0*/  ISETP.NE.AND.EX P0, PT, RZ, UR5, PT, P0 ;  /* 0x00000005ff007c0c */ /* 0x000fe2000bf05300 */
[----:B------:R-:W-:-:S12]  /*19e0*/  ULDC.64 UR4, c[0x0][0xa30] ;  /* 0x00028c0000047ab9 */ /* 0x000fd80000000a00 */
[----:B0-----:R-:W0:Y:S02]  /*19f0*/  @P0 LDC.64 R4, c[0x0][0xa10] ;  /* 0x00028400ff040b82 */ /* 0x001e240000000a00 */
[----:B0-----:R-:W-:-:S05]  /*1a00*/  @P0 IMAD.WIDE R4, R214, 0x4, R4 ;  /* 0x00000004d6040825 */ /* 0x001fca00078e0204 */
[----:B------:R-:W3:Y:S04]  /*1a10*/  @P0 LDG.E R0, desc[UR50][R4.64] ;  /* 0x0000003204000981 */ /* 0x000ee8000c1e1900 */
[----:B------:R-:W3:Y:S01]  /*1a20*/  @P0 LDG.E R3, desc[UR50][R4.64+0x4] ;  /* 0x0000043204030981 */ /* 0x000ee2000c1e1900 */
[----:B------:R-:W-:Y:S01]  /*1a30*/  ISETP.NE.U32.AND P1, PT, RZ, UR4, PT ;  /* 0x00000004ff007c0c */ /* 0x000fe2000bf25070 */
[----:B-----5:R-:W-:-:S03]  /*1a40*/  IMAD.MOV.U32 R138, RZ, RZ, R25 ;  /* 0x000000ffff8a7224 */ /* 0x020fc600078e0019 */
[----:B------:R-:W-:-:S13]  /*1a50*/  ISETP.NE.AND.EX P1, PT, RZ, UR5, PT, P1 ;  /* 0x00000005ff007c0c */ /* 0x000fda000bf25310 */
[----:B------:R-:W-:-:S04]  /*1a60*/  @P1 IADD3 R6, P2, R220, UR4, RZ ;  /* 0x00000004dc061c10 */ /* 0x000fc8000ff5e0ff */
[----:B------:R-:W-:-:S05]  /*1a70*/  @P1 IADD3.X R7, R221, UR5, RZ, P2, !PT ;  /* 0x00000005dd071c10 */ /* 0x000fca00097fe4ff */
[----:B------:R0:W5:Y:S01]  /*1a80*/  @P1 LDG.E R138, desc[UR50][R6.64] ;  /* 0x00000032068a1981 */ /* 0x000162000c1e1900 */
[----:B------:R-:W-:Y:S01]  /*1a90*/  IMAD.IADD R9, R25, 0x1, -R10 ;  /* 0x0000000119097824 */ /* 0x000fe200078e0a0a */
[----:B------:R-:W-:Y:S01]  /*1aa0*/  BSSY B0, `(.L_x_427) ;  /* 0x000002c000007945 */ /* 0x000fe20003800000 */
[----:B------:R-:W-:Y:S02]  /*1ab0*/  LOP3.LUT R226, R219, 0xff, RZ, 0xc0, !PT ;  /* 0x000000ffdbe27812 */ /* 0x000fe400078ec0ff */
[----:B------:R-:W-:Y:S02]  /*1ac0*/  SHF.R.U32.HI R219, RZ, 0x10, R219 ;  /* 0x00000010ffdb7819 */ /* 0x000fe400000116db */
[----:B--2---:R-:W-:Y:S01]  /*1ad0*/  LOP3.LUT R27, R27, 0xfffffff7, RZ, 0xc0, !PT ;  /* 0xfffffff71b1b7812 */ /* 0x004fe200078ec0ff */
[----:B---3--:R-:W-:-:S05]  /*1ae0*/  @P0 IMAD.IADD R2, R3, 0x1, -R0 ;  /* 0x0000000103020824 */ /* 0x008fca00078e0a00 */
[----:B------:R-:W-:-:S04]  /*1af0*/  IADD3 R159, R9, R2, RZ ;  /* 0x00000002099f7210 */ /* 0x000fc80007ffe0ff */
[C---:B------:R-:W-:Y:S01]  /*1b00*/  ISETP.GE.AND P3, PT, R159.reuse, 0x1, PT ;  /* 0x000000019f00780c */ /* 0x040fe20003f66270 */
[----:B------:R-:W-:-:S04]  /*1b10*/  VIADD R0, R159, 0x9f ;  /* 0x0000009f9f007836 */ /* 0x000fc80000000000 */
[----:B------:R-:W-:-:S05]  /*1b20*/  IMAD.HI R0, R0, 0x66666667, RZ ;  /* 0x6666666700007827 */ /* 0x000fca00078e02ff */
[----:B------:R-:W-:-:S03]  /*1b30*/  SHF.R.U32.HI R147, RZ, 0x1f, R0 ;  /* 0x0000001fff937819 */ /* 0x000fc60000011600 */
[----:B------:R-:W-:Y:S02]  /*1b40*/  @P3 LOP3.LUT R27, R27, 0x8, RZ, 0xfc, !PT ;  /* 0x000000081b1b3812 */ /* 0x000fe400078efcff */
[----:B------:R-:W-:Y:S01]  /*1b50*/  LEA.HI.SX32 R147, R0, R147, 0x1a ;  /* 0x0000009300937211 */ /* 0x000fe200078fd2ff */
[----:B------:R-:W-:Y:S02]  /*1b60*/  IMAD.MOV.U32 R0, RZ, RZ, RZ ;  /* 0x000000ffff007224 */ /* 0x000fe400078e00ff */
[----:B------:R0:W-:Y:S01]  /*1b70*/  STL [R1], R27 ;  /* 0x0000001b01007387 */ /* 0x0001e20000100800 */
[----:B------:R-:W-:Y:S05]  /*1b80*/  @!P3 BRA `(.L_x_428) ;  /* 0x000000000074b947 */ /* 0x000fea0003800000 */
[----:B------:R-:W-:Y:S01]  /*1b90*/  ISETP.NE.AND P0, PT, R219, RZ, PT ;  /* 0x000000ffdb00720c */ /* 0x000fe20003f05270 */
[----:B------:R-:W-:-:S03]  /*1ba0*/  ULDC UR4, c[0x0][0x9f0] ;  /* 0x00027c0000047ab9 */ /* 0x000fc60000000800 */
[----:B------:R-:W-:-:S04]  /*1bb0*/  SEL R10, R219, UR4, P0 ;  /* 0x00000004db0a7c07 */ /* 0x000fc80008000000 */
[-C--:B0-----:R-:W-:Y:S02]  /*1bc0*/  IABS R6, R10.reuse ;  /* 0x0000000a00067213 */ /* 0x081fe40000000000 */
[----:B------:R-:W-:Y:S02]  /*1bd0*/  IADD3 R0, R147, -0x1, R10 ;  /* 0xffffffff93007810 */ /* 0x000fe40007ffe00a */
[----:B------:R-:W0:Y:S01]  /*1be0*/  I2F.RP R3, R6 ;  /* 0x0000000600037306 */ /* 0x000e220000209400 */
[----:B------:R-:W-:Y:S02]  /*1bf0*/  IABS R11, R10 ;  /* 0x0000000a000b7213 */ /* 0x000fe40000000000 */
[----:B------:R-:W-:Y:S02]  /*1c00*/  IABS R8, R0 ;  /* 0x0000000000087213 */ /* 0x000fe40000000000 */
[----:B------:R-:W-:-:S04]  /*1c10*/  LOP3.LUT R0, R0, R10, RZ, 0x3c, !PT ;  /* 0x0000000a00007212 */ /* 0x000fc800078e3cff */
[----:B------:R-:W-:Y:S01]  /*1c20*/  ISETP.GE.AND P2, PT, R0, RZ, PT ;  /* 0x000000ff0000720c */ /* 0x000fe20003f46270 */
[----:B0-----:R-:W0:Y:S02]  /*1c30*/  MUFU.RCP R3, R3 ;  /* 0x0000000300037308 */ /* 0x001e240000001000 */
[----:B0-----:R-:W-:Y:S02]  /*1c40*/  VIADD R4, R3, 0xffffffe ;  /* 0x0ffffffe03047836 */ /* 0x001fe40000000000 */
[----:B------:R-:W-:-:S04]  /*1c50*/  IMAD.MOV R3, RZ, RZ, -R11 ;  /* 0x000000ffff037224 */ /* 0x000fc800078e0a0b */
[----:B------:R0:W1:Y:S02]  /*1c60*/  F2I.FTZ.U32.TRUNC.NTZ R5, R4 ;  /* 0x0000000400057305 */ /* 0x000064000021f000 */
[----:B0-----:R-:W-:Y:S01]  /*1c70*/  IMAD.MOV.U32 R4, RZ, RZ, RZ ;  /* 0x000000ffff047224 */ /* 0x001fe200078e00ff */
[----:B-1----:R-:W-:-:S05]  /*1c80*/  IADD3 R7, RZ, -R5, RZ ;  /* 0x80000005ff077210 */ /* 0x002fca0007ffe0ff */
[----:B------:R-:W-:-:S04]  /*1c90*/  IMAD R7, R7, R6, RZ ;  /* 0x0000000607077224 */ /* 0x000fc800078e02ff */
[----:B------:R-:W-:-:S06]  /*1ca0*/  IMAD.HI.U32 R5, R5, R7, R4 ;  /* 0x0000000705057227 */ /* 0x000fcc00078e0004 */
[----:B------:R-:W-:-:S04]  /*1cb0*/  IMAD.HI.U32 R5, R5, R8, RZ ;  /* 0x0000000805057227 */ /* 0x000fc800078e00ff */
[----:B------:R-:W-:-:S05]  /*1cc0*/  IMAD R3, R5, R3, R8 ;  /* 0x0000000305037224 */ /* 0x000fca00078e0208 */
[----:B------:R-:W-:-:S13]  /*1cd0*/  ISETP.GT.U32.AND P1, PT, R6, R3, PT ;  /* 0x000000030600720c */ /* 0x000fda0003f24070 */
[----:B------:R-:W-:Y:S01]  /*1ce0*/  @!P1 IMAD.IADD R3, R3, 0x1, -R6 ;  /* 0x0000000103039824 */ /* 0x000fe200078e0a06 */
[----:B------:R-:W-:Y:S02]  /*1cf0*/  @!P1 IADD3 R5, R5, 0x1, RZ ;  /* 0x0000000105059810 */ /* 0x000fe40007ffe0ff */
[----:B------:R-:W-:Y:S02]  /*1d00*/  ISETP.NE.AND P1, PT, R10, RZ, PT ;  /* 0x000000ff0a00720c */ /* 0x000fe40003f25270 */
[----:B------:R-:W-:-:S13]  /*1d10*/  ISETP.GE.U32.AND P0, PT, R3, R6, PT ;  /* 0x000000060300720c */ /* 0x000fda0003f06070 */
[----:B------:R-:W-:-:S04]  /*1d20*/  @P0 VIADD R5, R5, 0x1 ;  /* 0x0000000105050836 */ /* 0x000fc80000000000 */
[----:B------:R-:W-:-:S04]  /*1d30*/  IMAD.MOV.U32 R0, RZ, RZ, R5 ;  /* 0x000000ffff007224 */ /* 0x000fc800078e0005 */
[----:B------:R-:W-:Y:S01]  /*1d40*/  @!P2 IMAD.MOV R0, RZ, RZ, -R0 ;  /* 0x000000ffff00a224 */ /* 0x000fe200078e0a00 */
[----:B------:R-:W-:-:S07]  /*1d50*/  @!P1 LOP3.LUT R0, RZ, R10, RZ, 0x33, !PT ;  /* 0x0000000aff009212 */ /* 0x000fce00078e33ff */
.L_x_428:
[----:B------:R-:W-:Y:S05]  /*1d60*/  BSYNC B0 ;  /* 0x0000000000007941 */ /* 0x000fea0003800000 */
.L_x_427:
[----:B------:R-:W-:-:S05]  /*1d70*/  IMAD R3, R226, R0, RZ ;  /* 0x00000000e2037224 */ /* 0x000fca00078e02ff */
[C---:B------:R-:W-:Y:S01]  /*1d80*/  VIADDMNMX R0, R3.reuse, R0, R147, PT ;  /* 0x0000000003007246 */ /* 0x040fe20003800193 */
[----:B------:R-:W-:-:S04]  /*1d90*/  IMAD R3, R3, 0xa0, -R9 ;  /* 0x000000a003037824 */ /* 0x000fc800078e0a09 */
[----:B------:R-:W-:Y:S01]  /*1da0*/  IMAD R5, R0, 0xa0, -R9 ;  /* 0x000000a000057824 */ /* 0x000fe200078e0a09 */
[----:B------:R-:W-:-:S04]  /*1db0*/  VIMNMX R3, RZ, R3, !PT ;  /* 0x00000003ff037248 */ /* 0x000fc80007fe0100 */
[----:B------:R-:W-:Y:S01]  /*1dc0*/  VIMNMX R0, R5, R2, PT ;  /* 0x0000000205007248 */ /* 0x000fe20003fe0100 */
[----:B------:R-:W-:-:S03]  /*1dd0*/  IMAD.WIDE.U32 R4, R3, -0x33333333, RZ ;  /* 0xcccccccd03047825 */ /* 0x000fc600078e00ff */
[----:B------:R-:W-:Y:S02]  /*1de0*/  ISETP.GT.AND P0, PT, R0, R3, PT ;  /* 0x000000030000720c */ /* 0x000fe40003f04270 */
[----:B------:R-:W-:-:S05]  /*1df0*/  SHF.R.U32.HI R119, RZ, 0x7, R5 ;  /* 0x00000007ff777819 */ /* 0x000fca0000011605 */
[----:B------:R-:W-:-:S06]  /*1e00*/  IMAD.MOV.U32 R24, RZ, RZ, R119 ;  /* 0x000000ffff187224 */ /* 0x000fcc00078e0077 */
[----:B------:R-:W-:-:S05]  /*1e10*/  @P0 IADD3 R0, R0, 0x9f, RZ ;  /* 0x0000009f00000810 */ /* 0x000fca0007ffe0ff */
[----:B------:R-:W-:-:S05]  /*1e20*/  @P0 IMAD.HI R0, R0, 0x66666667, RZ ;  /* 0x6666666700000827 */ /* 0x000fca00078e02ff */
[----:B------:R-:W-:-:S04]  /*1e30*/  @P0 SHF.R.U32.HI R3, RZ, 0x1f, R0 ;  /* 0x0000001fff030819 */ /* 0x000fc80000011600 */
[----:B------:R-:W-:Y:S02]  /*1e40*/  @P0 LEA.HI.SX32 R24, R0, R3, 0x1a ;  /* 0x0000000300180211 */ /* 0x000fe400078fd2ff */
[----:B------:R-:W-:Y:S02]  /*1e50*/  PLOP3.LUT P0, PT, PT, PT, PT, 0x80, 0x0 ;  /* 0x000000000000781c */ /* 0x000fe40003f0f070 */
[----:B------:R-:W-:-:S13]  /*1e60*/  ISETP.GT.AND P1, PT, R24, R119, PT ;  /* 0x000000771800720c */ /* 0x000fda0003f24270 */
[----:B------:R-:W-:Y:S05]  /*1e70*/  @!P1 BRA `(.L_x_429) ;  /* 0x000000e400649947 */ /* 0x000fea0003800000 */
[----:B------:R-:W-:Y:S01]  /*1e80*/  VIADD R0, R18, 0x1a400 ;  /* 0x0001a40012007836 */ /* 0x000fe20000000000 */
[----:B------:R-:W-:Y:S04]  /*1e90*/  BSSY B6, `(.L_x_430) ;  /* 0x0000013000067945 */ /* 0x000fe80003800000 */
[----:B------:R-:W-:-:S13]  /*1ea0*/  LOP3.LUT P0, RZ, R0, 0x1bf, RZ, 0xc0, !PT ;  /* 0x000001bf00ff7812 */ /* 0x000fda000780c0ff */
[----:B------:R-:W-:Y:S05]  /*1eb0*/  @!P0 BRA `(.L_x_431) ;  /* 0x0000000000408947 */ /* 0x000fea0003800000 */
[----:B------:R-:W-:Y:S01]  /*1ec0*/  MOV R0, 0x0 ;  /* 0x0000000000007802 */ /* 0x000fe20000000f00 */
[----:B------:R-:W-:Y:S01]  /*1ed0*/  ULDC.64 UR4, c[0x4][0xc8] ;  /* 0x0100320000047ab9 */ /* 0x000fe20000000a00 */
[----:B------:R-:W-:Y:S01]  /*1ee0*/  ULDC.64 UR6, c[0x4][0x30] ;  /* 0x01000c0000067ab9 */ /* 0x000fe20000000a00 */
[----:B------:R-:W-:Y:S01]  /*1ef0*/  IMAD.U32 R4, RZ, RZ, UR4 ;  /* 0x00000004ff047e24 */ /* 0x000fe2000f8e00ff */
[----:B------:R1:W2:Y:S01]  /*1f00*/  LDC.64 R14, c[0x4][R0] ;  /* 0x01000000000e7b82 */ /* 0x0002a20000000a00 */
[----:B------:R-:W-:Y:S01]  /*1f10*/  MOV R5, UR5 ;  /* 0x0000000500057c02 */ /* 0x000fe20008000f00 */
[----:B------:R-:W-:Y:S01]  /*1f20*/  ULDC.64 UR4, c[0x4][0xd0] ;  /* 0x0100340000047ab9 */ /* 0x000fe20000000a00 */
[----:B------:R-:W-:Y:S01]  /*1f30*/  IMAD.U32 R10, RZ, RZ, UR6 ;  /* 0x00000006ff0a7e24 */ /* 0x000fe2000f8e00ff */
[----:B------:R-:W-:Y:S01]  /*1f40*/  MOV R11, UR7 ;  /* 0x00000007000b7c02 */ /* 0x000fe20008000f00 */
[----:B0-----:R-:W-:Y:S02]  /*1f50*/  IMAD.U32 R6, RZ, RZ, UR4 ;  /* 0x00000004ff067e24 */ /* 0x001fe4000f8e00ff */
[----:B------:R-:W-:-:S02]  /*1f60*/  IMAD.U32 R7, RZ, RZ, UR5 ;  /* 0x00000005ff077e24 */ /* 0x000fc4000f8e00ff */
[----:B------:R-:W-:Y:S02]  /*1f70*/  IMAD.MOV.U32 R8, RZ, RZ, 0x70 ;  /* 0x00000070ff087424 */ /* 0x000fe400078e00ff */
[----:B------:R-:W-:Y:S02]  /*1f80*/  IMAD.MOV.U32 R12, RZ, RZ, 0x1 ;  /* 0x00000001ff0c7424 */ /* 0x000fe400078e00ff */
[----:B-1----:R-:W-:-:S07]  /*1f90*/  IMAD.MOV.U32 R13, RZ, RZ, RZ ;  /* 0x000000ffff0d7224 */ /* 0x002fce00078e00ff */
[----:B------:R-:W-:-:S07]  /*1fa0*/  LEPC R20, `(.L_x_431) ;  /* 0x000000001014794e */ /* 0x000fce0000000000 */
[----:B--2--5:R-:W-:Y:S05]  /*1fb0*/  CALL.ABS.NOINC R14 ;  /* 0x000000000e007343 */ /* 0x024fea0003c00000 */
.L_x_431:
[----:B------:R-:W-:Y:S05]  /*1fc0*/  BSYNC B6 ;  /* 0x0000000000067941 */ /* 0x000fea0003800000 */
.L_x_430:
[----:B------:R-:W-:Y:S01]  /*1fd0*/  IADD3 R0, R18, 0xa400, RZ ;  /* 0x0000a40012007810 */ /* 0x000fe20007ffe0ff */
[----:B------:R-:W-:Y:S03]  /*1fe0*/  BSSY B6, `(.L_x_432) ;  /* 0x0000013000067945 */ /* 0x000fe60003800000 */
[----:B------:R-:W-:-:S13]  /*1ff0*/  LOP3.LUT P0, RZ, R0, 0x3ff, RZ, 0xc0, !PT ;  /* 0x000003ff00ff7812 */ /* 0x000fda000780c0ff */
[----:B------:R-:W-:Y:S05]  /*2000*/  @!P0 BRA `(.L_x_433) ;  /* 0x0000000000408947 */ /* 0x000fea0003800000 */
[----:B------:R-:W-:Y:S01]  /*2010*/  MOV R0, 0x0 ;  /* 0x0000000000007802 */ /* 0x000fe20000000f00 */
[----:B------:R-:W-:Y:S01]  /*2020*/  ULDC.64 UR4, c[0x4][0xc8] ;  /* 0x0100320000047ab9 */ /* 0x000fe20000000a00 */
[----:B------:R-:W-:Y:S01]  /*2030*/  ULDC.64 UR6, c[0x4][0xd0] ;  /* 0x0100340000067ab9 */ /* 0x000fe20000000a00 */
[----:B------:R-:W-:Y:S01]  /*2040*/  IMAD.U32 R4, RZ, RZ, UR4 ;  /* 0x00000004ff047e24 */ /* 0x000fe2000f8e00ff */
[----:B------:R1:W2:Y:S01]  /*2050*/  LDC.64 R14, c[0x4][R0] ;  /* 0x01000000000e7b82 */ /* 0x0002a20000000a00 */
[----:B------:R-:W-:Y:S01]  /*2060*/  IMAD.U32 R5, RZ, RZ, UR5 ;  /* 0x00000005ff057e24 */ /* 0x000fe2000f8e00ff */
[----:B------:R-:W-:Y:S01]  /*2070*/  ULDC.64 UR4, c[0x4][0x20] ;  /* 0x0100080000047ab9 */ /* 0x000fe20000000a00 */
[----:B0-----:R-:W-:Y:S01]  /*2080*/  IMAD.U32 R6, RZ, RZ, UR6 ;  /* 0x00000006ff067e24 */ /* 0x001fe2000f8e00ff */
[----:B------:R-:W-:Y:S01]  /*2090*/  MOV R7, UR7 ;  /* 0x0000000700077c02 */ /* 0x000fe20008000f00 */
[----:B------:R-:W-:Y:S01]  /*20a0*/  IMAD.U32 R10, RZ, RZ, UR4 ;  /* 0x00000004ff0a7e24 */ /* 0x000fe2000f8e00ff */
[----:B------:R-:W-:Y:S01]  /*20b0*/  MOV R12, 0x1 ;  /* 0x00000001000c7802 */ /* 0x000fe20000000f00 */
[----:B------:R-:W-:-:S02]  /*20c0*/  IMAD.U32 R11, RZ, RZ, UR5 ;  /* 0x00000005ff0b7e24 */ /* 0x000fc4000f8e00ff */
[----:B------:R-:W-:Y:S02]  /*20d0*/  IMAD.MOV.U32 R8, RZ, RZ, 0x70 ;  /* 0x00000070ff087424 */ /* 0x000fe400078e00ff */
[----:B-1----:R-:W-:-:S07]  /*20e0*/  IMAD.MOV.U32 R13, RZ, RZ, RZ ;  /* 0x000000ffff0d7224 */ /* 0x002fce00078e00ff */
[----:B------:R-:W-:-:S07]  /*20f0*/  LEPC R20, `(.L_x_433) ;  /* 0x000000001014794e */ /* 0x000fce0000000000 */
[----:B--2--5:R-:W-:Y:S05]  /*2100*/  CALL.ABS.NOINC R14 ;  /* 0x000000000e007343 */ /* 0x024fea0003c00000 */
.L_x_433:
[----:B------:R-:W-:Y:S05]  /*2110*/  BSYNC B6 ;  /* 0x0000000000067941 */ /* 0x000fea0003800000 */
.L_x_432:
[----:B------:R-:W-:Y:S01]  /*2120*/  IMAD.IADD R125, R26, 0x1, R25 ;  /* 0x000000011a7d7824 */ /* 0x000fe200078e0219 */
[----:B------:R-:W-:Y:S01]  /*2130*/  ULDC.64 UR4, c[0x0][0x9f8] ;  /* 0x00027e0000047ab9 */ /* 0x000fe20000000a00 */
[----:B------:R-:W2:Y:S01]  /*2140*/  LDL R25, [R1+0x4c] ;  /* 0x00004c0001197983 */ /* 0x000ea20000100800 */
[----:B------:R-:W-:Y:S01]  /*2150*/  ISETP.NE.U32.AND P0, PT, RZ, UR4, PT ;  /* 0x00000004ff007c0c */ /* 0x000fe2000bf05070 */
[----:B------:R-:W-:Y:S01]  /*2160*/  IMAD.MOV.U32 R0, RZ, RZ, R214 ;  /* 0x000000ffff007224 */ /* 0x000fe200078e00d6 */
[----:B------:R-:W1:Y:S02]  /*2170*/  S2R R20, SR_TID.X ;  /* 0x0000000000147919 */ /* 0x000e640000002100 */
[----:B------:R-:W-:Y:S01]  /*2180*/  ISETP.NE.AND.EX P0, PT, RZ, UR5, PT, P0 ;  /* 0x00000005ff007c0c */ /* 0x000fe2000bf05300 */
[C---:B------:R-:W-:Y:S01]  /*2190*/  VIADD R3, R16.reuse, 0x20 ;  /* 0x0000002010037836 */ /* 0x040fe20000000000 */
[----:B------:R-:W-:Y:S01]  /*21a0*/  IADD3 R4, R16, 0x40, RZ ;  /* 0x0000004010047810 */ /* 0x000fe20007ffe0ff */
[----:B------:R-:W3:Y:S08]  /*21b0*/  LDC R21, c[0x0][0x3f4] ;  /* 0x0000fd00ff157b82 */ /* 0x000ef00000000800 */
[----:B------:R-:W4:Y:S02]  /*21c0*/  LDC.64 R94, c[0x0][0x408] ;  /* 0x00010200ff5e7b82 */ /* 0x000f240000000a00 */
[----:B0-----:R-:W-:Y:S01]  /*21d0*/  @P0 IADD3 R6, P1, R220, UR4, RZ ;  /* 0x00000004dc060c10 */ /* 0x001fe2000ff3e0ff */
[----:B------:R-:W-:-:S03]  /*21e0*/  ULDC UR4, c[0x0][0x320] ;  /* 0x0000c80000047ab9 */ /* 0x000fc60000000800 */
[----:B------:R-:W-:Y:S02]  /*21f0*/  @P0 IADD3.X R7, R221, UR5, RZ, P1, !PT ;  /* 0x00000005dd070c10 */ /* 0x000fe40008ffe4ff */
[----:B------:R-:W0:Y:S03]  /*2200*/  LDC.64 R100, c[0x0][0x3f8] ;  /* 0x0000fe00ff647b82 */ /* 0x000e260000000a00 */
[----:B------:R0:W2:Y:S01]  /*2210*/  @P0 LDG.E R0, desc[UR50][R6.64] ;  /* 0x0000003206000981 */ /* 0x0000a2000c1e1900 */
[----:B------:R-:W-:Y:S02]  /*2220*/  ISETP.GE.AND P3, PT, R16, UR4, PT ;  /* 0x0000000410007c0c */ /* 0x000fe4000bf66270 */
[----:B------:R-:W-:Y:S02]  /*2230*/  ISETP.GE.AND P2, PT, R3, UR4, PT ;  /* 0x0000000403007c0c */ /* 0x000fe4000bf46270 */
[----:B------:R-:W-:-:S02]  /*2240*/  ISETP.GE.AND P0, PT, R4, UR4, PT ;  /* 0x0000000404007c0c */ /* 0x000fc4000bf06270 */
[----:B------:R-:W-:Y:S02]  /*2250*/  ISETP.GE.AND P1, PT, R168, UR4, PT ;  /* 0x00000004a8007c0c */ /* 0x000fe4000bf26270 */
[----:B-1----:R-:W-:Y:S02]  /*2260*/  SHF.R.U32.HI R20, RZ, 0x7, R20 ;  /* 0x00000007ff147819 */ /* 0x002fe40000011614 */
[----:B------:R-:W-:Y:S02]  /*2270*/  SHF.R.S32.HI R13, RZ, 0x1f, R195 ;  /* 0x0000001fff0d7819 */ /* 0x000fe400000114c3 */
[----:B------:R-:W-:Y:S01]  /*2280*/  ISETP.NE.AND P6, PT, R20, 0x1, PT ;  /* 0x000000011400780c */ /* 0x000fe20003fc5270 */
[----:B----4-:R-:W-:Y:S01]  /*2290*/  IMAD.WIDE.U32 R96, R195, R94, R16 ;  /* 0x0000005ec3607225 */ /* 0x010fe200078e0010 */
[----:B---3--:R-:W-:Y:S02]  /*22a0*/  ISETP.GE.AND P5, PT, R4, R21, PT ;  /* 0x000000150400720c */ /* 0x008fe40003fa6270 */
[----:B------:R-:W-:-:S02]  /*22b0*/  SHF.R.S32.HI R23, RZ, 0x1f, R22 ;  /* 0x0000001fff177819 */ /* 0x000fc40000011416 */
[----:B------:R-:W-:Y:S01]  /*22c0*/  LOP3.LUT R27, R27, 0xfffffffe, RZ, 0xc0, !PT ;  /* 0xfffffffe1b1b7812 */ /* 0x000fe200078ec0ff */
[----:B0-----:R-:W-:-:S04]  /*22d0*/  IMAD.WIDE.U32 R102, R195, R100, R16 ;  /* 0x00000064c3667225 */ /* 0x001fc800078e0010 */
[C-C-:B------:R-:W-:Y:S02]  /*22e0*/  IMAD.WIDE.U32 R98, R195.reuse, R94, R22.reuse ;  /* 0x0000005ec3627225 */ /* 0x140fe400078e0016 */
[----:B------:R-:W-:Y:S05]  /*22f0*/  @!P6 WARPSYNC.ALL ;  /* 0x000000000000e948 */ /* 0x000fea0003800000 */
[----:B------:R-:W-:Y:S01]  /*2300*/  ULDC UR4, c[0x0][0x2f4] ;  /* 0x0000bd0000047ab9 */ /* 0x000fe20000000800 */
[----:B------:R-:W-:Y:S01]  /*2310*/  IMAD.WIDE.U32 R104, R195, R100, R22 ;  /* 0x00000064c3687225 */ /* 0x000fe200078e0016 */
[----:B------:R-:W-:Y:S02]  /*2320*/  ISETP.GE.AND P4, PT, R16, UR4, PT ;  /* 0x0000000410007c0c */ /* 0x000fe4000bf86270 */
[----:B------:R-:W-:-:S02]  /*2330*/  @P5 LOP3.LUT R27, R27, 0x1, RZ, 0xfc, !PT ;  /* 0x000000011b1b5812 */ /* 0x000fc400078efcff */
[----:B------:R-:W-:Y:S02]  /*2340*/  SEL R5, RZ, 0x1, P4 ;  /* 0x00000001ff057807 */ /* 0x000fe40002000000 */
[----:B------:R-:W-:-:S04]  /*2350*/  ISETP.GE.AND P4, PT, R3, UR4, PT ;  /* 0x0000000403007c0c */ /* 0x000fc8000bf86270 */
[----:B------:R-:W-:-:S05]  /*2360*/  SEL R6, RZ, 0xffffffff, P4 ;  /* 0xffffffffff067807 */ /* 0x000fca0002000000 */
[----:B------:R-:W-:-:S05]  /*2370*/  IMAD.SHL.U32 R6, R6, 0x2, RZ ;  /* 0x0000000206067824 */ /* 0x000fca00078e00ff */
[----:B------:R-:W-:Y:S02]  /*2380*/  LOP3.LUT R7, R6, 0x2, R5, 0xe2, !PT ;  /* 0x0000000206077812 */ /* 0x000fe400078ee205 */
[----:B------:R-:W-:Y:S02]  /*2390*/  SEL R6, RZ, 0xffffffff, P2 ;  /* 0xffffffffff067807 */ /* 0x000fe40001000000 */
[----:B------:R-:W-:Y:S02]  /*23a0*/  SEL R5, RZ, 0x1, P3 ;  /* 0x00000001ff057807 */ /* 0x000fe40001800000 */
[----:B------:R-:W-:Y:S01]  /*23b0*/  ISETP.GE.AND P2, PT, R4, UR4, PT ;  /* 0x0000000404007c0c */ /* 0x000fe2000bf46270 */
[----:B------:R-:W-:Y:S01]  /*23c0*/  IMAD.SHL.U32 R10, R6, 0x2, RZ ;  /* 0x00000002060a7824 */ /* 0x000fe200078e00ff */
[----:B------:R-:W-:Y:S02]  /*23d0*/  ISETP.GE.AND P3, PT, R168, UR4, PT ;  /* 0x00000004a8007c0c */ /* 0x000fe4000bf66270 */
[----:B------:R-:W-:-:S02]  /*23e0*/  SEL R6, RZ, 0x4, P2 ;  /* 0x00000004ff067807 */ /* 0x000fc40001000000 */
[----:B------:R-:W-:Y:S02]  /*23f0*/  SEL R8, RZ, 0x8, P3 ;  /* 0x00000008ff087807 */ /* 0x000fe40001800000 */
[----:B------:R-:W-:Y:S01]  /*2400*/  LOP3.LUT R5, R10, 0x2, R5, 0xe2, !PT ;  /* 0x000000020a057812 */ /* 0x000fe200078ee205 */
[----:B------:R-:W-:Y:S01]  /*2410*/  IMAD R10, R13, R100, RZ ;  /* 0x000000640d0a7224 */ /* 0x000fe200078e02ff */
[----:B------:R-:W-:Y:S02]  /*2420*/  LOP3.LUT R8, R8, R7, R6, 0xfe, !PT ;  /* 0x0000000708087212 */ /* 0x000fe400078efe06 */
[----:B------:R-:W-:Y:S01]  /*2430*/  SEL R6, RZ, 0x4, P0 ;  /* 0x00000004ff067807 */ /* 0x000fe20000000000 */
[----:B------:R-:W-:Y:S01]  /*2440*/  IMAD R15, R195, R101, R10 ;  /* 0x00000065c30f7224 */ /* 0x000fe200078e020a */
[----:B------:R-:W-:Y:S02]  /*2450*/  SEL R7, RZ, 0x8, P1 ;  /* 0x00000008ff077807 */ /* 0x000fe40000800000 */
[----:B------:R-:W-:Y:S01]  /*2460*/  ISETP.GE.AND P2, PT, R192, UR4, PT ;  /* 0x00000004c0007c0c */ /* 0x000fe2000bf46270 */
[----:B------:R-:W-:Y:S01]  /*2470*/  IMAD.IADD R103, R15, 0x1, R103 ;  /* 0x000000010f677824 */ /* 0x000fe200078e0267 */
[----:B------:R-:W-:Y:S01]  /*2480*/  LOP3.LUT R9, R7, R5, R6, 0xfe, !PT ;  /* 0x0000000507097212 */ /* 0x000fe200078efe06 */
[----:B------:R-:W-:Y:S01]  /*2490*/  IMAD R6, R13, R94, RZ ;  /* 0x0000005e0d067224 */ /* 0x000fe200078e02ff */
[----:B------:R-:W-:-:S02]  /*24a0*/  ISETP.GE.AND P0, PT, R16, R21, PT ;  /* 0x000000151000720c */ /* 0x000fc40003f06270 */
[----:B------:R-:W-:Y:S01]  /*24b0*/  ISETP.GE.AND P3, PT, R3, R21, PT ;  /* 0x000000150300720c */ /* 0x000fe20003f66270 */
[----:B------:R-:W-:Y:S01]  /*24c0*/  IMAD R7, R195, R95, R6 ;  /* 0x0000005fc3077224 */ /* 0x000fe200078e0206 */
[----:B------:R-:W-:Y:S02]  /*24d0*/  SEL R11, RZ, 0x10, P2 ;  /* 0x00000010ff0b7807 */ /* 0x000fe40001000000 */
[----:B------:R-:W-:Y:S01]  /*24e0*/  SEL R6, R21, RZ, P3 ;  /* 0x000000ff15067207 */ /* 0x000fe20001800000 */
[----:B------:R-:W-:Y:S01]  /*24f0*/  IMAD.IADD R99, R99, 0x1, R7 ;  /* 0x0000000163637824 */ /* 0x000fe200078e0207 */
[----:B------:R-:W-:Y:S01]  /*2500*/  SEL R5, R21, RZ, P0 ;  /* 0x000000ff15057207 */ /* 0x000fe20000000000 */
[----:B------:R-:W-:Y:S01]  /*2510*/  IMAD.IADD R97, R7, 0x1, R97 ;  /* 0x0000000107617824 */ /* 0x000fe200078e0261 */
[----:B------:R-:W-:Y:S01]  /*2520*/  LOP3.LUT R28, R8, R11, RZ, 0xfc, !PT ;  /* 0x0000000b081c7212 */ /* 0x000fe200078efcff */
[----:B------:R-:W-:Y:S01]  /*2530*/  IMAD.IADD R7, R3, 0x1, R6 ;  /* 0x0000000103077824 */ /* 0x000fe200078e0206 */
[----:B------:R-:W-:Y:S01]  /*2540*/  IADD3 R5, R16, R5, RZ ;  /* 0x0000000510057210 */ /* 0x000fe20007ffe0ff */
[----:B------:R0:W-:Y:S01]  /*2550*/  STL [R1], R27 ;  /* 0x0000001b01007387 */ /* 0x0001e20000100800 */
[----:B------:R-:W-:-:S02]  /*2560*/  IADD3 R105, R105, R15, RZ ;  /* 0x0000000f69697210 */ /* 0x000fc40007ffe0ff */
[----:B------:R-:W-:Y:S02]  /*2570*/  SHF.R.S32.HI R6, RZ, 0x1f, R5 ;  /* 0x0000001fff067819 */ /* 0x000fe40000011405 */
[----:B------:R-:W-:Y:S02]  /*2580*/  SHF.R.S32.HI R8, RZ, 0x1f, R7 ;  /* 0x0000001fff087819 */ /* 0x000fe40000011407 */
[----:B------:R-:W-:Y:S02]  /*2590*/  SEL R11, R21, RZ, P5 ;  /* 0x000000ff150b7207 */ /* 0x000fe40002800000 */
[----:B------:R-:W-:Y:S02]  /*25a0*/  LEA.HI R12, R6, R5, RZ, 0x4 ;  /* 0x00000005060c7211 */ /* 0x000fe400078f20ff */
[----:B------:R-:W-:Y:S02]  /*25b0*/  LEA.HI R26, R8, R7, RZ, 0x4 ;  /* 0x00000007081a7211 */ /* 0x000fe400078f20ff */
[----:B------:R-:W-:-:S02]  /*25c0*/  LEA.HI R6, R6, R5, RZ, 0x6 ;  /* 0x0000000506067211 */ /* 0x000fc400078f30ff */
[----:B------:R-:W-:Y:S01]  /*25d0*/  LEA.HI R7, R8, R7, RZ, 0x6 ;  /* 0x0000000708077211 */ /* 0x000fe200078f30ff */
[----:B------:R-:W-:Y:S01]  /*25e0*/  IMAD.IADD R13, R4, 0x1, R11 ;  /* 0x00000001040d7824 */ /* 0x000fe200078e020b */
[----:B------:R-:W-:Y:S02]  /*25f0*/  SHF.R.S32.HI R6, RZ, 0x6, R6 ;  /* 0x00000006ff067819 */ /* 0x000fe40000011406 */
[----:B------:R-:W-:Y:S02]  /*2600*/  SHF.R.S32.HI R8, RZ, 0x6, R7 ;  /* 0x00000006ff087819 */ /* 0x000fe40000011407 */
[----:B------:R-:W-:Y:S01]  /*2610*/  LOP3.LUT R11, R205, 0x30, R26, 0xf8, !PT ;  /* 0x00000030cd0b7812 */ /* 0x000fe200078ef81a */
[C---:B------:R-:W-:Y:S01]  /*2620*/  IMAD R136, R6.reuse, 0x2800, R207 ;  /* 0x0000280006887824 */ /* 0x040fe200078e02cf */
[----:B------:R-:W-:Y:S01]  /*2630*/  SHF.R.S32.HI R14, RZ, 0x1f, R13 ;  /* 0x0000001fff0e7819 */ /* 0x000fe2000001140d */
[----:B------:R-:W-:Y:S01]  /*2640*/  IMAD R134, R6, 0x2800, R210 ;  /* 0x0000280006867824 */ /* 0x000fe200078e02d2 */
[----:B------:R-:W-:Y:S01]  /*2650*/  SHF.R.U32.HI R5, RZ, 0x3, R209 ;  /* 0x00000003ff057819 */ /* 0x000fe200000116d1 */
[----:B------:R-:W-:Y:S01]  /*2660*/  IMAD R135, R8, 0x2800, R207 ;  /* 0x0000280008877824 */ /* 0x000fe200078e02cf */
[----:B------:R-:W-:-:S02]  /*2670*/  LOP3.LUT R10, R209, 0x30, R12, 0xf8, !PT ;  /* 0x00000030d10a7812 */ /* 0x000fc400078ef80c */
[----:B------:R-:W-:Y:S02]  /*2680*/  LOP3.LUT R6, R11, R206, RZ, 0x3c, !PT ;  /* 0x000000ce0b067212 */ /* 0x000fe400078e3cff */
[----:B------:R-:W-:Y:S02]  /*2690*/  LEA.HI R30, R14, R13, RZ, 0x4 ;  /* 0x0000000d0e1e7211 */ /* 0x000fe400078f20ff */
[----:B------:R-:W-:Y:S02]  /*26a0*/  LOP3.LUT R11, R10, R5, RZ, 0x3c, !PT ;  /* 0x000000050a0b7212 */ /* 0x000fe400078e3cff */
[----:B------:R-:W-:Y:S02]  /*26b0*/  LEA.HI R13, R14, R13, RZ, 0x6 ;  /* 0x0000000d0e0d7211 */ /* 0x000fe400078f30ff */
[----:B------:R-:W-:Y:S02]  /*26c0*/  IADD3 R135, R135, R6, RZ ;  /* 0x0000000687877210 */ /* 0x000fe40007ffe0ff */
[----:B------:R-:W-:-:S02]  /*26d0*/  LOP3.LUT R6, R209, 0x30, R26, 0xf8, !PT ;  /* 0x00000030d1067812 */ /* 0x000fc400078ef81a */
[----:B------:R-:W-:Y:S02]  /*26e0*/  LOP3.LUT R7, R205, 0x30, R12, 0xf8, !PT ;  /* 0x00000030cd077812 */ /* 0x000fe400078ef80c */
[----:B-----5:R-:W-:Y:S01]  /*26f0*/  SHF.R.S32.HI R15, RZ, 0x1f, R138 ;  /* 0x0000001fff0f7819 */ /* 0x020fe2000001148a */
[----:B------:R-:W-:Y:S01]  /*2700*/  IMAD.IADD R134, R134, 0x1, R11 ;  /* 0x0000000186867824 */ /* 0x000fe200078e020b */
[----:B------:R-:W-:Y:S01]  /*2710*/  SHF.R.S32.HI R13, RZ, 0x6, R13 ;  /* 0x00000006ff0d7819 */ /* 0x000fe2000001140d */
[----:B------:R-:W-:Y:S01]  /*2720*/  IMAD R132, R8, 0x2800, R210 ;  /* 0x0000280008847824 */ /* 0x000fe200078e02d2 */
[----:B------:R-:W-:Y:S01]  /*2730*/  LOP3.LUT R11, R6, R5, RZ, 0x3c, !PT ;  /* 0x00000005060b7212 */ /* 0x000fe200078e3cff */
[----:B------:R-:W-:Y:S01]  /*2740*/  IMAD.MOV.U32 R123, RZ, RZ, 0x20 ;  /* 0x00000020ff7b7424 */ /* 0x000fe200078e00ff */
[----:B------:R-:W-:Y:S01]  /*2750*/  LOP3.LUT R7, R7, R206, RZ, 0x3c, !PT ;  /* 0x000000ce07077212 */ /* 0x000fe200078e3cff */
[----:B------:R-:W-:Y:S01]  /*2760*/  IMAD R8, R15, R100, RZ ;  /* 0x000000640f087224 */ /* 0x000fe200078e02ff */
[----:B------:R-:W-:Y:S01]  /*2770*/  LOP3.LUT R10, R209, 0x30, R30, 0xf8, !PT ;  /* 0x00000030d10a7812 */ /* 0x000fe200078ef81e */
[----:B------:R-:W-:-:S02]  /*2780*/  IMAD R131, R13, 0x2800, R210 ;  /* 0x000028000d837824 */ /* 0x000fc400078e02d2 */
[----:B------:R-:W-:Y:S01]  /*2790*/  IMAD.IADD R132, R132, 0x1, R11 ;  /* 0x0000000184847824 */ /* 0x000fe200078e020b */
[----:B------:R-:W-:Y:S01]  /*27a0*/  LOP3.LUT R10, R10, R5, RZ, 0x3c, !PT ;  /* 0x000000050a0a7212 */ /* 0x000fe200078e3cff */
[----:B------:R-:W-:Y:S01]  /*27b0*/  IMAD.IADD R136, R136, 0x1, R7 ;  /* 0x0000000188887824 */ /* 0x000fe200078e0207 */
[----:B------:R-:W-:Y:S01]  /*27c0*/  LOP3.LUT R7, R205, 0x30, R30, 0xf8, !PT ;  /* 0x00000030cd077812 */ /* 0x000fe200078ef81e */
[C---:B------:R-:W-:Y:S02]  /*27d0*/  IMAD R11, R138.reuse, R101, R8 ;  /* 0x000000658a0b7224 */ /* 0x040fe400078e0208 */
[----:B------:R-:W-:Y:S01]  /*27e0*/  IMAD.WIDE.U32 R104, R138, R100, R104 ;  /* 0x000000648a687225 */ /* 0x000fe200078e0068 */
[----:B------:R-:W-:-:S03]  /*27f0*/  IADD3 R131, R131, R10, RZ ;  /* 0x0000000a83837210 */ /* 0x000fc60007ffe0ff */
[----:B------:R-:W-:Y:S01]  /*2800*/  IMAD.WIDE.U32 R102, R138, R100, R102 ;  /* 0x000000648a667225 */ /* 0x000fe200078e0066 */
[----:B------:R-:W-:-:S03]  /*2810*/  LOP3.LUT R6, R7, R206, RZ, 0x3c, !PT ;  /* 0x000000ce07067212 */ /* 0x000fc600078e3cff */
[----:B------:R-:W-:Y:S02]  /*2820*/  IMAD R15, R15, R94, RZ ;  /* 0x0000005e0f0f7224 */ /* 0x000fe400078e02ff */
[----:B------:R-:W-:Y:S02]  /*2830*/  IMAD.MOV.U32 R122, RZ, RZ, 0x40 ;  /* 0x00000040ff7a7424 */ /* 0x000fe400078e00ff */
[----:B------:R-:W-:Y:S02]  /*2840*/  IMAD.IADD R93, R105, 0x1, R11 ;  /* 0x00000001695d7824 */ /* 0x000fe400078e020b */
[----:B------:R-:W-:Y:S01]  /*2850*/  IMAD.IADD R10, R11, 0x1, R103 ;  /* 0x000000010b0a7824 */ /* 0x000fe200078e0267 */
[----:B------:R-:W-:Y:S01]  /*2860*/  SHF.L.U64.HI R106, R100, 0x7, R101 ;  /* 0x00000007646a7819 */ /* 0x000fe20000010265 */
[----:B------:R-:W-:Y:S01]  /*2870*/  IMAD R7, R101, 0xa0, RZ ;  /* 0x000000a065077824 */ /* 0x000fe200078e02ff */
[----:B------:R-:W-:Y:S01]  /*2880*/  SHF.L.U64.HI R108, R94, 0x7, R95 ;  /* 0x000000075e6c7819 */ /* 0x000fe2000001025f */
[----:B------:R-:W-:Y:S01]  /*2890*/  IMAD.SHL.U32 R107, R100, 0x80, RZ ;  /* 0x00000080646b7824 */ /* 0x000fe200078e00ff */
[----:B------:R-:W-:Y:S01]  /*28a0*/  SHF.R.S32.HI R115, RZ, 0x4, R26 ;  /* 0x00000004ff737819 */ /* 0x000fe2000001141a */
[----:B------:R-:W-:-:S02]  /*28b0*/  IMAD R133, R13, 0x2800, R207 ;  /* 0x000028000d857824 */ /* 0x000fc400078e02cf */
[----:B------:R-:W-:Y:S01]  /*28c0*/  IMAD.WIDE.U32 R100, R100, 0xa0, RZ ;  /* 0x000000a064647825 */ /* 0x000fe200078e00ff */
[----:B------:R-:W-:-:S03]  /*28d0*/  LOP3.LUT R26, R26, 0xfffffff0, RZ, 0xc0, !PT ;  /* 0xfffffff01a1a7812 */ /* 0x000fc600078ec0ff */
[----:B------:R-:W-:Y:S02]  /*28e0*/  IMAD R127, R95, 0xa0, RZ ;  /* 0x000000a05f7f7824 */ /* 0x000fe400078e02ff */
[----:B------:R-:W-:Y:S02]  /*28f0*/  IMAD R15, R138, R95, R15 ;  /* 0x0000005f8a0f7224 */ /* 0x000fe400078e020f */
[----:B------:R-:W-:Y:S02]  /*2900*/  IMAD.SHL.U32 R109, R94, 0x80, RZ ;  /* 0x000000805e6d7824 */ /* 0x000fe400078e00ff */
[----:B------:R-:W-:-:S04]  /*2910*/  IMAD.WIDE.U32 R98, R138, R94, R98 ;  /* 0x0000005e8a627225 */ /* 0x000fc800078e0062 */
[----:B------:R-:W-:-:S04]  /*2920*/  IMAD.WIDE.U32 R96, R138, R94, R96 ;  /* 0x0000005e8a607225 */ /* 0x000fc800078e0060 */
[----:B------:R-:W-:Y:S01]  /*2930*/  IMAD.WIDE.U32 R94, R94, 0xa0, RZ ;  /* 0x000000a05e5e7825 */ /* 0x000fe200078e00ff */
[----:B------:R-:W-:Y:S02]  /*2940*/  IADD3 R158, R20, 0x8, RZ ;  /* 0x00000008149e7810 */ /* 0x000fe40007ffe0ff */
[----:B------:R-:W-:Y:S01]  /*2950*/  LOP3.LUT R8, R9, 0x4, RZ, 0xc0, !PT ;  /* 0x0000000409087812 */ /* 0x000fe200078ec0ff */
[----:B------:R-:W-:Y:S01]  /*2960*/  IMAD.IADD R133, R133, 0x1, R6 ;  /* 0x0000000185857824 */ /* 0x000fe200078e0206 */
[----:B------:R-:W-:Y:S01]  /*2970*/  LOP3.LUT R6, R9, 0x1, RZ, 0xc0, !PT ;  /* 0x0000000109067812 */ /* 0x000fe200078ec0ff */
[----:B------:R-:W-:Y:S01]  /*2980*/  IMAD.IADD R126, R101, 0x1, R7 ;  /* 0x00000001657e7824 */ /* 0x000fe200078e0207 */
[----:B------:R-:W-:Y:S01]  /*2990*/  LOP3.LUT R7, R9, 0x2, RZ, 0xc0, !PT ;  /* 0x0000000209077812 */ /* 0x000fe200078ec0ff */
[----:B------:R-:W-:Y:S01]  /*29a0*/  IMAD.SHL.U32 R118, R21, 0x2, RZ ;  /* 0x0000000215767824 */ /* 0x000fe200078e00ff */
[----:B------:R-:W-:Y:S01]  /*29b0*/  SHF.R.S32.HI R114, RZ, 0x4, R30 ;  /* 0x00000004ff727819 */ /* 0x000fe2000001141e */
[----:B------:R-:W-:Y:S01]  /*29c0*/  IMAD.IADD R20, R99, 0x1, R15 ;  /* 0x0000000163147824 */ /* 0x000fe200078e020f */
[----:B------:R-:W-:-:S02]  /*29d0*/  IADD3 R127, R95, R127, RZ ;  /* 0x0000007f5f7f7210 */ /* 0x000fc40007ffe0ff */
[----:B------:R-:W-:Y:S02]  /*29e0*/  LOP3.LUT R9, R9, 0x8, RZ, 0xc0, !PT ;  /* 0x0000000809097812 */ /* 0x000fe400078ec0ff */
[----:B------:R-:W-:Y:S02]  /*29f0*/  IADD3 R21, R15, R97, RZ ;  /* 0x000000610f157210 */ /* 0x000fe40007ffe0ff */
[----:B------:R-:W-:Y:S02]  /*2a00*/  SHF.R.S32.HI R116, RZ, 0x4, R12 ;  /* 0x00000004ff747819 */ /* 0x000fe4000001140c */
[----:B------:R-:W-:Y:S01]  /*2a10*/  SHF.R.S32.HI R111, RZ, 0x1f, R26 ;  /* 0x0000001fff6f7819 */ /* 0x000fe2000001141a */
[----:B------:R-:W-:Y:S01]  /*2a20*/  @!P6 BAR.SYNC.DEFER_BLOCKING 0x9, 0x100 ;  /* 0x024400000000eb1d */ /* 0x000fe20000010000 */
[----:B--2---:R-:W-:-:S05]  /*2a30*/  R2P PR, R25, 0x6 ;  /* 0x0000000619007804 */ /* 0x004fca0000000000 */
[----:B------:R-:W0:Y:S01]  /*2a40*/  S2R R25, SR_TID.X ;  /* 0x0000000000197919 */ /* 0x000e220000002100 */
[----:B------:R-:W-:Y:S02]  /*2a50*/  SEL R123, R123, 0xffffffe0, !P1 ;  /* 0xffffffe07b7b7807 */ /* 0x000fe40004800000 */
[----:B------:R-:W-:-:S04]  /*2a60*/  ISETP.GE.AND P1, PT, R193, UR4, PT ;  /* 0x00000004c1007c0c */ /* 0x000fc8000bf26270 */
[----:B------:R-:W-:Y:S02]  /*2a70*/  SEL R11, RZ, 0x20, P1 ;  /* 0x00000020ff0b7807 */ /* 0x000fe40000800000 */
[----:B------:R-:W-:Y:S02]  /*2a80*/  SEL R122, R122, 0xffffffc0, !P2 ;  /* 0xffffffc07a7a7807 */ /* 0x000fe40005000000 */
[----:B------:R-:W-:Y:S02]  /*2a90*/  LOP3.LUT R11, R28, R11, RZ, 0xfc, !PT ;  /* 0x0000000b1c0b7212 */ /* 0x000fe400078efcff */
[----:B0-----:R-:W-:-:S04]  /*2aa0*/  IADD3 R27, R25, -0x80, RZ ;  /* 0xffffff80191b7810 */ /* 0x001fc80007ffe0ff */
[----:B------:R-:W-:-:S04]  /*2ab0*/  LEA.HI R25, R27, R27, RZ, 0x1 ;  /* 0x0000001b1b197211 */ /* 0x000fc800078f08ff */
[----:B------:R-:W-:-:S05]  /*2ac0*/  LOP3.LUT R25, R25, 0xfffffffe, RZ, 0xc0, !PT ;  /* 0xfffffffe19197812 */ /* 0x000fca00078ec0ff */
[----:B------:R-:W-:Y:S01]  /*2ad0*/  IMAD.IADD R25, R27, 0x1, -R25 ;  /* 0x000000011b197824 */ /* 0x000fe200078e0a19 */
[----:B------:R-:W-:-:S03]  /*2ae0*/  LOP3.LUT R27, R30, 0xfffffff0, RZ, 0xc0, !PT ;  /* 0xfffffff01e1b7812 */ /* 0x000fc600078ec0ff */
[----:B------:R-:W-:Y:S01]  /*2af0*/  IMAD R113, R25, 0x80, R195 ;  /* 0x0000008019717824 */ /* 0x000fe200078e02c3 */
[----:B------:R-:W-:Y:S01]  /*2b00*/  LOP3.LUT R25, R12, 0xfffffff0, RZ, 0xc0, !PT ;  /* 0xfffffff00c197812 */ /* 0x000fe200078ec0ff */
[----:B------:R-:W-:Y:S01]  /*2b10*/  IMAD.IADD R130, R123, 0x1, R122 ;  /* 0x000000017b827824 */ /* 0x000fe200078e027a */
[----:B------:R-:W-:Y:S02]  /*2b20*/  SHF.R.S32.HI R124, RZ, 0x1f, R0 ;  /* 0x0000001fff7c7819 */ /* 0x000fe40000011400 */
[----:B------:R-:W-:Y:S02]  /*2b30*/  SHF.R.S32.HI R112, RZ, 0x1f, R25 ;  /* 0x0000001fff707819 */ /* 0x000fe40000011419 */
[----:B------:R-:W-:Y:S02]  /*2b40*/  SHF.R.S32.HI R110, RZ, 0x1f, R27 ;  /* 0x0000001fff6e7819 */ /* 0x000fe4000001141b */
[----:B------:R-:W-:Y:S02]  /*2b50*/  LOP3.LUT R28, R28, 0x1, RZ, 0xc0, !PT ;  /* 0x000000011c1c7812 */ /* 0x000fe400078ec0ff */
[----:B------:R-:W-:-:S02]  /*2b60*/  LOP3.LUT R29, R11, 0x2, RZ, 0xc0, !PT ;  /* 0x000000020b1d7812 */ /* 0x000fc400078ec0ff */
[C---:B------:R-:W-:Y:S02]  /*2b70*/  LOP3.LUT R30, R11.reuse, 0x4, RZ, 0xc0, !PT ;  /* 0x000000040b1e7812 */ /* 0x040fe400078ec0ff */
[C---:B------:R-:W-:Y:S02]  /*2b80*/  LOP3.LUT R31, R11.reuse, 0x8, RZ, 0xc0, !PT ;  /* 0x000000080b1f7812 */ /* 0x040fe400078ec0ff */
[C---:B------:R-:W-:Y:S02]  /*2b90*/  LOP3.LUT R32, R11.reuse, 0x10, RZ, 0xc0, !PT ;  /* 0x000000100b207812 */ /* 0x040fe400078ec0ff */
[----:B------:R-:W-:-:S07]  /*2ba0*/  LOP3.LUT R33, R11, 0x20, RZ, 0xc0, !PT ;  /* 0x000000200b217812 */ /* 0x000fce00078ec0ff */
.L_x_539:
[----:B--2---:R-:W2:Y:S01]  /*2bb0*/  LDL.LU R38, [R1] ;  /* 0x0000000001267983 */ /* 0x004ea20000300800 */
[----:B------:R-:W0:Y:S01]  /*2bc0*/  LDC R36, c[0x0][0x430] ;  /* 0x00010c00ff247b82 */ /* 0x000e220000000800 */
[----:B------:R-:W-:-:S04]  /*2bd0*/  VIADD R24, R24, 0xffffffff ;  /* 0xffffffff18187836 */ /* 0x000fc80000000000 */
[----:B------:R-:W-:-:S03]  /*2be0*/  IMAD R11, R24, 0xa0, R113 ;  /* 0x000000a0180b7824 */ /* 0x000fc600078e0271 */
[----:B------:R-:W1:Y:S01]  /*2bf0*/  LDC R117, c[0x0][0x3f4] ;  /* 0x0000fd00ff757b82 */ /* 0x000e620000000800 */
[----:B------:R-:W-:Y:S01]  /*2c00*/  IMAD.IADD R39, R125, 0x1, R11 ;  /* 0x000000017d277824 */ /* 0x000fe200078e020b */
[----:B------:R-:W-:-:S03]  /*2c10*/  ISETP.GE.AND P1, PT, R11, R2, PT ;  /* 0x000000020b00720c */ /* 0x000fc60003f26270 */
[----:B------:R-:W-:Y:S01]  /*2c20*/  IMAD.MOV.U32 R11, RZ, RZ, R39 ;  /* 0x000000ffff0b7224 */ /* 0x000fe200078e0027 */
[----:B------:R-:W-:Y:S02]  /*2c30*/  ISETP.GT.OR P1, PT, R113, 0x9f, P1 ;  /* 0x0000009f7100780c */ /* 0x000fe40000f24670 */
[----:B0-----:R-:W-:-:S11]  /*2c40*/  ISETP.NE.AND P2, PT, R36, 0x1, PT ;  /* 0x000000012400780c */ /* 0x001fd60003f45270 */
[----:B------:R-:W0:Y:S08]  /*2c50*/  @!P1 LDC.64 R14, c[0x0][0x428] ;  /* 0x00010a00ff0e9b82 */ /* 0x000e300000000a00 */
[----:B---3--:R-:W3:Y:S08]  /*2c60*/  @!P1 LDC.64 R12, c[0x0][0x418] ;  /* 0x00010600ff0c9b82 */ /* 0x008ef00000000a00 */
[----:B----4-:R-:W4:Y:S08]  /*2c70*/  @P2 LDC R34, c[0x0][0x434] ;  /* 0x00010d00ff222b82 */ /* 0x010f300000000800 */
[----:B------:R-:W1:Y:S01]  /*2c80*/  @P2 LDC R35, c[0x0][0x438] ;  /* 0x00010e00ff232b82 */ /* 0x000e620000000800 */
[----:B----4-:R-:W-:-:S05]  /*2c90*/  @P2 IMAD.HI.U32 R34, R39, R34, RZ ;  /* 0x0000002227222227 */ /* 0x010fca00078e00ff */
[----:B-1----:R-:W-:Y:S01]  /*2ca0*/  @P2 SHF.R.U32.HI R11, RZ, R35, R34 ;  /* 0x00000023ff0b2219 */ /* 0x002fe20000011622 */
[----:B0-----:R-:W-:-:S03]  /*2cb0*/  @!P1 IMAD R34, R124, R14, RZ ;  /* 0x0000000e7c229224 */ /* 0x001fc600078e02ff */
[----:B------:R-:W-:Y:S01]  /*2cc0*/  @!P1 SHF.R.S32.HI R35, RZ, 0x1f, R11 ;  /* 0x0000001fff239819 */ /* 0x000fe2000001140b */
[----:B------:R-:W-:Y:S01]  /*2cd0*/  @!P1 IMAD R37, R0, R15, R34 ;  /* 0x0000000f00259224 */ /* 0x000fe200078e0222 */
[----:B------:R-:W-:-:S05]  /*2ce0*/  @!P1 MOV R34, R11 ;  /* 0x0000000b00229202 */ /* 0x000fca0000000f00 */
[----:B------:R-:W-:-:S04]  /*2cf0*/  @!P1 IMAD.WIDE.U32 R14, R0, R14, R34 ;  /* 0x0000000e000e9225 */ /* 0x000fc800078e0022 */
[----:B------:R-:W-:Y:S01]  /*2d00*/  @!P1 IMAD.IADD R15, R15, 0x1, R37 ;  /* 0x000000010f0f9824 */ /* 0x000fe200078e0225 */
[----:B---3--:R-:W-:Y:S01]  /*2d10*/  @!P1 LEA R12, P2, R14, R12, 0x2 ;  /* 0x0000000c0e0c9211 */ /* 0x008fe200078410ff */
[----:B------:R-:W-:-:S03]  /*2d20*/  IMAD.MOV.U32 R34, RZ, RZ, RZ ;  /* 0x000000ffff227224 */ /* 0x000fc600078e00ff */
[----:B------:R-:W-:Y:S02]  /*2d30*/  @!P1 LEA.HI.X R13, R14, R13, R15, 0x2, P2 ;  /* 0x0000000d0e0d9211 */ /* 0x000fe400010f140f */
[----:B------:R-:W-:-:S03]  /*2d40*/  ISETP.GT.AND P2, PT, R24, R119, PT ;  /* 0x000000771800720c */ /* 0x000fc60003f44270 */
[----:B------:R0:W5:Y:S01]  /*2d50*/  @!P1 LDG.E R34, desc[UR50][R12.64] ;  /* 0x000000320c229981 */ /* 0x000162000c1e1900 */
[----:B------:R-:W-:Y:S01]  /*2d60*/  ISETP.GE.AND P1, PT, R117, 0x1, PT ;  /* 0x000000017500780c */ /* 0x000fe20003f26270 */
[----:B------:R-:W-:Y:S01]  /*2d70*/  IMAD.MOV R35, RZ, RZ, -R11 ;  /* 0x000000ffff237224 */ /* 0x000fe200078e0a0b */
[----:B------:R-:W-:Y:S05]  /*2d80*/  YIELD ;  /* 0x0000000000007946 */ /* 0x000fea0003800000 */
[C---:B------:R-:W-:Y:S01]  /*2d90*/  IMAD R37, R19.reuse, 0x7800, R213 ;  /* 0x0000780013257824 */ /* 0x040fe200078e02d5 */
[----:B------:R-:W-:Y:S01]  /*2da0*/  BSSY B0, `(.L_x_434) ;  /* 0x0000cec000007945 */ /* 0x000fe20003800000 */
[----:B------:R-:W-:-:S02]  /*2db0*/  IMAD R11, R19, 0x7800, R215 ;  /* 0x00007800130b7824 */ /* 0x000fc400078e02d7 */
[----:B------:R-:W-:Y:S01]  /*2dc0*/  IMAD R35, R36, R35, R39 ;  /* 0x0000002324237224 */ /* 0x000fe200078e0227 */
[C---:B------:R-:W-:Y:S01]  /*2dd0*/  IADD3 R37, R18.reuse, R37, RZ ;  /* 0x0000002512257210 */ /* 0x040fe20007ffe0ff */
[----:B------:R-:W-:Y:S01]  /*2de0*/  IMAD.IADD R36, R18, 0x1, R11 ;  /* 0x0000000112247824 */ /* 0x000fe200078e020b */
[----:B--2---:R-:W-:-:S04]  /*2df0*/  LOP3.LUT R38, R38, 0xfffffffd, RZ, 0xc0, !PT ;  /* 0xfffffffd26267812 */ /* 0x004fc800078ec0ff */
[----:B------:R-:W-:-:S05]  /*2e00*/  @P2 LOP3.LUT R38, R38, 0x2, RZ, 0xfc, !PT ;  /* 0x0000000226262812 */ /* 0x000fca00078efcff */
[----:B------:R0:W-:Y:S01]  /*2e10*/  STL [R1], R38 ;  /* 0x0000002601007387 */ /* 0x0001e20000100800 */
[----:B------:R-:W-:Y:S05]  /*2e20*/  @!P1 BRA `(.L_x_435) ;  /* 0x000000c400d09947 */ /* 0x000fea0003800000 */
[----:B------:R-:W-:Y:S01]  /*2e30*/  SHF.R.S32.HI R88, RZ, 0x1f, R35 ;  /* 0x0000001fff587819 */ /* 0x000fe20000011423 */
[----:B------:R-:W-:Y:S01]  /*2e40*/  ULDC.64 UR4, c[0x0][0x300] ;  /* 0x0000c00000047ab9 */ /* 0x000fe20000000a00 */
[----:B-----5:R-:W-:Y:S01]  /*2e50*/  SHF.R.S32.HI R89, RZ, 0x1f, R34 ;  /* 0x0000001fff597819 */ /* 0x020fe20000011422 */
[----:B0-----:R-:W-:-:S04]  /*2e60*/  IMAD.WIDE.U32 R12, R35, UR4, RZ ;  /* 0x00000004230c7c25 */ /* 0x001fc8000f8e00ff */
[----:B------:R-:W-:Y:S02]  /*2e70*/  IMAD R14, R88, UR4, RZ ;  /* 0x00000004580e7c24 */ /* 0x000fe4000f8e02ff */
[----:B------:R-:W-:Y:S02]  /*2e80*/  IMAD R90, R24, -0xa0, R2 ;  /* 0xffffff60185a7824 */ /* 0x000fe400078e0202 */
[----:B------:R-:W-:Y:S01]  /*2e90*/  IMAD R11, R35, UR5, R14 ;  /* 0x00000005230b7c24 */ /* 0x000fe2000f8e020e */
[----:B------:R-:W-:Y:S01]  /*2ea0*/  ULDC.64 UR4, c[0x0][0x310] ;  /* 0x0000c40000047ab9 */ /* 0x000fe20000000a00 */
[----:B------:R-:W-:Y:S01]  /*2eb0*/  IMAD R14, R126, R24, RZ ;  /* 0x000000187e0e7224 */ /* 0x000fe200078e02ff */
[----:B------:R-:W-:Y:S01]  /*2ec0*/  VIMNMX R90, R90, 0xa0, PT ;  /* 0x000000a05a5a7848 */ /* 0x000fe20003fe0100 */
[----:B------:R-:W-:Y:S02]  /*2ed0*/  IMAD R15, R89, UR4, RZ ;  /* 0x00000004590f7c24 */ /* 0x000fe4000f8e02ff */
[----:B------:R-:W-:Y:S01]  /*2ee0*/  IMAD.IADD R13, R13, 0x1, R11 ;  /* 0x000000010d0d7824 */ /* 0x000fe200078e020b */
[----:B------:R-:W-:Y:S01]  /*2ef0*/  SHF.R.S32.HI R11, RZ, 0x1f, R24 ;  /* 0x0000001fff0b7819 */ /* 0x000fe20000011418 */
[----:B------:R-:W-:-:S02]  /*2f00*/  IMAD R15, R34, UR5, R15 ;  /* 0x00000005220f7c24 */ /* 0x000fc4000f8e020f */
[----:B------:R-:W-:Y:S01]  /*2f10*/  IMAD.WIDE.U32 R12, R34, UR4, R12 ;  /* 0x00000004220c7c25 */ /* 0x000fe2000f8e000c */
[----:B------:R-:W-:-:S03]  /*2f20*/  ULDC.64 UR4, c[0x0][0x308] ;  /* 0x0000c20000047ab9 */ /* 0x000fc60000000a00 */
[----:B------:R-:W-:Y:S02]  /*2f30*/  IMAD.IADD R13, R13, 0x1, R15 ;  /* 0x000000010d0d7824 */ /* 0x000fe400078e020f */
[----:B------:R-:W-:Y:S02]  /*2f40*/  IMAD R39, R11, R100, R14 ;  /* 0x000000640b277224 */ /* 0x000fe400078e020e */
[----:B------:R-:W-:-:S04]  /*2f50*/  IMAD.WIDE.U32 R12, R169, UR4, R12 ;  /* 0x00000004a90c7c25 */ /* 0x000fc8000f8e000c */
[----:B------:R-:W-:Y:S01]  /*2f60*/  IMAD R120, R169, UR5, R13 ;  /* 0x00000005a9787c24 */ /* 0x000fe2000f8e020d */
[----:B------:R-:W-:Y:S01]  /*2f70*/  ULDC.64 UR4, c[0x0][0x2e8] ;  /* 0x0000ba0000047ab9 */ /* 0x000fe20000000a00 */
[-C--:B------:R-:W-:Y:S01]  /*2f80*/  IMAD R13, R127, R24.reuse, RZ ;  /* 0x000000187f0d7224 */ /* 0x080fe200078e02ff */
[----:B------:R-:W-:Y:S01]  /*2f90*/  IADD3 R121, P1, R12, UR4, RZ ;  /* 0x000000040c797c10 */ /* 0x000fe2000ff3e0ff */
[----:B------:R-:W-:Y:S01]  /*2fa0*/  ULDC.U8 UR4, c[0x0][0x410] ;  /* 0x0001040000047ab9 */ /* 0x000fe20000000000 */
[----:B------:R-:W-:Y:S02]  /*2fb0*/  IMAD.WIDE.U32 R14, R100, R24, RZ ;  /* 0x00000018640e7225 */ /* 0x000fe400078e00ff */
[----:B------:R-:W-:Y:S02]  /*2fc0*/  IADD3.X R120, R120, UR5, RZ, P1, !PT ;  /* 0x0000000578787c10 */ /* 0x000fe40008ffe4ff */
[----:B------:R-:W-:Y:S01]  /*2fd0*/  ISETP.NE.AND P1, PT, RZ, UR4, PT ;  /* 0x00000004ff007c0c */ /* 0x000fe2000bf25270 */
[----:B------:R-:W-:Y:S01]  /*2fe0*/  IMAD R91, R11, R94, R13 ;  /* 0x0000005e0b5b7224 */ /* 0x000fe200078e020d */
[----:B------:R-:W-:Y:S01]  /*2ff0*/  IADD3 R11, R15, R39, RZ ;  /* 0x000000270f0b7210 */ /* 0x000fe20007ffe0ff */
[----:B------:R-:W-:-:S04]  /*3000*/  IMAD.WIDE.U32 R12, R94, R24, RZ ;  /* 0x000000185e0c7225 */ /* 0x000fc800078e00ff */
[----:B------:R-:W-:-:S06]  /*3010*/  IMAD.IADD R91, R13, 0x1, R91 ;  /* 0x000000010d5b7824 */ /* 0x000fcc00078e025b */
[----:B------:R-:W-:Y:S05]  /*3020*/  @!P1 BRA `(.L_x_436) ;  /* 0x00000060003c9947 */ /* 0x000fea0003800000 */
[----:B------:R-:W-:Y:S01]  /*3030*/  ISETP.GE.AND P2, PT, R195, R90, PT ;  /* 0x0000005ac300720c */ /* 0x000fe20003f46270 */
[----:B------:R-:W-:Y:S01]  /*3040*/  BSSY B1, `(.L_x_437) ;  /* 0x000003e000017945 */ /* 0x000fe20003800000 */
        /* <DEDUP_REMOVED lines=23> */
[----:B------:R-:W-:Y:S01]  /*31c0*/  CS2R R84, SRZ ;  /* 0x0000000000547805 */ /* 0x000fe2000001ff00 */
[----:B------:R-:W-:Y:S06]  /*31d0*/  @P2 BRA `(.L_x_438) ;  /* 0x0000000000902947 */ /* 0x000fec0003800000 */
[----:B------:R-:W-:Y:S01]  /*31e0*/  ULDC.64 UR4, c[0x0][0x3e8] ;  /* 0x0000fa0000047ab9 */ /* 0x000fe20000000a00 */
[----:B------:R-:W-:Y:S02]  /*31f0*/  CS2R R82, SRZ ;  /* 0x0000000000527805 */ /* 0x000fe4000001ff00 */
[----:B------:R-:W-:Y:S02]  /*3200*/  IADD3 R86, P1, P4, R104, UR4, R14 ;  /* 0x0000000468567c10 */ /* 0x000fe4000fc3e00e */
[----:B------:R-:W-:Y:S02]  /*3210*/  CS2R R84, SRZ ;  /* 0x0000000000547805 */ /* 0x000fe4000001ff00 */
[----:B------:R-:W-:Y:S01]  /*3220*/  IADD3.X R87, R93, UR5, R11, P1, P4 ;  /* 0x000000055d577c10 */ /* 0x000fe20008fe840b */
[----:B------:R-:W-:Y:S02]  /*3230*/  ULDC.64 UR4, c[0x0][0x400] ;  /* 0x0001000000047ab9 */ /* 0x000fe40000000a00 */
[----:B------:R-:W-:-:S04]  /*3240*/  IADD3 R128, P1, P4, R98, UR4, R12 ;  /* 0x0000000462807c10 */ /* 0x000fc8000fc3e00c */
[----:B------:R-:W-:Y:S02]  /*3250*/  IADD3.X R129, R20, UR5, R91, P1, P4 ;  /* 0x0000000514817c10 */ /* 0x000fe40008fe845b */
[----:B------:R-:W-:Y:S02]  /*3260*/  ISETP.GE.AND P1, PT, R22, R117, PT ;  /* 0x000000751600720c */ /* 0x000fe40003f26270 */
[----:B------:R-:W-:Y:S02]  /*3270*/  CS2R R78, SRZ ;  /* 0x00000000004e7805 */ /* 0x000fe4000001ff00 */
[----:B------:R-:W-:-:S09]  /*3280*/  CS2R R80, SRZ ;  /* 0x0000000000507805 */ /* 0x000fd2000001ff00 */
[----:B------:R0:W5:Y:S04]  /*3290*/  @!P1 LDG.E.64 R82, desc[UR50][R86.64] ;  /* 0x0000003256529981 */ /* 0x000168000c1e1b00 */
[----:B------:R0:W5:Y:S01]  /*32a0*/  @!P1 LDG.E.64 R84, desc[UR50][R128.64] ;  /* 0x0000003280549981 */ /* 0x000162000c1e1b00 */
        /* <DEDUP_REMOVED lines=20> */
[----:B------:R-:W-:-:S13]  /*33f0*/  ISETP.GE.AND P1, PT, R201, R117, PT ;  /* 0x00000075c900720c */ /* 0x000fda0003f26270 */
[----:B------:R0:W5:Y:S04]  /*3400*/  @!P1 LDG.E.64 R62, desc[UR50][R86.64+0x50] ;  /* 0x00005032563e9981 */ /* 0x000168000c1e1b00 */
[----:B------:R0:W5:Y:S02]  /*3410*/  @!P1 LDG.E.64 R64, desc[UR50][R128.64+0x50] ;  /* 0x0000503280409981 */ /* 0x000164000c1e1b00 */
.L_x_438:
[----:B------:R-:W-:Y:S05]  /*3420*/  BSYNC B1 ;  /* 0x0000000000017941 */ /* 0x000fea0003800000 */
.L_x_437:
[----:B0-----:R-:W-:Y:S01]  /*3430*/  VIADD R86, R195, 0x80 ;  /* 0x00000080c3567836 */ /* 0x001fe20000000000 */
[----:B------:R-:W-:Y:S01]  /*3440*/  BSSY B1, `(.L_x_439) ;  /* 0x000002d000017945 */ /* 0x000fe20003800000 */
[----:B-----5:R-:W-:Y:S01]  /*3450*/  IMAD.MOV.U32 R145, RZ, RZ, R62 ;  /* 0x000000ffff917224 */ /* 0x020fe200078e003e */
[----:B------:R-:W-:Y:S02]  /*3460*/  MOV R149, R66 ;  /* 0x0000004200957202 */ /* 0x000fe40000000f00 */
[----:B------:R-:W-:-:S13]  /*3470*/  ISETP.GE.AND P4, PT, R86, R90, PT ;  /* 0x0000005a5600720c */ /* 0x000fda0003f86270 */
[----:B------:R-:W-:Y:S05]  /*3480*/  @P4 BRA `(.L_x_440) ;  /* 0x0000000000a04947 */ /* 0x000fea0003800000 */
[----:B------:R-:W-:Y:S01]  /*3490*/  IADD3 R13, P1, P5, R104, R14, R107 ;  /* 0x0000000e680d7210 */ /* 0x000fe20007d3e06b */
[----:B------:R-:W-:Y:S01]  /*34a0*/  ULDC.64 UR4, c[0x0][0x3e8] ;  /* 0x0000fa0000047ab9 */ /* 0x000fe20000000a00 */
[----:B------:R-:W-:Y:S02]  /*34b0*/  CS2R R58, SRZ ;  /* 0x00000000003a7805 */ /* 0x000fe4000001ff00 */
[----:B------:R-:W-:Y:S02]  /*34c0*/  CS2R R60, SRZ ;  /* 0x00000000003c7805 */ /* 0x000fe4000001ff00 */
[----:B------:R-:W-:Y:S02]  /*34d0*/  IADD3.X R11, R93, R11, R106, P1, P5 ;  /* 0x0000000b5d0b7210 */ /* 0x000fe40000fea46a */
[----:B------:R-:W-:-:S04]  /*34e0*/  IADD3 R14, P1, P5, R98, R12, R109 ;  /* 0x0000000c620e7210 */ /* 0x000fc80007d3e06d */
[----:B------:R-:W-:Y:S02]  /*34f0*/  IADD3.X R91, R20, R91, R108, P1, P5 ;  /* 0x0000005b145b7210 */ /* 0x000fe40000fea46c */
[----:B------:R-:W-:-:S04]  /*3500*/  IADD3 R12, P1, R13, UR4, RZ ;  /* 0x000000040d0c7c10 */ /* 0x000fc8000ff3e0ff */
[----:B------:R-:W-:Y:S01]  /*3510*/  IADD3.X R13, R11, UR5, RZ, P1, !PT ;  /* 0x000000050b0d7c10 */ /* 0x000fe20008ffe4ff */
[----:B------:R-:W-:Y:S02]  /*3520*/  ULDC.64 UR4, c[0x0][0x400] ;  /* 0x0001000000047ab9 */ /* 0x000fe40000000a00 */
[----:B------:R-:W-:-:S04]  /*3530*/  IADD3 R14, P1, R14, UR4, RZ ;  /* 0x000000040e0e7c10 */ /* 0x000fc8000ff3e0ff */
[----:B------:R-:W-:Y:S02]  /*3540*/  IADD3.X R15, R91, UR5, RZ, P1, !PT ;  /* 0x000000055b0f7c10 */ /* 0x000fe40008ffe4ff */
        /* <DEDUP_REMOVED lines=28> */
.L_x_440:
[----:B------:R-:W-:Y:S05]  /*3710*/  BSYNC B1 ;  /* 0x0000000000017941 */ /* 0x000fea0003800000 */
.L_x_439:
[----:B------:R-:W-:Y:S01]  /*3720*/  UISETP.NE.AND UP0, UPT, UR48, 0x3, UPT ;  /* 0x000000033000788c */ /* 0x000fe2000bf05270 */
[----:B------:R-:W-:Y:S01]  /*3730*/  IMAD.MOV.U32 R154, RZ, RZ, R70 ;  /* 0x000000ffff9a7224 */ /* 0x000fe200078e0046 */
[----:B------:R-:W-:Y:S01]  /*3740*/  MOV R162, R82 ;  /* 0x0000005200a27202 */ /* 0x000fe20000000f00 */
[----:B------:R-:W-:Y:S01]  /*3750*/  IMAD.MOV.U32 R156, RZ, RZ, R74 ;  /* 0x000000ffff9c7224 */ /* 0x000fe200078e004a */
[----:B------:R-:W-:Y:S01]  /*3760*/  MOV R157, R76 ;  /* 0x0000004c009d7202 */ /* 0x000fe20000000f00 */
[----:B------:R-:W-:Y:S01]  /*3770*/  IMAD.MOV.U32 R161, RZ, RZ, R78 ;  /* 0x000000ffffa17224 */ /* 0x000fe200078e004e */
[----:B------:R-:W-:Y:S01]  /*3780*/  PLOP3.LUT P1, PT, PT, PT, UP0, 0x80, 0x0 ;  /* 0x000000000000781c */ /* 0x000fe20003f2f008 */
[----:B------:R-:W-:Y:S01]  /*3790*/  IMAD.MOV.U32 R150, RZ, RZ, R64 ;  /* 0x000000ffff967224 */ /* 0x000fe200078e0040 */
[----:B-----5:R-:W-:Y:S01]  /*37a0*/  MOV R128, R42 ;  /* 0x0000002a00807202 */ /* 0x020fe20000000f00 */
[----:B------:R-:W-:Y:S01]  /*37b0*/  IMAD.MOV.U32 R153, RZ, RZ, R68 ;  /* 0x000000ffff997224 */ /* 0x000fe200078e0044 */
[----:B------:R-:W-:Y:S01]  /*37c0*/  MOV R146, R58 ;  /* 0x0000003a00927202 */ /* 0x000fe20000000f00 */
[----:B------:R-:W-:Y:S01]  /*37d0*/  IMAD.MOV.U32 R155, RZ, RZ, R72 ;  /* 0x000000ffff9b7224 */ /* 0x000fe200078e0048 */
[----:B------:R-:W-:Y:S01]  /*37e0*/  MOV R142, R52 ;  /* 0x00000034008e7202 */ /* 0x000fe20000000f00 */
[----:B------:R-:W-:-:S02]  /*37f0*/  IMAD.MOV.U32 R160, RZ, RZ, R80 ;  /* 0x000000ffffa07224 */ /* 0x000fc400078e0050 */
[----:B------:R-:W-:Y:S02]  /*3800*/  IMAD.MOV.U32 R163, RZ, RZ, R84 ;  /* 0x000000ffffa37224 */ /* 0x000fe400078e0054 */
[----:B------:R-:W-:Y:S02]  /*3810*/  IMAD.MOV.U32 R86, RZ, RZ, R38 ;  /* 0x000000ffff567224 */ /* 0x000fe400078e0026 */
[----:B------:R-:W-:Y:S02]  /*3820*/  IMAD.MOV.U32 R139, RZ, RZ, R46 ;  /* 0x000000ffff8b7224 */ /* 0x000fe400078e002e */
[----:B------:R-:W-:Y:S02]  /*3830*/  IMAD.MOV.U32 R141, RZ, RZ, R50 ;  /* 0x000000ffff8d7224 */ /* 0x000fe400078e0032 */
[----:B------:R-:W-:Y:S02]  /*3840*/  IMAD.MOV.U32 R143, RZ, RZ, R54 ;  /* 0x000000ffff8f7224 */ /* 0x000fe400078e0036 */
[----:B------:R-:W-:-:S02]  /*3850*/  IMAD.MOV.U32 R87, RZ, RZ, R40 ;  /* 0x000000ffff577224 */ /* 0x000fc400078e0028 */
[----:B------:R-:W-:Y:S02]  /*3860*/  IMAD.MOV.U32 R129, RZ, RZ, R44 ;  /* 0x000000ffff817224 */ /* 0x000fe400078e002c */
[----:B------:R-:W-:Y:S02]  /*3870*/  IMAD.MOV.U32 R140, RZ, RZ, R48 ;  /* 0x000000ffff8c7224 */ /* 0x000fe400078e0030 */
[----:B------:R-:W-:Y:S02]  /*3880*/  IMAD.MOV.U32 R144, RZ, RZ, R56 ;  /* 0x000000ffff907224 */ /* 0x000fe400078e0038 */
[----:B------:R-:W-:Y:S01]  /*3890*/  IMAD.MOV.U32 R148, RZ, RZ, R60 ;  /* 0x000000ffff947224 */ /* 0x000fe200078e003c */
[----:B------:R-:W-:Y:S06]  /*38a0*/  @!P1 BRA `(.L_x_441) ;  /* 0x0000000000049947 */ /* 0x000fec0003800000 */
[----:B------:R-:W-:Y:S01]  /*38b0*/  BPT.TRAP 0x1 ;  /* 0x000000040000795c */ /* 0x000fe20000300000 */
.L_x_441:
[----:B------:R-:W-:Y:S01]  /*38c0*/  IMAD R91, R19, 0x8, R18 ;  /* 0x00000008135b7824 */ /* 0x000fe200078e0212 */
[----:B------:R-:W-:Y:S01]  /*38d0*/  SHF.L.U32 R92, R196, 0x1f, RZ ;  /* 0x0000001fc45c7819 */ /* 0x000fe200000006ff */
[----:B------:R-:W-:Y:S03]  /*38e0*/  BSSY B1, `(.L_x_442) ;  /* 0x0000003000017945 */ /* 0x000fe60003800000 */
[----:B------:R-:W1:Y:S02]  /*38f0*/  SYNCS.PHASECHK.TRANS64.TRYWAIT P5, [R91+URZ+0x29890], R92 ;  /* 0x0298905c5b0075a7 */ /* 0x000e6400080a017f */
[----:B-1----:R-:W-:Y:S05]  /*3900*/  @!P5 BRA `(.L_x_443) ;  /* 0x00000290002cd947 */ /* 0x002fea0003800000 */
.L_x_776:
[----:B------:R-:W-:Y:S05]  /*3910*/  BSYNC B1 ;  /* 0x0000000000017941 */ /* 0x000fea0003800000 */
.L_x_442:
[----:B------:R-:W-:-:S03]  /*3920*/  UMOV UR4, 0xffffffff ;  /* 0xffffffff00047882 */ /* 0x000fc60000000000 */
[----:B------:R-:W-:Y:S05]  /*3930*/  BRA.DIV UR4, `(.L_x_444) ;  /* 0x0000029204347947 */ /* 0x000fea000b800000 */
[----:B------:R2:W3:Y:S04]  /*3940*/  SHFL.IDX PT, R151, R120, RZ, 0x1e1f ;  /* 0x001e1fff78977589 */ /* 0x0004e800000e0000 */
[----:B------:R2:W4:Y:S02]  /*3950*/  SHFL.IDX PT, R11, R121, RZ, 0x1e1f ;  /* 0x001e1fff790b7589 */ /* 0x00052400000e0000 */
.L_x_780:
[----:B------:R-:W-:Y:S04]  /*3960*/  BSSY B1, `(.L_x_445) ;  /* 0x00002bf000017945 */ /* 0x000fe80003800000 */
[----:B------:R-:W-:Y:S05]  /*3970*/  @P2 BRA `(.L_x_446) ;  /* 0x0000002800f42947 */ /* 0x000fea0003800000 */
[----:B------:R-:W-:Y:S01]  /*3980*/  ISETP.NE.AND P2, PT, R28, RZ, PT ;  /* 0x000000ff1c00720c */ /* 0x000fe20003f45270 */
[----:B------:R-:W-:-:S12]  /*3990*/  BSSY B2, `(.L_x_447) ;  /* 0x0000074000027945 */ /* 0x000fd80003800000 */
[----:B------:R-:W-:Y:S05]  /*39a0*/  @!P2 BRA `(.L_x_448) ;  /* 0x0000000400c8a947 */ /* 0x000fea0003800000 */
[----:B0-----:R0:W0:Y:S01]  /*39b0*/  LDS.128 R12, [R37+0x1a400] ;  /* 0x01a40000250c7984 */ /* 0x0010220000000c00 */
[----:B------:R-:W-:Y:S01]  /*39c0*/  ISETP.GE.AND P2, PT, R22, R117, PT ;  /* 0x000000751600720c */ /* 0x000fe20003f46270 */
[----:B------:R-:W-:-:S12]  /*39d0*/  BSSY B3, `(.L_x_449) ;  /* 0x000006c000037945 */ /* 0x000fd80003800000 */
[----:B------:R-:W-:Y:S05]  /*39e0*/  @P2 BRA `(.L_x_450) ;  /* 0x0000000400a82947 */ /* 0x000fea0003800000 */
[--C-:B------:R-:W-:Y:S02]  /*39f0*/  SHF.R.U32.HI R82, RZ, 0x8, R83.reuse ;  /* 0x00000008ff527819 */ /* 0x100fe40000011653 */
[----:B------:R-:W-:Y:S02]  /*3a00*/  SHF.R.U32.HI R84, RZ, 0x10, R83 ;  /* 0x00000010ff547819 */ /* 0x000fe40000011653 */
[----:B------:R-:W-:Y:S02]  /*3a10*/  LOP3.LUT R83, R83, 0xff0000ff, RZ, 0xc0, !PT ;  /* 0xff0000ff53537812 */ /* 0x000fe400078ec0ff */
[----:B------:R-:W-:Y:S01]  /*3a20*/  SHF.L.U32 R164, R82, 0x8, RZ ;  /* 0x0000000852a47819 */ /* 0x000fe200000006ff */
[----:B------:R-:W-:Y:S01]  /*3a30*/  IMAD.U32 R84, R84, 0x10000, RZ ;  /* 0x0001000054547824 */ /* 0x000fe200078e00ff */
[----:B------:R-:W-:Y:S02]  /*3a40*/  SHF.R.U32.HI R165, RZ, 0x8, R85 ;  /* 0x00000008ffa57819 */ /* 0x000fe40000011655 */
[----:B------:R-:W-:-:S02]  /*3a50*/  LOP3.LUT R83, R83, 0xff00, R164, 0xf8, !PT ;  /* 0x0000ff0053537812 */ /* 0x000fc400078ef8a4 */
[----:B------:R-:W-:Y:S01]  /*3a60*/  LOP3.LUT R166, R85, 0xff0000ff, RZ, 0xc0, !PT ;  /* 0xff0000ff55a67812 */ /* 0x000fe200078ec0ff */
[----:B------:R-:W-:Y:S01]  /*3a70*/  IMAD.SHL.U32 R165, R165, 0x100, RZ ;  /* 0x00000100a5a57824 */ /* 0x000fe200078e00ff */
[----:B------:R-:W-:Y:S02]  /*3a80*/  LOP3.LUT R83, R83, 0xff0000, R84, 0xf8, !PT ;  /* 0x00ff000053537812 */ /* 0x000fe400078ef854 */
[----:B------:R-:W-:Y:S02]  /*3a90*/  F2FP.F16.E4M3.UNPACK_B R84, R163.H1 ;  /* 0x000000a3ff54723e */ /* 0x000fe400030006ff */
[----:B0-----:R-:W-:Y:S02]  /*3aa0*/  F2FP.F16.E4M3.UNPACK_B R164, R13 ;  /* 0x0000000dffa4723e */ /* 0x001fe400020006ff */
[----:B------:R-:W-:Y:S01]  /*3ab0*/  SHF.R.U32.HI R82, RZ, 0x10, R85 ;  /* 0x00000010ff527819 */ /* 0x000fe20000011655 */
[----:B------:R-:W-:Y:S01]  /*3ac0*/  HADD2.F32 R172, -RZ, R84.H0_H0 ;  /* 0x20000054ffac7230 */ /* 0x000fe20000004100 */
[----:B------:R-:W-:Y:S01]  /*3ad0*/  LOP3.LUT R166, R166, 0xff00, R165, 0xf8, !PT ;  /* 0x0000ff00a6a67812 */ /* 0x000fe200078ef8a5 */
[--C-:B------:R-:W-:Y:S01]  /*3ae0*/  HADD2.F32 R85, -RZ, R164.reuse.H1_H1 ;  /* 0x300000a4ff557230 */ /* 0x100fe20000004100 */
[----:B------:R-:W-:Y:S01]  /*3af0*/  F2FP.F16.E4M3.UNPACK_B R165, R162.H1 ;  /* 0x000000a2ffa5723e */ /* 0x000fe200030006ff */
[----:B------:R-:W-:Y:S01]  /*3b00*/  HADD2.F32 R164, -RZ, R164.H0_H0 ;  /* 0x200000a4ffa47230 */ /* 0x000fe20000004100 */
[----:B------:R-:W-:-:S02]  /*3b10*/  F2FP.F16.E4M3.UNPACK_B R163, R163 ;  /* 0x000000a3ffa3723e */ /* 0x000fc400020006ff */
[CC--:B------:R-:W-:Y:S01]  /*3b20*/  FMUL.FTZ R173, R85.reuse, R172.reuse ;  /* 0x000000ac55ad7220 */ /* 0x0c0fe20000410000 */
[--C-:B------:R-:W-:Y:S02]  /*3b30*/  HADD2.F32 R167, -RZ, R165.reuse.H0_H0 ;  /* 0x200000a5ffa77230 */ /* 0x100fe40000004100 */
[C---:B------:R-:W-:Y:S01]  /*3b40*/  FMUL.FTZ R172, R164.reuse, R172 ;  /* 0x000000aca4ac7220 */ /* 0x040fe20000410000 */
[----:B------:R-:W-:Y:S01]  /*3b50*/  HADD2.F32 R165, -RZ, R165.H1_H1 ;  /* 0x300000a5ffa57230 */ /* 0x000fe20000004100 */
[----:B------:R-:W-:Y:S02]  /*3b60*/  F2FP.F16.E4M3.UNPACK_B R162, R162 ;  /* 0x000000a2ffa2723e */ /* 0x000fe400020006ff */
[----:B------:R-:W-:Y:S01]  /*3b70*/  FFMA.FTZ R85, R85, R167, R172 ;  /* 0x000000a755557223 */ /* 0x000fe200000100ac */
[----:B------:R-:W-:Y:S01]  /*3b80*/  F2FP.F16.E4M3.UNPACK_B R172, R13.H1 ;  /* 0x0000000dffac723e */ /* 0x000fe200030006ff */
[----:B------:R-:W-:Y:S01]  /*3b90*/  FFMA.FTZ R164, R164, R167, -R173 ;  /* 0x000000a7a4a47223 */ /* 0x000fe200000108ad */
[----:B------:R-:W-:-:S03]  /*3ba0*/  HADD2.F32 R167, -RZ, R84.H1_H1 ;  /* 0x30000054ffa77230 */ /* 0x000fc60000004100 */
[--C-:B------:R-:W-:Y:S02]  /*3bb0*/  HADD2.F32 R13, -RZ, R172.reuse.H1_H1 ;  /* 0x300000acff0d7230 */ /* 0x100fe40000004100 */
[----:B------:R-:W-:-:S03]  /*3bc0*/  HADD2.F32 R84, -RZ, R172.H0_H0 ;  /* 0x200000acff547230 */ /* 0x000fc60000004100 */
[CC--:B------:R-:W-:Y:S02]  /*3bd0*/  FMUL.FTZ R172, R13.reuse, R167.reuse ;  /* 0x000000a70dac7220 */ /* 0x0c0fe40000410000 */
[C---:B------:R-:W-:Y:S02]  /*3be0*/  FMUL.FTZ R167, R84.reuse, R167 ;  /* 0x000000a754a77220 */ /* 0x040fe40000410000 */
[-C--:B------:R-:W-:Y:S02]  /*3bf0*/  FFMA.FTZ R84, R84, R165.reuse, -R172 ;  /* 0x000000a554547223 */ /* 0x080fe400000108ac */
[----:B------:R-:W-:Y:S01]  /*3c00*/  FFMA.FTZ R165, R13, R165, R167 ;  /* 0x000000a50da57223 */ /* 0x000fe200000100a7 */
[----:B------:R-:W-:Y:S01]  /*3c10*/  IMAD.U32 R13, R82, 0x10000, RZ ;  /* 0x00010000520d7824 */ /* 0x000fe200078e00ff */
[----:B------:R-:W-:Y:S02]  /*3c20*/  MOV R82, R15 ;  /* 0x0000000f00527202 */ /* 0x000fe40000000f00 */
[----:B------:R-:W-:-:S02]  /*3c30*/  F2FP.F16.E4M3.UNPACK_B R15, R83.H1 ;  /* 0x00000053ff0f723e */ /* 0x000fc400030006ff */
[----:B------:R-:W-:Y:S02]  /*3c40*/  LOP3.LUT R13, R166, 0xff0000, R13, 0xf8, !PT ;  /* 0x00ff0000a60d7812 */ /* 0x000fe400078ef80d */
[-C--:B------:R-:W-:Y:S01]  /*3c50*/  F2FP.F16.E4M3.UNPACK_B R173, R82.reuse ;  /* 0x00000052ffad723e */ /* 0x080fe200020006ff */
[--C-:B------:R-:W-:Y:S01]  /*3c60*/  HADD2.F32 R172, -RZ, R15.reuse.H0_H0 ;  /* 0x2000000fffac7230 */ /* 0x100fe20000004100 */
[-C--:B------:R-:W-:Y:S01]  /*3c70*/  F2FP.F16.E4M3.UNPACK_B R166, R13.reuse.H1 ;  /* 0x0000000dffa6723e */ /* 0x080fe200030006ff */
[----:B------:R-:W-:Y:S01]  /*3c80*/  HADD2.F32 R15, -RZ, R15.H1_H1 ;  /* 0x3000000fff0f7230 */ /* 0x000fe20000004100 */
[----:B------:R-:W-:Y:S01]  /*3c90*/  F2FP.F16.E4M3.UNPACK_B R82, R82.H1 ;  /* 0x00000052ff52723e */ /* 0x000fe200030006ff */
[--C-:B------:R-:W-:Y:S01]  /*3ca0*/  HADD2.F32 R167, -RZ, R173.reuse.H1_H1 ;  /* 0x300000adffa77230 */ /* 0x100fe20000004100 */
[----:B------:R-:W-:Y:S01]  /*3cb0*/  F2FP.SATFINITE.E4M3.F32.PACK_AB_MERGE_C R84, R165, R84, RZ ;  /* 0x00000054a554723e */ /* 0x000fe200048070ff */
[--C-:B------:R-:W-:Y:S01]  /*3cc0*/  HADD2.F32 R174, -RZ, R166.reuse.H0_H0 ;  /* 0x200000a6ffae7230 */ /* 0x100fe20000004100 */
[----:B------:R-:W-:Y:S01]  /*3cd0*/  F2FP.F16.E4M3.UNPACK_B R13, R13 ;  /* 0x0000000dff0d723e */ /* 0x000fe200020006ff */
[----:B------:R-:W-:Y:S01]  /*3ce0*/  HADD2.F32 R173, -RZ, R173.H0_H0 ;  /* 0x200000adffad7230 */ /* 0x000fe20000004100 */
[----:B------:R-:W-:Y:S01]  /*3cf0*/  F2FP.SATFINITE.E4M3.F32.PACK_AB_MERGE_C R85, R85, R164, R84 ;  /* 0x000000a45555723e */ /* 0x000fe20004807054 */
[----:B------:R-:W-:-:S02]  /*3d00*/  HADD2.F32 R166, -RZ, R166.H1_H1 ;  /* 0x300000a6ffa67230 */ /* 0x000fc40000004100 */
[----:B------:R-:W-:Y:S01]  /*3d10*/  FMUL.FTZ R175, R167, R174 ;  /* 0x000000aea7af7220 */ /* 0x000fe20000410000 */
[----:B------:R-:W-:Y:S02]  /*3d20*/  F2FP.F16.E4M3.UNPACK_B R84, R14 ;  /* 0x0000000eff54723e */ /* 0x000fe400020006ff */
[----:B------:R-:W-:Y:S01]  /*3d30*/  F2FP.F16.E4M3.UNPACK_B R83, R83 ;  /* 0x00000053ff53723e */ /* 0x000fe200020006ff */
[C---:B------:R-:W-:Y:S01]  /*3d40*/  FFMA.FTZ R175, R173.reuse, R172, -R175 ;  /* 0x000000acadaf7223 */ /* 0x040fe200000108af */
[----:B------:R-:W-:Y:S01]  /*3d50*/  FMUL.FTZ R173, R173, R174 ;  /* 0x000000aeadad7220 */ /* 0x000fe20000410000 */
[----:B------:R-:W-:Y:S02]  /*3d60*/  F2FP.F16.E4M3.UNPACK_B R14, R14.H1 ;  /* 0x0000000eff0e723e */ /* 0x000fe400030006ff */
[----:B------:R-:W-:Y:S02]  /*3d70*/  HADD2.F32 R164, -RZ, R83.H0_H0 ;  /* 0x20000053ffa47230 */ /* 0x000fe40000004100 */
[----:B------:R-:W-:Y:S01]  /*3d80*/  FFMA.FTZ R173, R167, R172, R173 ;  /* 0x000000aca7ad7223 */ /* 0x000fe200000100ad */
[----:B------:R-:W-:-:S02]  /*3d90*/  HADD2.F32 R167, -RZ, R82.H1_H1 ;  /* 0x30000052ffa77230 */ /* 0x000fc40000004100 */
[----:B------:R-:W-:Y:S02]  /*3da0*/  HADD2.F32 R82, -RZ, R82.H0_H0 ;  /* 0x20000052ff527230 */ /* 0x000fe40000004100 */
[----:B------:R-:W-:Y:S02]  /*3db0*/  HADD2.F32 R83, -RZ, R83.H1_H1 ;  /* 0x30000053ff537230 */ /* 0x000fe40000004100 */
[----:B------:R-:W-:-:S04]  /*3dc0*/  FMUL.FTZ R172, R167, R166 ;  /* 0x000000a6a7ac7220 */ /* 0x000fc80000410000 */
[CC--:B------:R-:W-:Y:S01]  /*3dd0*/  FFMA.FTZ R172, R82.reuse, R15.reuse, -R172 ;  /* 0x0000000f52ac7223 */ /* 0x0c0fe200000108ac */
[----:B------:R-:W-:Y:S01]  /*3de0*/  FMUL.FTZ R82, R82, R166 ;  /* 0x000000a652527220 */ /* 0x000fe20000410000 */
[--C-:B------:R-:W-:Y:S02]  /*3df0*/  HADD2.F32 R166, -RZ, R13.reuse.H0_H0 ;  /* 0x2000000dffa67230 */ /* 0x100fe40000004100 */
[----:B------:R-:W-:Y:S02]  /*3e00*/  HADD2.F32 R13, -RZ, R13.H1_H1 ;  /* 0x3000000dff0d7230 */ /* 0x000fe40000004100 */
[----:B------:R-:W-:Y:S01]  /*3e10*/  FFMA.FTZ R82, R167, R15, R82 ;  /* 0x0000000fa7527223 */ /* 0x000fe20000010052 */
[--C-:B------:R-:W-:Y:S02]  /*3e20*/  HADD2.F32 R15, -RZ, R84.reuse.H1_H1 ;  /* 0x30000054ff0f7230 */ /* 0x100fe40000004100 */
[----:B------:R-:W-:Y:S02]  /*3e30*/  HADD2.F32 R84, -RZ, R84.H0_H0 ;  /* 0x20000054ff547230 */ /* 0x000fe40000004100 */
[----:B------:R-:W-:-:S02]  /*3e40*/  HADD2.F32 R167, -RZ, R163.H1_H1 ;  /* 0x300000a3ffa77230 */ /* 0x000fc40000004100 */
[CC--:B------:R-:W-:Y:S01]  /*3e50*/  FMUL.FTZ R165, R15.reuse, R166.reuse ;  /* 0x000000a60fa57220 */ /* 0x0c0fe20000410000 */
[----:B------:R-:W-:Y:S02]  /*3e60*/  HADD2.F32 R163, -RZ, R163.H0_H0 ;  /* 0x200000a3ffa37230 */ /* 0x000fe40000004100 */
[----:B------:R-:W-:Y:S01]  /*3e70*/  FMUL.FTZ R166, R84, R166 ;  /* 0x000000a654a67220 */ /* 0x000fe20000410000 */
[----:B------:R-:W-:Y:S01]  /*3e80*/  F2FP.SATFINITE.E4M3.F32.PACK_AB_MERGE_C R82, R82, R172, RZ ;  /* 0x000000ac5252723e */ /* 0x000fe200048070ff */
[-C--:B------:R-:W-:Y:S02]  /*3e90*/  FFMA.FTZ R165, R84, R164.reuse, -R165 ;  /* 0x000000a454a57223 */ /* 0x080fe400000108a5 */
[----:B------:R-:W-:Y:S01]  /*3ea0*/  FFMA.FTZ R166, R15, R164, R166 ;  /* 0x000000a40fa67223 */ /* 0x000fe200000100a6 */
[--C-:B------:R-:W-:Y:S02]  /*3eb0*/  HADD2.F32 R15, -RZ, R14.reuse.H1_H1 ;  /* 0x3000000eff0f7230 */ /* 0x100fe40000004100 */
[----:B------:R-:W-:-:S03]  /*3ec0*/  HADD2.F32 R14, -RZ, R14.H0_H0 ;  /* 0x2000000eff0e7230 */ /* 0x000fc60000004100 */
[CC--:B------:R-:W-:Y:S02]  /*3ed0*/  FMUL.FTZ R84, R15.reuse, R13.reuse ;  /* 0x0000000d0f547220 */ /* 0x0c0fe40000410000 */
[C---:B------:R-:W-:Y:S02]  /*3ee0*/  FMUL.FTZ R164, R14.reuse, R13 ;  /* 0x0000000d0ea47220 */ /* 0x040fe40000410000 */
[-C--:B------:R-:W-:Y:S01]  /*3ef0*/  FFMA.FTZ R13, R14, R83.reuse, -R84 ;  /* 0x000000530e0d7223 */ /* 0x080fe20000010854 */
[----:B------:R-:W-:Y:S01]  /*3f00*/  F2FP.F16.E4M3.UNPACK_B R84, R12.H1 ;  /* 0x0000000cff54723e */ /* 0x000fe200030006ff */
[----:B------:R-:W-:Y:S01]  /*3f10*/  FFMA.FTZ R14, R15, R83, R164 ;  /* 0x000000530f0e7223 */ /* 0x000fe200000100a4 */
[--C-:B------:R-:W-:Y:S02]  /*3f20*/  HADD2.F32 R83, -RZ, R162.reuse.H1_H1 ;  /* 0x300000a2ff537230 */ /* 0x100fe40000004100 */
[----:B------:R-:W-:Y:S02]  /*3f30*/  HADD2.F32 R162, -RZ, R162.H0_H0 ;  /* 0x200000a2ffa27230 */ /* 0x000fe40000004100 */
[--C-:B------:R-:W-:Y:S01]  /*3f40*/  HADD2.F32 R15, -RZ, R84.reuse.H1_H1 ;  /* 0x30000054ff0f7230 */ /* 0x100fe20000004100 */
[----:B------:R-:W-:Y:S01]  /*3f50*/  F2FP.SATFINITE.E4M3.F32.PACK_AB_MERGE_C R13, R14, R13, RZ ;  /* 0x0000000d0e0d723e */ /* 0x000fe200048070ff */
[----:B------:R-:W-:-:S03]  /*3f60*/  HADD2.F32 R84, -RZ, R84.H0_H0 ;  /* 0x20000054ff547230 */ /* 0x000fc60000004100 */
[C---:B------:R-:W-:Y:S01]  /*3f70*/  FMUL.FTZ R164, R15.reuse, R167 ;  /* 0x000000a70fa47220 */ /* 0x040fe20000410000 */
[----:B------:R-:W-:Y:S01]  /*3f80*/  F2FP.SATFINITE.E4M3.F32.PACK_AB_MERGE_C R165, R166, R165, R13 ;  /* 0x000000a5a6a5723e */ /* 0x000fe2000480700d */
[C---:B------:R-:W-:Y:S01]  /*3f90*/  FMUL.FTZ R167, R84.reuse, R167 ;  /* 0x000000a754a77220 */ /* 0x040fe20000410000 */
[----:B------:R-:W-:Y:S02]  /*3fa0*/  IMAD.MOV.U32 R13, RZ, RZ, R85 ;  /* 0x000000ffff0d7224 */ /* 0x000fe400078e0055 */
[-C--:B------:R-:W-:Y:S01]  /*3fb0*/  FFMA.FTZ R164, R84, R83.reuse, -R164 ;  /* 0x0000005354a47223 */ /* 0x080fe200000108a4 */
[----:B------:R-:W-:Y:S01]  /*3fc0*/  FFMA.FTZ R167, R15, R83, R167 ;  /* 0x000000530fa77223 */ /* 0x000fe200000100a7 */
[----:B------:R-:W-:Y:S01]  /*3fd0*/  F2FP.F16.E4M3.UNPACK_B R15, R12 ;  /* 0x0000000cff0f723e */ /* 0x000fe200020006ff */
[----:B------:R-:W-:-:S03]  /*3fe0*/  IMAD.MOV.U32 R14, RZ, RZ, R165 ;  /* 0x000000ffff0e7224 */ /* 0x000fc600078e00a5 */
[----:B------:R-:W-:Y:S01]  /*3ff0*/  F2FP.SATFINITE.E4M3.F32.PACK_AB_MERGE_C R164, R167, R164, RZ ;  /* 0x000000a4a7a4723e */ /* 0x000fe200048070ff */
[--C-:B------:R-:W-:Y:S02]  /*4000*/  HADD2.F32 R12, -RZ, R15.reuse.H1_H1 ;  /* 0x3000000fff0c7230 */ /* 0x100fe40000004100 */
[----:B------:R-:W-:-:S03]  /*4010*/  HADD2.F32 R15, -RZ, R15.H0_H0 ;  /* 0x2000000fff0f7230 */ /* 0x000fc60000004100 */
[CC--:B------:R-:W-:Y:S02]  /*4020*/  FMUL.FTZ R83, R12.reuse, R163.reuse ;  /* 0x000000a30c537220 */ /* 0x0c0fe40000410000 */
[C---:B------:R-:W-:Y:S02]  /*4030*/  FMUL.FTZ R163, R15.reuse, R163 ;  /* 0x000000a30fa37220 */ /* 0x040fe40000410000 */
[-C--:B------:R-:W-:Y:S01]  /*4040*/  FFMA.FTZ R83, R15, R162.reuse, -R83 ;  /* 0x000000a20f537223 */ /* 0x080fe20000010853 */
[----:B------:R-:W-:Y:S01]  /*4050*/  F2FP.SATFINITE.E4M3.F32.PACK_AB_MERGE_C R15, R173, R175, R82 ;  /* 0x000000afad0f723e */ /* 0x000fe20004807052 */
[----:B------:R-:W-:-:S05]  /*4060*/  FFMA.FTZ R163, R12, R162, R163 ;  /* 0x000000a20ca37223 */ /* 0x000fca00000100a3 */
[----:B------:R-:W-:-:S05]  /*4070*/  F2FP.SATFINITE.E4M3.F32.PACK_AB_MERGE_C R83, R163, R83, R164 ;  /* 0x00000053a353723e */ /* 0x000fca00048070a4 */
[----:B------:R-:W-:-:S07]  /*4080*/  IMAD.MOV.U32 R12, RZ, RZ, R83 ;  /* 0x000000ffff0c7224 */ /* 0x000fce00078e0053 */
.L_x_450:
[----:B------:R-:W-:Y:S05]  /*4090*/  BSYNC B3 ;  /* 0x0000000000037941 */ /* 0x000fea0003800000 */
.L_x_449:
[----:B----4-:R-:W-:-:S04]  /*40a0*/  IADD3 R82, P2, R16, R11, RZ ;  /* 0x0000000b10527210 */ /* 0x010fc80007f5e0ff */
[----:B---3--:R-:W-:-:S05]  /*40b0*/  IADD3.X R83, R151, R17, RZ, P2, !PT ;  /* 0x0000001197537210 */ /* 0x008fca00017fe4ff */
[----:B0-----:R0:W-:Y:S04]  /*40c0*/  ST.E.128 desc[UR50][R82.64], R12 ;  /* 0x0000000c52007985 */ /* 0x0011e8000c101d32 */
.L_x_448:
[----:B------:R-:W-:Y:S05]  /*40d0*/  BSYNC B2 ;  /* 0x0000000000027941 */ /* 0x000fea0003800000 */
.L_x_447:
        /* <DEDUP_REMOVED lines=8> */
[----:B------:R-:W-:Y:S02]  /*4160*/  LOP3.LUT R80, R79, 0xff0000ff, RZ, 0xc0, !PT ;  /* 0xff0000ff4f507812 */ /* 0x000fe400078ec0ff */
[----:B------:R-:W-:Y:S01]  /*4170*/  SHF.R.U32.HI R79, RZ, 0x10, R79 ;  /* 0x00000010ff4f7819 */ /* 0x000fe2000001164f */
[----:B------:R-:W-:Y:S01]  /*4180*/  IMAD.SHL.U32 R82, R82, 0x100, RZ ;  /* 0x0000010052527824 */ /* 0x000fe200078e00ff */
[----:B------:R-:W-:Y:S02]  /*4190*/  SHF.R.U32.HI R83, RZ, 0x8, R81 ;  /* 0x00000008ff537819 */ /* 0x000fe40000011651 */
[----:B------:R-:W-:Y:S01]  /*41a0*/  LOP3.LUT R84, R81, 0xff0000ff, RZ, 0xc0, !PT ;  /* 0xff0000ff51547812 */ /* 0x000fe200078ec0ff */
[----:B------:R-:W-:Y:S01]  /*41b0*/  IMAD.U32 R79, R79, 0x10000, RZ ;  /* 0x000100004f4f7824 */ /* 0x000fe200078e00ff */
[----:B------:R-:W-:Y:S01]  /*41c0*/  LOP3.LUT R80, R80, 0xff00, R82, 0xf8, !PT ;  /* 0x0000ff0050507812 */ /* 0x000fe200078ef852 */
[----:B------:R-:W-:Y:S01]  /*41d0*/  IMAD.SHL.U32 R83, R83, 0x100, RZ ;  /* 0x0000010053537824 */ /* 0x000fe200078e00ff */
[----:B0-----:R-:W-:-:S02]  /*41e0*/  F2FP.F16.E4M3.UNPACK_B R82, R13 ;  /* 0x0000000dff52723e */ /* 0x001fc400020006ff */
[----:B------:R-:W-:Y:S02]  /*41f0*/  LOP3.LUT R79, R80, 0xff0000, R79, 0xf8, !PT ;  /* 0x00ff0000504f7812 */ /* 0x000fe400078ef84f */
[-C--:B------:R-:W-:Y:S02]  /*4200*/  F2FP.F16.E4M3.UNPACK_B R80, R160.reuse.H1 ;  /* 0x000000a0ff50723e */ /* 0x080fe400030006ff */
[----:B------:R-:W-:Y:S01]  /*4210*/  SHF.R.U32.HI R78, RZ, 0x10, R81 ;  /* 0x00000010ff4e7819 */ /* 0x000fe20000011651 */
[----:B------:R-:W-:Y:S01]  /*4220*/  HADD2.F32 R81, -RZ, R82.H1_H1 ;  /* 0x30000052ff517230 */ /* 0x000fe20000004100 */
[----:B------:R-:W-:Y:S01]  /*4230*/  LOP3.LUT R84, R84, 0xff00, R83, 0xf8, !PT ;  /* 0x0000ff0054547812 */ /* 0x000fe200078ef853 */
[----:B------:R-:W-:Y:S01]  /*4240*/  HADD2.F32 R162, -RZ, R80.H0_H0 ;  /* 0x20000050ffa27230 */ /* 0x000fe20000004100 */
        /* <DEDUP_REMOVED lines=18> */
[----:B------:R-:W-:Y:S01]  /*4370*/  SHF.L.U32 R13, R78, 0x10, RZ ;  /* 0x000000104e0d7819 */ /* 0x000fe200000006ff */
[----:B------:R-:W-:Y:S01]  /*4380*/  IMAD.MOV.U32 R78, RZ, RZ, R15 ;  /* 0x000000ffff4e7224 */ /* 0x000fe200078e000f */
[----:B------:R-:W-:Y:S02]  /*4390*/  F2FP.F16.E4M3.UNPACK_B R15, R79.H1 ;  /* 0x0000004fff0f723e */ /* 0x000fe400030006ff */
[----:B------:R-:W-:-:S02]  /*43a0*/  LOP3.LUT R13, R84, 0xff0000, R13, 0xf8, !PT ;  /* 0x00ff0000540d7812 */ /* 0x000fc400078ef80d */
        /* <DEDUP_REMOVED lines=56> */
[----:B------:R-:W-:-:S04]  /*4730*/  F2FP.F16.E4M3.UNPACK_B R15, R12 ;  /* 0x0000000cff0f723e */ /* 0x000fc800020006ff */
[----:B------:R-:W-:Y:S01]  /*4740*/  F2FP.SATFINITE.E4M3.F32.PACK_AB_MERGE_C R82, R85, R82, RZ ;  /* 0x000000525552723e */ /* 0x000fe200048070ff */
[--C-:B------:R-:W-:Y:S02]  /*4750*/  HADD2.F32 R12, -RZ, R15.reuse.H1_H1 ;  /* 0x3000000fff0c7230 */ /* 0x100fe40000004100 */
[----:B------:R-:W-:-:S03]  /*4760*/  HADD2.F32 R15, -RZ, R15.H0_H0 ;  /* 0x2000000fff0f7230 */ /* 0x000fc60000004100 */
[CC--:B------:R-:W-:Y:S02]  /*4770*/  FMUL.FTZ R79, R12.reuse, R160.reuse ;  /* 0x000000a00c4f7220 */ /* 0x0c0fe40000410000 */
[C---:B------:R-:W-:Y:S02]  /*4780*/  FMUL.FTZ R160, R15.reuse, R160 ;  /* 0x000000a00fa07220 */ /* 0x040fe40000410000 */
[----:B------:R-:W-:Y:S01]  /*4790*/  FFMA.FTZ R79, R15, R161, -R79 ;  /* 0x000000a10f4f7223 */ /* 0x000fe2000001084f */
[----:B------:R-:W-:Y:S01]  /*47a0*/  F2FP.SATFINITE.E4M3.F32.PACK_AB_MERGE_C R15, R163, R165, R78 ;  /* 0x000000a5a30f723e */ /* 0x000fe2000480704e */
[----:B------:R-:W-:-:S05]  /*47b0*/  FFMA.FTZ R160, R12, R161, R160 ;  /* 0x000000a10ca07223 */ /* 0x000fca00000100a0 */
[----:B------:R-:W-:-:S07]  /*47c0*/  F2FP.SATFINITE.E4M3.F32.PACK_AB_MERGE_C R12, R160, R79, R82 ;  /* 0x0000004fa00c723e */ /* 0x000fce0004807052 */
.L_x_454:
[----:B------:R-:W-:Y:S05]  /*47d0*/  BSYNC B3 ;  /* 0x0000000000037941 */ /* 0x000fea0003800000 */
.L_x_453:
[----:B------:R-:W-:-:S05]  /*47e0*/  IMAD.SHL.U32 R80, R170, 0x10, RZ ;  /* 0x00000010aa507824 */ /* 0x000fca00078e00ff */
[----:B----4-:R-:W-:-:S04]  /*47f0*/  IADD3 R78, P2, R11, R80, RZ ;  /* 0x000000500b4e7210 */ /* 0x010fc80007f5e0ff */
[----:B---3--:R-:W-:-:S05]  /*4800*/  LEA.HI.X.SX32 R79, R80, R151, 0x1, P2 ;  /* 0x00000097504f7211 */ /* 0x008fca00010f0eff */
[----:B0-----:R0:W-:Y:S04]  /*4810*/  ST.E.128 desc[UR50][R78.64], R12 ;  /* 0x0000000c4e007985 */ /* 0x0011e8000c101d32 */
.L_x_452:
[----:B------:R-:W-:Y:S05]  /*4820*/  BSYNC B2 ;  /* 0x0000000000027941 */ /* 0x000fea0003800000 */
.L_x_451:
[----:B------:R-:W-:Y:S01]  /*4830*/  ISETP.NE.AND P2, PT, R30, RZ, PT ;  /* 0x000000ff1e00720c */ /* 0x000fe20003f45270 */
[----:B------:R-:W-:-:S12]  /*4840*/  BSSY B2, `(.L_x_455) ;  /* 0x0000072000027945 */ /* 0x000fd80003800000 */
[----:B------:R-:W-:Y:S05]  /*4850*/  @!P2 BRA `(.L_x_456) ;  /* 0x0000000400c0a947 */ /* 0x000fea0003800000 */
[----:B0-----:R0:W0:Y:S01]  /*4860*/  LDS.128 R12, [R37+0x1cc00] ;  /* 0x01cc0000250c7984 */ /* 0x0010220000000c00 */
[----:B------:R-:W-:Y:S01]  /*4870*/  ISETP.GE.AND P2, PT, R199, R117, PT ;  /* 0x00000075c700720c */ /* 0x000fe20003f46270 */
[----:B------:R-:W-:-:S12]  /*4880*/  BSSY B3, `(.L_x_457) ;  /* 0x0000069000037945 */ /* 0x000fd80003800000 */
[----:B------:R-:W-:Y:S05]  /*4890*/  @P2 BRA `(.L_x_458) ;  /* 0x00000004009c2947 */ /* 0x000fea0003800000 */
[----:B------:R-:W-:Y:S02]  /*48a0*/  SHF.R.U32.HI R80, RZ, 0x8, R77 ;  /* 0x00000008ff507819 */ /* 0x000fe4000001164d */
[--C-:B------:R-:W-:Y:S02]  /*48b0*/  SHF.R.U32.HI R76, RZ, 0x10, R75.reuse ;  /* 0x00000010ff4c7819 */ /* 0x100fe4000001164b */
[----:B------:R-:W-:Y:S02]  /*48c0*/  SHF.R.U32.HI R78, RZ, 0x8, R75 ;  /* 0x00000008ff4e7819 */ /* 0x000fe4000001164b */
[----:B------:R-:W-:Y:S02]  /*48d0*/  LOP3.LUT R79, R75, 0xff0000ff, RZ, 0xc0, !PT ;  /* 0xff0000ff4b4f7812 */ /* 0x000fe400078ec0ff */
[----:B------:R-:W-:Y:S02]  /*48e0*/  SHF.R.U32.HI R75, RZ, 0x10, R77 ;  /* 0x00000010ff4b7819 */ /* 0x000fe4000001164d */
[----:B------:R-:W-:Y:S01]  /*48f0*/  LOP3.LUT R74, R77, 0xff0000ff, RZ, 0xc0, !PT ;  /* 0xff0000ff4d4a7812 */ /* 0x000fe200078ec0ff */
[----:B------:R-:W-:Y:S01]  /*4900*/  IMAD.SHL.U32 R77, R80, 0x100, RZ ;  /* 0x00000100504d7824 */ /* 0x000fe200078e00ff */
[----:B------:R-:W-:-:S02]  /*4910*/  SHF.L.U32 R78, R78, 0x8, RZ ;  /* 0x000000084e4e7819 */ /* 0x000fc400000006ff */
[----:B0-----:R-:W-:Y:S02]  /*4920*/  F2FP.F16.E4M3.UNPACK_B R83, R13 ;  /* 0x0000000dff53723e */ /* 0x001fe400020006ff */
[----:B------:R-:W-:Y:S02]  /*4930*/  LOP3.LUT R77, R74, 0xff00, R77, 0xf8, !PT ;  /* 0x0000ff004a4d7812 */ /* 0x000fe400078ef84d */
[-C--:B------:R-:W-:Y:S02]  /*4940*/  F2FP.F16.E4M3.UNPACK_B R74, R157.reuse.H1 ;  /* 0x0000009dff4a723e */ /* 0x080fe400030006ff */
[----:B------:R-:W-:Y:S01]  /*4950*/  LOP3.LUT R78, R79, 0xff00, R78, 0xf8, !PT ;  /* 0x0000ff004f4e7812 */ /* 0x000fe200078ef84e */
[--C-:B------:R-:W-:Y:S01]  /*4960*/  HADD2.F32 R79, -RZ, R83.reuse.H1_H1 ;  /* 0x30000053ff4f7230 */ /* 0x100fe20000004100 */
[-C--:B------:R-:W-:Y:S01]  /*4970*/  F2FP.F16.E4M3.UNPACK_B R81, R156.reuse.H1 ;  /* 0x0000009cff51723e */ /* 0x080fe200030006ff */
[----:B------:R-:W-:Y:S01]  /*4980*/  HADD2.F32 R84, -RZ, R74.H0_H0 ;  /* 0x2000004aff547230 */ /* 0x000fe20000004100 */
[----:B------:R-:W-:Y:S01]  /*4990*/  F2FP.F16.E4M3.UNPACK_B R157, R157 ;  /* 0x0000009dff9d723e */ /* 0x000fe200020006ff */
[----:B------:R-:W-:Y:S01]  /*49a0*/  HADD2.F32 R83, -RZ, R83.H0_H0 ;  /* 0x20000053ff537230 */ /* 0x000fe20000004100 */
[----:B------:R-:W-:Y:S01]  /*49b0*/  F2FP.F16.E4M3.UNPACK_B R156, R156 ;  /* 0x0000009cff9c723e */ /* 0x000fe200020006ff */
[----:B------:R-:W-:-:S02]  /*49c0*/  HADD2.F32 R82, -RZ, R81.H0_H0 ;  /* 0x20000051ff527230 */ /* 0x000fc40000004100 */
[-C--:B------:R-:W-:Y:S01]  /*49d0*/  FMUL.FTZ R80, R79, R84.reuse ;  /* 0x000000544f507220 */ /* 0x080fe20000410000 */
[----:B------:R-:W-:Y:S02]  /*49e0*/  HADD2.F32 R74, -RZ, R74.H1_H1 ;  /* 0x3000004aff4a7230 */ /* 0x000fe40000004100 */
[C---:B------:R-:W-:Y:S01]  /*49f0*/  FMUL.FTZ R84, R83.reuse, R84 ;  /* 0x0000005453547220 */ /* 0x040fe20000410000 */
[-C--:B------:R-:W-:Y:S01]  /*4a00*/  FFMA.FTZ R80, R83, R82.reuse, -R80 ;  /* 0x0000005253507223 */ /* 0x080fe20000010850 */
[----:B------:R-:W-:Y:S02]  /*4a10*/  F2FP.F16.E4M3.UNPACK_B R83, R13.H1 ;  /* 0x0000000dff53723e */ /* 0x000fe400030006ff */
[----:B------:R-:W-:Y:S01]  /*4a20*/  FFMA.FTZ R79, R79, R82, R84 ;  /* 0x000000524f4f7223 */ /* 0x000fe20000010054 */
[----:B------:R-:W-:Y:S02]  /*4a30*/  HADD2.F32 R82, -RZ, R81.H1_H1 ;  /* 0x30000051ff527230 */ /* 0x000fe40000004100 */
[----:B------:R-:W-:-:S02]  /*4a40*/  IMAD.U32 R81, R76, 0x10000, RZ ;  /* 0x000100004c517824 */ /* 0x000fc400078e00ff */
[--C-:B------:R-:W-:Y:S02]  /*4a50*/  HADD2.F32 R13, -RZ, R83.reuse.H1_H1 ;  /* 0x30000053ff0d7230 */ /* 0x100fe40000004100 */
[----:B------:R-:W-:Y:S01]  /*4a60*/  IMAD.U32 R76, R75, 0x10000, RZ ;  /* 0x000100004b4c7824 */ /* 0x000fe200078e00ff */
[----:B------:R-:W-:Y:S01]  /*4a70*/  LOP3.LUT R75, R78, 0xff0000, R81, 0xf8, !PT ;  /* 0x00ff00004e4b7812 */ /* 0x000fe200078ef851 */
[----:B------:R-:W-:Y:S02]  /*4a80*/  HADD2.F32 R83, -RZ, R83.H0_H0 ;  /* 0x20000053ff537230 */ /* 0x000fe40000004100 */
[-C--:B------:R-:W-:Y:S01]  /*4a90*/  FMUL.FTZ R84, R13, R74.reuse ;  /* 0x0000004a0d547220 */ /* 0x080fe20000410000 */
[----:B------:R-:W-:Y:S02]  /*4aa0*/  LOP3.LUT R76, R77, 0xff0000, R76, 0xf8, !PT ;  /* 0x00ff00004d4c7812 */ /* 0x000fe400078ef84c */
[C---:B------:R-:W-:Y:S01]  /*4ab0*/  FMUL.FTZ R160, R83.reuse, R74 ;  /* 0x0000004a53a07220 */ /* 0x040fe20000410000 */
[----:B------:R-:W-:Y:S01]  /*4ac0*/  FFMA.FTZ R74, R83, R82, -R84 ;  /* 0x00000052534a7223 */ /* 0x000fe20000010854 */
[----:B------:R-:W-:-:S02]  /*4ad0*/  F2FP.F16.E4M3.UNPACK_B R83, R15 ;  /* 0x0000000fff53723e */ /* 0x000fc400020006ff */
[----:B------:R-:W-:Y:S01]  /*4ae0*/  F2FP.F16.E4M3.UNPACK_B R77, R76.H1 ;  /* 0x0000004cff4d723e */ /* 0x000fe200030006ff */
[----:B------:R-:W-:Y:S01]  /*4af0*/  FFMA.FTZ R13, R13, R82, R160 ;  /* 0x000000520d0d7223 */ /* 0x000fe200000100a0 */
[----:B------:R-:W-:Y:S01]  /*4b00*/  F2FP.F16.E4M3.UNPACK_B R78, R75.H1 ;  /* 0x0000004bff4e723e */ /* 0x000fe200030006ff */
[----:B------:R-:W-:Y:S01]  /*4b10*/  HADD2.F32 R81, -RZ, R83.H1_H1 ;  /* 0x30000053ff517230 */ /* 0x000fe20000004100 */
[----:B------:R-:W-:Y:S01]  /*4b20*/  F2FP.F16.E4M3.UNPACK_B R15, R15.H1 ;  /* 0x0000000fff0f723e */ /* 0x000fe200030006ff */
[----:B------:R-:W-:Y:S01]  /*4b30*/  HADD2.F32 R84, -RZ, R77.H0_H0 ;  /* 0x2000004dff547230 */ /* 0x000fe20000004100 */
[----:B------:R-:W-:Y:S01]  /*4b40*/  F2FP.SATFINITE.E4M3.F32.PACK_AB_MERGE_C R13, R13, R74, RZ ;  /* 0x0000004a0d0d723e */ /* 0x000fe200048070ff */
[----:B------:R-:W-:Y:S01]  /*4b50*/  HADD2.F32 R83, -RZ, R83.H0_H0 ;  /* 0x20000053ff537230 */ /* 0x000fe20000004100 */
[----:B------:R-:W-:Y:S01]  /*4b60*/  MOV R74, R14 ;  /* 0x0000000e004a7202 */ /* 0x000fe20000000f00 */
[--C-:B------:R-:W-:Y:S02]  /*4b70*/  HADD2.F32 R82, -RZ, R78.reuse.H0_H0 ;  /* 0x2000004eff527230 */ /* 0x100fe40000004100 */
[----:B------:R-:W-:Y:S01]  /*4b80*/  FMUL.FTZ R85, R81, R84 ;  /* 0x0000005451557220 */ /* 0x000fe20000410000 */
[----:B------:R-:W-:Y:S01]  /*4b90*/  HADD2.F32 R77, -RZ, R77.H1_H1 ;  /* 0x3000004dff4d7230 */ /* 0x000fe20000004100 */
[----:B------:R-:W-:Y:S01]  /*4ba0*/  F2FP.F16.E4M3.UNPACK_B R76, R76 ;  /* 0x0000004cff4c723e */ /* 0x000fe200020006ff */
[----:B------:R-:W-:-:S02]  /*4bb0*/  HADD2.F32 R78, -RZ, R78.H1_H1 ;  /* 0x3000004eff4e7230 */ /* 0x000fc40000004100 */
[C---:B------:R-:W-:Y:S01]  /*4bc0*/  FFMA.FTZ R85, R83.reuse, R82, -R85 ;  /* 0x0000005253557223 */ /* 0x040fe20000010855 */
[----:B------:R-:W-:Y:S01]  /*4bd0*/  FMUL.FTZ R83, R83, R84 ;  /* 0x0000005453537220 */ /* 0x000fe20000410000 */
[----:B------:R-:W-:Y:S02]  /*4be0*/  F2FP.F16.E4M3.UNPACK_B R14, R74 ;  /* 0x0000004aff0e723e */ /* 0x000fe400020006ff */
[----:B------:R-:W-:Y:S01]  /*4bf0*/  F2FP.SATFINITE.E4M3.F32.PACK_AB_MERGE_C R13, R79, R80, R13 ;  /* 0x000000504f0d723e */ /* 0x000fe2000480700d */
[----:B------:R-:W-:Y:S01]  /*4c00*/  FFMA.FTZ R83, R81, R82, R83 ;  /* 0x0000005251537223 */ /* 0x000fe20000010053 */
[--C-:B------:R-:W-:Y:S01]  /*4c10*/  HADD2.F32 R81, -RZ, R15.reuse.H1_H1 ;  /* 0x3000000fff517230 */ /* 0x100fe20000004100 */
[----:B------:R-:W-:Y:S01]  /*4c20*/  F2FP.F16.E4M3.UNPACK_B R75, R75 ;  /* 0x0000004bff4b723e */ /* 0x000fe200020006ff */
[----:B------:R-:W-:Y:S01]  /*4c30*/  HADD2.F32 R15, -RZ, R15.H0_H0 ;  /* 0x2000000fff0f7230 */ /* 0x000fe20000004100 */
[----:B------:R-:W-:Y:S01]  /*4c40*/  F2FP.F16.E4M3.UNPACK_B R74, R74.H1 ;  /* 0x0000004aff4a723e */ /* 0x000fe200030006ff */
[----:B------:R-:W-:-:S02]  /*4c50*/  HADD2.F32 R80, -RZ, R76.H0_H0 ;  /* 0x2000004cff507230 */ /* 0x000fc40000004100 */
[-C--:B------:R-:W-:Y:S01]  /*4c60*/  FMUL.FTZ R82, R81, R77.reuse ;  /* 0x0000004d51527220 */ /* 0x080fe20000410000 */
[C---:B------:R-:W-:Y:S01]  /*4c70*/  FMUL.FTZ R84, R15.reuse, R77 ;  /* 0x0000004d0f547220 */ /* 0x040fe20000410000 */
[--C-:B------:R-:W-:Y:S02]  /*4c80*/  HADD2.F32 R77, -RZ, R14.reuse.H0_H0 ;  /* 0x2000000eff4d7230 */ /* 0x100fe40000004100 */
[-C--:B------:R-:W-:Y:S01]  /*4c90*/  FFMA.FTZ R82, R15, R78.reuse, -R82 ;  /* 0x0000004e0f527223 */ /* 0x080fe20000010852 */
[----:B------:R-:W-:Y:S02]  /*4ca0*/  HADD2.F32 R15, -RZ, R14.H1_H1 ;  /* 0x3000000eff0f7230 */ /* 0x000fe40000004100 */
[----:B------:R-:W-:Y:S01]  /*4cb0*/  FFMA.FTZ R81, R81, R78, R84 ;  /* 0x0000004e51517223 */ /* 0x000fe20000010054 */
[--C-:B------:R-:W-:Y:S02]  /*4cc0*/  HADD2.F32 R78, -RZ, R75.reuse.H0_H0 ;  /* 0x2000004bff4e7230 */ /* 0x100fe40000004100 */
[----:B------:R-:W-:-:S02]  /*4cd0*/  HADD2.F32 R75, -RZ, R75.H1_H1 ;  /* 0x3000004bff4b7230 */ /* 0x000fc40000004100 */
[-C--:B------:R-:W-:Y:S01]  /*4ce0*/  FMUL.FTZ R14, R15, R80.reuse ;  /* 0x000000500f0e7220 */ /* 0x080fe20000410000 */
[----:B------:R-:W-:Y:S01]  /*4cf0*/  FMUL.FTZ R80, R77, R80 ;  /* 0x000000504d507220 */ /* 0x000fe20000410000 */
[----:B------:R-:W-:Y:S02]  /*4d00*/  F2FP.SATFINITE.E4M3.F32.PACK_AB_MERGE_C R82, R81, R82, RZ ;  /* 0x000000525152723e */ /* 0x000fe400048070ff */
[-C--:B------:R-:W-:Y:S01]  /*4d10*/  FFMA.FTZ R14, R77, R78.reuse, -R14 ;  /* 0x0000004e4d0e7223 */ /* 0x080fe2000001080e */
[----:B------:R-:W-:Y:S02]  /*4d20*/  HADD2.F32 R77, -RZ, R76.H1_H1 ;  /* 0x3000004cff4d7230 */ /* 0x000fe40000004100 */
[----:B------:R-:W-:Y:S01]  /*4d30*/  FFMA.FTZ R15, R15, R78, R80 ;  /* 0x0000004e0f0f7223 */ /* 0x000fe20000010050 */
[--C-:B------:R-:W-:Y:S02]  /*4d40*/  HADD2.F32 R76, -RZ, R74.reuse.H1_H1 ;  /* 0x3000004aff4c7230 */ /* 0x100fe40000004100 */
[----:B------:R-:W-:-:S02]  /*4d50*/  HADD2.F32 R74, -RZ, R74.H0_H0 ;  /* 0x2000004aff4a7230 */ /* 0x000fc40000004100 */
[--C-:B------:R-:W-:Y:S02]  /*4d60*/  HADD2.F32 R80, -RZ, R157.reuse.H1_H1 ;  /* 0x3000009dff507230 */ /* 0x100fe40000004100 */
[-C--:B------:R-:W-:Y:S01]  /*4d70*/  FMUL.FTZ R79, R76, R77.reuse ;  /* 0x0000004d4c4f7220 */ /* 0x080fe20000410000 */
[----:B------:R-:W-:Y:S02]  /*4d80*/  HADD2.F32 R78, -RZ, R156.H1_H1 ;  /* 0x3000009cff4e7230 */ /* 0x000fe40000004100 */
[C---:B------:R-:W-:Y:S01]  /*4d90*/  FMUL.FTZ R77, R74.reuse, R77 ;  /* 0x0000004d4a4d7220 */ /* 0x040fe20000410000 */
[----:B------:R-:W-:Y:S02]  /*4da0*/  HADD2.F32 R157, -RZ, R157.H0_H0 ;  /* 0x2000009dff9d7230 */ /* 0x000fe40000004100 */
[-C--:B------:R-:W-:Y:S01]  /*4db0*/  FFMA.FTZ R74, R74, R75.reuse, -R79 ;  /* 0x0000004b4a4a7223 */ /* 0x080fe2000001084f */
[----:B------:R-:W-:Y:S01]  /*4dc0*/  FFMA.FTZ R75, R76, R75, R77 ;  /* 0x0000004b4c4b7223 */ /* 0x000fe2000001004d */
[----:B------:R-:W-:-:S04]  /*4dd0*/  F2FP.F16.E4M3.UNPACK_B R76, R12.H1 ;  /* 0x0000000cff4c723e */ /* 0x000fc800030006ff */
[----:B------:R-:W-:Y:S01]  /*4de0*/  F2FP.SATFINITE.E4M3.F32.PACK_AB_MERGE_C R74, R75, R74, RZ ;  /* 0x0000004a4b4a723e */ /* 0x000fe200048070ff */
[--C-:B------:R-:W-:Y:S02]  /*4df0*/  HADD2.F32 R77, -RZ, R76.reuse.H1_H1 ;  /* 0x3000004cff4d7230 */ /* 0x100fe40000004100 */
[----:B------:R-:W-:Y:S01]  /*4e00*/  HADD2.F32 R79, -RZ, R76.H0_H0 ;  /* 0x2000004cff4f7230 */ /* 0x000fe20000004100 */
[----:B------:R-:W-:Y:S02]  /*4e10*/  F2FP.SATFINITE.E4M3.F32.PACK_AB_MERGE_C R14, R15, R14, R74 ;  /* 0x0000000e0f0e723e */ /* 0x000fe4000480704a */
[-C--:B------:R-:W-:Y:S01]  /*4e20*/  FMUL.FTZ R76, R77, R80.reuse ;  /* 0x000000504d4c7220 */ /* 0x080fe20000410000 */
[----:B------:R-:W-:Y:S01]  /*4e30*/  F2FP.SATFINITE.E4M3.F32.PACK_AB_MERGE_C R15, R83, R85, R82 ;  /* 0x00000055530f723e */ /* 0x000fe20004807052 */
[C---:B------:R-:W-:Y:S02]  /*4e40*/  FMUL.FTZ R80, R79.reuse, R80 ;  /* 0x000000504f507220 */ /* 0x040fe40000410000 */
[----:B------:R-:W-:Y:S01]  /*4e50*/  FFMA.FTZ R76, R79, R78, -R76 ;  /* 0x0000004e4f4c7223 */ /* 0x000fe2000001084c */
[----:B------:R-:W-:-:S02]  /*4e60*/  HADD2.F32 R79, -RZ, R156.H0_H0 ;  /* 0x2000009cff4f7230 */ /* 0x000fc40000004100 */
[----:B------:R-:W-:Y:S01]  /*4e70*/  FFMA.FTZ R77, R77, R78, R80 ;  /* 0x0000004e4d4d7223 */ /* 0x000fe20000010050 */
[----:B------:R-:W-:-:S04]  /*4e80*/  F2FP.F16.E4M3.UNPACK_B R78, R12 ;  /* 0x0000000cff4e723e */ /* 0x000fc800020006ff */
[----:B------:R-:W-:Y:S01]  /*4e90*/  F2FP.SATFINITE.E4M3.F32.PACK_AB_MERGE_C R76, R77, R76, RZ ;  /* 0x0000004c4d4c723e */ /* 0x000fe200048070ff */
[--C-:B------:R-:W-:Y:S02]  /*4ea0*/  HADD2.F32 R12, -RZ, R78.reuse.H1_H1 ;  /* 0x3000004eff0c7230 */ /* 0x100fe40000004100 */
[----:B------:R-:W-:-:S03]  /*4eb0*/  HADD2.F32 R78, -RZ, R78.H0_H0 ;  /* 0x2000004eff4e7230 */ /* 0x000fc60000004100 */
[-C--:B------:R-:W-:Y:S02]  /*4ec0*/  FMUL.FTZ R161, R12, R157.reuse ;  /* 0x0000009d0ca17220 */ /* 0x080fe40000410000 */
[C---:B------:R-:W-:Y:S02]  /*4ed0*/  FMUL.FTZ R157, R78.reuse, R157 ;  /* 0x0000009d4e9d7220 */ /* 0x040fe40000410000 */
[-C--:B------:R-:W-:Y:S02]  /*4ee0*/  FFMA.FTZ R78, R78, R79.reuse, -R161 ;  /* 0x0000004f4e4e7223 */ /* 0x080fe400000108a1 */
[----:B------:R-:W-:-:S05]  /*4ef0*/  FFMA.FTZ R157, R12, R79, R157 ;  /* 0x0000004f0c9d7223 */ /* 0x000fca000001009d */
[----:B------:R-:W-:-:S07]  /*4f00*/  F2FP.SATFINITE.E4M3.F32.PACK_AB_MERGE_C R12, R157, R78, R76 ;  /* 0x0000004e9d0c723e */ /* 0x000fce000480704c */
.L_x_458:
[----:B------:R-:W-:Y:S05]  /*4f10*/  BSYNC B3 ;  /* 0x0000000000037941 */ /* 0x000fea0003800000 */
.L_x_457:
[----:B------:R-:W-:-:S05]  /*4f20*/  IMAD.SHL.U32 R76, R171, 0x10, RZ ;  /* 0x00000010ab4c7824 */ /* 0x000fca00078e00ff */
[----:B----4-:R-:W-:-:S04]  /*4f30*/  IADD3 R74, P2, R11, R76, RZ ;  /* 0x0000004c0b4a7210 */ /* 0x010fc80007f5e0ff */
[----:B---3--:R-:W-:-:S05]  /*4f40*/  LEA.HI.X.SX32 R75, R76, R151, 0x1, P2 ;  /* 0x000000974c4b7211 */ /* 0x008fca00010f0eff */
[----:B0-----:R0:W-:Y:S04]  /*4f50*/  ST.E.128 desc[UR50][R74.64], R12 ;  /* 0x0000000c4a007985 */ /* 0x0011e8000c101d32 */
.L_x_456:
[----:B------:R-:W-:Y:S05]  /*4f60*/  BSYNC B2 ;  /* 0x0000000000027941 */ /* 0x000fea0003800000 */
.L_x_455:
[----:B------:R-:W-:Y:S01]  /*4f70*/  ISETP.NE.AND P2, PT, R31, RZ, PT ;  /* 0x000000ff1f00720c */ /* 0x000fe20003f45270 */
[----:B------:R-:W-:-:S12]  /*4f80*/  BSSY B2, `(.L_x_459) ;  /* 0x0000074000027945 */ /* 0x000fd80003800000 */
[----:B------:R-:W-:Y:S05]  /*4f90*/  @!P2 BRA `(.L_x_460) ;  /* 0x0000000400c8a947 */ /* 0x000fea0003800000 */
[----:B0-----:R0:W0:Y:S01]  /*4fa0*/  LDS.128 R12, [R36+0x1cc00] ;  /* 0x01cc0000240c7984 */ /* 0x0010220000000c00 */
[----:B----4-:R-:W-:Y:S01]  /*4fb0*/  IADD3 R74, P2, R168, R11, RZ ;  /* 0x0000000ba84a7210 */ /* 0x010fe20007f5e0ff */
[----:B------:R-:W-:Y:S04]  /*4fc0*/  BSSY B3, `(.L_x_461) ;  /* 0x000006e000037945 */ /* 0x000fe80003800000 */
[----:B---3--:R-:W-:Y:S01]  /*4fd0*/  IMAD.X R75, R151, 0x1, R194, P2 ;  /* 0x00000001974b7824 */ /* 0x008fe200010e06c2 */
[----:B------:R-:W-:-:S13]  /*4fe0*/  ISETP.GE.AND P2, PT, R200, R117, PT ;  /* 0x00000075c800720c */ /* 0x000fda0003f46270 */
[----:B------:R-:W-:Y:S05]  /*4ff0*/  @P2 BRA `(.L_x_462) ;  /* 0x0000000400a82947 */ /* 0x000fea0003800000 */
[----:B0-----:R-:W-:Y:S01]  /*5000*/  IMAD.MOV.U32 R72, RZ, RZ, R13 ;  /* 0x000000ffff487224 */ /* 0x001fe200078e000d */
[----:B------:R-:W-:Y:S02]  /*5010*/  F2FP.F16.E4M3.UNPACK_B R76, R155.H1 ;  /* 0x0000009bff4c723e */ /* 0x000fe400030006ff */
[----:B------:R-:W-:Y:S02]  /*5020*/  F2FP.F16.E4M3.UNPACK_B R13, R154.H1 ;  /* 0x0000009aff0d723e */ /* 0x000fe400030006ff */
[----:B------:R-:W-:Y:S01]  /*5030*/  F2FP.F16.E4M3.UNPACK_B R70, R72 ;  /* 0x00000048ff46723e */ /* 0x000fe200020006ff */
[----:B------:R-:W-:Y:S02]  /*5040*/  HADD2.F32 R79, -RZ, R76.H0_H0 ;  /* 0x2000004cff4f7230 */ /* 0x000fe40000004100 */
[----:B------:R-:W-:Y:S02]  /*5050*/  HADD2.F32 R78, -RZ, R13.H0_H0 ;  /* 0x2000000dff4e7230 */ /* 0x000fe40000004100 */
[----:B------:R-:W-:-:S02]  /*5060*/  HADD2.F32 R77, -RZ, R70.H1_H1 ;  /* 0x30000046ff4d7230 */ /* 0x000fc40000004100 */
[----:B------:R-:W-:Y:S02]  /*5070*/  HADD2.F32 R70, -RZ, R70.H0_H0 ;  /* 0x20000046ff467230 */ /* 0x000fe40000004100 */
[----:B------:R-:W-:Y:S02]  /*5080*/  HADD2.F32 R76, -RZ, R76.H1_H1 ;  /* 0x3000004cff4c7230 */ /* 0x000fe40000004100 */
[-C--:B------:R-:W-:Y:S01]  /*5090*/  FMUL.FTZ R81, R77, R79.reuse ;  /* 0x0000004f4d517220 */ /* 0x080fe20000410000 */
[----:B------:R-:W-:Y:S02]  /*50a0*/  HADD2.F32 R13, -RZ, R13.H1_H1 ;  /* 0x3000000dff0d7230 */ /* 0x000fe40000004100 */
[C---:B------:R-:W-:Y:S01]  /*50b0*/  FMUL.FTZ R80, R70.reuse, R79 ;  /* 0x0000004f46507220 */ /* 0x040fe20000410000 */
[----:B------:R-:W-:-:S03]  /*50c0*/  FFMA.FTZ R70, R70, R78, -R81 ;  /* 0x0000004e46467223 */ /* 0x000fc60000010851 */
[----:B------:R-:W-:Y:S01]  /*50d0*/  FFMA.FTZ R77, R77, R78, R80 ;  /* 0x0000004e4d4d7223 */ /* 0x000fe20000010050 */
[----:B------:R-:W-:Y:S02]  /*50e0*/  F2FP.F16.E4M3.UNPACK_B R78, R72.H1 ;  /* 0x00000048ff4e723e */ /* 0x000fe400030006ff */
[----:B------:R-:W-:Y:S02]  /*50f0*/  MOV R72, R12 ;  /* 0x0000000c00487202 */ /* 0x000fe40000000f00 */
[----:B------:R-:W-:Y:S01]  /*5100*/  F2FP.F16.E4M3.UNPACK_B R80, R155 ;  /* 0x0000009bff50723e */ /* 0x000fe200020006ff */
[--C-:B------:R-:W-:Y:S02]  /*5110*/  HADD2.F32 R79, -RZ, R78.reuse.H1_H1 ;  /* 0x3000004eff4f7230 */ /* 0x100fe40000004100 */
[----:B------:R-:W-:Y:S02]  /*5120*/  HADD2.F32 R78, -RZ, R78.H0_H0 ;  /* 0x2000004eff4e7230 */ /* 0x000fe40000004100 */
[----:B------:R-:W-:-:S02]  /*5130*/  HADD2.F32 R82, -RZ, R80.H1_H1 ;  /* 0x30000050ff527230 */ /* 0x000fc40000004100 */
[-C--:B------:R-:W-:Y:S01]  /*5140*/  FMUL.FTZ R81, R79, R76.reuse ;  /* 0x0000004c4f517220 */ /* 0x080fe20000410000 */
[----:B------:R-:W-:-:S03]  /*5150*/  FMUL.FTZ R12, R78, R76 ;  /* 0x0000004c4e0c7220 */ /* 0x000fc60000410000 */
[-C--:B------:R-:W-:Y:S01]  /*5160*/  FFMA.FTZ R76, R78, R13.reuse, -R81 ;  /* 0x0000000d4e4c7223 */ /* 0x080fe20000010851 */
[----:B------:R-:W-:Y:S01]  /*5170*/  F2FP.F16.E4M3.UNPACK_B R78, R154 ;  /* 0x0000009aff4e723e */ /* 0x000fe200020006ff */
[----:B------:R-:W-:Y:S01]  /*5180*/  FFMA.FTZ R79, R79, R13, R12 ;  /* 0x0000000d4f4f7223 */ /* 0x000fe2000001000c */
[-C--:B------:R-:W-:Y:S02]  /*5190*/  F2FP.F16.E4M3.UNPACK_B R12, R72.reuse.H1 ;  /* 0x00000048ff0c723e */ /* 0x080fe400030006ff */
[----:B------:R-:W-:Y:S01]  /*51a0*/  F2FP.F16.E4M3.UNPACK_B R72, R72 ;  /* 0x00000048ff48723e */ /* 0x000fe200020006ff */
[----:B------:R-:W-:Y:S02]  /*51b0*/  HADD2.F32 R81, -RZ, R78.H1_H1 ;  /* 0x3000004eff517230 */ /* 0x000fe40000004100 */
[--C-:B------:R-:W-:Y:S02]  /*51c0*/  HADD2.F32 R13, -RZ, R12.reuse.H1_H1 ;  /* 0x3000000cff0d7230 */ /* 0x100fe40000004100 */
[----:B------:R-:W-:-:S03]  /*51d0*/  HADD2.F32 R12, -RZ, R12.H0_H0 ;  /* 0x2000000cff0c7230 */ /* 0x000fc60000004100 */
[CC--:B------:R-:W-:Y:S02]  /*51e0*/  FMUL.FTZ R83, R13.reuse, R82.reuse ;  /* 0x000000520d537220 */ /* 0x0c0fe40000410000 */
[C---:B------:R-:W-:Y:S02]  /*51f0*/  FMUL.FTZ R82, R12.reuse, R82 ;  /* 0x000000520c527220 */ /* 0x040fe40000410000 */
[-C--:B------:R-:W-:Y:S02]  /*5200*/  FFMA.FTZ R12, R12, R81.reuse, -R83 ;  /* 0x000000510c0c7223 */ /* 0x080fe40000010853 */
[----:B------:R-:W-:Y:S01]  /*5210*/  FFMA.FTZ R13, R13, R81, R82 ;  /* 0x000000510d0d7223 */ /* 0x000fe20000010052 */
[----:B------:R-:W-:Y:S01]  /*5220*/  F2FP.SATFINITE.E4M3.F32.PACK_AB_MERGE_C R82, R79, R76, RZ ;  /* 0x0000004c4f52723e */ /* 0x000fe200048070ff */
[----:B------:R-:W-:Y:S01]  /*5230*/  HADD2.F32 R79, -RZ, R80.H0_H0 ;  /* 0x20000050ff4f7230 */ /* 0x000fe20000004100 */
[----:B------:R-:W-:Y:S01]  /*5240*/  SHF.R.U32.HI R80, RZ, 0x10, R73 ;  /* 0x00000010ff507819 */ /* 0x000fe20000011649 */
[--C-:B------:R-:W-:Y:S01]  /*5250*/  HADD2.F32 R76, -RZ, R72.reuse.H1_H1 ;  /* 0x30000048ff4c7230 */ /* 0x100fe20000004100 */
[----:B------:R-:W-:Y:S01]  /*5260*/  F2FP.SATFINITE.E4M3.F32.PACK_AB_MERGE_C R70, R77, R70, R82 ;  /* 0x000000464d46723e */ /* 0x000fe20004807052 */
[----:B------:R-:W-:Y:S01]  /*5270*/  HADD2.F32 R72, -RZ, R72.H0_H0 ;  /* 0x20000048ff487230 */ /* 0x000fe20000004100 */
[----:B------:R-:W-:Y:S01]  /*5280*/  SHF.R.U32.HI R82, RZ, 0x8, R71 ;  /* 0x00000008ff527819 */ /* 0x000fe20000011647 */
[----:B------:R-:W-:Y:S01]  /*5290*/  HADD2.F32 R81, -RZ, R78.H0_H0 ;  /* 0x2000004eff517230 */ /* 0x000fe20000004100 */
[----:B------:R-:W-:Y:S01]  /*52a0*/  SHF.R.U32.HI R78, RZ, 0x8, R73 ;  /* 0x00000008ff4e7819 */ /* 0x000fe20000011649 */
[-C--:B------:R-:W-:Y:S01]  /*52b0*/  FMUL.FTZ R83, R76, R79.reuse ;  /* 0x0000004f4c537220 */ /* 0x080fe20000410000 */
[----:B------:R-:W-:Y:S01]  /*52c0*/  FMUL.FTZ R85, R72, R79 ;  /* 0x0000004f48557220 */ /* 0x000fe20000410000 */
[----:B------:R-:W-:-:S02]  /*52d0*/  LOP3.LUT R77, R73, 0xff0000ff, RZ, 0xc0, !PT ;  /* 0xff0000ff494d7812 */ /* 0x000fc400078ec0ff */
[-C--:B------:R-:W-:Y:S01]  /*52e0*/  FFMA.FTZ R79, R72, R81.reuse, -R83 ;  /* 0x00000051484f7223 */ /* 0x080fe20000010853 */
[----:B------:R-:W-:Y:S02]  /*52f0*/  IMAD.SHL.U32 R78, R78, 0x100, RZ ;  /* 0x000001004e4e7824 */ /* 0x000fe400078e00ff */
[----:B------:R-:W-:Y:S01]  /*5300*/  FFMA.FTZ R72, R76, R81, R85 ;  /* 0x000000514c487223 */ /* 0x000fe20000010055 */
[----:B------:R-:W-:Y:S02]  /*5310*/  LOP3.LUT R76, R71, 0xff0000ff, RZ, 0xc0, !PT ;  /* 0xff0000ff474c7812 */ /* 0x000fe400078ec0ff */
[----:B------:R-:W-:Y:S01]  /*5320*/  SHF.R.U32.HI R81, RZ, 0x10, R71 ;  /* 0x00000010ff517819 */ /* 0x000fe20000011647 */
[----:B------:R-:W-:Y:S01]  /*5330*/  IMAD.SHL.U32 R71, R82, 0x100, RZ ;  /* 0x0000010052477824 */ /* 0x000fe200078e00ff */
[----:B------:R-:W-:Y:S02]  /*5340*/  LOP3.LUT R73, R77, 0xff00, R78, 0xf8, !PT ;  /* 0x0000ff004d497812 */ /* 0x000fe400078ef84e */
[----:B------:R-:W-:Y:S01]  /*5350*/  SHF.L.U32 R78, R80, 0x10, RZ ;  /* 0x00000010504e7819 */ /* 0x000fe200000006ff */
[----:B------:R-:W-:Y:S01]  /*5360*/  IMAD.MOV.U32 R80, RZ, RZ, R15 ;  /* 0x000000ffff507224 */ /* 0x000fe200078e000f */
[----:B------:R-:W-:Y:S01]  /*5370*/  LOP3.LUT R71, R76, 0xff00, R71, 0xf8, !PT ;  /* 0x0000ff004c477812 */ /* 0x000fe200078ef847 */
[----:B------:R-:W-:Y:S01]  /*5380*/  IMAD.U32 R76, R81, 0x10000, RZ ;  /* 0x00010000514c7824 */ /* 0x000fe200078e00ff */
[----:B------:R-:W-:-:S02]  /*5390*/  LOP3.LUT R73, R73, 0xff0000, R78, 0xf8, !PT ;  /* 0x00ff000049497812 */ /* 0x000fc400078ef84e */
[-C--:B------:R-:W-:Y:S02]  /*53a0*/  F2FP.F16.E4M3.UNPACK_B R15, R80.reuse ;  /* 0x00000050ff0f723e */ /* 0x080fe400020006ff */
[----:B------:R-:W-:Y:S02]  /*53b0*/  LOP3.LUT R71, R71, 0xff0000, R76, 0xf8, !PT ;  /* 0x00ff000047477812 */ /* 0x000fe400078ef84c */
[----:B------:R-:W-:Y:S01]  /*53c0*/  F2FP.F16.E4M3.UNPACK_B R78, R73.H1 ;  /* 0x00000049ff4e723e */ /* 0x000fe200030006ff */
[--C-:B------:R-:W-:Y:S01]  /*53d0*/  HADD2.F32 R81, -RZ, R15.reuse.H1_H1 ;  /* 0x3000000fff517230 */ /* 0x100fe20000004100 */
[-C--:B------:R-:W-:Y:S01]  /*53e0*/  F2FP.F16.E4M3.UNPACK_B R77, R71.reuse.H1 ;  /* 0x00000047ff4d723e */ /* 0x080fe200030006ff */
[----:B------:R-:W-:Y:S01]  /*53f0*/  HADD2.F32 R15, -RZ, R15.H0_H0 ;  /* 0x2000000fff0f7230 */ /* 0x000fe20000004100 */
[----:B------:R-:W-:Y:S01]  /*5400*/  F2FP.F16.E4M3.UNPACK_B R80, R80.H1 ;  /* 0x00000050ff50723e */ /* 0x000fe200030006ff */
[--C-:B------:R-:W-:Y:S01]  /*5410*/  HADD2.F32 R76, -RZ, R78.reuse.H0_H0 ;  /* 0x2000004eff4c7230 */ /* 0x100fe20000004100 */
[----:B------:R-:W-:Y:S01]  /*5420*/  F2FP.F16.E4M3.UNPACK_B R71, R71 ;  /* 0x00000047ff47723e */ /* 0x000fe200020006ff */
[----:B------:R-:W-:Y:S01]  /*5430*/  HADD2.F32 R82, -RZ, R77.H0_H0 ;  /* 0x2000004dff527230 */ /* 0x000fe20000004100 */
[----:B------:R-:W-:Y:S01]  /*5440*/  F2FP.SATFINITE.E4M3.F32.PACK_AB_MERGE_C R12, R13, R12, RZ ;  /* 0x0000000c0d0c723e */ /* 0x000fe200048070ff */
[----:B------:R-:W-:-:S02]  /*5450*/  HADD2.F32 R83, -RZ, R78.H1_H1 ;  /* 0x3000004eff537230 */ /* 0x000fc40000004100 */
[-C--:B------:R-:W-:Y:S01]  /*5460*/  FMUL.FTZ R84, R81, R76.reuse ;  /* 0x0000004c51547220 */ /* 0x080fe20000410000 */
[C---:B------:R-:W-:Y:S01]  /*5470*/  FMUL.FTZ R154, R15.reuse, R76 ;  /* 0x0000004c0f9a7220 */ /* 0x040fe20000410000 */
[--C-:B------:R-:W-:Y:S01]  /*5480*/  HADD2.F32 R78, -RZ, R80.reuse.H1_H1 ;  /* 0x30000050ff4e7230 */ /* 0x100fe20000004100 */
[----:B------:R-:W-:Y:S01]  /*5490*/  F2FP.SATFINITE.E4M3.F32.PACK_AB_MERGE_C R12, R72, R79, R12 ;  /* 0x0000004f480c723e */ /* 0x000fe2000480700c */
[----:B------:R-:W-:Y:S02]  /*54a0*/  HADD2.F32 R80, -RZ, R80.H0_H0 ;  /* 0x20000050ff507230 */ /* 0x000fe40000004100 */
[-C--:B------:R-:W-:Y:S01]  /*54b0*/  FFMA.FTZ R76, R15, R82.reuse, -R84 ;  /* 0x000000520f4c7223 */ /* 0x080fe20000010854 */
[----:B------:R-:W-:Y:S01]  /*54c0*/  FFMA.FTZ R15, R81, R82, R154 ;  /* 0x00000052510f7223 */ /* 0x000fe2000001009a */
[----:B------:R-:W-:Y:S02]  /*54d0*/  HADD2.F32 R81, -RZ, R77.H1_H1 ;  /* 0x3000004dff517230 */ /* 0x000fe40000004100 */
[-C--:B------:R-:W-:Y:S01]  /*54e0*/  FMUL.FTZ R77, R78, R83.reuse ;  /* 0x000000534e4d7220 */ /* 0x080fe20000410000 */
[----:B------:R-:W-:Y:S01]  /*54f0*/  FMUL.FTZ R83, R80, R83 ;  /* 0x0000005350537220 */ /* 0x000fe20000410000 */
[----:B------:R-:W-:-:S02]  /*5500*/  HADD2.F32 R82, -RZ, R71.H1_H1 ;  /* 0x30000047ff527230 */ /* 0x000fc40000004100 */
[-C--:B------:R-:W-:Y:S01]  /*5510*/  FFMA.FTZ R77, R80, R81.reuse, -R77 ;  /* 0x00000051504d7223 */ /* 0x080fe2000001084d */
[----:B------:R-:W-:Y:S01]  /*5520*/  FFMA.FTZ R78, R78, R81, R83 ;  /* 0x000000514e4e7223 */ /* 0x000fe20000010053 */
[----:B------:R-:W-:Y:S01]  /*5530*/  F2FP.F16.E4M3.UNPACK_B R81, R73 ;  /* 0x00000049ff51723e */ /* 0x000fe200020006ff */
[----:B------:R-:W-:Y:S01]  /*5540*/  HADD2.F32 R71, -RZ, R71.H0_H0 ;  /* 0x20000047ff477230 */ /* 0x000fe20000004100 */
[-C--:B------:R-:W-:Y:S01]  /*5550*/  F2FP.F16.E4M3.UNPACK_B R73, R14.reuse.H1 ;  /* 0x0000000eff49723e */ /* 0x080fe200030006ff */
[----:B------:R-:W-:Y:S01]  /*5560*/  IMAD.MOV.U32 R13, RZ, RZ, R70 ;  /* 0x000000ffff0d7224 */ /* 0x000fe200078e0046 */
[----:B------:R-:W-:Y:S01]  /*5570*/  F2FP.F16.E4M3.UNPACK_B R14, R14 ;  /* 0x0000000eff0e723e */ /* 0x000fe200020006ff */
[----:B------:R-:W-:Y:S01]  /*5580*/  HADD2.F32 R83, -RZ, R81.H1_H1 ;  /* 0x30000051ff537230 */ /* 0x000fe20000004100 */
[----:B------:R-:W-:Y:S01]  /*5590*/  F2FP.SATFINITE.E4M3.F32.PACK_AB_MERGE_C R77, R78, R77, RZ ;  /* 0x0000004d4e4d723e */ /* 0x000fe200048070ff */
[--C-:B------:R-:W-:Y:S02]  /*55a0*/  HADD2.F32 R80, -RZ, R73.reuse.H1_H1 ;  /* 0x30000049ff507230 */ /* 0x100fe40000004100 */
[----:B------:R-:W-:Y:S01]  /*55b0*/  HADD2.F32 R73, -RZ, R73.H0_H0 ;  /* 0x20000049ff497230 */ /* 0x000fe20000004100 */
[----:B------:R-:W-:-:S02]  /*55c0*/  F2FP.SATFINITE.E4M3.F32.PACK_AB_MERGE_C R15, R15, R76, R77 ;  /* 0x0000004c0f0f723e */ /* 0x000fc4000480704d */
[CC--:B------:R-:W-:Y:S02]  /*55d0*/  FMUL.FTZ R84, R80.reuse, R83.reuse ;  /* 0x0000005350547220 */ /* 0x0c0fe40000410000 */
[C---:B------:R-:W-:Y:S02]  /*55e0*/  FMUL.FTZ R83, R73.reuse, R83 ;  /* 0x0000005349537220 */ /* 0x040fe40000410000 */
[-C--:B------:R-:W-:Y:S02]  /*55f0*/  FFMA.FTZ R73, R73, R82.reuse, -R84 ;  /* 0x0000005249497223 */ /* 0x080fe40000010854 */
[----:B------:R-:W-:Y:S01]  /*5600*/  FFMA.FTZ R80, R80, R82, R83 ;  /* 0x0000005250507223 */ /* 0x000fe20000010053 */
[----:B------:R-:W-:Y:S02]  /*5610*/  HADD2.F32 R82, -RZ, R81.H0_H0 ;  /* 0x20000051ff527230 */ /* 0x000fe40000004100 */
[--C-:B------:R-:W-:Y:S02]  /*5620*/  HADD2.F32 R81, -RZ, R14.reuse.H1_H1 ;  /* 0x3000000eff517230 */ /* 0x100fe40000004100 */
[----:B------:R-:W-:Y:S01]  /*5630*/  HADD2.F32 R14, -RZ, R14.H0_H0 ;  /* 0x2000000eff0e7230 */ /* 0x000fe20000004100 */
[----:B------:R-:W-:-:S02]  /*5640*/  F2FP.SATFINITE.E4M3.F32.PACK_AB_MERGE_C R73, R80, R73, RZ ;  /* 0x000000495049723e */ /* 0x000fc400048070ff */
[CC--:B------:R-:W-:Y:S02]  /*5650*/  FMUL.FTZ R83, R81.reuse, R82.reuse ;  /* 0x0000005251537220 */ /* 0x0c0fe40000410000 */
[C---:B------:R-:W-:Y:S02]  /*5660*/  FMUL.FTZ R82, R14.reuse, R82 ;  /* 0x000000520e527220 */ /* 0x040fe40000410000 */
[-C--:B------:R-:W-:Y:S02]  /*5670*/  FFMA.FTZ R83, R14, R71.reuse, -R83 ;  /* 0x000000470e537223 */ /* 0x080fe40000010853 */
[----:B------:R-:W-:-:S05]  /*5680*/  FFMA.FTZ R82, R81, R71, R82 ;  /* 0x0000004751527223 */ /* 0x000fca0000010052 */
[----:B------:R-:W-:-:S07]  /*5690*/  F2FP.SATFINITE.E4M3.F32.PACK_AB_MERGE_C R14, R82, R83, R73 ;  /* 0x00000053520e723e */ /* 0x000fce0004807049 */
.L_x_462:
[----:B------:R-:W-:Y:S05]  /*56a0*/  BSYNC B3 ;  /* 0x0000000000037941 */ /* 0x000fea0003800000 */
.L_x_461:
[----:B0-----:R0:W-:Y:S02]  /*56b0*/  ST.E.128 desc[UR50][R74.64], R12 ;  /* 0x0000000c4a007985 */ /* 0x0011e4000c101d32 */
.L_x_460:
[----:B------:R-:W-:Y:S05]  /*56c0*/  BSYNC B2 ;  /* 0x0000000000027941 */ /* 0x000fea0003800000 */
.L_x_459:
        /* <DEDUP_REMOVED lines=9> */
[----:B0-----:R-:W-:Y:S02]  /*5760*/  MOV R68, R13 ;  /* 0x0000000d00447202 */ /* 0x001fe40000000f00 */
[----:B------:R-:W-:Y:S02]  /*5770*/  F2FP.F16.E4M3.UNPACK_B R73, R153.H1 ;  /* 0x00000099ff49723e */ /* 0x000fe400030006ff */
[-C--:B------:R-:W-:Y:S02]  /*5780*/  F2FP.F16.E4M3.UNPACK_B R13, R68.reuse ;  /* 0x00000044ff0d723e */ /* 0x080fe400020006ff */
[----:B------:R-:W-:Y:S01]  /*5790*/  F2FP.F16.E4M3.UNPACK_B R74, R149.H1 ;  /* 0x00000095ff4a723e */ /* 0x000fe200030006ff */
[----:B------:R-:W-:Y:S01]  /*57a0*/  HADD2.F32 R75, -RZ, R73.H0_H0 ;  /* 0x20000049ff4b7230 */ /* 0x000fe20000004100 */
[----:B------:R-:W-:Y:S01]  /*57b0*/  F2FP.F16.E4M3.UNPACK_B R68, R68.H1 ;  /* 0x00000044ff44723e */ /* 0x000fe200030006ff */
[--C-:B------:R-:W-:Y:S01]  /*57c0*/  HADD2.F32 R66, -RZ, R13.reuse.H1_H1 ;  /* 0x3000000dff427230 */ /* 0x100fe20000004100 */
[----:B------:R-:W-:Y:S01]  /*57d0*/  F2FP.F16.E4M3.UNPACK_B R77, R153 ;  /* 0x00000099ff4d723e */ /* 0x000fe200020006ff */
[----:B------:R-:W-:Y:S01]  /*57e0*/  HADD2.F32 R13, -RZ, R13.H0_H0 ;  /* 0x2000000dff0d7230 */ /* 0x000fe20000004100 */
[----:B------:R-:W-:Y:S01]  /*57f0*/  SHF.R.U32.HI R80, RZ, 0x8, R67 ;  /* 0x00000008ff507819 */ /* 0x000fe20000011643 */
[----:B------:R-:W-:-:S02]  /*5800*/  HADD2.F32 R72, -RZ, R74.H0_H0 ;  /* 0x2000004aff487230 */ /* 0x000fc40000004100 */
[CC--:B------:R-:W-:Y:S01]  /*5810*/  FMUL.FTZ R76, R66.reuse, R75.reuse ;  /* 0x0000004b424c7220 */ /* 0x0c0fe20000410000 */
[----:B------:R-:W-:Y:S02]  /*5820*/  HADD2.F32 R74, -RZ, R74.H1_H1 ;  /* 0x3000004aff4a7230 */ /* 0x000fe40000004100 */
[C---:B------:R-:W-:Y:S01]  /*5830*/  FMUL.FTZ R75, R13.reuse, R75 ;  /* 0x0000004b0d4b7220 */ /* 0x040fe20000410000 */
[----:B------:R-:W-:Y:S02]  /*5840*/  HADD2.F32 R78, -RZ, R77.H1_H1 ;  /* 0x3000004dff4e7230 */ /* 0x000fe40000004100 */
[-C--:B------:R-:W-:Y:S01]  /*5850*/  FFMA.FTZ R13, R13, R72.reuse, -R76 ;  /* 0x000000480d0d7223 */ /* 0x080fe2000001084c */
[----:B------:R-:W-:Y:S01]  /*5860*/  SHF.R.U32.HI R81, RZ, 0x10, R67 ;  /* 0x00000010ff517819 */ /* 0x000fe20000011643 */
[----:B------:R-:W-:Y:S01]  /*5870*/  FFMA.FTZ R66, R66, R72, R75 ;  /* 0x0000004842427223 */ /* 0x000fe2000001004b */
[----:B------:R-:W-:Y:S02]  /*5880*/  IMAD.MOV.U32 R72, RZ, RZ, R12 ;  /* 0x000000ffff487224 */ /* 0x000fe400078e000c */
[----:B------:R-:W-:-:S02]  /*5890*/  HADD2.F32 R12, -RZ, R73.H1_H1 ;  /* 0x30000049ff0c7230 */ /* 0x000fc40000004100 */
[--C-:B------:R-:W-:Y:S02]  /*58a0*/  HADD2.F32 R73, -RZ, R68.reuse.H1_H1 ;  /* 0x30000044ff497230 */ /* 0x100fe40000004100 */
[----:B------:R-:W-:-:S03]  /*58b0*/  HADD2.F32 R68, -RZ, R68.H0_H0 ;  /* 0x20000044ff447230 */ /* 0x000fc60000004100 */
[CC--:B------:R-:W-:Y:S02]  /*58c0*/  FMUL.FTZ R75, R73.reuse, R12.reuse ;  /* 0x0000000c494b7220 */ /* 0x0c0fe40000410000 */
[C---:B------:R-:W-:Y:S02]  /*58d0*/  FMUL.FTZ R76, R68.reuse, R12 ;  /* 0x0000000c444c7220 */ /* 0x040fe40000410000 */
[----:B------:R-:W-:Y:S01]  /*58e0*/  FFMA.FTZ R12, R68, R74, -R75 ;  /* 0x0000004a440c7223 */ /* 0x000fe2000001084b */
[----:B------:R-:W-:Y:S01]  /*58f0*/  F2FP.F16.E4M3.UNPACK_B R68, R72.H1 ;  /* 0x00000048ff44723e */ /* 0x000fe200030006ff */
[----:B------:R-:W-:Y:S01]  /*5900*/  FFMA.FTZ R73, R73, R74, R76 ;  /* 0x0000004a49497223 */ /* 0x000fe2000001004c */
[----:B------:R-:W-:Y:S02]  /*5910*/  F2FP.F16.E4M3.UNPACK_B R74, R149 ;  /* 0x00000095ff4a723e */ /* 0x000fe400020006ff */
[----:B------:R-:W-:Y:S01]  /*5920*/  F2FP.F16.E4M3.UNPACK_B R72, R72 ;  /* 0x00000048ff48723e */ /* 0x000fe200020006ff */
[--C-:B------:R-:W-:Y:S01]  /*5930*/  HADD2.F32 R75, -RZ, R68.reuse.H1_H1 ;  /* 0x30000044ff4b7230 */ /* 0x100fe20000004100 */
[----:B------:R-:W-:Y:S01]  /*5940*/  F2FP.SATFINITE.E4M3.F32.PACK_AB_MERGE_C R12, R73, R12, RZ ;  /* 0x0000000c490c723e */ /* 0x000fe200048070ff */
[----:B------:R-:W-:-:S02]  /*5950*/  HADD2.F32 R68, -RZ, R68.H0_H0 ;  /* 0x20000044ff447230 */ /* 0x000fc40000004100 */
[--C-:B------:R-:W-:Y:S02]  /*5960*/  HADD2.F32 R76, -RZ, R74.reuse.H1_H1 ;  /* 0x3000004aff4c7230 */ /* 0x100fe40000004100 */
[CC--:B------:R-:W-:Y:S01]  /*5970*/  FMUL.FTZ R79, R75.reuse, R78.reuse ;  /* 0x0000004e4b4f7220 */ /* 0x0c0fe20000410000 */
[----:B------:R-:W-:Y:S02]  /*5980*/  HADD2.F32 R74, -RZ, R74.H0_H0 ;  /* 0x2000004aff4a7230 */ /* 0x000fe40000004100 */
[----:B------:R-:W-:Y:S01]  /*5990*/  FMUL.FTZ R78, R68, R78 ;  /* 0x0000004e444e7220 */ /* 0x000fe20000410000 */
[----:B------:R-:W-:Y:S01]  /*59a0*/  F2FP.SATFINITE.E4M3.F32.PACK_AB_MERGE_C R13, R66, R13, R12 ;  /* 0x0000000d420d723e */ /* 0x000fe2000480700c */
[-C--:B------:R-:W-:Y:S02]  /*59b0*/  FFMA.FTZ R68, R68, R76.reuse, -R79 ;  /* 0x0000004c44447223 */ /* 0x080fe4000001084f */
[----:B------:R-:W-:Y:S01]  /*59c0*/  FFMA.FTZ R75, R75, R76, R78 ;  /* 0x0000004c4b4b7223 */ /* 0x000fe2000001004e */
[----:B------:R-:W-:Y:S01]  /*59d0*/  HADD2.F32 R76, -RZ, R77.H0_H0 ;  /* 0x2000004dff4c7230 */ /* 0x000fe20000004100 */
[----:B------:R-:W-:Y:S01]  /*59e0*/  SHF.R.U32.HI R78, RZ, 0x8, R69 ;  /* 0x00000008ff4e7819 */ /* 0x000fe20000011645 */
[----:B------:R-:W-:-:S02]  /*59f0*/  HADD2.F32 R77, -RZ, R72.H1_H1 ;  /* 0x30000048ff4d7230 */ /* 0x000fc40000004100 */
[----:B------:R-:W-:Y:S01]  /*5a00*/  HADD2.F32 R72, -RZ, R72.H0_H0 ;  /* 0x20000048ff487230 */ /* 0x000fe20000004100 */
[----:B------:R-:W-:Y:S02]  /*5a10*/  F2FP.SATFINITE.E4M3.F32.PACK_AB_MERGE_C R68, R75, R68, RZ ;  /* 0x000000444b44723e */ /* 0x000fe400048070ff */
[CC--:B------:R-:W-:Y:S02]  /*5a20*/  FMUL.FTZ R79, R77.reuse, R76.reuse ;  /* 0x0000004c4d4f7220 */ /* 0x0c0fe40000410000 */
[C---:B------:R-:W-:Y:S02]  /*5a30*/  FMUL.FTZ R76, R72.reuse, R76 ;  /* 0x0000004c484c7220 */ /* 0x040fe40000410000 */
[-C--:B------:R-:W-:Y:S01]  /*5a40*/  FFMA.FTZ R72, R72, R74.reuse, -R79 ;  /* 0x0000004a48487223 */ /* 0x080fe2000001084f */
[----:B------:R-:W-:Y:S01]  /*5a50*/  SHF.R.U32.HI R79, RZ, 0x10, R69 ;  /* 0x00000010ff4f7819 */ /* 0x000fe20000011645 */
[----:B------:R-:W-:Y:S01]  /*5a60*/  FFMA.FTZ R77, R77, R74, R76 ;  /* 0x0000004a4d4d7223 */ /* 0x000fe2000001004c */
[----:B------:R-:W-:Y:S01]  /*5a70*/  LOP3.LUT R76, R69, 0xff0000ff, RZ, 0xc0, !PT ;  /* 0xff0000ff454c7812 */ /* 0x000fe200078ec0ff */
[----:B------:R-:W-:Y:S01]  /*5a80*/  IMAD.SHL.U32 R69, R78, 0x100, RZ ;  /* 0x000001004e457824 */ /* 0x000fe200078e00ff */
[----:B------:R-:W-:Y:S01]  /*5a90*/  LOP3.LUT R74, R67, 0xff0000ff, RZ, 0xc0, !PT ;  /* 0xff0000ff434a7812 */ /* 0x000fe200078ec0ff */
[----:B------:R-:W-:Y:S01]  /*5aa0*/  IMAD.SHL.U32 R67, R80, 0x100, RZ ;  /* 0x0000010050437824 */ /* 0x000fe200078e00ff */
[----:B------:R-:W-:-:S02]  /*5ab0*/  F2FP.SATFINITE.E4M3.F32.PACK_AB_MERGE_C R12, R77, R72, R68 ;  /* 0x000000484d0c723e */ /* 0x000fc40004807044 */
[----:B------:R-:W-:Y:S01]  /*5ac0*/  LOP3.LUT R69, R76, 0xff00, R69, 0xf8, !PT ;  /* 0x0000ff004c457812 */ /* 0x000fe200078ef845 */
[----:B------:R-:W-:Y:S01]  /*5ad0*/  IMAD.U32 R76, R79, 0x10000, RZ ;  /* 0x000100004f4c7824 */ /* 0x000fe200078e00ff */
[----:B------:R-:W-:Y:S02]  /*5ae0*/  LOP3.LUT R74, R74, 0xff00, R67, 0xf8, !PT ;  /* 0x0000ff004a4a7812 */ /* 0x000fe400078ef843 */
[----:B------:R-:W-:Y:S02]  /*5af0*/  SHF.L.U32 R67, R81, 0x10, RZ ;  /* 0x0000001051437819 */ /* 0x000fe400000006ff */
[----:B------:R-:W-:Y:S01]  /*5b00*/  LOP3.LUT R76, R69, 0xff0000, R76, 0xf8, !PT ;  /* 0x00ff0000454c7812 */ /* 0x000fe200078ef84c */
[----:B------:R-:W-:Y:S01]  /*5b10*/  IMAD.MOV.U32 R69, RZ, RZ, R15 ;  /* 0x000000ffff457224 */ /* 0x000fe200078e000f */
[----:B------:R-:W-:Y:S02]  /*5b20*/  LOP3.LUT R67, R74, 0xff0000, R67, 0xf8, !PT ;  /* 0x00ff00004a437812 */ /* 0x000fe400078ef843 */
[----:B------:R-:W-:-:S02]  /*5b30*/  F2FP.F16.E4M3.UNPACK_B R80, R76.H1 ;  /* 0x0000004cff50723e */ /* 0x000fc400030006ff */
[----:B------:R-:W-:Y:S02]  /*5b40*/  F2FP.F16.E4M3.UNPACK_B R15, R69 ;  /* 0x00000045ff0f723e */ /* 0x000fe400020006ff */
[----:B------:R-:W-:Y:S01]  /*5b50*/  F2FP.F16.E4M3.UNPACK_B R78, R67.H1 ;  /* 0x00000043ff4e723e */ /* 0x000fe200030006ff */
[----:B------:R-:W-:Y:S02]  /*5b60*/  HADD2.F32 R81, -RZ, R80.H0_H0 ;  /* 0x20000050ff517230 */ /* 0x000fe40000004100 */
[--C-:B------:R-:W-:Y:S02]  /*5b70*/  HADD2.F32 R74, -RZ, R15.reuse.H1_H1 ;  /* 0x3000000fff4a7230 */ /* 0x100fe40000004100 */
[----:B------:R-:W-:Y:S02]  /*5b80*/  HADD2.F32 R15, -RZ, R15.H0_H0 ;  /* 0x2000000fff0f7230 */ /* 0x000fe40000004100 */
[--C-:B------:R-:W-:Y:S02]  /*5b90*/  HADD2.F32 R79, -RZ, R78.reuse.H0_H0 ;  /* 0x2000004eff4f7230 */ /* 0x100fe40000004100 */
[----:B------:R-:W-:Y:S01]  /*5ba0*/  FMUL.FTZ R82, R74, R81 ;  /* 0x000000514a527220 */ /* 0x000fe20000410000 */
[----:B------:R-:W-:-:S02]  /*5bb0*/  HADD2.F32 R78, -RZ, R78.H1_H1 ;  /* 0x3000004eff4e7230 */ /* 0x000fc40000004100 */
[C---:B------:R-:W-:Y:S01]  /*5bc0*/  FMUL.FTZ R81, R15.reuse, R81 ;  /* 0x000000510f517220 */ /* 0x040fe20000410000 */
[----:B------:R-:W-:-:S03]  /*5bd0*/  FFMA.FTZ R15, R15, R79, -R82 ;  /* 0x0000004f0f0f7223 */ /* 0x000fc60000010852 */
[----:B------:R-:W-:Y:S01]  /*5be0*/  FFMA.FTZ R74, R74, R79, R81 ;  /* 0x0000004f4a4a7223 */ /* 0x000fe20000010051 */
[----:B------:R-:W-:Y:S01]  /*5bf0*/  F2FP.F16.E4M3.UNPACK_B R79, R69.H1 ;  /* 0x00000045ff4f723e */ /* 0x000fe200030006ff */
[----:B------:R-:W-:Y:S02]  /*5c00*/  IMAD.MOV.U32 R69, RZ, RZ, R14 ;  /* 0x000000ffff457224 */ /* 0x000fe400078e000e */
[----:B------:R-:W-:Y:S02]  /*5c10*/  HADD2.F32 R14, -RZ, R80.H1_H1 ;  /* 0x30000050ff0e7230 */ /* 0x000fe40000004100 */
[--C-:B------:R-:W-:Y:S02]  /*5c20*/  HADD2.F32 R80, -RZ, R79.reuse.H1_H1 ;  /* 0x3000004fff507230 */ /* 0x100fe40000004100 */
[----:B------:R-:W-:-:S03]  /*5c30*/  HADD2.F32 R79, -RZ, R79.H0_H0 ;  /* 0x2000004fff4f7230 */ /* 0x000fc60000004100 */
[CC--:B------:R-:W-:Y:S02]  /*5c40*/  FMUL.FTZ R82, R80.reuse, R14.reuse ;  /* 0x0000000e50527220 */ /* 0x0c0fe40000410000 */
[C---:B------:R-:W-:Y:S02]  /*5c50*/  FMUL.FTZ R81, R79.reuse, R14 ;  /* 0x0000000e4f517220 */ /* 0x040fe40000410000 */
[----:B------:R-:W-:Y:S01]  /*5c60*/  FFMA.FTZ R14, R79, R78, -R82 ;  /* 0x0000004e4f0e7223 */ /* 0x000fe20000010852 */
[----:B------:R-:W-:Y:S01]  /*5c70*/  F2FP.F16.E4M3.UNPACK_B R82, R76 ;  /* 0x0000004cff52723e */ /* 0x000fe200020006ff */
[----:B------:R-:W-:Y:S01]  /*5c80*/  FFMA.FTZ R79, R80, R78, R81 ;  /* 0x0000004e504f7223 */ /* 0x000fe20000010051 */
[----:B------:R-:W-:Y:S02]  /*5c90*/  F2FP.F16.E4M3.UNPACK_B R76, R69.H1 ;  /* 0x00000045ff4c723e */ /* 0x000fe400030006ff */
[----:B------:R-:W-:Y:S01]  /*5ca0*/  F2FP.F16.E4M3.UNPACK_B R80, R67 ;  /* 0x00000043ff50723e */ /* 0x000fe200020006ff */
[----:B------:R-:W-:Y:S01]  /*5cb0*/  HADD2.F32 R67, -RZ, R82.H1_H1 ;  /* 0x30000052ff437230 */ /* 0x000fe20000004100 */
[----:B------:R-:W-:Y:S01]  /*5cc0*/  F2FP.F16.E4M3.UNPACK_B R69, R69 ;  /* 0x00000045ff45723e */ /* 0x000fe200020006ff */
[--C-:B------:R-:W-:Y:S01]  /*5cd0*/  HADD2.F32 R78, -RZ, R76.reuse.H1_H1 ;  /* 0x3000004cff4e7230 */ /* 0x100fe20000004100 */
[----:B------:R-:W-:Y:S01]  /*5ce0*/  F2FP.SATFINITE.E4M3.F32.PACK_AB_MERGE_C R79, R79, R14, RZ ;  /* 0x0000000e4f4f723e */ /* 0x000fe200048070ff */
[----:B------:R-:W-:-:S02]  /*5cf0*/  HADD2.F32 R76, -RZ, R76.H0_H0 ;  /* 0x2000004cff4c7230 */ /* 0x000fc40000004100 */
[----:B------:R-:W-:Y:S02]  /*5d00*/  HADD2.F32 R81, -RZ, R80.H1_H1 ;  /* 0x30000050ff517230 */ /* 0x000fe40000004100 */
[-C--:B------:R-:W-:Y:S01]  /*5d10*/  FMUL.FTZ R83, R78, R67.reuse ;  /* 0x000000434e537220 */ /* 0x080fe20000410000 */
[----:B------:R-:W-:Y:S02]  /*5d20*/  HADD2.F32 R82, -RZ, R82.H0_H0 ;  /* 0x20000052ff527230 */ /* 0x000fe40000004100 */
[C---:B------:R-:W-:Y:S01]  /*5d30*/  FMUL.FTZ R85, R76.reuse, R67 ;  /* 0x000000434c557220 */ /* 0x040fe20000410000 */
[----:B------:R-:W-:Y:S02]  /*5d40*/  HADD2.F32 R80, -RZ, R80.H0_H0 ;  /* 0x20000050ff507230 */ /* 0x000fe40000004100 */
[-C--:B------:R-:W-:Y:S01]  /*5d50*/  FFMA.FTZ R67, R76, R81.reuse, -R83 ;  /* 0x000000514c437223 */ /* 0x080fe20000010853 */
[--C-:B------:R-:W-:Y:S02]  /*5d60*/  HADD2.F32 R76, -RZ, R69.reuse.H1_H1 ;  /* 0x30000045ff4c7230 */ /* 0x100fe40000004100 */
[----:B------:R-:W-:Y:S01]  /*5d70*/  FFMA.FTZ R84, R78, R81, R85 ;  /* 0x000000514e547223 */ /* 0x000fe20000010055 */
[----:B------:R-:W-:Y:S01]  /*5d80*/  HADD2.F32 R69, -RZ, R69.H0_H0 ;  /* 0x20000045ff457230 */ /* 0x000fe20000004100 */
[----:B------:R-:W-:Y:S01]  /*5d90*/  F2FP.SATFINITE.E4M3.F32.PACK_AB_MERGE_C R15, R74, R15, R79 ;  /* 0x0000000f4a0f723e */ /* 0x000fe2000480704f */
[----:B------:R-:W-:-:S02]  /*5da0*/  FMUL.FTZ R78, R76, R82 ;  /* 0x000000524c4e7220 */ /* 0x000fc40000410000 */
[----:B------:R-:W-:Y:S01]  /*5db0*/  F2FP.SATFINITE.E4M3.F32.PACK_AB_MERGE_C R67, R84, R67, RZ ;  /* 0x000000435443723e */ /* 0x000fe200048070ff */
[C---:B------:R-:W-:Y:S01]  /*5dc0*/  FMUL.FTZ R81, R69.reuse, R82 ;  /* 0x0000005245517220 */ /* 0x040fe20000410000 */
[----:B------:R-:W-:-:S03]  /*5dd0*/  FFMA.FTZ R78, R69, R80, -R78 ;  /* 0x00000050454e7223 */ /* 0x000fc6000001084e */
[----:B------:R-:W-:-:S05]  /*5de0*/  FFMA.FTZ R81, R76, R80, R81 ;  /* 0x000000504c517223 */ /* 0x000fca0000010051 */
[----:B------:R-:W-:-:S07]  /*5df0*/  F2FP.SATFINITE.E4M3.F32.PACK_AB_MERGE_C R14, R81, R78, R67 ;  /* 0x0000004e510e723e */ /* 0x000fce0004807043 */
.L_x_466:
[----:B------:R-:W-:Y:S05]  /*5e00*/  BSYNC B3 ;  /* 0x0000000000037941 */ /* 0x000fea0003800000 */
.L_x_465:
[----:B0-----:R0:W-:Y:S02]  /*5e10*/  ST.E.128 desc[UR50][R70.64], R12 ;  /* 0x0000000c46007985 */ /* 0x0011e4000c101d32 */
.L_x_464:
[----:B------:R-:W-:Y:S05]  /*5e20*/  BSYNC B2 ;  /* 0x0000000000027941 */ /* 0x000fea0003800000 */
.L_x_463:
[----:B------:R-:W-:-:S13]  /*5e30*/  ISETP.NE.AND P2, PT, R33, RZ, PT ;  /* 0x000000ff2100720c */ /* 0x000fda0003f45270 */
[----:B------:R-:W-:Y:S05]  /*5e40*/  @!P2 BRA `(.L_x_446) ;  /* 0x0000000400c0a947 */ /* 0x000fea0003800000 */
[----:B0-----:R0:W0:Y:S01]  /*5e50*/  LDS.128 R12, [R36+0x1f400] ;  /* 0x01f40000240c7984 */ /* 0x0010220000000c00 */
[----:B----4-:R-:W-:Y:S01]  /*5e60*/  IADD3 R66, P2, R193, R11, RZ ;  /* 0x0000000bc1427210 */ /* 0x010fe20007f5e0ff */
[----:B------:R-:W-:Y:S03]  /*5e70*/  BSSY B2, `(.L_x_467) ;  /* 0x000006c000027945 */ /* 0x000fe60003800000 */
[----:B---3--:R-:W-:Y:S02]  /*5e80*/  IADD3.X R67, R151, R203, RZ, P2, !PT ;  /* 0x000000cb97437210 */ /* 0x008fe400017fe4ff */
[----:B------:R-:W-:-:S13]  /*5e90*/  ISETP.GE.AND P2, PT, R201, R117, PT ;  /* 0x00000075c900720c */ /* 0x000fda0003f46270 */
[----:B------:R-:W-:Y:S05]  /*5ea0*/  @P2 BRA `(.L_x_468) ;  /* 0x0000000400a02947 */ /* 0x000fea0003800000 */
[----:B------:R-:W-:Y:S02]  /*5eb0*/  SHF.R.U32.HI R11, RZ, 0x8, R63 ;  /* 0x00000008ff0b7819 */ /* 0x000fe4000001163f */
[--C-:B------:R-:W-:Y:S02]  /*5ec0*/  SHF.R.U32.HI R69, RZ, 0x8, R65.reuse ;  /* 0x00000008ff457819 */ /* 0x100fe40000011641 */
[----:B------:R-:W-:Y:S02]  /*5ed0*/  LOP3.LUT R64, R65, 0xff0000ff, RZ, 0xc0, !PT ;  /* 0xff0000ff41407812 */ /* 0x000fe400078ec0ff */
[----:B------:R-:W-:Y:S01]  /*5ee0*/  SHF.R.U32.HI R68, RZ, 0x10, R65 ;  /* 0x00000010ff447819 */ /* 0x000fe20000011641 */
[----:B------:R-:W-:Y:S01]  /*5ef0*/  IMAD.SHL.U32 R65, R11, 0x100, RZ ;  /* 0x000001000b417824 */ /* 0x000fe200078e00ff */
[----:B------:R-:W-:Y:S01]  /*5f00*/  LOP3.LUT R62, R63, 0xff0000ff, RZ, 0xc0, !PT ;  /* 0xff0000ff3f3e7812 */ /* 0x000fe200078ec0ff */
[----:B------:R-:W-:Y:S01]  /*5f10*/  IMAD.SHL.U32 R69, R69, 0x100, RZ ;  /* 0x0000010045457824 */ /* 0x000fe200078e00ff */
[----:B------:R-:W-:Y:S01]  /*5f20*/  SHF.R.U32.HI R70, RZ, 0x10, R63 ;  /* 0x00000010ff467819 */ /* 0x000fe2000001163f */
[----:B0-----:R-:W-:Y:S01]  /*5f30*/  IMAD.MOV.U32 R11, RZ, RZ, R13 ;  /* 0x000000ffff0b7224 */ /* 0x001fe200078e000d */
[----:B------:R-:W-:-:S02]  /*5f40*/  LOP3.LUT R13, R62, 0xff00, R65, 0xf8, !PT ;  /* 0x0000ff003e0d7812 */ /* 0x000fc400078ef841 */
[----:B------:R-:W-:Y:S01]  /*5f50*/  LOP3.LUT R64, R64, 0xff00, R69, 0xf8, !PT ;  /* 0x0000ff0040407812 */ /* 0x000fe200078ef845 */
[----:B------:R-:W-:Y:S01]  /*5f60*/  IMAD.U32 R62, R70, 0x10000, RZ ;  /* 0x00010000463e7824 */ /* 0x000fe200078e00ff */
[----:B------:R-:W-:Y:S01]  /*5f70*/  MOV R63, R12 ;  /* 0x0000000c003f7202 */ /* 0x000fe20000000f00 */
[----:B------:R-:W-:Y:S01]  /*5f80*/  IMAD.U32 R69, R68, 0x10000, RZ ;  /* 0x0001000044457824 */ /* 0x000fe200078e00ff */
[----:B------:R-:W-:Y:S02]  /*5f90*/  F2FP.F16.E4M3.UNPACK_B R65, R150.H1 ;  /* 0x00000096ff41723e */ /* 0x000fe400030006ff */
[----:B------:R-:W-:Y:S02]  /*5fa0*/  F2FP.F16.E4M3.UNPACK_B R12, R11 ;  /* 0x0000000bff0c723e */ /* 0x000fe400020006ff */
[----:B------:R-:W-:Y:S01]  /*5fb0*/  LOP3.LUT R13, R13, 0xff0000, R62, 0xf8, !PT ;  /* 0x00ff00000d0d7812 */ /* 0x000fe200078ef83e */
[--C-:B------:R-:W-:Y:S01]  /*5fc0*/  HADD2.F32 R73, -RZ, R65.reuse.H0_H0 ;  /* 0x20000041ff497230 */ /* 0x100fe20000004100 */
[----:B------:R-:W-:Y:S01]  /*5fd0*/  LOP3.LUT R62, R64, 0xff0000, R69, 0xf8, !PT ;  /* 0x00ff0000403e7812 */ /* 0x000fe200078ef845 */
[--C-:B------:R-:W-:Y:S01]  /*5fe0*/  HADD2.F32 R64, -RZ, R12.reuse.H1_H1 ;  /* 0x3000000cff407230 */ /* 0x100fe20000004100 */
[----:B------:R-:W-:Y:S01]  /*5ff0*/  F2FP.F16.E4M3.UNPACK_B R69, R145.H1 ;  /* 0x00000091ff45723e */ /* 0x000fe200030006ff */
[----:B------:R-:W-:Y:S01]  /*6000*/  HADD2.F32 R12, -RZ, R12.H0_H0 ;  /* 0x2000000cff0c7230 */ /* 0x000fe20000004100 */
[----:B------:R-:W-:Y:S01]  /*6010*/  F2FP.F16.E4M3.UNPACK_B R11, R11.H1 ;  /* 0x0000000bff0b723e */ /* 0x000fe200030006ff */
[----:B------:R-:W-:-:S02]  /*6020*/  HADD2.F32 R70, -RZ, R65.H1_H1 ;  /* 0x30000041ff467230 */ /* 0x000fc40000004100 */
[-C--:B------:R-:W-:Y:S01]  /*6030*/  FMUL.FTZ R75, R64, R73.reuse ;  /* 0x00000049404b7220 */ /* 0x080fe20000410000 */
[----:B------:R-:W-:Y:S02]  /*6040*/  HADD2.F32 R71, -RZ, R69.H0_H0 ;  /* 0x20000045ff477230 */ /* 0x000fe40000004100 */
[C---:B------:R-:W-:Y:S01]  /*6050*/  FMUL.FTZ R73, R12.reuse, R73 ;  /* 0x000000490c497220 */ /* 0x040fe20000410000 */
[--C-:B------:R-:W-:Y:S01]  /*6060*/  HADD2.F32 R68, -RZ, R11.reuse.H1_H1 ;  /* 0x3000000bff447230 */ /* 0x100fe20000004100 */
[----:B------:R-:W-:Y:S01]  /*6070*/  F2FP.F16.E4M3.UNPACK_B R150, R150 ;  /* 0x00000096ff96723e */ /* 0x000fe200020006ff */
[----:B------:R-:W-:Y:S02]  /*6080*/  HADD2.F32 R65, -RZ, R11.H0_H0 ;  /* 0x2000000bff417230 */ /* 0x000fe40000004100 */
[-C--:B------:R-:W-:Y:S01]  /*6090*/  FFMA.FTZ R11, R12, R71.reuse, -R75 ;  /* 0x000000470c0b7223 */ /* 0x080fe2000001084b */
[----:B------:R-:W-:Y:S02]  /*60a0*/  HADD2.F32 R69, -RZ, R69.H1_H1 ;  /* 0x30000045ff457230 */ /* 0x000fe40000004100 */
[----:B------:R-:W-:Y:S01]  /*60b0*/  FFMA.FTZ R12, R64, R71, R73 ;  /* 0x00000047400c7223 */ /* 0x000fe20000010049 */
[CC--:B------:R-:W-:Y:S01]  /*60c0*/  FMUL.FTZ R72, R68.reuse, R70.reuse ;  /* 0x0000004644487220 */ /* 0x0c0fe20000410000 */
[C---:B------:R-:W-:Y:S01]  /*60d0*/  FMUL.FTZ R75, R65.reuse, R70 ;  /* 0x00000046414b7220 */ /* 0x040fe20000410000 */
[-C--:B------:R-:W-:Y:S01]  /*60e0*/  F2FP.F16.E4M3.UNPACK_B R64, R63.reuse.H1 ;  /* 0x0000003fff40723e */ /* 0x080fe200030006ff */
[----:B------:R-:W-:Y:S01]  /*60f0*/  HADD2.F32 R70, -RZ, R150.H1_H1 ;  /* 0x30000096ff467230 */ /* 0x000fe20000004100 */
[----:B------:R-:W-:Y:S01]  /*6100*/  F2FP.F16.E4M3.UNPACK_B R63, R63 ;  /* 0x0000003fff3f723e */ /* 0x000fe200020006ff */
[-C--:B------:R-:W-:Y:S01]  /*6110*/  FFMA.FTZ R72, R65, R69.reuse, -R72 ;  /* 0x0000004541487223 */ /* 0x080fe20000010848 */
[----:B------:R-:W-:Y:S01]  /*6120*/  FFMA.FTZ R75, R68, R69, R75 ;  /* 0x00000045444b7223 */ /* 0x000fe2000001004b */
[----:B------:R-:W-:Y:S01]  /*6130*/  F2FP.F16.E4M3.UNPACK_B R145, R145 ;  /* 0x00000091ff91723e */ /* 0x000fe200020006ff */
[--C-:B------:R-:W-:Y:S01]  /*6140*/  HADD2.F32 R69, -RZ, R64.reuse.H1_H1 ;  /* 0x30000040ff457230 */ /* 0x100fe20000004100 */
[----:B------:R-:W-:Y:S01]  /*6150*/  F2FP.F16.E4M3.UNPACK_B R76, R62.H1 ;  /* 0x0000003eff4c723e */ /* 0x000fe200030006ff */
[----:B------:R-:W-:-:S02]  /*6160*/  HADD2.F32 R68, -RZ, R64.H0_H0 ;  /* 0x20000040ff447230 */ /* 0x000fc40000004100 */
[--C-:B------:R-:W-:Y:S02]  /*6170*/  HADD2.F32 R64, -RZ, R63.reuse.H0_H0 ;  /* 0x2000003fff407230 */ /* 0x100fe40000004100 */
[-C--:B------:R-:W-:Y:S01]  /*6180*/  FMUL.FTZ R73, R69, R70.reuse ;  /* 0x0000004645497220 */ /* 0x080fe20000410000 */
[----:B------:R-:W-:Y:S02]  /*6190*/  HADD2.F32 R65, -RZ, R63.H1_H1 ;  /* 0x3000003fff417230 */ /* 0x000fe40000004100 */
[----:B------:R-:W-:Y:S01]  /*61a0*/  FMUL.FTZ R70, R68, R70 ;  /* 0x0000004644467220 */ /* 0x000fe20000410000 */
[----:B------:R-:W-:Y:S02]  /*61b0*/  HADD2.F32 R150, -RZ, R150.H0_H0 ;  /* 0x20000096ff967230 */ /* 0x000fe40000004100 */
[--C-:B------:R-:W-:Y:S02]  /*61c0*/  HADD2.F32 R63, -RZ, R145.reuse.H1_H1 ;  /* 0x30000091ff3f7230 */ /* 0x100fe40000004100 */
[----:B------:R-:W-:-:S02]  /*61d0*/  HADD2.F32 R145, -RZ, R145.H0_H0 ;  /* 0x20000091ff917230 */ /* 0x000fc40000004100 */
[-C--:B------:R-:W-:Y:S01]  /*61e0*/  FMUL.FTZ R71, R65, R150.reuse ;  /* 0x0000009641477220 */ /* 0x080fe20000410000 */
[----:B------:R-:W-:Y:S01]  /*61f0*/  FMUL.FTZ R150, R64, R150 ;  /* 0x0000009640967220 */ /* 0x000fe20000410000 */
[-C--:B------:R-:W-:Y:S01]  /*6200*/  FFMA.FTZ R68, R68, R63.reuse, -R73 ;  /* 0x0000003f44447223 */ /* 0x080fe20000010849 */
[----:B------:R-:W-:Y:S01]  /*6210*/  FFMA.FTZ R73, R69, R63, R70 ;  /* 0x0000003f45497223 */ /* 0x000fe20000010046 */
[----:B------:R-:W-:Y:S01]  /*6220*/  F2FP.F16.E4M3.UNPACK_B R69, R15.H1 ;  /* 0x0000000fff45723e */ /* 0x000fe200030006ff */
[-C--:B------:R-:W-:Y:S01]  /*6230*/  FFMA.FTZ R63, R64, R145.reuse, -R71 ;  /* 0x00000091403f7223 */ /* 0x080fe20000010847 */
[----:B------:R-:W-:Y:S01]  /*6240*/  FFMA.FTZ R64, R65, R145, R150 ;  /* 0x0000009141407223 */ /* 0x000fe20000010096 */
[----:B------:R-:W-:Y:S01]  /*6250*/  F2FP.SATFINITE.E4M3.F32.PACK_AB_MERGE_C R65, R75, R72, RZ ;  /* 0x000000484b41723e */ /* 0x000fe200048070ff */
[--C-:B------:R-:W-:Y:S01]  /*6260*/  HADD2.F32 R78, -RZ, R76.reuse.H1_H1 ;  /* 0x3000004cff4e7230 */ /* 0x100fe20000004100 */
[----:B------:R-:W-:Y:S01]  /*6270*/  F2FP.F16.E4M3.UNPACK_B R72, R14.H1 ;  /* 0x0000000eff48723e */ /* 0x000fe200030006ff */
[--C-:B------:R-:W-:Y:S01]  /*6280*/  HADD2.F32 R74, -RZ, R69.reuse.H0_H0 ;  /* 0x20000045ff4a7230 */ /* 0x100fe20000004100 */
[----:B------:R-:W-:Y:S01]  /*6290*/  F2FP.F16.E4M3.UNPACK_B R71, R62 ;  /* 0x0000003eff47723e */ /* 0x000fe200020006ff */
[----:B------:R-:W-:Y:S01]  /*62a0*/  HADD2.F32 R75, -RZ, R69.H1_H1 ;  /* 0x30000045ff4b7230 */ /* 0x000fe20000004100 */
[-C--:B------:R-:W-:Y:S01]  /*62b0*/  F2FP.F16.E4M3.UNPACK_B R69, R13.reuse.H1 ;  /* 0x0000000dff45723e */ /* 0x080fe200030006ff */
[----:B------:R-:W-:Y:S01]  /*62c0*/  HADD2.F32 R76, -RZ, R76.H0_H0 ;  /* 0x2000004cff4c7230 */ /* 0x000fe20000004100 */
[----:B------:R-:W-:Y:S01]  /*62d0*/  F2FP.SATFINITE.E4M3.F32.PACK_AB_MERGE_C R68, R73, R68, RZ ;  /* 0x000000444944723e */ /* 0x000fe200048070ff */
[----:B------:R-:W-:Y:S01]  /*62e0*/  HADD2.F32 R73, -RZ, R72.H1_H1 ;  /* 0x30000048ff497230 */ /* 0x000fe20000004100 */
[----:B------:R-:W-:Y:S01]  /*62f0*/  F2FP.F16.E4M3.UNPACK_B R70, R13 ;  /* 0x0000000dff46723e */ /* 0x000fe200020006ff */
[----:B------:R-:W-:-:S02]  /*6300*/  HADD2.F32 R62, -RZ, R69.H1_H1 ;  /* 0x30000045ff3e7230 */ /* 0x000fc40000004100 */
[-C--:B------:R-:W-:Y:S01]  /*6310*/  FMUL.FTZ R13, R75, R78.reuse ;  /* 0x0000004e4b0d7220 */ /* 0x080fe20000410000 */
[--C-:B------:R-:W-:Y:S02]  /*6320*/  HADD2.F32 R77, -RZ, R71.reuse.H1_H1 ;  /* 0x30000047ff4d7230 */ /* 0x100fe40000004100 */
[C---:B------:R-:W-:Y:S01]  /*6330*/  FMUL.FTZ R80, R74.reuse, R78 ;  /* 0x0000004e4a507220 */ /* 0x040fe20000410000 */
[----:B------:R-:W-:Y:S02]  /*6340*/  HADD2.F32 R72, -RZ, R72.H0_H0 ;  /* 0x20000048ff487230 */ /* 0x000fe40000004100 */
[----:B------:R-:W-:Y:S01]  /*6350*/  FFMA.FTZ R13, R74, R62, -R13 ;  /* 0x0000003e4a0d7223 */ /* 0x000fe2000001080d */
[----:B------:R-:W-:Y:S02]  /*6360*/  HADD2.F32 R74, -RZ, R70.H1_H1 ;  /* 0x30000046ff4a7230 */ /* 0x000fe40000004100 */
[----:B------:R-:W-:Y:S01]  /*6370*/  FMUL.FTZ R79, R73, R77 ;  /* 0x0000004d494f7220 */ /* 0x000fe20000410000 */
[----:B------:R-:W-:Y:S01]  /*6380*/  F2FP.F16.E4M3.UNPACK_B R15, R15 ;  /* 0x0000000fff0f723e */ /* 0x000fe200020006ff */
[C---:B------:R-:W-:Y:S01]  /*6390*/  FMUL.FTZ R78, R72.reuse, R77 ;  /* 0x0000004d484e7220 */ /* 0x040fe20000410000 */
[----:B------:R-:W-:Y:S01]  /*63a0*/  F2FP.F16.E4M3.UNPACK_B R14, R14 ;  /* 0x0000000eff0e723e */ /* 0x000fe200020006ff */
[----:B------:R-:W-:Y:S01]  /*63b0*/  FFMA.FTZ R79, R72, R74, -R79 ;  /* 0x0000004a484f7223 */ /* 0x000fe2000001084f */
[----:B------:R-:W-:-:S02]  /*63c0*/  HADD2.F32 R71, -RZ, R71.H0_H0 ;  /* 0x20000047ff477230 */ /* 0x000fc40000004100 */
[----:B------:R-:W-:Y:S01]  /*63d0*/  FFMA.FTZ R78, R73, R74, R78 ;  /* 0x0000004a494e7223 */ /* 0x000fe2000001004e */
[--C-:B------:R-:W-:Y:S02]  /*63e0*/  HADD2.F32 R72, -RZ, R15.reuse.H0_H0 ;  /* 0x2000000fff487230 */ /* 0x100fe40000004100 */
[----:B------:R-:W-:Y:S01]  /*63f0*/  FFMA.FTZ R62, R75, R62, R80 ;  /* 0x0000003e4b3e7223 */ /* 0x000fe20000010050 */
[----:B------:R-:W-:Y:S02]  /*6400*/  HADD2.F32 R73, -RZ, R15.H1_H1 ;  /* 0x3000000fff497230 */ /* 0x000fe40000004100 */
[--C-:B------:R-:W-:Y:S01]  /*6410*/  HADD2.F32 R15, -RZ, R14.reuse.H0_H0 ;  /* 0x2000000eff0f7230 */ /* 0x100fe20000004100 */
[----:B------:R-:W-:Y:S01]  /*6420*/  F2FP.SATFINITE.E4M3.F32.PACK_AB_MERGE_C R78, R78, R79, RZ ;  /* 0x0000004f4e4e723e */ /* 0x000fe200048070ff */
[----:B------:R-:W-:Y:S02]  /*6430*/  HADD2.F32 R14, -RZ, R14.H1_H1 ;  /* 0x3000000eff0e7230 */ /* 0x000fe40000004100 */
[----:B------:R-:W-:Y:S01]  /*6440*/  FMUL.FTZ R75, R73, R76 ;  /* 0x0000004c494b7220 */ /* 0x000fe20000410000 */
[----:B------:R-:W-:-:S02]  /*6450*/  HADD2.F32 R69, -RZ, R69.H0_H0 ;  /* 0x20000045ff457230 */ /* 0x000fc40000004100 */
[----:B------:R-:W-:Y:S01]  /*6460*/  FMUL.FTZ R76, R72, R76 ;  /* 0x0000004c484c7220 */ /* 0x000fe20000410000 */
[----:B------:R-:W-:Y:S02]  /*6470*/  HADD2.F32 R70, -RZ, R70.H0_H0 ;  /* 0x20000046ff467230 */ /* 0x000fe40000004100 */
[-C--:B------:R-:W-:Y:S01]  /*6480*/  FMUL.FTZ R74, R14, R71.reuse ;  /* 0x000000470e4a7220 */ /* 0x080fe20000410000 */
[----:B------:R-:W-:Y:S01]  /*6490*/  FMUL.FTZ R71, R15, R71 ;  /* 0x000000470f477220 */ /* 0x000fe20000410000 */
[-C--:B------:R-:W-:Y:S01]  /*64a0*/  FFMA.FTZ R75, R72, R69.reuse, -R75 ;  /* 0x00000045484b7223 */ /* 0x080fe2000001084b */
[----:B------:R-:W-:Y:S01]  /*64b0*/  FFMA.FTZ R76, R73, R69, R76 ;  /* 0x00000045494c7223 */ /* 0x000fe2000001004c */
[-C--:B------:R-:W-:Y:S01]  /*64c0*/  FFMA.FTZ R74, R15, R70.reuse, -R74 ;  /* 0x000000460f4a7223 */ /* 0x080fe2000001084a */
[----:B------:R-:W-:Y:S01]  /*64d0*/  FFMA.FTZ R71, R14, R70, R71 ;  /* 0x000000460e477223 */ /* 0x000fe20000010047 */
[----:B------:R-:W-:Y:S02]  /*64e0*/  F2FP.SATFINITE.E4M3.F32.PACK_AB_MERGE_C R62, R62, R13, RZ ;  /* 0x0000000d3e3e723e */ /* 0x000fe400048070ff */
[----:B------:R-:W-:-:S02]  /*64f0*/  F2FP.SATFINITE.E4M3.F32.PACK_AB_MERGE_C R13, R12, R11, R65 ;  /* 0x0000000b0c0d723e */ /* 0x000fc40004807041 */
[----:B------:R-:W-:Y:S02]  /*6500*/  F2FP.SATFINITE.E4M3.F32.PACK_AB_MERGE_C R12, R64, R63, R68 ;  /* 0x0000003f400c723e */ /* 0x000fe40004807044 */
[----:B------:R-:W-:Y:S02]  /*6510*/  F2FP.SATFINITE.E4M3.F32.PACK_AB_MERGE_C R14, R71, R74, R78 ;  /* 0x0000004a470e723e */ /* 0x000fe4000480704e */
[----:B------:R-:W-:-:S07]  /*6520*/  F2FP.SATFINITE.E4M3.F32.PACK_AB_MERGE_C R15, R76, R75, R62 ;  /* 0x0000004b4c0f723e */ /* 0x000fce000480703e */
.L_x_468:
[----:B------:R-:W-:Y:S05]  /*6530*/  BSYNC B2 ;  /* 0x0000000000027941 */ /* 0x000fea0003800000 */
.L_x_467:
[----:B0-----:R0:W-:Y:S02]  /*6540*/  ST.E.128 desc[UR50][R66.64], R12 ;  /* 0x0000000c42007985 */ /* 0x0011e4000c101d32 */
.L_x_446:
[----:B------:R-:W-:Y:S05]  /*6550*/  BSYNC B1 ;  /* 0x0000000000017941 */ /* 0x000fea0003800000 */
.L_x_445:
[----:B------:R-:W-:-:S03]  /*6560*/  UMOV UR4, 0xffffffff ;  /* 0xffffffff00047882 */ /* 0x000fc60000000000 */
[----:B------:R-:W-:Y:S05]  /*6570*/  BRA.DIV UR4, `(.L_x_469) ;  /* 0x0000026604707947 */ /* 0x000fea000b800000 */
[----:B------:R0:W0:Y:S04]  /*6580*/  SHFL.IDX PT, R65, R120, 0x1, 0x1e1f ;  /* 0x003e1f0078417f89 */ /* 0x00002800000e0000 */
[----:B--2---:R-:W2:Y:S02]  /*6590*/  SHFL.IDX PT, R121, R121, 0x1, 0x1e1f ;  /* 0x003e1f0079797f89 */ /* 0x004ea400000e0000 */
.L_x_784:
[----:B------:R-:W-:Y:S05]  /*65a0*/  @P4 BRA `(.L_x_470) ;  /* 0x0000009400ac4947 */ /* 0x000fea0003800000 */
[----:B------:R-:W-:Y:S01]  /*65b0*/  ISETP.NE.AND P2, PT, R28, RZ, PT ;  /* 0x000000ff1c00720c */ /* 0x000fe20003f45270 */
[----:B------:R-:W-:-:S12]  /*65c0*/  BSSY B1, `(.L_x_471) ;  /* 0x0000072000017945 */ /* 0x000fd80003800000 */
[----:B------:R-:W-:Y:S05]  /*65d0*/  @!P2 BRA `(.L_x_472) ;  /* 0x0000000400c0a947 */ /* 0x000fea0003800000 */
[----:B0-----:R0:W0:Y:S01]  /*65e0*/  LDS.128 R12, [R37+0x1c400] ;  /* 0x01c40000250c7984 */ /* 0x0010220000000c00 */
[----:B--2---:R-:W-:Y:S01]  /*65f0*/  IADD3 R62, P2, R16, R121, RZ ;  /* 0x00000079103e7210 */ /* 0x004fe20007f5e0ff */
[----:B------:R-:W-:Y:S04]  /*6600*/  BSSY B2, `(.L_x_473) ;  /* 0x000006c000027945 */ /* 0x000fe80003800000 */
[----:B------:R-:W-:Y:S01]  /*6610*/  IMAD.X R63, R65, 0x1, R17, P2 ;  /* 0x00000001413f7824 */ /* 0x000fe200010e0611 */
[----:B------:R-:W-:-:S13]  /*6620*/  ISETP.GE.AND P2, PT, R22, R117, PT ;  /* 0x000000751600720c */ /* 0x000fda0003f46270 */
[----:B------:R-:W-:Y:S05]  /*6630*/  @P2 BRA `(.L_x_474) ;  /* 0x0000000400a02947 */ /* 0x000fea0003800000 */
[----:B------:R-:W-:Y:S02]  /*6640*/  SHF.R.U32.HI R67, RZ, 0x8, R61 ;  /* 0x00000008ff437819 */ /* 0x000fe4000001163d */
[----:B----4-:R-:W-:Y:S02]  /*6650*/  SHF.R.U32.HI R11, RZ, 0x8, R59 ;  /* 0x00000008ff0b7819 */ /* 0x010fe4000001163b */
[----:B------:R-:W-:Y:S01]  /*6660*/  LOP3.LUT R60, R61, 0xff0000ff, RZ, 0xc0, !PT ;  /* 0xff0000ff3d3c7812 */ /* 0x000fe200078ec0ff */
[----:B------:R-:W-:Y:S01]  /*6670*/  IMAD.SHL.U32 R67, R67, 0x100, RZ ;  /* 0x0000010043437824 */ /* 0x000fe200078e00ff */
[----:B------:R-:W-:Y:S02]  /*6680*/  SHF.R.U32.HI R64, RZ, 0x10, R61 ;  /* 0x00000010ff407819 */ /* 0x000fe4000001163d */
[----:B------:R-:W-:Y:S02]  /*6690*/  LOP3.LUT R58, R59, 0xff0000ff, RZ, 0xc0, !PT ;  /* 0xff0000ff3b3a7812 */ /* 0x000fe400078ec0ff */
[----:B------:R-:W-:Y:S01]  /*66a0*/  SHF.L.U32 R61, R11, 0x8, RZ ;  /* 0x000000080b3d7819 */ /* 0x000fe200000006ff */
[----:B0-----:R-:W-:Y:S01]  /*66b0*/  IMAD.MOV.U32 R11, RZ, RZ, R13 ;  /* 0x000000ffff0b7224 */ /* 0x001fe200078e000d */
[----:B------:R-:W-:Y:S01]  /*66c0*/  SHF.R.U32.HI R66, RZ, 0x10, R59 ;  /* 0x00000010ff427819 */ /* 0x000fe2000001163b */
[----:B------:R-:W-:Y:S01]  /*66d0*/  IMAD.MOV.U32 R59, RZ, RZ, R12 ;  /* 0x000000ffff3b7224 */ /* 0x000fe200078e000c */
[----:B------:R-:W-:-:S02]  /*66e0*/  LOP3.LUT R13, R58, 0xff00, R61, 0xf8, !PT ;  /* 0x0000ff003a0d7812 */ /* 0x000fc400078ef83d */
[----:B------:R-:W-:Y:S01]  /*66f0*/  LOP3.LUT R60, R60, 0xff00, R67, 0xf8, !PT ;  /* 0x0000ff003c3c7812 */ /* 0x000fe200078ef843 */
[----:B------:R-:W-:Y:S01]  /*6700*/  IMAD.U32 R67, R64, 0x10000, RZ ;  /* 0x0001000040437824 */ /* 0x000fe200078e00ff */
[----:B------:R-:W-:Y:S02]  /*6710*/  SHF.L.U32 R58, R66, 0x10, RZ ;  /* 0x00000010423a7819 */ /* 0x000fe400000006ff */
[----:B------:R-:W-:Y:S02]  /*6720*/  F2FP.F16.E4M3.UNPACK_B R61, R148.H1 ;  /* 0x00000094ff3d723e */ /* 0x000fe400030006ff */
[-C--:B------:R-:W-:Y:S02]  /*6730*/  F2FP.F16.E4M3.UNPACK_B R12, R11.reuse ;  /* 0x0000000bff0c723e */ /* 0x080fe400020006ff */
        /* <DEDUP_REMOVED lines=9> */
[--C-:B------:R-:W-:Y:S02]  /*67d0*/  HADD2.F32 R67, -RZ, R66.reuse.H0_H0 ;  /* 0x20000042ff437230 */ /* 0x100fe40000004100 */
        /* <DEDUP_REMOVED lines=15> */
[--C-:B------:R-:W-:Y:S01]  /*68d0*/  HADD2.F32 R64, -RZ, R60.reuse.H0_H0 ;  /* 0x2000003cff407230 */ /* 0x100fe20000004100 */
[----:B------:R-:W-:Y:S01]  /*68e0*/  F2FP.F16.E4M3.UNPACK_B R74, R58.H1 ;  /* 0x0000003aff4a723e */ /* 0x000fe200030006ff */
[----:B------:R-:W-:-:S02]  /*68f0*/  HADD2.F32 R66, -RZ, R60.H1_H1 ;  /* 0x3000003cff427230 */ /* 0x000fc40000004100 */
[----:B------:R-:W-:Y:S02]  /*6900*/  HADD2.F32 R148, -RZ, R148.H0_H0 ;  /* 0x20000094ff947230 */ /* 0x000fe40000004100 */
[-C--:B------:R-:W-:Y:S01]  /*6910*/  FMUL.FTZ R71, R64, R67.reuse ;  /* 0x0000004340477220 */ /* 0x080fe20000410000 */
[--C-:B------:R-:W-:Y:S02]  /*6920*/  HADD2.F32 R61, -RZ, R59.reuse.H1_H1 ;  /* 0x3000003bff3d7230 */ /* 0x100fe40000004100 */
[----:B------:R-:W-:Y:S01]  /*6930*/  FMUL.FTZ R69, R66, R67 ;  /* 0x0000004342457220 */ /* 0x000fe20000410000 */
[----:B------:R-:W-:Y:S02]  /*6940*/  HADD2.F32 R60, -RZ, R59.H0_H0 ;  /* 0x2000003bff3c7230 */ /* 0x000fe40000004100 */
[--C-:B------:R-:W-:Y:S02]  /*6950*/  HADD2.F32 R59, -RZ, R146.reuse.H1_H1 ;  /* 0x30000092ff3b7230 */ /* 0x100fe40000004100 */
[----:B------:R-:W-:Y:S01]  /*6960*/  FMUL.FTZ R67, R61, R148 ;  /* 0x000000943d437220 */ /* 0x000fe20000410000 */
[----:B------:R-:W-:-:S02]  /*6970*/  HADD2.F32 R146, -RZ, R146.H0_H0 ;  /* 0x20000092ff927230 */ /* 0x000fc40000004100 */
[----:B------:R-:W-:Y:S01]  /*6980*/  FMUL.FTZ R148, R60, R148 ;  /* 0x000000943c947220 */ /* 0x000fe20000410000 */
[-C--:B------:R-:W-:Y:S01]  /*6990*/  FFMA.FTZ R64, R64, R59.reuse, -R69 ;  /* 0x0000003b40407223 */ /* 0x080fe20000010845 */
[----:B------:R-:W-:Y:S01]  /*69a0*/  FFMA.FTZ R71, R66, R59, R71 ;  /* 0x0000003b42477223 */ /* 0x000fe20000010047 */
[-C--:B------:R-:W-:Y:S01]  /*69b0*/  FFMA.FTZ R59, R60, R146.reuse, -R67 ;  /* 0x000000923c3b7223 */ /* 0x080fe20000010843 */
[----:B------:R-:W-:Y:S01]  /*69c0*/  FFMA.FTZ R60, R61, R146, R148 ;  /* 0x000000923d3c7223 */ /* 0x000fe20000010094 */
[----:B------:R-:W-:Y:S02]  /*69d0*/  F2FP.F16.E4M3.UNPACK_B R67, R15.H1 ;  /* 0x0000000fff43723e */ /* 0x000fe400030006ff */
[----:B------:R-:W-:Y:S02]  /*69e0*/  F2FP.SATFINITE.E4M3.F32.PACK_AB_MERGE_C R61, R73, R70, RZ ;  /* 0x00000046493d723e */ /* 0x000fe400048070ff */
[----:B------:R-:W-:Y:S01]  /*69f0*/  F2FP.F16.E4M3.UNPACK_B R66, R14.H1 ;  /* 0x0000000eff42723e */ /* 0x000fe200030006ff */
[--C-:B------:R-:W-:Y:S01]  /*6a00*/  HADD2.F32 R68, -RZ, R67.reuse.H0_H0 ;  /* 0x20000043ff447230 */ /* 0x100fe20000004100 */
[----:B------:R-:W-:Y:S01]  /*6a10*/  F2FP.F16.E4M3.UNPACK_B R73, R58 ;  /* 0x0000003aff49723e */ /* 0x000fe200020006ff */
[----:B------:R-:W-:Y:S01]  /*6a20*/  HADD2.F32 R67, -RZ, R67.H1_H1 ;  /* 0x30000043ff437230 */ /* 0x000fe20000004100 */
[----:B------:R-:W-:Y:S01]  /*6a30*/  F2FP.SATFINITE.E4M3.F32.PACK_AB_MERGE_C R64, R71, R64, RZ ;  /* 0x000000404740723e */ /* 0x000fe200048070ff */
[----:B------:R-:W-:Y:S01]  /*6a40*/  HADD2.F32 R71, -RZ, R74.H1_H1 ;  /* 0x3000004aff477230 */ /* 0x000fe20000004100 */
[-C--:B------:R-:W-:Y:S01]  /*6a50*/  F2FP.F16.E4M3.UNPACK_B R70, R13.reuse.H1 ;  /* 0x0000000dff46723e */ /* 0x080fe200030006ff */
[----:B------:R-:W-:Y:S01]  /*6a60*/  HADD2.F32 R58, -RZ, R66.H1_H1 ;  /* 0x30000042ff3a7230 */ /* 0x000fe20000004100 */
[----:B------:R-:W-:Y:S01]  /*6a70*/  F2FP.F16.E4M3.UNPACK_B R69, R13 ;  /* 0x0000000dff45723e */ /* 0x000fe200020006ff */
[----:B------:R-:W-:-:S02]  /*6a80*/  HADD2.F32 R75, -RZ, R73.H1_H1 ;  /* 0x30000049ff4b7230 */ /* 0x000fc40000004100 */
[CC--:B------:R-:W-:Y:S01]  /*6a90*/  FMUL.FTZ R13, R67.reuse, R71.reuse ;  /* 0x00000047430d7220 */ /* 0x0c0fe20000410000 */
[----:B------:R-:W-:Y:S02]  /*6aa0*/  HADD2.F32 R66, -RZ, R66.H0_H0 ;  /* 0x20000042ff427230 */ /* 0x000fe40000004100 */
[----:B------:R-:W-:Y:S01]  /*6ab0*/  FMUL.FTZ R76, R68, R71 ;  /* 0x00000047444c7220 */ /* 0x000fe20000410000 */
[----:B------:R-:W-:Y:S02]  /*6ac0*/  HADD2.F32 R72, -RZ, R70.H1_H1 ;  /* 0x30000046ff487230 */ /* 0x000fe40000004100 */
[----:B------:R-:W-:Y:S01]  /*6ad0*/  FMUL.FTZ R77, R58, R75 ;  /* 0x0000004b3a4d7220 */ /* 0x000fe20000410000 */
[----:B------:R-:W-:Y:S01]  /*6ae0*/  HADD2.F32 R71, -RZ, R69.H1_H1 ;  /* 0x30000045ff477230 */ /* 0x000fe20000004100 */
[----:B------:R-:W-:Y:S01]  /*6af0*/  F2FP.F16.E4M3.UNPACK_B R15, R15 ;  /* 0x0000000fff0f723e */ /* 0x000fe200020006ff */
[----:B------:R-:W-:Y:S01]  /*6b00*/  FMUL.FTZ R75, R66, R75 ;  /* 0x0000004b424b7220 */ /* 0x000fe20000410000 */
[----:B------:R-:W-:Y:S01]  /*6b10*/  F2FP.F16.E4M3.UNPACK_B R14, R14 ;  /* 0x0000000eff0e723e */ /* 0x000fe200020006ff */
[-C--:B------:R-:W-:Y:S01]  /*6b20*/  FFMA.FTZ R13, R68, R72.reuse, -R13 ;  /* 0x00000048440d7223 */ /* 0x080fe2000001080d */
[----:B------:R-:W-:Y:S01]  /*6b30*/  FFMA.FTZ R76, R67, R72, R76 ;  /* 0x00000048434c7223 */ /* 0x000fe2000001004c */
[-C--:B------:R-:W-:Y:S01]  /*6b40*/  FFMA.FTZ R77, R66, R71.reuse, -R77 ;  /* 0x00000047424d7223 */ /* 0x080fe2000001084d */
[----:B------:R-:W-:Y:S01]  /*6b50*/  FFMA.FTZ R72, R58, R71, R75 ;  /* 0x000000473a487223 */ /* 0x000fe2000001004b */
[----:B------:R-:W-:-:S02]  /*6b60*/  HADD2.F32 R58, -RZ, R15.H0_H0 ;  /* 0x2000000fff3a7230 */ /* 0x000fc40000004100 */
[----:B------:R-:W-:Y:S01]  /*6b70*/  HADD2.F32 R66, -RZ, R15.H1_H1 ;  /* 0x3000000fff427230 */ /* 0x000fe20000004100 */
[----:B------:R-:W-:Y:S01]  /*6b80*/  F2FP.SATFINITE.E4M3.F32.PACK_AB_MERGE_C R76, R76, R13, RZ ;  /* 0x0000000d4c4c723e */ /* 0x000fe200048070ff */
[----:B------:R-:W-:Y:S01]  /*6b90*/  HADD2.F32 R15, -RZ, R14.H0_H0 ;  /* 0x2000000eff0f7230 */ /* 0x000fe20000004100 */
[----:B------:R-:W-:Y:S01]  /*6ba0*/  F2FP.SATFINITE.E4M3.F32.PACK_AB_MERGE_C R72, R72, R77, RZ ;  /* 0x0000004d4848723e */ /* 0x000fe200048070ff */
[----:B------:R-:W-:Y:S01]  /*6bb0*/  HADD2.F32 R71, -RZ, R74.H0_H0 ;  /* 0x2000004aff477230 */ /* 0x000fe20000004100 */
[----:B------:R-:W-:Y:S01]  /*6bc0*/  F2FP.SATFINITE.E4M3.F32.PACK_AB_MERGE_C R13, R12, R11, R61 ;  /* 0x0000000b0c0d723e */ /* 0x000fe2000480703d */
[----:B------:R-:W-:Y:S01]  /*6bd0*/  HADD2.F32 R14, -RZ, R14.H1_H1 ;  /* 0x3000000eff0e7230 */ /* 0x000fe20000004100 */
[----:B------:R-:W-:Y:S01]  /*6be0*/  F2FP.SATFINITE.E4M3.F32.PACK_AB_MERGE_C R12, R60, R59, R64 ;  /* 0x0000003b3c0c723e */ /* 0x000fe20004807040 */
[----:B------:R-:W-:Y:S02]  /*6bf0*/  HADD2.F32 R73, -RZ, R73.H0_H0 ;  /* 0x20000049ff497230 */ /* 0x000fe40000004100 */
[----:B------:R-:W-:Y:S01]  /*6c00*/  FMUL.FTZ R75, R66, R71 ;  /* 0x00000047424b7220 */ /* 0x000fe20000410000 */
[----:B------:R-:W-:-:S02]  /*6c10*/  HADD2.F32 R67, -RZ, R70.H0_H0 ;  /* 0x20000046ff437230 */ /* 0x000fc40000004100 */
[----:B------:R-:W-:Y:S01]  /*6c20*/  FMUL.FTZ R71, R58, R71 ;  /* 0x000000473a477220 */ /* 0x000fe20000410000 */
[----:B------:R-:W-:Y:S02]  /*6c30*/  HADD2.F32 R69, -RZ, R69.H0_H0 ;  /* 0x20000045ff457230 */ /* 0x000fe40000004100 */
[-C--:B------:R-:W-:Y:S01]  /*6c40*/  FMUL.FTZ R68, R14, R73.reuse ;  /* 0x000000490e447220 */ /* 0x080fe20000410000 */
[C---:B------:R-:W-:Y:S01]  /*6c50*/  FMUL.FTZ R73, R15.reuse, R73 ;  /* 0x000000490f497220 */ /* 0x040fe20000410000 */
[-C--:B------:R-:W-:Y:S01]  /*6c60*/  FFMA.FTZ R75, R58, R67.reuse, -R75 ;  /* 0x000000433a4b7223 */ /* 0x080fe2000001084b */
[----:B------:R-:W-:Y:S01]  /*6c70*/  FFMA.FTZ R66, R66, R67, R71 ;  /* 0x0000004342427223 */ /* 0x000fe20000010047 */
[-C--:B------:R-:W-:Y:S01]  /*6c80*/  FFMA.FTZ R68, R15, R69.reuse, -R68 ;  /* 0x000000450f447223 */ /* 0x080fe20000010844 */
[----:B------:R-:W-:-:S03]  /*6c90*/  FFMA.FTZ R73, R14, R69, R73 ;  /* 0x000000450e497223 */ /* 0x000fc60000010049 */
[----:B------:R-:W-:Y:S02]  /*6ca0*/  F2FP.SATFINITE.E4M3.F32.PACK_AB_MERGE_C R15, R66, R75, R76 ;  /* 0x0000004b420f723e */ /* 0x000fe4000480704c */
[----:B------:R-:W-:-:S07]  /*6cb0*/  F2FP.SATFINITE.E4M3.F32.PACK_AB_MERGE_C R14, R73, R68, R72 ;  /* 0x00000044490e723e */ /* 0x000fce0004807048 */
.L_x_474:
[----:B------:R-:W-:Y:S05]  /*6cc0*/  BSYNC B2 ;  /* 0x0000000000027941 */ /* 0x000fea0003800000 */
.L_x_473:
[----:B0-----:R0:W-:Y:S02]  /*6cd0*/  ST.E.128 desc[UR50][R62.64], R12 ;  /* 0x0000000c3e007985 */ /* 0x0011e4000c101d32 */
.L_x_472:
[----:B------:R-:W-:Y:S05]  /*6ce0*/  BSYNC B1 ;  /* 0x0000000000017941 */ /* 0x000fea0003800000 */
.L_x_471:
[----:B------:R-:W-:Y:S01]  /*6cf0*/  ISETP.NE.AND P2, PT, R29, RZ, PT ;  /* 0x000000ff1d00720c */ /* 0x000fe20003f45270 */
[----:B------:R-:W-:-:S12]  /*6d00*/  BSSY B1, `(.L_x_475) ;  /* 0x0000073000017945 */ /* 0x000fd80003800000 */
[----:B------:R-:W-:Y:S05]  /*6d10*/  @!P2 BRA `(.L_x_476) ;  /* 0x0000000400c4a947 */ /* 0x000fea0003800000 */
[----:B0-----:R-:W-:Y:S01]  /*6d20*/  IMAD.SHL.U32 R12, R170, 0x10, RZ ;  /* 0x00000010aa0c7824 */ /* 0x001fe200078e00ff */
[----:B------:R-:W-:Y:S04]  /*6d30*/  BSSY B2, `(.L_x_477) ;  /* 0x000006e000027945 */ /* 0x000fe80003800000 */
[----:B--2---:R-:W-:-:S04]  /*6d40*/  IADD3 R58, P2, R12, R121, RZ ;  /* 0x000000790c3a7210 */ /* 0x004fc80007f5e0ff */
[----:B------:R-:W-:Y:S02]  /*6d50*/  LEA.HI.X.SX32 R59, R12, R65, 0x1, P2 ;  /* 0x000000410c3b7211 */ /* 0x000fe400010f0eff */
[----:B------:R0:W2:Y:S01]  /*6d60*/  LDS.128 R12, [R36+0x1c400] ;  /* 0x01c40000240c7984 */ /* 0x0000a20000000c00 */
[----:B------:R-:W-:-:S13]  /*6d70*/  ISETP.GE.AND P2, PT, R197, R117, PT ;  /* 0x00000075c500720c */ /* 0x000fda0003f46270 */
[----:B0-----:R-:W-:Y:S05]  /*6d80*/  @P2 BRA `(.L_x_478) ;  /* 0x0000000400a02947 */ /* 0x001fea0003800000 */
[----:B------:R-:W-:Y:S01]  /*6d90*/  SHF.R.U32.HI R54, RZ, 0x8, R55 ;  /* 0x00000008ff367819 */ /* 0x000fe20000011637 */
[----:B--2-4-:R-:W-:Y:S01]  /*6da0*/  IMAD.MOV.U32 R11, RZ, RZ, R13 ;  /* 0x000000ffff0b7224 */ /* 0x014fe200078e000d */
[----:B------:R-:W-:Y:S02]  /*6db0*/  SHF.R.U32.HI R56, RZ, 0x8, R57 ;  /* 0x00000008ff387819 */ /* 0x000fe40000011639 */
[----:B------:R-:W-:Y:S01]  /*6dc0*/  SHF.R.U32.HI R62, RZ, 0x10, R55 ;  /* 0x00000010ff3e7819 */ /* 0x000fe20000011637 */
[----:B------:R-:W-:Y:S01]  /*6dd0*/  IMAD.SHL.U32 R54, R54, 0x100, RZ ;  /* 0x0000010036367824 */ /* 0x000fe200078e00ff */
[----:B------:R-:W-:Y:S01]  /*6de0*/  LOP3.LUT R61, R55, 0xff0000ff, RZ, 0xc0, !PT ;  /* 0xff0000ff373d7812 */ /* 0x000fe200078ec0ff */
[----:B------:R-:W-:Y:S01]  /*6df0*/  IMAD.MOV.U32 R55, RZ, RZ, R12 ;  /* 0x000000ffff377224 */ /* 0x000fe200078e000c */
[----:B------:R-:W-:Y:S01]  /*6e00*/  SHF.R.U32.HI R60, RZ, 0x10, R57 ;  /* 0x00000010ff3c7819 */ /* 0x000fe20000011639 */
[----:B------:R-:W-:Y:S01]  /*6e10*/  IMAD.U32 R13, R62, 0x10000, RZ ;  /* 0x000100003e0d7824 */ /* 0x000fe200078e00ff */
[----:B------:R-:W-:-:S02]  /*6e20*/  LOP3.LUT R57, R57, 0xff0000ff, RZ, 0xc0, !PT ;  /* 0xff0000ff39397812 */ /* 0x000fc400078ec0ff */
[----:B------:R-:W-:Y:S02]  /*6e30*/  SHF.L.U32 R56, R56, 0x8, RZ ;  /* 0x0000000838387819 */ /* 0x000fe400000006ff */
[----:B------:R-:W-:Y:S02]  /*6e40*/  LOP3.LUT R54, R61, 0xff00, R54, 0xf8, !PT ;  /* 0x0000ff003d367812 */ /* 0x000fe400078ef836 */
[----:B------:R-:W-:Y:S02]  /*6e50*/  LOP3.LUT R61, R57, 0xff00, R56, 0xf8, !PT ;  /* 0x0000ff00393d7812 */ /* 0x000fe400078ef838 */
[----:B------:R-:W-:Y:S02]  /*6e60*/  SHF.L.U32 R56, R60, 0x10, RZ ;  /* 0x000000103c387819 */ /* 0x000fe400000006ff */
[----:B------:R-:W-:Y:S02]  /*6e70*/  F2FP.F16.E4M3.UNPACK_B R57, R144.H1 ;  /* 0x00000090ff39723e */ /* 0x000fe400030006ff */
[----:B------:R-:W-:-:S02]  /*6e80*/  F2FP.F16.E4M3.UNPACK_B R12, R11 ;  /* 0x0000000bff0c723e */ /* 0x000fc400020006ff */
[----:B------:R-:W-:Y:S01]  /*6e90*/  LOP3.LUT R13, R54, 0xff0000, R13, 0xf8, !PT ;  /* 0x00ff0000360d7812 */ /* 0x000fe200078ef80d */
[--C-:B------:R-:W-:Y:S01]  /*6ea0*/  HADD2.F32 R67, -RZ, R57.reuse.H0_H0 ;  /* 0x20000039ff437230 */ /* 0x100fe20000004100 */
[----:B------:R-:W-:Y:S01]  /*6eb0*/  LOP3.LUT R54, R61, 0xff0000, R56, 0xf8, !PT ;  /* 0x00ff00003d367812 */ /* 0x000fe200078ef838 */
[--C-:B------:R-:W-:Y:S01]  /*6ec0*/  HADD2.F32 R56, -RZ, R12.reuse.H1_H1 ;  /* 0x3000000cff387230 */ /* 0x100fe20000004100 */
[----:B------:R-:W-:Y:S01]  /*6ed0*/  F2FP.F16.E4M3.UNPACK_B R61, R143.H1 ;  /* 0x0000008fff3d723e */ /* 0x000fe200030006ff */
[----:B------:R-:W-:Y:S01]  /*6ee0*/  HADD2.F32 R12, -RZ, R12.H0_H0 ;  /* 0x2000000cff0c7230 */ /* 0x000fe20000004100 */
[----:B------:R-:W-:Y:S01]  /*6ef0*/  F2FP.F16.E4M3.UNPACK_B R11, R11.H1 ;  /* 0x0000000bff0b723e */ /* 0x000fe200030006ff */
[----:B------:R-:W-:Y:S02]  /*6f00*/  HADD2.F32 R62, -RZ, R57.H1_H1 ;  /* 0x30000039ff3e7230 */ /* 0x000fe40000004100 */
[----:B------:R-:W-:Y:S01]  /*6f10*/  FMUL.FTZ R69, R56, R67 ;  /* 0x0000004338457220 */ /* 0x000fe20000410000 */
[----:B------:R-:W-:-:S02]  /*6f20*/  HADD2.F32 R63, -RZ, R61.H0_H0 ;  /* 0x2000003dff3f7230 */ /* 0x000fc40000004100 */
        /* <DEDUP_REMOVED lines=17> */
[----:B------:R-:W-:Y:S01]  /*7040*/  HADD2.F32 R60, -RZ, R56.H0_H0 ;  /* 0x20000038ff3c7230 */ /* 0x000fe20000004100 */
[----:B------:R-:W-:Y:S01]  /*7050*/  F2FP.F16.E4M3.UNPACK_B R68, R54 ;  /* 0x00000036ff44723e */ /* 0x000fe200020006ff */
[----:B------:R-:W-:-:S02]  /*7060*/  HADD2.F32 R144, -RZ, R144.H0_H0 ;  /* 0x20000090ff907230 */ /* 0x000fc40000004100 */
[-C--:B------:R-:W-:Y:S01]  /*7070*/  FMUL.FTZ R67, R61, R62.reuse ;  /* 0x0000003e3d437220 */ /* 0x080fe20000410000 */
[--C-:B------:R-:W-:Y:S02]  /*7080*/  HADD2.F32 R57, -RZ, R55.reuse.H1_H1 ;  /* 0x30000037ff397230 */ /* 0x100fe40000004100 */
[----:B------:R-:W-:Y:S01]  /*7090*/  FMUL.FTZ R62, R60, R62 ;  /* 0x0000003e3c3e7220 */ /* 0x000fe20000410000 */
[----:B------:R-:W-:Y:S02]  /*70a0*/  HADD2.F32 R56, -RZ, R55.H0_H0 ;  /* 0x20000037ff387230 */ /* 0x000fe40000004100 */
[--C-:B------:R-:W-:Y:S02]  /*70b0*/  HADD2.F32 R55, -RZ, R143.reuse.H1_H1 ;  /* 0x3000008fff377230 */ /* 0x100fe40000004100 */
[-C--:B------:R-:W-:Y:S01]  /*70c0*/  FMUL.FTZ R63, R57, R144.reuse ;  /* 0x00000090393f7220 */ /* 0x080fe20000410000 */
[----:B------:R-:W-:Y:S02]  /*70d0*/  HADD2.F32 R143, -RZ, R143.H0_H0 ;  /* 0x2000008fff8f7230 */ /* 0x000fe40000004100 */
[----:B------:R-:W-:Y:S01]  /*70e0*/  FMUL.FTZ R144, R56, R144 ;  /* 0x0000009038907220 */ /* 0x000fe20000410000 */
[----:B------:R-:W-:-:S02]  /*70f0*/  HADD2.F32 R70, -RZ, R68.H1_H1 ;  /* 0x30000044ff467230 */ /* 0x000fc40000004100 */
[-C--:B------:R-:W-:Y:S01]  /*7100*/  FFMA.FTZ R60, R60, R55.reuse, -R67 ;  /* 0x000000373c3c7223 */ /* 0x080fe20000010843 */
[----:B------:R-:W-:Y:S01]  /*7110*/  FFMA.FTZ R61, R61, R55, R62 ;  /* 0x000000373d3d7223 */ /* 0x000fe2000001003e */
[-C--:B------:R-:W-:Y:S01]  /*7120*/  FFMA.FTZ R55, R56, R143.reuse, -R63 ;  /* 0x0000008f38377223 */ /* 0x080fe2000001083f */
[----:B------:R-:W-:Y:S01]  /*7130*/  FFMA.FTZ R56, R57, R143, R144 ;  /* 0x0000008f39387223 */ /* 0x000fe20000010090 */
[----:B------:R-:W-:Y:S01]  /*7140*/  F2FP.F16.E4M3.UNPACK_B R62, R15.H1 ;  /* 0x0000000fff3e723e */ /* 0x000fe200030006ff */
[----:B------:R-:W-:Y:S01]  /*7150*/  HADD2.F32 R67, -RZ, R66.H1_H1 ;  /* 0x30000042ff437230 */ /* 0x000fe20000004100 */
[----:B------:R-:W-:Y:S01]  /*7160*/  F2FP.SATFINITE.E4M3.F32.PACK_AB_MERGE_C R57, R69, R64, RZ ;  /* 0x000000404539723e */ /* 0x000fe200048070ff */
[----:B------:R-:W-:Y:S01]  /*7170*/  HADD2.F32 R68, -RZ, R68.H0_H0 ;  /* 0x20000044ff447230 */ /* 0x000fe20000004100 */
[----:B------:R-:W-:Y:S01]  /*7180*/  F2FP.F16.E4M3.UNPACK_B R69, R54.H1 ;  /* 0x00000036ff45723e */ /* 0x000fe200030006ff */
[--C-:B------:R-:W-:Y:S01]  /*7190*/  HADD2.F32 R63, -RZ, R62.reuse.H0_H0 ;  /* 0x2000003eff3f7230 */ /* 0x100fe20000004100 */
[----:B------:R-:W-:Y:S01]  /*71a0*/  F2FP.SATFINITE.E4M3.F32.PACK_AB_MERGE_C R60, R61, R60, RZ ;  /* 0x0000003c3d3c723e */ /* 0x000fe200048070ff */
[----:B------:R-:W-:Y:S01]  /*71b0*/  HADD2.F32 R62, -RZ, R62.H1_H1 ;  /* 0x3000003eff3e7230 */ /* 0x000fe20000004100 */
[----:B------:R-:W-:Y:S01]  /*71c0*/  F2FP.F16.E4M3.UNPACK_B R61, R14.H1 ;  /* 0x0000000eff3d723e */ /* 0x000fe200030006ff */
[--C-:B------:R-:W-:Y:S01]  /*71d0*/  HADD2.F32 R71, -RZ, R69.reuse.H1_H1 ;  /* 0x30000045ff477230 */ /* 0x100fe20000004100 */
[----:B------:R-:W-:Y:S01]  /*71e0*/  F2FP.F16.E4M3.UNPACK_B R64, R13 ;  /* 0x0000000dff40723e */ /* 0x000fe200020006ff */
[----:B------:R-:W-:Y:S01]  /*71f0*/  HADD2.F32 R69, -RZ, R69.H0_H0 ;  /* 0x20000045ff457230 */ /* 0x000fe20000004100 */
[----:B------:R-:W-:Y:S01]  /*7200*/  F2FP.F16.E4M3.UNPACK_B R15, R15 ;  /* 0x0000000fff0f723e */ /* 0x000fe200020006ff */
[----:B------:R-:W-:-:S02]  /*7210*/  HADD2.F32 R54, -RZ, R61.H1_H1 ;  /* 0x3000003dff367230 */ /* 0x000fc40000004100 */
[-C--:B------:R-:W-:Y:S01]  /*7220*/  FMUL.FTZ R72, R62, R71.reuse ;  /* 0x000000473e487220 */ /* 0x080fe20000410000 */
[----:B------:R-:W-:Y:S02]  /*7230*/  HADD2.F32 R61, -RZ, R61.H0_H0 ;  /* 0x2000003dff3d7230 */ /* 0x000fe40000004100 */
[C---:B------:R-:W-:Y:S01]  /*7240*/  FMUL.FTZ R73, R63.reuse, R71 ;  /* 0x000000473f497220 */ /* 0x040fe20000410000 */
[----:B------:R-:W-:Y:S02]  /*7250*/  HADD2.F32 R13, -RZ, R64.H1_H1 ;  /* 0x30000040ff0d7230 */ /* 0x000fe40000004100 */
[-C--:B------:R-:W-:Y:S01]  /*7260*/  FFMA.FTZ R71, R63, R67.reuse, -R72 ;  /* 0x000000433f477223 */ /* 0x080fe20000010848 */
[-C--:B------:R-:W-:Y:S01]  /*7270*/  FMUL.FTZ R72, R54, R70.reuse ;  /* 0x0000004636487220 */ /* 0x080fe20000410000 */
[C---:B------:R-:W-:Y:S01]  /*7280*/  FMUL.FTZ R63, R61.reuse, R70 ;  /* 0x000000463d3f7220 */ /* 0x040fe20000410000 */
[----:B------:R-:W-:Y:S01]  /*7290*/  F2FP.F16.E4M3.UNPACK_B R14, R14 ;  /* 0x0000000eff0e723e */ /* 0x000fe200020006ff */
[----:B------:R-:W-:Y:S01]  /*72a0*/  FFMA.FTZ R74, R62, R67, R73 ;  /* 0x000000433e4a7223 */ /* 0x000fe20000010049 */
[-C--:B------:R-:W-:Y:S01]  /*72b0*/  FFMA.FTZ R72, R61, R13.reuse, -R72 ;  /* 0x0000000d3d487223 */ /* 0x080fe20000010848 */
[----:B------:R-:W-:Y:S01]  /*72c0*/  FFMA.FTZ R63, R54, R13, R63 ;  /* 0x0000000d363f7223 */ /* 0x000fe2000001003f */
[----:B------:R-:W-:-:S02]  /*72d0*/  HADD2.F32 R54, -RZ, R15.H0_H0 ;  /* 0x2000000fff367230 */ /* 0x000fc40000004100 */
[--C-:B------:R-:W-:Y:S01]  /*72e0*/  HADD2.F32 R13, -RZ, R14.reuse.H0_H0 ;  /* 0x2000000eff0d7230 */ /* 0x100fe20000004100 */
[----:B------:R-:W-:Y:S01]  /*72f0*/  F2FP.SATFINITE.E4M3.F32.PACK_AB_MERGE_C R71, R74, R71, RZ ;  /* 0x000000474a47723e */ /* 0x000fe200048070ff */
[----:B------:R-:W-:Y:S02]  /*7300*/  HADD2.F32 R15, -RZ, R15.H1_H1 ;  /* 0x3000000fff0f7230 */ /* 0x000fe40000004100 */
[-C--:B------:R-:W-:Y:S01]  /*7310*/  FMUL.FTZ R70, R54, R69.reuse ;  /* 0x0000004536467220 */ /* 0x080fe20000410000 */
[----:B------:R-:W-:Y:S02]  /*7320*/  HADD2.F32 R14, -RZ, R14.H1_H1 ;  /* 0x3000000eff0e7230 */ /* 0x000fe40000004100 */
[----:B------:R-:W-:Y:S01]  /*7330*/  FMUL.FTZ R61, R13, R68 ;  /* 0x000000440d3d7220 */ /* 0x000fe20000410000 */
[----:B------:R-:W-:Y:S02]  /*7340*/  HADD2.F32 R66, -RZ, R66.H0_H0 ;  /* 0x20000042ff427230 */ /* 0x000fe40000004100 */
[----:B------:R-:W-:Y:S01]  /*7350*/  FMUL.FTZ R67, R15, R69 ;  /* 0x000000450f437220 */ /* 0x000fe20000410000 */
[----:B------:R-:W-:-:S02]  /*7360*/  HADD2.F32 R64, -RZ, R64.H0_H0 ;  /* 0x20000040ff407230 */ /* 0x000fc40000004100 */
[----:B------:R-:W-:Y:S01]  /*7370*/  FMUL.FTZ R62, R14, R68 ;  /* 0x000000440e3e7220 */ /* 0x000fe20000410000 */
[----:B------:R-:W-:Y:S01]  /*7380*/  F2FP.SATFINITE.E4M3.F32.PACK_AB_MERGE_C R63, R63, R72, RZ ;  /* 0x000000483f3f723e */ /* 0x000fe200048070ff */
[-C--:B------:R-:W-:Y:S01]  /*7390*/  FFMA.FTZ R67, R54, R66.reuse, -R67 ;  /* 0x0000004236437223 */ /* 0x080fe20000010843 */
[----:B------:R-:W-:Y:S01]  /*73a0*/  FFMA.FTZ R70, R15, R66, R70 ;  /* 0x000000420f467223 */ /* 0x000fe20000010046 */
[-C--:B------:R-:W-:Y:S01]  /*73b0*/  FFMA.FTZ R62, R13, R64.reuse, -R62 ;  /* 0x000000400d3e7223 */ /* 0x080fe2000001083e */
[----:B------:R-:W-:Y:S01]  /*73c0*/  FFMA.FTZ R61, R14, R64, R61 ;  /* 0x000000400e3d7223 */ /* 0x000fe2000001003d */
[----:B------:R-:W-:Y:S02]  /*73d0*/  F2FP.SATFINITE.E4M3.F32.PACK_AB_MERGE_C R13, R12, R11, R57 ;  /* 0x0000000b0c0d723e */ /* 0x000fe40004807039 */
[----:B------:R-:W-:Y:S02]  /*73e0*/  F2FP.SATFINITE.E4M3.F32.PACK_AB_MERGE_C R12, R56, R55, R60 ;  /* 0x00000037380c723e */ /* 0x000fe4000480703c */
[----:B------:R-:W-:-:S02]  /*73f0*/  F2FP.SATFINITE.E4M3.F32.PACK_AB_MERGE_C R14, R61, R62, R63 ;  /* 0x0000003e3d0e723e */ /* 0x000fc4000480703f */
[----:B------:R-:W-:-:S07]  /*7400*/  F2FP.SATFINITE.E4M3.F32.PACK_AB_MERGE_C R15, R70, R67, R71 ;  /* 0x00000043460f723e */ /* 0x000fce0004807047 */
.L_x_478:
[----:B------:R-:W-:Y:S05]  /*7410*/  BSYNC B2 ;  /* 0x0000000000027941 */ /* 0x000fea0003800000 */
.L_x_477:
[----:B--2---:R0:W-:Y:S02]  /*7420*/  ST.E.128 desc[UR50][R58.64], R12 ;  /* 0x0000000c3a007985 */ /* 0x0041e4000c101d32 */
.L_x_476:
[----:B------:R-:W-:Y:S05]  /*7430*/  BSYNC B1 ;  /* 0x0000000000017941 */ /* 0x000fea0003800000 */
.L_x_475:
        /* <DEDUP_REMOVED lines=10> */
[----:B----4-:R-:W-:Y:S02]  /*74e0*/  SHF.R.U32.HI R11, RZ, 0x8, R51 ;  /* 0x00000008ff0b7819 */ /* 0x010fe40000011633 */
[--C-:B------:R-:W-:Y:S02]  /*74f0*/  SHF.R.U32.HI R57, RZ, 0x8, R53.reuse ;  /* 0x00000008ff397819 */ /* 0x100fe40000011635 */
[----:B------:R-:W-:Y:S02]  /*7500*/  LOP3.LUT R52, R53, 0xff0000ff, RZ, 0xc0, !PT ;  /* 0xff0000ff35347812 */ /* 0x000fe400078ec0ff */
[----:B------:R-:W-:Y:S01]  /*7510*/  SHF.R.U32.HI R56, RZ, 0x10, R53 ;  /* 0x00000010ff387819 */ /* 0x000fe20000011635 */
[----:B------:R-:W-:Y:S01]  /*7520*/  IMAD.SHL.U32 R53, R11, 0x100, RZ ;  /* 0x000001000b357824 */ /* 0x000fe200078e00ff */
[----:B------:R-:W-:Y:S01]  /*7530*/  LOP3.LUT R50, R51, 0xff0000ff, RZ, 0xc0, !PT ;  /* 0xff0000ff33327812 */ /* 0x000fe200078ec0ff */
[----:B------:R-:W-:Y:S01]  /*7540*/  IMAD.SHL.U32 R57, R57, 0x100, RZ ;  /* 0x0000010039397824 */ /* 0x000fe200078e00ff */
[----:B------:R-:W-:Y:S01]  /*7550*/  SHF.R.U32.HI R58, RZ, 0x10, R51 ;  /* 0x00000010ff3a7819 */ /* 0x000fe20000011633 */
[----:B--2---:R-:W-:Y:S01]  /*7560*/  IMAD.MOV.U32 R51, RZ, RZ, R12 ;  /* 0x000000ffff337224 */ /* 0x004fe200078e000c */
[----:B------:R-:W-:-:S02]  /*7570*/  MOV R11, R13 ;  /* 0x0000000d000b7202 */ /* 0x000fc40000000f00 */
[----:B------:R-:W-:Y:S01]  /*7580*/  LOP3.LUT R13, R50, 0xff00, R53, 0xf8, !PT ;  /* 0x0000ff00320d7812 */ /* 0x000fe200078ef835 */
[----:B------:R-:W-:Y:S01]  /*7590*/  IMAD.U32 R50, R58, 0x10000, RZ ;  /* 0x000100003a327824 */ /* 0x000fe200078e00ff */
[----:B------:R-:W-:Y:S01]  /*75a0*/  LOP3.LUT R52, R52, 0xff00, R57, 0xf8, !PT ;  /* 0x0000ff0034347812 */ /* 0x000fe200078ef839 */
        /* <DEDUP_REMOVED lines=20> */
[-C--:B------:R-:W-:Y:S01]  /*76f0*/  FMUL.FTZ R60, R56, R58.reuse ;  /* 0x0000003a383c7220 */ /* 0x080fe20000410000 */
[----:B------:R-:W-:Y:S01]  /*7700*/  FMUL.FTZ R63, R53, R58 ;  /* 0x0000003a353f7220 */ /* 0x000fe20000410000 */
[----:B------:R-:W-:Y:S01]  /*7710*/  F2FP.F16.E4M3.UNPACK_B R52, R51.H1 ;  /* 0x00000033ff34723e */ /* 0x000fe200030006ff */
[----:B------:R-:W-:-:S02]  /*7720*/  HADD2.F32 R58, -RZ, R142.H1_H1 ;  /* 0x3000008eff3a7230 */ /* 0x000fc40000004100 */
[-C--:B------:R-:W-:Y:S01]  /*7730*/  FFMA.FTZ R60, R53, R57.reuse, -R60 ;  /* 0x00000039353c7223 */ /* 0x080fe2000001083c */
[----:B------:R-:W-:Y:S01]  /*7740*/  FFMA.FTZ R63, R56, R57, R63 ;  /* 0x00000039383f7223 */ /* 0x000fe2000001003f */
[----:B------:R-:W-:Y:S01]  /*7750*/  F2FP.F16.E4M3.UNPACK_B R51, R51 ;  /* 0x00000033ff33723e */ /* 0x000fe200020006ff */
[--C-:B------:R-:W-:Y:S01]  /*7760*/  HADD2.F32 R57, -RZ, R52.reuse.H1_H1 ;  /* 0x30000034ff397230 */ /* 0x100fe20000004100 */
[----:B------:R-:W-:Y:S01]  /*7770*/  F2FP.F16.E4M3.UNPACK_B R141, R141 ;  /* 0x0000008dff8d723e */ /* 0x000fe200020006ff */
[----:B------:R-:W-:Y:S01]  /*7780*/  HADD2.F32 R56, -RZ, R52.H0_H0 ;  /* 0x20000034ff387230 */ /* 0x000fe20000004100 */
[----:B------:R-:W-:Y:S01]  /*7790*/  F2FP.F16.E4M3.UNPACK_B R62, R50.H1 ;  /* 0x00000032ff3e723e */ /* 0x000fe200030006ff */
[--C-:B------:R-:W-:Y:S02]  /*77a0*/  HADD2.F32 R52, -RZ, R51.reuse.H0_H0 ;  /* 0x20000033ff347230 */ /* 0x100fe40000004100 */
[----:B------:R-:W-:Y:S01]  /*77b0*/  FMUL.FTZ R61, R57, R58 ;  /* 0x0000003a393d7220 */ /* 0x000fe20000410000 */
[----:B------:R-:W-:-:S02]  /*77c0*/  HADD2.F32 R53, -RZ, R51.H1_H1 ;  /* 0x30000033ff357230 */ /* 0x000fc40000004100 */
[----:B------:R-:W-:Y:S01]  /*77d0*/  FMUL.FTZ R58, R56, R58 ;  /* 0x0000003a383a7220 */ /* 0x000fe20000410000 */
[----:B------:R-:W-:Y:S01]  /*77e0*/  HADD2.F32 R142, -RZ, R142.H0_H0 ;  /* 0x2000008eff8e7230 */ /* 0x000fe20000004100 */
[----:B------:R-:W-:Y:S01]  /*77f0*/  F2FP.SATFINITE.E4M3.F32.PACK_AB_MERGE_C R69, R63, R60, RZ ;  /* 0x0000003c3f45723e */ /* 0x000fe200048070ff */
[--C-:B------:R-:W-:Y:S02]  /*7800*/  HADD2.F32 R51, -RZ, R141.reuse.H1_H1 ;  /* 0x3000008dff337230 */ /* 0x100fe40000004100 */
[----:B------:R-:W-:Y:S02]  /*7810*/  HADD2.F32 R141, -RZ, R141.H0_H0 ;  /* 0x2000008dff8d7230 */ /* 0x000fe40000004100 */
[-C--:B------:R-:W-:Y:S01]  /*7820*/  FMUL.FTZ R59, R53, R142.reuse ;  /* 0x0000008e353b7220 */ /* 0x080fe20000410000 */
[----:B------:R-:W-:Y:S01]  /*7830*/  FMUL.FTZ R142, R52, R142 ;  /* 0x0000008e348e7220 */ /* 0x000fe20000410000 */
[-C--:B------:R-:W-:Y:S01]  /*7840*/  FFMA.FTZ R61, R56, R51.reuse, -R61 ;  /* 0x00000033383d7223 */ /* 0x080fe2000001083d */
[----:B------:R-:W-:Y:S01]  /*7850*/  FFMA.FTZ R58, R57, R51, R58 ;  /* 0x00000033393a7223 */ /* 0x000fe2000001003a */
[----:B------:R-:W-:Y:S01]  /*7860*/  FFMA.FTZ R51, R52, R141, -R59 ;  /* 0x0000008d34337223 */ /* 0x000fe2000001083b */
[----:B------:R-:W-:Y:S01]  /*7870*/  F2FP.F16.E4M3.UNPACK_B R56, R15.H1 ;  /* 0x0000000fff38723e */ /* 0x000fe200030006ff */
[----:B------:R-:W-:Y:S01]  /*7880*/  FFMA.FTZ R52, R53, R141, R142 ;  /* 0x0000008d35347223 */ /* 0x000fe2000001008e */
[----:B------:R-:W-:Y:S01]  /*7890*/  F2FP.F16.E4M3.UNPACK_B R53, R14.H1 ;  /* 0x0000000eff35723e */ /* 0x000fe200030006ff */
[----:B------:R-:W-:Y:S01]  /*78a0*/  HADD2.F32 R64, -RZ, R62.H1_H1 ;  /* 0x3000003eff407230 */ /* 0x000fe20000004100 */
[----:B------:R-:W-:Y:S01]  /*78b0*/  F2FP.SATFINITE.E4M3.F32.PACK_AB_MERGE_C R68, R58, R61, RZ ;  /* 0x0000003d3a44723e */ /* 0x000fe200048070ff */
[--C-:B------:R-:W-:Y:S01]  /*78c0*/  HADD2.F32 R57, -RZ, R56.reuse.H0_H0 ;  /* 0x20000038ff397230 */ /* 0x100fe20000004100 */
[----:B------:R-:W-:Y:S01]  /*78d0*/  F2FP.F16.E4M3.UNPACK_B R61, R50 ;  /* 0x00000032ff3d723e */ /* 0x000fe200020006ff */
[----:B------:R-:W-:Y:S01]  /*78e0*/  HADD2.F32 R56, -RZ, R56.H1_H1 ;  /* 0x30000038ff387230 */ /* 0x000fe20000004100 */
[-C--:B------:R-:W-:Y:S01]  /*78f0*/  F2FP.F16.E4M3.UNPACK_B R58, R13.reuse ;  /* 0x0000000dff3a723e */ /* 0x080fe200020006ff */
[----:B------:R-:W-:Y:S01]  /*7900*/  HADD2.F32 R50, -RZ, R53.H1_H1 ;  /* 0x30000035ff327230 */ /* 0x000fe20000004100 */
[----:B------:R-:W-:Y:S01]  /*7910*/  F2FP.F16.E4M3.UNPACK_B R59, R13.H1 ;  /* 0x0000000dff3b723e */ /* 0x000fe200030006ff */
[----:B------:R-:W-:-:S02]  /*7920*/  HADD2.F32 R63, -RZ, R61.H1_H1 ;  /* 0x3000003dff3f7230 */ /* 0x000fc40000004100 */
[-C--:B------:R-:W-:Y:S01]  /*7930*/  FMUL.FTZ R66, R56, R64.reuse ;  /* 0x0000004038427220 */ /* 0x080fe20000410000 */
[----:B------:R-:W-:Y:S02]  /*7940*/  HADD2.F32 R53, -RZ, R53.H0_H0 ;  /* 0x20000035ff357230 */ /* 0x000fe40000004100 */
[----:B------:R-:W-:Y:S01]  /*7950*/  FMUL.FTZ R67, R57, R64 ;  /* 0x0000004039437220 */ /* 0x000fe20000410000 */
[----:B------:R-:W-:Y:S02]  /*7960*/  HADD2.F32 R13, -RZ, R58.H1_H1 ;  /* 0x3000003aff0d7230 */ /* 0x000fe40000004100 */
[----:B------:R-:W-:Y:S01]  /*7970*/  FMUL.FTZ R64, R50, R63 ;  /* 0x0000003f32407220 */ /* 0x000fe20000410000 */
[----:B------:R-:W-:Y:S01]  /*7980*/  F2FP.F16.E4M3.UNPACK_B R15, R15 ;  /* 0x0000000fff0f723e */ /* 0x000fe200020006ff */
[C---:B------:R-:W-:Y:S01]  /*7990*/  FMUL.FTZ R63, R53.reuse, R63 ;  /* 0x0000003f353f7220 */ /* 0x040fe20000410000 */
[----:B------:R-:W-:Y:S01]  /*79a0*/  F2FP.F16.E4M3.UNPACK_B R14, R14 ;  /* 0x0000000eff0e723e */ /* 0x000fe200020006ff */
[----:B------:R-:W-:Y:S01]  /*79b0*/  FFMA.FTZ R64, R53, R13, -R64 ;  /* 0x0000000d35407223 */ /* 0x000fe20000010840 */
[----:B------:R-:W-:-:S02]  /*79c0*/  HADD2.F32 R60, -RZ, R59.H1_H1 ;  /* 0x3000003bff3c7230 */ /* 0x000fc40000004100 */
[----:B------:R-:W-:Y:S01]  /*79d0*/  FFMA.FTZ R63, R50, R13, R63 ;  /* 0x0000000d323f7223 */ /* 0x000fe2000001003f */
[--C-:B------:R-:W-:Y:S02]  /*79e0*/  HADD2.F32 R50, -RZ, R15.reuse.H0_H0 ;  /* 0x2000000fff327230 */ /* 0x100fe40000004100 */
[----:B------:R-:W-:Y:S02]  /*79f0*/  HADD2.F32 R13, -RZ, R14.H0_H0 ;  /* 0x2000000eff0d7230 */ /* 0x000fe40000004100 */
[-C--:B------:R-:W-:Y:S01]  /*7a00*/  FFMA.FTZ R67, R56, R60.reuse, R67 ;  /* 0x0000003c38437223 */ /* 0x080fe20000010043 */
[----:B------:R-:W-:Y:S02]  /*7a10*/  HADD2.F32 R15, -RZ, R15.H1_H1 ;  /* 0x3000000fff0f7230 */ /* 0x000fe40000004100 */
[----:B------:R-:W-:Y:S01]  /*7a20*/  FFMA.FTZ R66, R57, R60, -R66 ;  /* 0x0000003c39427223 */ /* 0x000fe20000010842 */
[----:B------:R-:W-:Y:S01]  /*7a30*/  HADD2.F32 R62, -RZ, R62.H0_H0 ;  /* 0x2000003eff3e7230 */ /* 0x000fe20000004100 */
[----:B------:R-:W-:Y:S01]  /*7a40*/  F2FP.SATFINITE.E4M3.F32.PACK_AB_MERGE_C R63, R63, R64, RZ ;  /* 0x000000403f3f723e */ /* 0x000fe200048070ff */
[----:B------:R-:W-:-:S02]  /*7a50*/  HADD2.F32 R14, -RZ, R14.H1_H1 ;  /* 0x3000000eff0e7230 */ /* 0x000fc40000004100 */
[----:B------:R-:W-:Y:S02]  /*7a60*/  HADD2.F32 R61, -RZ, R61.H0_H0 ;  /* 0x2000003dff3d7230 */ /* 0x000fe40000004100 */
[-C--:B------:R-:W-:Y:S01]  /*7a70*/  FMUL.FTZ R53, R15, R62.reuse ;  /* 0x0000003e0f357220 */ /* 0x080fe20000410000 */
[----:B------:R-:W-:Y:S02]  /*7a80*/  HADD2.F32 R59, -RZ, R59.H0_H0 ;  /* 0x2000003bff3b7230 */ /* 0x000fe40000004100 */
        /* <DEDUP_REMOVED lines=8> */
[----:B------:R-:W-:-:S02]  /*7b10*/  F2FP.SATFINITE.E4M3.F32.PACK_AB_MERGE_C R66, R67, R66, RZ ;  /* 0x000000424342723e */ /* 0x000fc400048070ff */
[----:B------:R-:W-:Y:S02]  /*7b20*/  F2FP.SATFINITE.E4M3.F32.PACK_AB_MERGE_C R13, R12, R11, R69 ;  /* 0x0000000b0c0d723e */ /* 0x000fe40004807045 */
[----:B------:R-:W-:Y:S02]  /*7b30*/  F2FP.SATFINITE.E4M3.F32.PACK_AB_MERGE_C R12, R52, R51, R68 ;  /* 0x00000033340c723e */ /* 0x000fe40004807044 */
[----:B------:R-:W-:Y:S02]  /*7b40*/  F2FP.SATFINITE.E4M3.F32.PACK_AB_MERGE_C R14, R61, R56, R63 ;  /* 0x000000383d0e723e */ /* 0x000fe4000480703f */
[----:B------:R-:W-:-:S07]  /*7b50*/  F2FP.SATFINITE.E4M3.F32.PACK_AB_MERGE_C R15, R62, R53, R66 ;  /* 0x000000353e0f723e */ /* 0x000fce0004807042 */
.L_x_482:
[----:B------:R-:W-:Y:S05]  /*7b60*/  BSYNC B2 ;  /* 0x0000000000027941 */ /* 0x000fea0003800000 */
.L_x_481:
[----:B--2---:R0:W-:Y:S02]  /*7b70*/  ST.E.128 desc[UR50][R54.64], R12 ;  /* 0x0000000c36007985 */ /* 0x0041e4000c101d32 */
.L_x_480:
[----:B------:R-:W-:Y:S05]  /*7b80*/  BSYNC B1 ;  /* 0x0000000000017941 */ /* 0x000fea0003800000 */
.L_x_479:
[----:B------:R-:W-:Y:S01]  /*7b90*/  ISETP.NE.AND P2, PT, R31, RZ, PT ;  /* 0x000000ff1f00720c */ /* 0x000fe20003f45270 */
[----:B------:R-:W-:-:S12]  /*7ba0*/  BSSY B1, `(.L_x_483) ;  /* 0x0000072000017945 */ /* 0x000fd80003800000 */
[----:B------:R-:W-:Y:S05]  /*7bb0*/  @!P2 BRA `(.L_x_484) ;  /* 0x0000000400c0a947 */ /* 0x000fea0003800000 */
[----:B0-----:R0:W0:Y:S01]  /*7bc0*/  LDS.128 R12, [R36+0x1ec00] ;  /* 0x01ec0000240c7984 */ /* 0x0010220000000c00 */
[----:B--2---:R-:W-:Y:S01]  /*7bd0*/  IADD3 R50, P2, R168, R121, RZ ;  /* 0x00000079a8327210 */ /* 0x004fe20007f5e0ff */
[----:B------:R-:W-:Y:S03]  /*7be0*/  BSSY B2, `(.L_x_485) ;  /* 0x000006c000027945 */ /* 0x000fe60003800000 */
[----:B------:R-:W-:Y:S02]  /*7bf0*/  IADD3.X R51, R65, R194, RZ, P2, !PT ;  /* 0x000000c241337210 */ /* 0x000fe400017fe4ff */
[----:B------:R-:W-:-:S13]  /*7c00*/  ISETP.GE.AND P2, PT, R200, R117, PT ;  /* 0x00000075c800720c */ /* 0x000fda0003f46270 */
[----:B------:R-:W-:Y:S05]  /*7c10*/  @P2 BRA `(.L_x_486) ;  /* 0x0000000400a02947 */ /* 0x000fea0003800000 */
[----:B------:R-:W-:Y:S02]  /*7c20*/  SHF.R.U32.HI R46, RZ, 0x8, R47 ;  /* 0x00000008ff2e7819 */ /* 0x000fe4000001162f */
[----:B----4-:R-:W-:Y:S02]  /*7c30*/  SHF.R.U32.HI R11, RZ, 0x8, R49 ;  /* 0x00000008ff0b7819 */ /* 0x010fe40000011631 */
[----:B------:R-:W-:Y:S02]  /*7c40*/  SHF.R.U32.HI R54, RZ, 0x10, R47 ;  /* 0x00000010ff367819 */ /* 0x000fe4000001162f */
[----:B------:R-:W-:Y:S01]  /*7c50*/  LOP3.LUT R48, R47, 0xff0000ff, RZ, 0xc0, !PT ;  /* 0xff0000ff2f307812 */ /* 0x000fe200078ec0ff */
[----:B------:R-:W-:Y:S01]  /*7c60*/  IMAD.SHL.U32 R47, R46, 0x100, RZ ;  /* 0x000001002e2f7824 */ /* 0x000fe200078e00ff */
[----:B------:R-:W-:Y:S02]  /*7c70*/  SHF.R.U32.HI R53, RZ, 0x10, R49 ;  /* 0x00000010ff357819 */ /* 0x000fe40000011631 */
[----:B------:R-:W-:Y:S01]  /*7c80*/  LOP3.LUT R52, R49, 0xff0000ff, RZ, 0xc0, !PT ;  /* 0xff0000ff31347812 */ /* 0x000fe200078ec0ff */
[----:B------:R-:W-:Y:S01]  /*7c90*/  IMAD.SHL.U32 R49, R11, 0x100, RZ ;  /* 0x000001000b317824 */ /* 0x000fe200078e00ff */
[----:B------:R-:W-:Y:S01]  /*7ca0*/  LOP3.LUT R48, R48, 0xff00, R47, 0xf8, !PT ;  /* 0x0000ff0030307812 */ /* 0x000fe200078ef82f */
[----:B0-----:R-:W-:Y:S01]  /*7cb0*/  IMAD.MOV.U32 R11, RZ, RZ, R13 ;  /* 0x000000ffff0b7224 */ /* 0x001fe200078e000d */
[----:B------:R-:W-:Y:S01]  /*7cc0*/  MOV R46, R12 ;  /* 0x0000000c002e7202 */ /* 0x000fe20000000f00 */
[----:B------:R-:W-:Y:S01]  /*7cd0*/  IMAD.U32 R47, R53, 0x10000, RZ ;  /* 0x00010000352f7824 */ /* 0x000fe200078e00ff */
[----:B------:R-:W-:Y:S01]  /*7ce0*/  LOP3.LUT R52, R52, 0xff00, R49, 0xf8, !PT ;  /* 0x0000ff0034347812 */ /* 0x000fe200078ef831 */
[----:B------:R-:W-:Y:S01]  /*7cf0*/  IMAD.U32 R13, R54, 0x10000, RZ ;  /* 0x00010000360d7824 */ /* 0x000fe200078e00ff */
[----:B------:R-:W-:-:S02]  /*7d00*/  F2FP.F16.E4M3.UNPACK_B R49, R140.H1 ;  /* 0x0000008cff31723e */ /* 0x000fc400030006ff */
[----:B------:R-:W-:Y:S02]  /*7d10*/  F2FP.F16.E4M3.UNPACK_B R12, R11 ;  /* 0x0000000bff0c723e */ /* 0x000fe400020006ff */
[----:B------:R-:W-:Y:S01]  /*7d20*/  LOP3.LUT R56, R52, 0xff0000, R47, 0xf8, !PT ;  /* 0x00ff000034387812 */ /* 0x000fe200078ef82f */
[--C-:B------:R-:W-:Y:S01]  /*7d30*/  HADD2.F32 R54, -RZ, R49.reuse.H0_H0 ;  /* 0x20000031ff367230 */ /* 0x100fe20000004100 */
[----:B------:R-:W-:Y:S01]  /*7d40*/  F2FP.F16.E4M3.UNPACK_B R52, R139.H1 ;  /* 0x0000008bff34723e */ /* 0x000fe200030006ff */
[--C-:B------:R-:W-:Y:S01]  /*7d50*/  HADD2.F32 R47, -RZ, R12.reuse.H1_H1 ;  /* 0x3000000cff2f7230 */ /* 0x100fe20000004100 */
[----:B------:R-:W-:Y:S01]  /*7d60*/  F2FP.F16.E4M3.UNPACK_B R11, R11.H1 ;  /* 0x0000000bff0b723e */ /* 0x000fe200030006ff */
[----:B------:R-:W-:Y:S01]  /*7d70*/  HADD2.F32 R12, -RZ, R12.H0_H0 ;  /* 0x2000000cff0c7230 */ /* 0x000fe20000004100 */
[----:B------:R-:W-:Y:S01]  /*7d80*/  LOP3.LUT R13, R48, 0xff0000, R13, 0xf8, !PT ;  /* 0x00ff0000300d7812 */ /* 0x000fe200078ef80d */
[----:B------:R-:W-:Y:S02]  /*7d90*/  HADD2.F32 R53, -RZ, R52.H0_H0 ;  /* 0x20000034ff357230 */ /* 0x000fe40000004100 */
[----:B------:R-:W-:Y:S01]  /*7da0*/  FMUL.FTZ R57, R47, R54 ;  /* 0x000000362f397220 */ /* 0x000fe20000410000 */
[----:B------:R-:W-:-:S02]  /*7db0*/  HADD2.F32 R55, -RZ, R49.H1_H1 ;  /* 0x30000031ff377230 */ /* 0x000fc40000004100 */
        /* <DEDUP_REMOVED lines=14> */
[--C-:B------:R-:W-:Y:S01]  /*7ea0*/  HADD2.F32 R48, -RZ, R47.reuse.H0_H0 ;  /* 0x2000002fff307230 */ /* 0x100fe20000004100 */
[----:B------:R-:W-:Y:S01]  /*7eb0*/  F2FP.F16.E4M3.UNPACK_B R139, R139 ;  /* 0x0000008bff8b723e */ /* 0x000fe200020006ff */
[----:B------:R-:W-:Y:S01]  /*7ec0*/  HADD2.F32 R49, -RZ, R47.H1_H1 ;  /* 0x3000002fff317230 */ /* 0x000fe20000004100 */
[----:B------:R-:W-:Y:S01]  /*7ed0*/  F2FP.SATFINITE.E4M3.F32.PACK_AB_MERGE_C R64, R62, R57, RZ ;  /* 0x000000393e40723e */ /* 0x000fe200048070ff */
[----:B------:R-:W-:Y:S02]  /*7ee0*/  HADD2.F32 R47, -RZ, R46.H0_H0 ;  /* 0x2000002eff2f7230 */ /* 0x000fe40000004100 */
[----:B------:R-:W-:Y:S01]  /*7ef0*/  FMUL.FTZ R58, R48, R53 ;  /* 0x00000035303a7220 */ /* 0x000fe20000410000 */
[----:B------:R-:W-:-:S02]  /*7f00*/  HADD2.F32 R52, -RZ, R139.H1_H1 ;  /* 0x3000008bff347230 */ /* 0x000fc40000004100 */
[C---:B------:R-:W-:Y:S01]  /*7f10*/  FMUL.FTZ R55, R49.reuse, R53 ;  /* 0x0000003531377220 */ /* 0x040fe20000410000 */
[----:B------:R-:W-:Y:S02]  /*7f20*/  HADD2.F32 R140, -RZ, R140.H0_H0 ;  /* 0x2000008cff8c7230 */ /* 0x000fe40000004100 */
[----:B------:R-:W-:Y:S02]  /*7f30*/  HADD2.F32 R46, -RZ, R46.H1_H1 ;  /* 0x3000002eff2e7230 */ /* 0x000fe40000004100 */
[-C--:B------:R-:W-:Y:S01]  /*7f40*/  FFMA.FTZ R55, R48, R52.reuse, -R55 ;  /* 0x0000003430377223 */ /* 0x080fe20000010837 */
[----:B------:R-:W-:Y:S02]  /*7f50*/  HADD2.F32 R139, -RZ, R139.H0_H0 ;  /* 0x2000008bff8b7230 */ /* 0x000fe40000004100 */
[----:B------:R-:W-:Y:S01]  /*7f60*/  FFMA.FTZ R58, R49, R52, R58 ;  /* 0x00000034313a7223 */ /* 0x000fe2000001003a */
[-C--:B------:R-:W-:Y:S01]  /*7f70*/  FMUL.FTZ R53, R47, R140.reuse ;  /* 0x0000008c2f357220 */ /* 0x080fe20000410000 */
[----:B------:R-:W-:Y:S01]  /*7f80*/  FMUL.FTZ R54, R46, R140 ;  /* 0x0000008c2e367220 */ /* 0x000fe20000410000 */
[----:B------:R-:W-:-:S02]  /*7f90*/  F2FP.F16.E4M3.UNPACK_B R52, R13 ;  /* 0x0000000dff34723e */ /* 0x000fc400020006ff */
[----:B------:R-:W-:Y:S01]  /*7fa0*/  F2FP.SATFINITE.E4M3.F32.PACK_AB_MERGE_C R63, R58, R55, RZ ;  /* 0x000000373a3f723e */ /* 0x000fe200048070ff */
[----:B------:R-:W-:Y:S01]  /*7fb0*/  FFMA.FTZ R59, R47, R139, -R54 ;  /* 0x0000008b2f3b7223 */ /* 0x000fe20000010836 */
[----:B------:R-:W-:Y:S01]  /*7fc0*/  F2FP.F16.E4M3.UNPACK_B R47, R15.H1 ;  /* 0x0000000fff2f723e */ /* 0x000fe200030006ff */
[----:B------:R-:W-:Y:S01]  /*7fd0*/  FFMA.FTZ R60, R46, R139, R53 ;  /* 0x0000008b2e3c7223 */ /* 0x000fe20000010035 */
[----:B------:R-:W-:Y:S02]  /*7fe0*/  F2FP.F16.E4M3.UNPACK_B R55, R56.H1 ;  /* 0x00000038ff37723e */ /* 0x000fe400030006ff */
[----:B------:R-:W-:Y:S01]  /*7ff0*/  F2FP.F16.E4M3.UNPACK_B R53, R13.H1 ;  /* 0x0000000dff35723e */ /* 0x000fe200030006ff */
[----:B------:R-:W-:Y:S01]  /*8000*/  HADD2.F32 R49, -RZ, R47.H1_H1 ;  /* 0x3000002fff317230 */ /* 0x000fe20000004100 */
[----:B------:R-:W-:Y:S01]  /*8010*/  F2FP.F16.E4M3.UNPACK_B R46, R14.H1 ;  /* 0x0000000eff2e723e */ /* 0x000fe200030006ff */
[----:B------:R-:W-:Y:S01]  /*8020*/  HADD2.F32 R58, -RZ, R55.H1_H1 ;  /* 0x30000037ff3a7230 */ /* 0x000fe20000004100 */
[----:B------:R-:W-:Y:S01]  /*8030*/  F2FP.F16.E4M3.UNPACK_B R56, R56 ;  /* 0x00000038ff38723e */ /* 0x000fe200020006ff */
[----:B------:R-:W-:Y:S01]  /*8040*/  HADD2.F32 R48, -RZ, R47.H0_H0 ;  /* 0x2000002fff307230 */ /* 0x000fe20000004100 */
[----:B------:R-:W-:Y:S01]  /*8050*/  F2FP.F16.E4M3.UNPACK_B R15, R15 ;  /* 0x0000000fff0f723e */ /* 0x000fe200020006ff */
[----:B------:R-:W-:-:S02]  /*8060*/  HADD2.F32 R54, -RZ, R53.H1_H1 ;  /* 0x30000035ff367230 */ /* 0x000fc40000004100 */
[-C--:B------:R-:W-:Y:S01]  /*8070*/  FMUL.FTZ R13, R49, R58.reuse ;  /* 0x0000003a310d7220 */ /* 0x080fe20000410000 */
[----:B------:R-:W-:Y:S02]  /*8080*/  HADD2.F32 R47, -RZ, R46.H1_H1 ;  /* 0x3000002eff2f7230 */ /* 0x000fe40000004100 */
[C---:B------:R-:W-:Y:S01]  /*8090*/  FMUL.FTZ R58, R48.reuse, R58 ;  /* 0x0000003a303a7220 */ /* 0x040fe20000410000 */
[----:B------:R-:W-:Y:S02]  /*80a0*/  HADD2.F32 R57, -RZ, R56.H1_H1 ;  /* 0x30000038ff397230 */ /* 0x000fe40000004100 */
[----:B------:R-:W-:Y:S01]  /*80b0*/  FFMA.FTZ R62, R48, R54, -R13 ;  /* 0x00000036303e7223 */ /* 0x000fe2000001080d */
[----:B------:R-:W-:Y:S01]  /*80c0*/  HADD2.F32 R46, -RZ, R46.H0_H0 ;  /* 0x2000002eff2e7230 */ /* 0x000fe20000004100 */
[----:B------:R-:W-:Y:S01]  /*80d0*/  F2FP.F16.E4M3.UNPACK_B R14, R14 ;  /* 0x0000000eff0e723e */ /* 0x000fe200020006ff */
[----:B------:R-:W-:Y:S02]  /*80e0*/  HADD2.F32 R13, -RZ, R52.H1_H1 ;  /* 0x30000034ff0d7230 */ /* 0x000fe40000004100 */
[----:B------:R-:W-:Y:S01]  /*80f0*/  FMUL.FTZ R61, R47, R57 ;  /* 0x000000392f3d7220 */ /* 0x000fe20000410000 */
[----:B------:R-:W-:-:S02]  /*8100*/  HADD2.F32 R55, -RZ, R55.H0_H0 ;  /* 0x20000037ff377230 */ /* 0x000fc40000004100 */
[C---:B------:R-:W-:Y:S01]  /*8110*/  FMUL.FTZ R48, R46.reuse, R57 ;  /* 0x000000392e307220 */ /* 0x040fe20000410000 */
[----:B------:R-:W-:Y:S01]  /*8120*/  FFMA.FTZ R57, R49, R54, R58 ;  /* 0x0000003631397223 */ /* 0x000fe2000001003a */
[-C--:B------:R-:W-:Y:S01]  /*8130*/  FFMA.FTZ R61, R46, R13.reuse, -R61 ;  /* 0x0000000d2e3d7223 */ /* 0x080fe2000001083d */
[--C-:B------:R-:W-:Y:S02]  /*8140*/  HADD2.F32 R46, -RZ, R15.reuse.H0_H0 ;  /* 0x2000000fff2e7230 */ /* 0x100fe40000004100 */
[----:B------:R-:W-:Y:S01]  /*8150*/  FFMA.FTZ R54, R47, R13, R48 ;  /* 0x0000000d2f367223 */ /* 0x000fe20000010030 */
[--C-:B------:R-:W-:Y:S01]  /*8160*/  HADD2.F32 R13, -RZ, R14.reuse.H0_H0 ;  /* 0x2000000eff0d7230 */ /* 0x100fe20000004100 */
[----:B------:R-:W-:Y:S01]  /*8170*/  F2FP.SATFINITE.E4M3.F32.PACK_AB_MERGE_C R57, R57, R62, RZ ;  /* 0x0000003e3939723e */ /* 0x000fe200048070ff */
[----:B------:R-:W-:Y:S02]  /*8180*/  HADD2.F32 R15, -RZ, R15.H1_H1 ;  /* 0x3000000fff0f7230 */ /* 0x000fe40000004100 */
[----:B------:R-:W-:Y:S01]  /*8190*/  FMUL.FTZ R58, R46, R55 ;  /* 0x000000372e3a7220 */ /* 0x000fe20000410000 */
[----:B------:R-:W-:Y:S01]  /*81a0*/  HADD2.F32 R14, -RZ, R14.H1_H1 ;  /* 0x3000000eff0e7230 */ /* 0x000fe20000004100 */
[----:B------:R-:W-:Y:S01]  /*81b0*/  F2FP.SATFINITE.E4M3.F32.PACK_AB_MERGE_C R54, R54, R61, RZ ;  /* 0x0000003d3636723e */ /* 0x000fe200048070ff */
[----:B------:R-:W-:-:S02]  /*81c0*/  HADD2.F32 R56, -RZ, R56.H0_H0 ;  /* 0x20000038ff387230 */ /* 0x000fc40000004100 */
[----:B------:R-:W-:Y:S01]  /*81d0*/  FMUL.FTZ R49, R15, R55 ;  /* 0x000000370f317220 */ /* 0x000fe20000410000 */
[----:B------:R-:W-:Y:S02]  /*81e0*/  HADD2.F32 R53, -RZ, R53.H0_H0 ;  /* 0x20000035ff357230 */ /* 0x000fe40000004100 */
[----:B------:R-:W-:Y:S02]  /*81f0*/  HADD2.F32 R52, -RZ, R52.H0_H0 ;  /* 0x20000034ff347230 */ /* 0x000fe40000004100 */
[-C--:B------:R-:W-:Y:S01]  /*8200*/  FMUL.FTZ R48, R14, R56.reuse ;  /* 0x000000380e307220 */ /* 0x080fe20000410000 */
[----:B------:R-:W-:Y:S01]  /*8210*/  FMUL.FTZ R47, R13, R56 ;  /* 0x000000380d2f7220 */ /* 0x000fe20000410000 */
[-C--:B------:R-:W-:Y:S01]  /*8220*/  FFMA.FTZ R49, R46, R53.reuse, -R49 ;  /* 0x000000352e317223 */ /* 0x080fe20000010831 */
[----:B------:R-:W-:Y:S01]  /*8230*/  FFMA.FTZ R58, R15, R53, R58 ;  /* 0x000000350f3a7223 */ /* 0x000fe2000001003a */
[-C--:B------:R-:W-:Y:S01]  /*8240*/  FFMA.FTZ R48, R13, R52.reuse, -R48 ;  /* 0x000000340d307223 */ /* 0x080fe20000010830 */
[----:B------:R-:W-:Y:S01]  /*8250*/  FFMA.FTZ R47, R14, R52, R47 ;  /* 0x000000340e2f7223 */ /* 0x000fe2000001002f */
[----:B------:R-:W-:-:S02]  /*8260*/  F2FP.SATFINITE.E4M3.F32.PACK_AB_MERGE_C R13, R12, R11, R64 ;  /* 0x0000000b0c0d723e */ /* 0x000fc40004807040 */
[----:B------:R-:W-:Y:S02]  /*8270*/  F2FP.SATFINITE.E4M3.F32.PACK_AB_MERGE_C R12, R60, R59, R63 ;  /* 0x0000003b3c0c723e */ /* 0x000fe4000480703f */
[----:B------:R-:W-:Y:S02]  /*8280*/  F2FP.SATFINITE.E4M3.F32.PACK_AB_MERGE_C R14, R47, R48, R54 ;  /* 0x000000302f0e723e */ /* 0x000fe40004807036 */
[----:B------:R-:W-:-:S07]  /*8290*/  F2FP.SATFINITE.E4M3.F32.PACK_AB_MERGE_C R15, R58, R49, R57 ;  /* 0x000000313a0f723e */ /* 0x000fce0004807039 */
.L_x_486:
[----:B------:R-:W-:Y:S05]  /*82a0*/  BSYNC B2 ;  /* 0x0000000000027941 */ /* 0x000fea0003800000 */
.L_x_485:
[----:B0-----:R0:W-:Y:S02]  /*82b0*/  ST.E.128 desc[UR50][R50.64], R12 ;  /* 0x0000000c32007985 */ /* 0x0011e4000c101d32 */
.L_x_484:
[----:B------:R-:W-:Y:S05]  /*82c0*/  BSYNC B1 ;  /* 0x0000000000017941 */ /* 0x000fea0003800000 */
.L_x_483:
        /* <DEDUP_REMOVED lines=9> */
[----:B------:R-:W-:Y:S01]  /*8360*/  SHF.R.U32.HI R44, RZ, 0x8, R45 ;  /* 0x00000008ff2c7819 */ /* 0x000fe2000001162d */
[----:B0-----:R-:W-:Y:S01]  /*8370*/  IMAD.MOV.U32 R37, RZ, RZ, R12 ;  /* 0x000000ffff257224 */ /* 0x001fe200078e000c */
[--C-:B------:R-:W-:Y:S02]  /*8380*/  SHF.R.U32.HI R42, RZ, 0x8, R43.reuse ;  /* 0x00000008ff2a7819 */ /* 0x100fe4000001162b */
[----:B----4-:R-:W-:Y:S01]  /*8390*/  LOP3.LUT R11, R43, 0xff0000ff, RZ, 0xc0, !PT ;  /* 0xff0000ff2b0b7812 */ /* 0x010fe200078ec0ff */
[----:B------:R-:W-:Y:S01]  /*83a0*/  IMAD.SHL.U32 R44, R44, 0x100, RZ ;  /* 0x000001002c2c7824 */ /* 0x000fe200078e00ff */
[----:B------:R-:W-:Y:S02]  /*83b0*/  SHF.R.U32.HI R48, RZ, 0x10, R43 ;  /* 0x00000010ff307819 */ /* 0x000fe4000001162b */
[----:B------:R-:W-:Y:S02]  /*83c0*/  LOP3.LUT R43, R45, 0xff0000ff, RZ, 0xc0, !PT ;  /* 0xff0000ff2d2b7812 */ /* 0x000fe400078ec0ff */
[----:B------:R-:W-:-:S02]  /*83d0*/  SHF.L.U32 R42, R42, 0x8, RZ ;  /* 0x000000082a2a7819 */ /* 0x000fc400000006ff */
[----:B------:R-:W-:Y:S02]  /*83e0*/  SHF.R.U32.HI R49, RZ, 0x10, R45 ;  /* 0x00000010ff317819 */ /* 0x000fe4000001162d */
[----:B------:R-:W-:Y:S01]  /*83f0*/  LOP3.LUT R12, R43, 0xff00, R44, 0xf8, !PT ;  /* 0x0000ff002b0c7812 */ /* 0x000fe200078ef82c */
[----:B------:R-:W-:Y:S01]  /*8400*/  IMAD.U32 R43, R48, 0x10000, RZ ;  /* 0x00010000302b7824 */ /* 0x000fe200078e00ff */
[----:B------:R-:W-:Y:S02]  /*8410*/  LOP3.LUT R42, R11, 0xff00, R42, 0xf8, !PT ;  /* 0x0000ff000b2a7812 */ /* 0x000fe400078ef82a */
[----:B------:R-:W-:Y:S02]  /*8420*/  SHF.L.U32 R49, R49, 0x10, RZ ;  /* 0x0000001031317819 */ /* 0x000fe400000006ff */
[----:B------:R-:W-:Y:S02]  /*8430*/  F2FP.F16.E4M3.UNPACK_B R11, R13 ;  /* 0x0000000dff0b723e */ /* 0x000fe400020006ff */
[----:B------:R-:W-:-:S02]  /*8440*/  F2FP.F16.E4M3.UNPACK_B R44, R129.H1 ;  /* 0x00000081ff2c723e */ /* 0x000fc400030006ff */
[----:B------:R-:W-:Y:S02]  /*8450*/  F2FP.F16.E4M3.UNPACK_B R13, R13.H1 ;  /* 0x0000000dff0d723e */ /* 0x000fe400030006ff */
[----:B------:R-:W-:Y:S01]  /*8460*/  LOP3.LUT R45, R42, 0xff0000, R43, 0xf8, !PT ;  /* 0x00ff00002a2d7812 */ /* 0x000fe200078ef82b */
[--C-:B------:R-:W-:Y:S01]  /*8470*/  HADD2.F32 R48, -RZ, R44.reuse.H0_H0 ;  /* 0x2000002cff307230 */ /* 0x100fe20000004100 */
[----:B------:R-:W-:Y:S01]  /*8480*/  LOP3.LUT R50, R12, 0xff0000, R49, 0xf8, !PT ;  /* 0x00ff00000c327812 */ /* 0x000fe200078ef831 */
[--C-:B------:R-:W-:Y:S01]  /*8490*/  HADD2.F32 R12, -RZ, R11.reuse.H1_H1 ;  /* 0x3000000bff0c7230 */ /* 0x100fe20000004100 */
[----:B------:R-:W-:Y:S01]  /*84a0*/  F2FP.F16.E4M3.UNPACK_B R43, R128.H1 ;  /* 0x00000080ff2b723e */ /* 0x000fe200030006ff */
[----:B------:R-:W-:Y:S01]  /*84b0*/  HADD2.F32 R11, -RZ, R11.H0_H0 ;  /* 0x2000000bff0b7230 */ /* 0x000fe20000004100 */
[----:B------:R-:W-:Y:S01]  /*84c0*/  F2FP.F16.E4M3.UNPACK_B R129, R129 ;  /* 0x00000081ff81723e */ /* 0x000fe200020006ff */
[----:B------:R-:W-:Y:S02]  /*84d0*/  HADD2.F32 R49, -RZ, R44.H1_H1 ;  /* 0x3000002cff317230 */ /* 0x000fe40000004100 */
[----:B------:R-:W-:Y:S01]  /*84e0*/  FMUL.FTZ R52, R12, R48 ;  /* 0x000000300c347220 */ /* 0x000fe20000410000 */
[----:B------:R-:W-:-:S02]  /*84f0*/  HADD2.F32 R42, -RZ, R13.H1_H1 ;  /* 0x3000000dff2a7230 */ /* 0x000fc40000004100 */
[C---:B------:R-:W-:Y:S01]  /*8500*/  FMUL.FTZ R51, R11.reuse, R48 ;  /* 0x000000300b337220 */ /* 0x040fe20000410000 */
[----:B------:R-:W-:Y:S01]  /*8510*/  HADD2.F32 R44, -RZ, R43.H0_H0 ;  /* 0x2000002bff2c7230 */ /* 0x000fe20000004100 */
[----:B------:R-:W-:Y:S01]  /*8520*/  F2FP.F16.E4M3.UNPACK_B R128, R128 ;  /* 0x00000080ff80723e */ /* 0x000fe200020006ff */
[----:B------:R-:W-:Y:S02]  /*8530*/  HADD2.F32 R13, -RZ, R13.H0_H0 ;  /* 0x2000000dff0d7230 */ /* 0x000fe40000004100 */
[-C--:B------:R-:W-:Y:S01]  /*8540*/  FMUL.FTZ R48, R42, R49.reuse ;  /* 0x000000312a307220 */ /* 0x080fe20000410000 */
[----:B------:R-:W-:Y:S02]  /*8550*/  HADD2.F32 R43, -RZ, R43.H1_H1 ;  /* 0x3000002bff2b7230 */ /* 0x000fe40000004100 */
[-C--:B------:R-:W-:Y:S01]  /*8560*/  FFMA.FTZ R11, R11, R44.reuse, -R52 ;  /* 0x0000002c0b0b7223 */ /* 0x080fe20000010834 */
[----:B------:R-:W-:Y:S01]  /*8570*/  FFMA.FTZ R12, R12, R44, R51 ;  /* 0x0000002c0c0c7223 */ /* 0x000fe20000010033 */
[----:B------:R-:W-:Y:S01]  /*8580*/  FMUL.FTZ R49, R13, R49 ;  /* 0x000000310d317220 */ /* 0x000fe20000410000 */
[----:B------:R-:W-:-:S02]  /*8590*/  HADD2.F32 R44, -RZ, R128.H1_H1 ;  /* 0x30000080ff2c7230 */ /* 0x000fc40000004100 */
[----:B------:R-:W-:Y:S01]  /*85a0*/  FFMA.FTZ R55, R13, R43, -R48 ;  /* 0x0000002b0d377223 */ /* 0x000fe20000010830 */
[----:B------:R-:W-:Y:S01]  /*85b0*/  F2FP.F16.E4M3.UNPACK_B R13, R37.H1 ;  /* 0x00000025ff0d723e */ /* 0x000fe200030006ff */
[----:B------:R-:W-:Y:S01]  /*85c0*/  FFMA.FTZ R56, R42, R43, R49 ;  /* 0x0000002b2a387223 */ /* 0x000fe20000010031 */
[----:B------:R-:W-:Y:S01]  /*85d0*/  F2FP.F16.E4M3.UNPACK_B R37, R37 ;  /* 0x00000025ff25723e */ /* 0x000fe200020006ff */
[----:B------:R-:W-:Y:S02]  /*85e0*/  HADD2.F32 R48, -RZ, R129.H0_H0 ;  /* 0x20000081ff307230 */ /* 0x000fe40000004100 */
[--C-:B------:R-:W-:Y:S01]  /*85f0*/  HADD2.F32 R42, -RZ, R13.reuse.H0_H0 ;  /* 0x2000000dff2a7230 */ /* 0x100fe20000004100 */
[----:B------:R-:W-:Y:S01]  /*8600*/  F2FP.SATFINITE.E4M3.F32.PACK_AB_MERGE_C R58, R56, R55, RZ ;  /* 0x00000037383a723e */ /* 0x000fe200048070ff */
[----:B------:R-:W-:Y:S02]  /*8610*/  HADD2.F32 R43, -RZ, R13.H1_H1 ;  /* 0x3000000dff2b7230 */ /* 0x000fe40000004100 */
[----:B------:R-:W-:-:S02]  /*8620*/  HADD2.F32 R13, -RZ, R37.H0_H0 ;  /* 0x20000025ff0d7230 */ /* 0x000fc40000004100 */
[----:B------:R-:W-:Y:S02]  /*8630*/  HADD2.F32 R37, -RZ, R37.H1_H1 ;  /* 0x30000025ff257230 */ /* 0x000fe40000004100 */
[----:B------:R-:W-:Y:S02]  /*8640*/  HADD2.F32 R49, -RZ, R129.H1_H1 ;  /* 0x30000081ff317230 */ /* 0x000fe40000004100 */
[----:B------:R-:W-:Y:S02]  /*8650*/  HADD2.F32 R128, -RZ, R128.H0_H0 ;  /* 0x20000080ff807230 */ /* 0x000fe40000004100 */
[-C--:B------:R-:W-:Y:S01]  /*8660*/  FMUL.FTZ R52, R37, R48.reuse ;  /* 0x0000003025347220 */ /* 0x080fe20000410000 */
[----:B------:R-:W-:Y:S01]  /*8670*/  FMUL.FTZ R48, R13, R48 ;  /* 0x000000300d307220 */ /* 0x000fe20000410000 */
[-C--:B------:R-:W-:Y:S01]  /*8680*/  FMUL.FTZ R51, R43, R49.reuse ;  /* 0x000000312b337220 */ /* 0x080fe20000410000 */
[C---:B------:R-:W-:Y:S01]  /*8690*/  FMUL.FTZ R54, R42.reuse, R49 ;  /* 0x000000312a367220 */ /* 0x040fe20000410000 */
[-C--:B------:R-:W-:Y:S01]  /*86a0*/  FFMA.FTZ R53, R13, R128.reuse, -R52 ;  /* 0x000000800d357223 */ /* 0x080fe20000010834 */
[----:B------:R-:W-:Y:S01]  /*86b0*/  FFMA.FTZ R128, R37, R128, R48 ;  /* 0x0000008025807223 */ /* 0x000fe20000010030 */
[-C--:B------:R-:W-:Y:S01]  /*86c0*/  FFMA.FTZ R51, R42, R44.reuse, -R51 ;  /* 0x0000002c2a337223 */ /* 0x080fe20000010833 */
[----:B------:R-:W-:Y:S01]  /*86d0*/  FFMA.FTZ R54, R43, R44, R54 ;  /* 0x0000002c2b367223 */ /* 0x000fe20000010036 */
[----:B------:R-:W-:-:S02]  /*86e0*/  F2FP.F16.E4M3.UNPACK_B R37, R15.H1 ;  /* 0x0000000fff25723e */ /* 0x000fc400030006ff */
[----:B------:R-:W-:Y:S02]  /*86f0*/  F2FP.F16.E4M3.UNPACK_B R49, R50.H1 ;  /* 0x00000032ff31723e */ /* 0x000fe400030006ff */
[----:B------:R-:W-:Y:S01]  /*8700*/  F2FP.SATFINITE.E4M3.F32.PACK_AB_MERGE_C R57, R54, R51, RZ ;  /* 0x000000333639723e */ /* 0x000fe200048070ff */
[----:B------:R-:W-:Y:S01]  /*8710*/  HADD2.F32 R43, -RZ, R37.H1_H1 ;  /* 0x30000025ff2b7230 */ /* 0x000fe20000004100 */
[-C--:B------:R-:W-:Y:S01]  /*8720*/  F2FP.F16.E4M3.UNPACK_B R44, R45.reuse.H1 ;  /* 0x0000002dff2c723e */ /* 0x080fe200030006ff */
[----:B------:R-:W-:Y:S01]  /*8730*/  HADD2.F32 R51, -RZ, R49.H1_H1 ;  /* 0x30000031ff337230 */ /* 0x000fe20000004100 */
[----:B------:R-:W-:Y:S01]  /*8740*/  F2FP.F16.E4M3.UNPACK_B R13, R14.H1 ;  /* 0x0000000eff0d723e */ /* 0x000fe200030006ff */
[----:B------:R-:W-:Y:S01]  /*8750*/  HADD2.F32 R42, -RZ, R37.H0_H0 ;  /* 0x20000025ff2a7230 */ /* 0x000fe20000004100 */
[----:B------:R-:W-:Y:S01]  /*8760*/  F2FP.F16.E4M3.UNPACK_B R50, R50 ;  /* 0x00000032ff32723e */ /* 0x000fe200020006ff */
        /* <DEDUP_REMOVED lines=9> */
[-C--:B------:R-:W-:Y:S01]  /*8800*/  FMUL.FTZ R54, R37, R52.reuse ;  /* 0x0000003425367220 */ /* 0x080fe20000410000 */
        /* <DEDUP_REMOVED lines=9> */
[----:B------:R-:W-:Y:S01]  /*88a0*/  HADD2.F32 R42, -RZ, R49.H0_H0 ;  /* 0x20000031ff2a7230 */ /* 0x000fe20000004100 */
[----:B------:R-:W-:Y:S01]  /*88b0*/  F2FP.SATFINITE.E4M3.F32.PACK_AB_MERGE_C R51, R51, R54, RZ ;  /* 0x000000363333723e */ /* 0x000fe200048070ff */
[--C-:B------:R-:W-:Y:S01]  /*88c0*/  HADD2.F32 R13, -RZ, R14.reuse.H0_H0 ;  /* 0x2000000eff0d7230 */ /* 0x100fe20000004100 */
[----:B------:R-:W-:Y:S01]  /*88d0*/  F2FP.SATFINITE.E4M3.F32.PACK_AB_MERGE_C R55, R56, R55, RZ ;  /* 0x000000373837723e */ /* 0x000fe200048070ff */
[----:B------:R-:W-:-:S02]  /*88e0*/  HADD2.F32 R14, -RZ, R14.H1_H1 ;  /* 0x3000000eff0e7230 */ /* 0x000fc40000004100 */
[-C--:B------:R-:W-:Y:S01]  /*88f0*/  FMUL.FTZ R48, R15, R42.reuse ;  /* 0x0000002a0f307220 */ /* 0x080fe20000410000 */
[----:B------:R-:W-:Y:S02]  /*8900*/  HADD2.F32 R44, -RZ, R44.H0_H0 ;  /* 0x2000002cff2c7230 */ /* 0x000fe40000004100 */
[----:B------:R-:W-:Y:S01]  /*8910*/  FMUL.FTZ R52, R37, R42 ;  /* 0x0000002a25347220 */ /* 0x000fe20000410000 */
[----:B------:R-:W-:Y:S02]  /*8920*/  HADD2.F32 R45, -RZ, R45.H0_H0 ;  /* 0x2000002dff2d7230 */ /* 0x000fe40000004100 */
[CC--:B------:R-:W-:Y:S01]  /*8930*/  FMUL.FTZ R42, R14.reuse, R50.reuse ;  /* 0x000000320e2a7220 */ /* 0x0c0fe20000410000 */
        /* <DEDUP_REMOVED lines=9> */
.L_x_490:
[----:B------:R-:W-:Y:S05]  /*89d0*/  BSYNC B2 ;  /* 0x0000000000027941 */ /* 0x000fea0003800000 */
.L_x_489:
[----:B0-----:R0:W-:Y:S02]  /*89e0*/  ST.E.128 desc[UR50][R46.64], R12 ;  /* 0x0000000c2e007985 */ /* 0x0011e4000c101d32 */
.L_x_488:
[----:B------:R-:W-:Y:S05]  /*89f0*/  BSYNC B1 ;  /* 0x0000000000017941 */ /* 0x000fea0003800000 */
.L_x_487:
[----:B------:R-:W-:-:S13]  /*8a00*/  ISETP.NE.AND P2, PT, R33, RZ, PT ;  /* 0x000000ff2100720c */ /* 0x000fda0003f45270 */
[----:B------:R-:W-:Y:S05]  /*8a10*/  @!P2 BRA `(.L_x_470) ;  /* 0x000000700090a947 */ /* 0x000fea0003800000 */
[----:B0-----:R0:W0:Y:S01]  /*8a20*/  LDS.128 R12, [R36+0x21400] ;  /* 0x02140000240c7984 */ /* 0x0010220000000c00 */
[----:B--2---:R-:W-:Y:S01]  /*8a30*/  IADD3 R42, P2, R193, R121, RZ ;  /* 0x00000079c12a7210 */ /* 0x004fe20007f5e0ff */
[----:B------:R-:W-:Y:S04]  /*8a40*/  BSSY B1, `(.L_x_491) ;  /* 0x000006b000017945 */ /* 0x000fe80003800000 */
[----:B------:R-:W-:Y:S01]  /*8a50*/  IMAD.X R43, R65, 0x1, R203, P2 ;  /* 0x00000001412b7824 */ /* 0x000fe200010e06cb */
[----:B------:R-:W-:-:S13]  /*8a60*/  ISETP.GE.AND P2, PT, R201, R117, PT ;  /* 0x00000075c900720c */ /* 0x000fda0003f46270 */
[----:B------:R-:W-:Y:S05]  /*8a70*/  @P2 BRA `(.L_x_492) ;  /* 0x00000004009c2947 */ /* 0x000fea0003800000 */
[--C-:B----4-:R-:W-:Y:S02]  /*8a80*/  SHF.R.U32.HI R11, RZ, 0x8, R39.reuse ;  /* 0x00000008ff0b7819 */ /* 0x110fe40000011627 */
[----:B------:R-:W-:Y:S02]  /*8a90*/  SHF.R.U32.HI R45, RZ, 0x10, R39 ;  /* 0x00000010ff2d7819 */ /* 0x000fe40000011627 */
[----:B------:R-:W-:Y:S01]  /*8aa0*/  LOP3.LUT R38, R39, 0xff0000ff, RZ, 0xc0, !PT ;  /* 0xff0000ff27267812 */ /* 0x000fe200078ec0ff */
[----:B------:R-:W-:Y:S01]  /*8ab0*/  IMAD.SHL.U32 R11, R11, 0x100, RZ ;  /* 0x000001000b0b7824 */ /* 0x000fe200078e00ff */
[--C-:B------:R-:W-:Y:S02]  /*8ac0*/  SHF.R.U32.HI R39, RZ, 0x8, R41.reuse ;  /* 0x00000008ff277819 */ /* 0x100fe40000011629 */
[----:B------:R-:W-:Y:S02]  /*8ad0*/  SHF.R.U32.HI R44, RZ, 0x10, R41 ;  /* 0x00000010ff2c7819 */ /* 0x000fe40000011629 */
[----:B------:R-:W-:Y:S01]  /*8ae0*/  LOP3.LUT R40, R41, 0xff0000ff, RZ, 0xc0, !PT ;  /* 0xff0000ff29287812 */ /* 0x000fe200078ec0ff */
[----:B------:R-:W-:Y:S01]  /*8af0*/  IMAD.SHL.U32 R39, R39, 0x100, RZ ;  /* 0x0000010027277824 */ /* 0x000fe200078e00ff */
[----:B------:R-:W-:Y:S01]  /*8b00*/  LOP3.LUT R37, R38, 0xff00, R11, 0xf8, !PT ;  /* 0x0000ff0026257812 */ /* 0x000fe200078ef80b */
[----:B------:R-:W-:Y:S01]  /*8b10*/  IMAD.U32 R38, R44, 0x10000, RZ ;  /* 0x000100002c267824 */ /* 0x000fe200078e00ff */
[----:B0-----:R-:W-:Y:S01]  /*8b20*/  MOV R36, R12 ;  /* 0x0000000c00247202 */ /* 0x001fe20000000f00 */
[----:B------:R-:W-:Y:S01]  /*8b30*/  IMAD.U32 R12, R45, 0x10000, RZ ;  /* 0x000100002d0c7824 */ /* 0x000fe200078e00ff */
[----:B------:R-:W-:-:S02]  /*8b40*/  LOP3.LUT R41, R40, 0xff00, R39, 0xf8, !PT ;  /* 0x0000ff0028297812 */ /* 0x000fc400078ef827 */
[----:B------:R-:W-:Y:S02]  /*8b50*/  F2FP.F16.E4M3.UNPACK_B R39, R87.H1 ;  /* 0x00000057ff27723e */ /* 0x000fe400030006ff */
[-C--:B------:R-:W-:Y:S02]  /*8b60*/  F2FP.F16.E4M3.UNPACK_B R11, R13.reuse ;  /* 0x0000000dff0b723e */ /* 0x080fe400020006ff */
[----:B------:R-:W-:Y:S01]  /*8b70*/  LOP3.LUT R45, R41, 0xff0000, R38, 0xf8, !PT ;  /* 0x00ff0000292d7812 */ /* 0x000fe200078ef826 */
[----:B------:R-:W-:Y:S01]  /*8b80*/  HADD2.F32 R41, -RZ, R39.H0_H0 ;  /* 0x20000027ff297230 */ /* 0x000fe20000004100 */
[----:B------:R-:W-:Y:S01]  /*8b90*/  LOP3.LUT R40, R37, 0xff0000, R12, 0xf8, !PT ;  /* 0x00ff000025287812 */ /* 0x000fe200078ef80c */
[----:B------:R-:W-:Y:S01]  /*8ba0*/  HADD2.F32 R12, -RZ, R11.H1_H1 ;  /* 0x3000000bff0c7230 */ /* 0x000fe20000004100 */
[----:B------:R-:W-:Y:S01]  /*8bb0*/  F2FP.F16.E4M3.UNPACK_B R38, R86.H1 ;  /* 0x00000056ff26723e */ /* 0x000fe200030006ff */
[----:B------:R-:W-:Y:S01]  /*8bc0*/  HADD2.F32 R44, -RZ, R39.H1_H1 ;  /* 0x30000027ff2c7230 */ /* 0x000fe20000004100 */
[----:B------:R-:W-:Y:S01]  /*8bd0*/  F2FP.F16.E4M3.UNPACK_B R13, R13.H1 ;  /* 0x0000000dff0d723e */ /* 0x000fe200030006ff */
[----:B------:R-:W-:-:S02]  /*8be0*/  HADD2.F32 R11, -RZ, R11.H0_H0 ;  /* 0x2000000bff0b7230 */ /* 0x000fc40000004100 */
[C---:B------:R-:W-:Y:S01]  /*8bf0*/  FMUL.FTZ R46, R12.reuse, R41 ;  /* 0x000000290c2e7220 */ /* 0x040fe20000410000 */
[--C-:B------:R-:W-:Y:S01]  /*8c00*/  HADD2.F32 R39, -RZ, R38.reuse.H0_H0 ;  /* 0x20000026ff277230 */ /* 0x100fe20000004100 */
[----:B------:R-:W-:Y:S01]  /*8c10*/  F2FP.F16.E4M3.UNPACK_B R87, R87 ;  /* 0x00000057ff57723e */ /* 0x000fe200020006ff */
[--C-:B------:R-:W-:Y:S02]  /*8c20*/  HADD2.F32 R37, -RZ, R13.reuse.H1_H1 ;  /* 0x3000000dff257230 */ /* 0x100fe40000004100 */
[C---:B------:R-:W-:Y:S01]  /*8c30*/  FMUL.FTZ R41, R11.reuse, R41 ;  /* 0x000000290b297220 */ /* 0x040fe20000410000 */
[----:B------:R-:W-:Y:S02]  /*8c40*/  HADD2.F32 R13, -RZ, R13.H0_H0 ;  /* 0x2000000dff0d7230 */ /* 0x000fe40000004100 */
[-C--:B------:R-:W-:Y:S01]  /*8c50*/  FFMA.FTZ R11, R11, R39.reuse, -R46 ;  /* 0x000000270b0b7223 */ /* 0x080fe2000001082e */
[----:B------:R-:W-:Y:S02]  /*8c60*/  HADD2.F32 R38, -RZ, R38.H1_H1 ;  /* 0x30000026ff267230 */ /* 0x000fe40000004100 */
[-C--:B------:R-:W-:Y:S01]  /*8c70*/  FMUL.FTZ R46, R37, R44.reuse ;  /* 0x0000002c252e7220 */ /* 0x080fe20000410000 */
[----:B------:R-:W-:Y:S01]  /*8c80*/  FFMA.FTZ R12, R12, R39, R41 ;  /* 0x000000270c0c7223 */ /* 0x000fe20000010029 */
[----:B------:R-:W-:Y:S01]  /*8c90*/  FMUL.FTZ R44, R13, R44 ;  /* 0x0000002c0d2c7220 */ /* 0x000fe20000410000 */
[----:B------:R-:W-:-:S02]  /*8ca0*/  HADD2.F32 R41, -RZ, R87.H1_H1 ;  /* 0x30000057ff297230 */ /* 0x000fc40000004100 */
[----:B------:R-:W-:Y:S01]  /*8cb0*/  FFMA.FTZ R47, R13, R38, -R46 ;  /* 0x000000260d2f7223 */ /* 0x000fe2000001082e */
[----:B------:R-:W-:Y:S01]  /*8cc0*/  F2FP.F16.E4M3.UNPACK_B R13, R36.H1 ;  /* 0x00000024ff0d723e */ /* 0x000fe200030006ff */
[----:B------:R-:W-:Y:S01]  /*8cd0*/  FFMA.FTZ R50, R37, R38, R44 ;  /* 0x0000002625327223 */ /* 0x000fe2000001002c */
[----:B------:R-:W-:Y:S01]  /*8ce0*/  F2FP.F16.E4M3.UNPACK_B R36, R36 ;  /* 0x00000024ff24723e */ /* 0x000fe200020006ff */
[----:B------:R-:W-:Y:S01]  /*8cf0*/  HADD2.F32 R87, -RZ, R87.H0_H0 ;  /* 0x20000057ff577230 */ /* 0x000fe20000004100 */
[----:B------:R-:W-:Y:S01]  /*8d00*/  F2FP.F16.E4M3.UNPACK_B R86, R86 ;  /* 0x00000056ff56723e */ /* 0x000fe200020006ff */
[--C-:B------:R-:W-:Y:S01]  /*8d10*/  HADD2.F32 R37, -RZ, R13.reuse.H0_H0 ;  /* 0x2000000dff257230 */ /* 0x100fe20000004100 */
[----:B------:R-:W-:Y:S01]  /*8d20*/  F2FP.SATFINITE.E4M3.F32.PACK_AB_MERGE_C R53, R50, R47, RZ ;  /* 0x0000002f3235723e */ /* 0x000fe200048070ff */
[----:B------:R-:W-:Y:S02]  /*8d30*/  HADD2.F32 R38, -RZ, R13.H1_H1 ;  /* 0x3000000dff267230 */ /* 0x000fe40000004100 */
[----:B------:R-:W-:-:S02]  /*8d40*/  HADD2.F32 R13, -RZ, R36.H0_H0 ;  /* 0x20000024ff0d7230 */ /* 0x000fc40000004100 */
[----:B------:R-:W-:Y:S02]  /*8d50*/  HADD2.F32 R36, -RZ, R36.H1_H1 ;  /* 0x30000024ff247230 */ /* 0x000fe40000004100 */
[-C--:B------:R-:W-:Y:S01]  /*8d60*/  FMUL.FTZ R46, R38, R41.reuse ;  /* 0x00000029262e7220 */ /* 0x080fe20000410000 */
[--C-:B------:R-:W-:Y:S02]  /*8d70*/  HADD2.F32 R39, -RZ, R86.reuse.H1_H1 ;  /* 0x30000056ff277230 */ /* 0x100fe40000004100 */
        /* <DEDUP_REMOVED lines=8> */
[----:B------:R-:W-:-:S02]  /*8e00*/  F2FP.F16.E4M3.UNPACK_B R36, R15.H1 ;  /* 0x0000000fff24723e */ /* 0x000fc400030006ff */
[-C--:B------:R-:W-:Y:S02]  /*8e10*/  F2FP.F16.E4M3.UNPACK_B R44, R45.reuse.H1 ;  /* 0x0000002dff2c723e */ /* 0x080fe400030006ff */
[----:B------:R-:W-:Y:S01]  /*8e20*/  F2FP.F16.E4M3.UNPACK_B R39, R40.H1 ;  /* 0x00000028ff27723e */ /* 0x000fe200030006ff */
[----:B------:R-:W-:Y:S01]  /*8e30*/  HADD2.F32 R38, -RZ, R36.H1_H1 ;  /* 0x30000024ff267230 */ /* 0x000fe20000004100 */
[----:B------:R-:W-:Y:S01]  /*8e40*/  F2FP.F16.E4M3.UNPACK_B R13, R14.H1 ;  /* 0x0000000eff0d723e */ /* 0x000fe200030006ff */
[----:B------:R-:W-:Y:S01]  /*8e50*/  HADD2.F32 R47, -RZ, R44.H1_H1 ;  /* 0x3000002cff2f7230 */ /* 0x000fe20000004100 */
[----:B------:R-:W-:Y:S01]  /*8e60*/  F2FP.F16.E4M3.UNPACK_B R45, R45 ;  /* 0x0000002dff2d723e */ /* 0x000fe200020006ff */
[----:B------:R-:W-:Y:S01]  /*8e70*/  HADD2.F32 R37, -RZ, R36.H0_H0 ;  /* 0x20000024ff257230 */ /* 0x000fe20000004100 */
[----:B------:R-:W-:Y:S01]  /*8e80*/  F2FP.SATFINITE.E4M3.F32.PACK_AB_MERGE_C R52, R41, R46, RZ ;  /* 0x0000002e2934723e */ /* 0x000fe200048070ff */
[----:B------:R-:W-:Y:S01]  /*8e90*/  HADD2.F32 R41, -RZ, R39.H1_H1 ;  /* 0x30000027ff297230 */ /* 0x000fe20000004100 */
[----:B------:R-:W-:Y:S01]  /*8ea0*/  F2FP.F16.E4M3.UNPACK_B R40, R40 ;  /* 0x00000028ff28723e */ /* 0x000fe200020006ff */
[----:B------:R-:W-:-:S02]  /*8eb0*/  HADD2.F32 R36, -RZ, R13.H1_H1 ;  /* 0x3000000dff247230 */ /* 0x000fc40000004100 */
[-C--:B------:R-:W-:Y:S01]  /*8ec0*/  FMUL.FTZ R50, R38, R47.reuse ;  /* 0x0000002f26327220 */ /* 0x080fe20000410000 */
[----:B------:R-:W-:Y:S02]  /*8ed0*/  HADD2.F32 R46, -RZ, R45.H1_H1 ;  /* 0x3000002dff2e7230 */ /* 0x000fe40000004100 */
        /* <DEDUP_REMOVED lines=13> */
[--C-:B------:R-:W-:Y:S02]  /*8fb0*/  HADD2.F32 R13, -RZ, R14.reuse.H0_H0 ;  /* 0x2000000eff0d7230 */ /* 0x100fe40000004100 */
[----:B------:R-:W-:Y:S01]  /*8fc0*/  HADD2.F32 R15, -RZ, R15.H1_H1 ;  /* 0x3000000fff0f7230 */ /* 0x000fe20000004100 */
[----:B------:R-:W-:Y:S01]  /*8fd0*/  F2FP.SATFINITE.E4M3.F32.PACK_AB_MERGE_C R47, R47, R50, RZ ;  /* 0x000000322f2f723e */ /* 0x000fe200048070ff */
[----:B------:R-:W-:Y:S01]  /*8fe0*/  HADD2.F32 R14, -RZ, R14.H1_H1 ;  /* 0x3000000eff0e7230 */ /* 0x000fe20000004100 */
[----:B------:R-:W-:Y:S01]  /*8ff0*/  F2FP.SATFINITE.E4M3.F32.PACK_AB_MERGE_C R46, R46, R49, RZ ;  /* 0x000000312e2e723e */ /* 0x000fe200048070ff */
[----:B------:R-:W-:-:S02]  /*9000*/  HADD2.F32 R45, -RZ, R45.H0_H0 ;  /* 0x2000002dff2d7230 */ /* 0x000fc40000004100 */
        /* <DEDUP_REMOVED lines=14> */
.L_x_492:
[----:B------:R-:W-:Y:S05]  /*90f0*/  BSYNC B1 ;  /* 0x0000000000017941 */ /* 0x000fea0003800000 */
.L_x_491:
[----:B0-----:R0:W-:Y:S01]  /*9100*/  ST.E.128 desc[UR50][R42.64], R12 ;  /* 0x0000000c2a007985 */ /* 0x0011e2000c101d32 */
[----:B------:R-:W-:Y:S05]  /*9110*/  BRA `(.L_x_470) ;  /* 0x0000006800d07947 */ /* 0x000fea0003800000 */
.L_x_436:
        /* <DEDUP_REMOVED lines=23> */
[----:B------:R-:W-:Y:S01]  /*9290*/  CS2R R78, SRZ ;  /* 0x00000000004e7805 */ /* 0x000fe2000001ff00 */
[----:B------:R-:W-:Y:S06]  /*92a0*/  @P2 BRA `(.L_x_494) ;  /* 0x00000000006c2947 */ /* 0x000fec0003800000 */
[----:B------:R-:W-:Y:S01]  /*92b0*/  ULDC.64 UR4, c[0x0][0x3e8] ;  /* 0x0000fa0000047ab9 */ /* 0x000fe20000000a00 */
[----:B------:R-:W-:Y:S02]  /*92c0*/  CS2R R48, SRZ ;  /* 0x0000000000307805 */ /* 0x000fe4000001ff00 */
[----:B------:R-:W-:Y:S02]  /*92d0*/  IADD3 R80, P1, P4, R102, UR4, R14 ;  /* 0x0000000466507c10 */ /* 0x000fe4000fc3e00e */
[----:B------:R-:W-:Y:S02]  /*92e0*/  CS2R R50, SRZ ;  /* 0x0000000000327805 */ /* 0x000fe4000001ff00 */
[----:B------:R-:W-:Y:S02]  /*92f0*/  CS2R R36, SRZ ;  /* 0x0000000000247805 */ /* 0x000fe4000001ff00 */
[----:B------:R-:W-:Y:S02]  /*9300*/  CS2R R38, SRZ ;  /* 0x0000000000267805 */ /* 0x000fe4000001ff00 */
[----:B------:R-:W-:Y:S01]  /*9310*/  IADD3.X R81, R10, UR5, R11, P1, P4 ;  /* 0x000000050a517c10 */ /* 0x000fe20008fe840b */
[----:B------:R-:W-:-:S02]  /*9320*/  ULDC.64 UR4, c[0x0][0x400] ;  /* 0x0001000000047ab9 */ /* 0x000fc40000000a00 */
[----:B------:R-:W-:-:S04]  /*9330*/  IADD3 R82, P1, P4, R96, UR4, R12 ;  /* 0x0000000460527c10 */ /* 0x000fc8000fc3e00c */
[----:B------:R-:W-:Y:S02]  /*9340*/  IADD3.X R83, R21, UR5, R91, P1, P4 ;  /* 0x0000000515537c10 */ /* 0x000fe40008fe845b */
[----:B------:R-:W-:Y:S02]  /*9350*/  ISETP.GE.AND P1, PT, R16, R117, PT ;  /* 0x000000751000720c */ /* 0x000fe40003f26270 */
[----:B------:R-:W-:Y:S02]  /*9360*/  CS2R R52, SRZ ;  /* 0x0000000000347805 */ /* 0x000fe4000001ff00 */
[----:B------:R-:W-:Y:S02]  /*9370*/  CS2R R54, SRZ ;  /* 0x0000000000367805 */ /* 0x000fe4000001ff00 */
[----:B------:R-:W-:Y:S02]  /*9380*/  CS2R R40, SRZ ;  /* 0x0000000000287805 */ /* 0x000fe4000001ff00 */
[----:B------:R-:W-:-:S05]  /*9390*/  CS2R R42, SRZ ;  /* 0x00000000002a7805 */ /* 0x000fca000001ff00 */
[----:B------:R0:W5:Y:S04]  /*93a0*/  @!P1 LDG.E.128 R48, desc[UR50][R80.64] ;  /* 0x0000003250309981 */ /* 0x000168000c1e1d00 */
[----:B------:R0:W5:Y:S01]  /*93b0*/  @!P1 LDG.E.128 R36, desc[UR50][R82.64] ;  /* 0x0000003252249981 */ /* 0x000162000c1e1d00 */
[----:B------:R-:W-:Y:S02]  /*93c0*/  ISETP.GE.AND P1, PT, R3, R117, PT ;  /* 0x000000750300720c */ /* 0x000fe40003f26270 */
[----:B------:R-:W-:Y:S02]  /*93d0*/  CS2R R76, SRZ ;  /* 0x00000000004c7805 */ /* 0x000fe4000001ff00 */
[----:B------:R-:W-:Y:S02]  /*93e0*/  CS2R R78, SRZ ;  /* 0x00000000004e7805 */ /* 0x000fe4000001ff00 */
[----:B------:R-:W-:-:S02]  /*93f0*/  CS2R R44, SRZ ;  /* 0x00000000002c7805 */ /* 0x000fc4000001ff00 */
[----:B------:R-:W-:-:S05]  /*9400*/  CS2R R46, SRZ ;  /* 0x00000000002e7805 */ /* 0x000fca000001ff00 */
[----:B------:R0:W5:Y:S04]  /*9410*/  @!P1 LDG.E.128 R52, desc[UR50][R80.64+0x20] ;  /* 0x0000203250349981 */ /* 0x000168000c1e1d00 */
[----:B------:R0:W5:Y:S01]  /*9420*/  @!P1 LDG.E.128 R40, desc[UR50][R82.64+0x20] ;  /* 0x0000203252289981 */ /* 0x000162000c1e1d00 */
[----:B------:R-:W-:-:S13]  /*9430*/  ISETP.GE.AND P1, PT, R4, R117, PT ;  /* 0x000000750400720c */ /* 0x000fda0003f26270 */
[----:B------:R0:W5:Y:S04]  /*9440*/  @!P1 LDG.E.128 R76, desc[UR50][R80.64+0x40] ;  /* 0x00004032504c9981 */ /* 0x000168000c1e1d00 */
[----:B------:R0:W5:Y:S02]  /*9450*/  @!P1 LDG.E.128 R44, desc[UR50][R82.64+0x40] ;  /* 0x00004032522c9981 */ /* 0x000164000c1e1d00 */
.L_x_494:
[----:B------:R-:W-:Y:S05]  /*9460*/  BSYNC B1 ;  /* 0x0000000000017941 */ /* 0x000fea0003800000 */
.L_x_493:
[----:B------:R-:W-:Y:S01]  /*9470*/  VIADD R84, R195, 0x80 ;  /* 0x00000080c3547836 */ /* 0x000fe20000000000 */
[----:B------:R-:W-:Y:S01]  /*9480*/  BSSY B1, `(.L_x_495) ;  /* 0x0000026000017945 */ /* 0x000fe20003800000 */
[----:B0-----:R-:W-:Y:S02]  /*9490*/  CS2R R80, SRZ ;  /* 0x0000000000507805 */ /* 0x001fe4000001ff00 */
[----:B------:R-:W-:Y:S02]  /*94a0*/  CS2R R82, SRZ ;  /* 0x0000000000527805 */ /* 0x000fe4000001ff00 */
[----:B-----5:R-:W-:Y:S01]  /*94b0*/  MOV R165, R36 ;  /* 0x0000002400a57202 */ /* 0x020fe20000000f00 */
[----:B------:R-:W-:Y:S01]  /*94c0*/  IMAD.MOV.U32 R164, RZ, RZ, R38 ;  /* 0x000000ffffa47224 */ /* 0x000fe200078e0026 */
[----:B------:R-:W-:-:S13]  /*94d0*/  ISETP.GE.AND P4, PT, R84, R90, PT ;  /* 0x0000005a5400720c */ /* 0x000fda0003f86270 */
[----:B------:R-:W-:Y:S05]  /*94e0*/  @P4 BRA `(.L_x_496) ;  /* 0x00000000007c4947 */ /* 0x000fea0003800000 */
[----:B------:R-:W-:Y:S01]  /*94f0*/  IADD3 R13, P1, P5, R102, R14, R107 ;  /* 0x0000000e660d7210 */ /* 0x000fe20007d3e06b */
[----:B------:R-:W-:Y:S01]  /*9500*/  ULDC.64 UR4, c[0x0][0x3e8] ;  /* 0x0000fa0000047ab9 */ /* 0x000fe20000000a00 */
[----:B------:R-:W-:Y:S02]  /*9510*/  CS2R R68, SRZ ;  /* 0x0000000000447805 */ /* 0x000fe4000001ff00 */
[----:B------:R-:W-:Y:S02]  /*9520*/  CS2R R70, SRZ ;  /* 0x0000000000467805 */ /* 0x000fe4000001ff00 */
[----:B------:R-:W-:Y:S02]  /*9530*/  IADD3.X R11, R10, R11, R106, P1, P5 ;  /* 0x0000000b0a0b7210 */ /* 0x000fe40000fea46a */
[----:B------:R-:W-:Y:S02]  /*9540*/  CS2R R56, SRZ ;  /* 0x0000000000387805 */ /* 0x000fe4000001ff00 */
[----:B------:R-:W-:-:S02]  /*9550*/  IADD3 R14, P1, P5, R96, R12, R109 ;  /* 0x0000000c600e7210 */ /* 0x000fc40007d3e06d */
[----:B------:R-:W-:Y:S02]  /*9560*/  CS2R R58, SRZ ;  /* 0x00000000003a7805 */ /* 0x000fe4000001ff00 */
        /* <DEDUP_REMOVED lines=23> */
.L_x_496:
[----:B------:R-:W-:Y:S05]  /*96e0*/  BSYNC B1 ;  /* 0x0000000000017941 */ /* 0x000fea0003800000 */
.L_x_495:
        /* <DEDUP_REMOVED lines=26> */
.L_x_497:
[----:B------:R-:W-:Y:S01]  /*9890*/  LEA R91, R19, R18, 0x3 ;  /* 0x00000012135b7211 */ /* 0x000fe200078e18ff */
[----:B------:R-:W1:Y:S01]  /*98a0*/  LDC R128, c[0x0][0x2f4] ;  /* 0x0000bd00ff807b82 */ /* 0x000e620000000800 */
[----:B------:R-:W-:Y:S01]  /*98b0*/  SHF.L.U32 R92, R196, 0x1f, RZ ;  /* 0x0000001fc45c7819 */ /* 0x000fe200000006ff */
[----:B------:R-:W-:Y:S03]  /*98c0*/  BSSY B1, `(.L_x_498) ;  /* 0x0000003000017945 */ /* 0x000fe60003800000 */
[----:B------:R-:W2:Y:S02]  /*98d0*/  SYNCS.PHASECHK.TRANS64.TRYWAIT P5, [R91+URZ+0x29890], R92 ;  /* 0x0298905c5b0075a7 */ /* 0x000ea400080a017f */
[----:B--2---:R-:W-:Y:S05]  /*98e0*/  @!P5 BRA `(.L_x_499) ;  /* 0x0000023000e0d947 */ /* 0x004fea0003800000 */
.L_x_785:
[----:B------:R-:W-:Y:S05]  /*98f0*/  BSYNC B1 ;  /* 0x0000000000017941 */ /* 0x000fea0003800000 */
.L_x_498:
[----:B------:R-:W-:Y:S01]  /*9900*/  UMOV UR4, 0xffffffff ;  /* 0xffffffff00047882 */ /* 0x000fe20000000000 */
[----:B-1----:R-:W-:Y:S02]  /*9910*/  IMAD.IADD R142, R128, 0x1, -R118 ;  /* 0x00000001808e7824 */ /* 0x002fe400078e0a76 */
[----:B------:R-:W-:Y:S05]  /*9920*/  BRA.DIV UR4, `(.L_x_500) ;  /* 0x0000023204e47947 */ /* 0x000fea000b800000 */
[----:B------:R1:W3:Y:S04]  /*9930*/  SHFL.IDX PT, R153, R120, RZ, 0x1e1f ;  /* 0x001e1fff78997589 */ /* 0x0002e800000e0000 */
[----:B------:R1:W4:Y:S02]  /*9940*/  SHFL.IDX PT, R11, R121, RZ, 0x1e1f ;  /* 0x001e1fff790b7589 */ /* 0x00032400000e0000 */
.L_x_789:
[----:B------:R-:W-:Y:S04]  /*9950*/  BSSY B1, `(.L_x_501) ;  /* 0x00002db000017945 */ /* 0x000fe80003800000 */
[----:B------:R-:W-:Y:S05]  /*9960*/  @P2 BRA `(.L_x_502) ;  /* 0x0000002c00642947 */ /* 0x000fea0003800000 */
[----:B------:R-:W-:Y:S01]  /*9970*/  ISETP.NE.AND P2, PT, R28, RZ, PT ;  /* 0x000000ff1c00720c */ /* 0x000fe20003f45270 */
[----:B------:R-:W-:-:S12]  /*9980*/  BSSY B2, `(.L_x_503) ;  /* 0x00000f6000027945 */ /* 0x000fd80003800000 */
[----:B------:R-:W-:Y:S05]  /*9990*/  @!P2 BRA `(.L_x_504) ;  /* 0x0000000c00d0a947 */ /* 0x000fea0003800000 */
[----:B0-----:R-:W-:Y:S01]  /*99a0*/  SEL R12, R118, R142, !P0 ;  /* 0x0000008e760c7207 */ /* 0x001fe20004000000 */
[----:B------:R-:W-:Y:S01]  /*99b0*/  BSSY B3, `(.L_x_505) ;  /* 0x00000eb000037945 */ /* 0x000fe20003800000 */
[----:B------:R-:W-:Y:S02]  /*99c0*/  ISETP.GE.AND P2, PT, R16, R117, PT ;  /* 0x000000751000720c */ /* 0x000fe40003f46270 */
[----:B------:R-:W-:-:S04]  /*99d0*/  SHF.R.S32.HI R13, RZ, 0x1f, R12 ;  /* 0x0000001fff0d7819 */ /* 0x000fc8000001140c */
[----:B------:R-:W-:-:S04]  /*99e0*/  LEA.HI R13, R13, R12, RZ, 0x5 ;  /* 0x0000000c0d0d7211 */ /* 0x000fc800078f28ff */
[----:B------:R-:W-:-:S04]  /*99f0*/  LEA.HI.SX32 R172, R13, R116, 0x1b ;  /* 0x000000740dac7211 */ /* 0x000fc800078fdaff */
[----:B------:R-:W-:-:S04]  /*9a00*/  SHF.R.S32.HI R13, RZ, 0x1f, R172 ;  /* 0x0000001fff0d7819 */ /* 0x000fc800000114ac */
[----:B------:R-:W-:Y:S01]  /*9a10*/  LEA.HI R13, R13, R172, RZ, 0x2 ;  /* 0x000000ac0d0d7211 */ /* 0x000fe200078f10ff */
[----:B------:R-:W-:-:S03]  /*9a20*/  IMAD.SHL.U32 R172, R172, 0x10, RZ ;  /* 0x00000010acac7824 */ /* 0x000fc600078e00ff */
[----:B------:R-:W-:Y:S02]  /*9a30*/  SHF.R.S32.HI R13, RZ, 0x2, R13 ;  /* 0x00000002ff0d7819 */ /* 0x000fe4000001140d */
[----:B------:R-:W-:-:S03]  /*9a40*/  LOP3.LUT R12, R205, 0x30, R172, 0xf8, !PT ;  /* 0x00000030cd0c7812 */ /* 0x000fc600078ef8ac */
[----:B------:R-:W-:Y:S01]  /*9a50*/  IMAD R13, R13, 0x2800, R207 ;  /* 0x000028000d0d7824 */ /* 0x000fe200078e02cf */
[----:B------:R-:W-:-:S05]  /*9a60*/  LOP3.LUT R12, R12, R206, RZ, 0x3c, !PT ;  /* 0x000000ce0c0c7212 */ /* 0x000fca00078e3cff */
[----:B------:R-:W-:-:S04]  /*9a70*/  IMAD.IADD R12, R13, 0x1, R12 ;  /* 0x000000010d0c7824 */ /* 0x000fc800078e020c */
[C---:B------:R-:W-:Y:S02]  /*9a80*/  IMAD R84, R19.reuse, 0x7800, R12 ;  /* 0x0000780013547824 */ /* 0x040fe400078e020c */
[----:B------:R-:W-:Y:S02]  /*9a90*/  IMAD R12, R19, 0x7800, R136 ;  /* 0x00007800130c7824 */ /* 0x000fe400078e0288 */
[----:B------:R-:W-:-:S03]  /*9aa0*/  IMAD.IADD R84, R18, 0x1, R84 ;  /* 0x0000000112547824 */ /* 0x000fc600078e0254 */
[----:B------:R-:W-:-:S03]  /*9ab0*/  IADD3 R12, R18, R12, RZ ;  /* 0x0000000c120c7210 */ /* 0x000fc60007ffe0ff */
[----:B------:R-:W0:Y:S04]  /*9ac0*/  LDS.128 R84, [R84+0x1a400] ;  /* 0x01a4000054547984 */ /* 0x000e280000000c00 */
[----:B------:R-:W0:Y:S01]  /*9ad0*/  LDS.128 R12, [R12+0x1a400] ;  /* 0x01a400000c0c7984 */ /* 0x000e220000000c00 */
[----:B------:R-:W-:Y:S05]  /*9ae0*/  @P2 BRA `(.L_x_506) ;  /* 0x0000000c005c2947 */ /* 0x000fea0003800000 */
[----:B------:R-:W-:Y:S02]  /*9af0*/  SHF.R.U32.HI R38, RZ, 0x8, R49 ;  /* 0x00000008ff267819 */ /* 0x000fe40000011631 */
[--C-:B------:R-:W-:Y:S02]  /*9b00*/  SHF.R.U32.HI R36, RZ, 0x10, R51.reuse ;  /* 0x00000010ff247819 */ /* 0x100fe40000011633 */
[----:B------:R-:W-:Y:S01]  /*9b10*/  SHF.R.U32.HI R173, RZ, 0x8, R51 ;  /* 0x00000008ffad7819 */ /* 0x000fe20000011633 */
[----:B------:R-:W-:Y:S01]  /*9b20*/  IMAD.SHL.U32 R177, R38, 0x100, RZ ;  /* 0x0000010026b17824 */ /* 0x000fe200078e00ff */
[----:B------:R-:W-:Y:S02]  /*9b30*/  LOP3.LUT R175, R51, 0xff0000ff, RZ, 0xc0, !PT ;  /* 0xff0000ff33af7812 */ /* 0x000fe400078ec0ff */
[----:B------:R-:W-:Y:S01]  /*9b40*/  SHF.R.U32.HI R51, RZ, 0x8, R37 ;  /* 0x00000008ff337819 */ /* 0x000fe20000011625 */
[----:B------:R-:W-:Y:S01]  /*9b50*/  IMAD.SHL.U32 R173, R173, 0x100, RZ ;  /* 0x00000100adad7824 */ /* 0x000fe200078e00ff */
[----:B------:R-:W-:-:S02]  /*9b60*/  SHF.R.U32.HI R48, RZ, 0x10, R49 ;  /* 0x00000010ff307819 */ /* 0x000fc40000011631 */
[----:B------:R-:W-:Y:S02]  /*9b70*/  LOP3.LUT R50, R49, 0xff0000ff, RZ, 0xc0, !PT ;  /* 0xff0000ff31327812 */ /* 0x000fe400078ec0ff */
[----:B------:R-:W-:Y:S01]  /*9b80*/  SHF.R.U32.HI R174, RZ, 0x10, R37 ;  /* 0x00000010ffae7819 */ /* 0x000fe20000011625 */
[----:B------:R-:W-:Y:S01]  /*9b90*/  IMAD.U32 R48, R48, 0x10000, RZ ;  /* 0x0001000030307824 */ /* 0x000fe200078e00ff */
[----:B------:R-:W-:Y:S02]  /*9ba0*/  LOP3.LUT R176, R37, 0xff0000ff, RZ, 0xc0, !PT ;  /* 0xff0000ff25b07812 */ /* 0x000fe400078ec0ff */
[--C-:B------:R-:W-:Y:S01]  /*9bb0*/  SHF.R.U32.HI R37, RZ, 0x10, R39.reuse ;  /* 0x00000010ff257819 */ /* 0x100fe20000011627 */
[----:B------:R-:W-:Y:S01]  /*9bc0*/  IMAD.U32 R174, R174, 0x10000, RZ ;  /* 0x00010000aeae7824 */ /* 0x000fe200078e00ff */
[----:B------:R-:W-:Y:S02]  /*9bd0*/  SHF.R.U32.HI R38, RZ, 0x8, R39 ;  /* 0x00000008ff267819 */ /* 0x000fe40000011627 */
[----:B------:R-:W-:Y:S01]  /*9be0*/  LOP3.LUT R49, R39, 0xff0000ff, RZ, 0xc0, !PT ;  /* 0xff0000ff27317812 */ /* 0x000fe200078ec0ff */
[----:B------:R-:W-:Y:S01]  /*9bf0*/  IMAD.U32 R37, R37, 0x10000, RZ ;  /* 0x0001000025257824 */ /* 0x000fe200078e00ff */
[----:B------:R-:W-:Y:S01]  /*9c00*/  SHF.L.U32 R39, R51, 0x8, RZ ;  /* 0x0000000833277819 */ /* 0x000fe200000006ff */
[----:B------:R-:W-:Y:S01]  /*9c10*/  IMAD.SHL.U32 R38, R38, 0x100, RZ ;  /* 0x0000010026267824 */ /* 0x000fe200078e00ff */
[----:B------:R-:W-:-:S02]  /*9c20*/  LOP3.LUT R50, R50, 0xff00, R177, 0xf8, !PT ;  /* 0x0000ff0032327812 */ /* 0x000fc400078ef8b1 */
[----:B------:R-:W-:Y:S02]  /*9c30*/  LOP3.LUT R39, R176, 0xff00, R39, 0xf8, !PT ;  /* 0x0000ff00b0277812 */ /* 0x000fe400078ef827 */
[----:B------:R-:W-:Y:S02]  /*9c40*/  LOP3.LUT R51, R175, 0xff00, R173, 0xf8, !PT ;  /* 0x0000ff00af337812 */ /* 0x000fe400078ef8ad */
[----:B------:R-:W-:Y:S02]  /*9c50*/  LOP3.LUT R175, R50, 0xff0000, R48, 0xf8, !PT ;  /* 0x00ff000032af7812 */ /* 0x000fe400078ef830 */
[----:B------:R-:W-:Y:S02]  /*9c60*/  LOP3.LUT R50, R39, 0xff0000, R174, 0xf8, !PT ;  /* 0x00ff000027327812 */ /* 0x000fe400078ef8ae */
[----:B0-----:R-:W-:Y:S02]  /*9c70*/  F2FP.F16.E4M3.UNPACK_B R173, R85 ;  /* 0x00000055ffad723e */ /* 0x001fe400020006ff */
[----:B------:R-:W-:-:S02]  /*9c80*/  F2FP.F16.E4M3.UNPACK_B R176, R50 ;  /* 0x00000032ffb0723e */ /* 0x000fc400020006ff */
[----:B------:R-:W-:Y:S01]  /*9c90*/  F2FP.F16.E4M3.UNPACK_B R39, R13 ;  /* 0x0000000dff27723e */ /* 0x000fe200020006ff */
[----:B------:R-:W-:Y:S01]  /*9ca0*/  HADD2.F32 R48, -RZ, R173.H0_H0 ;  /* 0x200000adff307230 */ /* 0x000fe20000004100 */
[----:B------:R-:W-:Y:S01]  /*9cb0*/  F2FP.F16.E4M3.UNPACK_B R177, R175 ;  /* 0x000000afffb1723e */ /* 0x000fe200020006ff */
[--C-:B------:R-:W-:Y:S01]  /*9cc0*/  HADD2.F32 R179, -RZ, R176.reuse.H0_H0 ;  /* 0x200000b0ffb37230 */ /* 0x100fe20000004100 */
[----:B------:R-:W-:Y:S01]  /*9cd0*/  F2FP.F16.E4M3.UNPACK_B R85, R85.H1 ;  /* 0x00000055ff55723e */ /* 0x000fe200030006ff */
[----:B------:R-:W-:Y:S01]  /*9ce0*/  HADD2.F32 R174, -RZ, R39.H0_H0 ;  /* 0x20000027ffae7230 */ /* 0x000fe20000004100 */
[----:B------:R-:W-:Y:S01]  /*9cf0*/  F2FP.F16.E4M3.UNPACK_B R175, R175.H1 ;  /* 0x000000afffaf723e */ /* 0x000fe200030006ff */
[----:B------:R-:W-:Y:S02]  /*9d00*/  HADD2.F32 R178, -RZ, R177.H0_H0 ;  /* 0x200000b1ffb27230 */ /* 0x000fe40000004100 */
[----:B------:R-:W-:Y:S01]  /*9d10*/  FMUL.FTZ R180, R48, R179 ;  /* 0x000000b330b47220 */ /* 0x000fe20000410000 */
[----:B------:R-:W-:-:S02]  /*9d20*/  HADD2.F32 R176, -RZ, R176.H1_H1 ;  /* 0x300000b0ffb07230 */ /* 0x000fc40000004100 */
[C---:B------:R-:W-:Y:S01]  /*9d30*/  FMUL.FTZ R179, R174.reuse, R179 ;  /* 0x000000b3aeb37220 */ /* 0x040fe20000410000 */
[----:B------:R-:W-:Y:S02]  /*9d40*/  HADD2.F32 R39, -RZ, R39.H1_H1 ;  /* 0x30000027ff277230 */ /* 0x000fe40000004100 */
[-C--:B------:R-:W-:Y:S01]  /*9d50*/  FFMA.FTZ R174, R174, R178.reuse, -R180 ;  /* 0x000000b2aeae7223 */ /* 0x080fe200000108b4 */
[----:B------:R-:W-:Y:S02]  /*9d60*/  HADD2.F32 R177, -RZ, R177.H1_H1 ;  /* 0x300000b1ffb17230 */ /* 0x000fe40000004100 */
[----:B------:R-:W-:Y:S01]  /*9d70*/  FFMA.FTZ R48, R48, R178, R179 ;  /* 0x000000b230307223 */ /* 0x000fe200000100b3 */
[----:B------:R-:W-:Y:S01]  /*9d80*/  HADD2.F32 R178, -RZ, R173.H1_H1 ;  /* 0x300000adffb27230 */ /* 0x000fe20000004100 */
[----:B------:R-:W-:Y:S02]  /*9d90*/  SHF.L.U32 R36, R36, 0x10, RZ ;  /* 0x0000001024247819 */ /* 0x000fe400000006ff */
[----:B------:R-:W-:-:S02]  /*9da0*/  LOP3.LUT R49, R49, 0xff00, R38, 0xf8, !PT ;  /* 0x0000ff0031317812 */ /* 0x000fc400078ef826 */
[CC--:B------:R-:W-:Y:S01]  /*9db0*/  FMUL.FTZ R173, R178.reuse, R176.reuse ;  /* 0x000000b0b2ad7220 */ /* 0x0c0fe20000410000 */
[----:B------:R-:W-:Y:S01]  /*9dc0*/  FMUL.FTZ R176, R39, R176 ;  /* 0x000000b027b07220 */ /* 0x000fe20000410000 */
[----:B------:R-:W-:Y:S02]  /*9dd0*/  LOP3.LUT R51, R51, 0xff0000, R36, 0xf8, !PT ;  /* 0x00ff000033337812 */ /* 0x000fe400078ef824 */
[-C--:B------:R-:W-:Y:S01]  /*9de0*/  FFMA.FTZ R173, R39, R177.reuse, -R173 ;  /* 0x000000b127ad7223 */ /* 0x080fe200000108ad */
[----:B------:R-:W-:Y:S01]  /*9df0*/  FFMA.FTZ R39, R178, R177, R176 ;  /* 0x000000b1b2277223 */ /* 0x000fe200000100b0 */
[----:B------:R-:W-:Y:S01]  /*9e00*/  F2FP.F16.E4M3.UNPACK_B R176, R50.H1 ;  /* 0x00000032ffb0723e */ /* 0x000fe200030006ff */
[----:B------:R-:W-:Y:S01]  /*9e10*/  HADD2.F32 R178, -RZ, R175.H0_H0 ;  /* 0x200000afffb27230 */ /* 0x000fe20000004100 */
[----:B------:R-:W-:Y:S01]  /*9e20*/  F2FP.F16.E4M3.UNPACK_B R177, R13.H1 ;  /* 0x0000000dffb1723e */ /* 0x000fe200030006ff */
[----:B------:R-:W-:Y:S01]  /*9e30*/  HADD2.F32 R13, -RZ, R85.H0_H0 ;  /* 0x20000055ff0d7230 */ /* 0x000fe20000004100 */
[----:B------:R-:W-:Y:S01]  /*9e40*/  LOP3.LUT R36, R49, 0xff0000, R37, 0xf8, !PT ;  /* 0x00ff000031247812 */ /* 0x000fe200078ef825 */
[----:B------:R-:W-:-:S02]  /*9e50*/  HADD2.F32 R179, -RZ, R176.H0_H0 ;  /* 0x200000b0ffb37230 */ /* 0x000fc40000004100 */
[----:B------:R-:W-:Y:S02]  /*9e60*/  HADD2.F32 R50, -RZ, R177.H0_H0 ;  /* 0x200000b1ff327230 */ /* 0x000fe40000004100 */
[----:B------:R-:W-:Y:S02]  /*9e70*/  HADD2.F32 R85, -RZ, R85.H1_H1 ;  /* 0x30000055ff557230 */ /* 0x000fe40000004100 */
[-C--:B------:R-:W-:Y:S01]  /*9e80*/  FMUL.FTZ R180, R13, R179.reuse ;  /* 0x000000b30db47220 */ /* 0x080fe20000410000 */
[----:B------:R-:W-:Y:S02]  /*9e90*/  HADD2.F32 R176, -RZ, R176.H1_H1 ;  /* 0x300000b0ffb07230 */ /* 0x000fe40000004100 */
[C---:B------:R-:W-:Y:S01]  /*9ea0*/  FMUL.FTZ R179, R50.reuse, R179 ;  /* 0x000000b332b37220 */ /* 0x040fe20000410000 */
[----:B------:R-:W-:Y:S02]  /*9eb0*/  IMAD.MOV.U32 R37, RZ, RZ, R87 ;  /* 0x000000ffff257224 */ /* 0x000fe400078e0057 */
[----:B------:R-:W-:Y:S01]  /*9ec0*/  FFMA.FTZ R50, R50, R178, -R180 ;  /* 0x000000b232327223 */ /* 0x000fe200000108b4 */
[----:B------:R-:W-:-:S02]  /*9ed0*/  IMAD.MOV.U32 R87, RZ, RZ, R15 ;  /* 0x000000ffff577224 */ /* 0x000fc400078e000f */
[----:B------:R-:W-:Y:S01]  /*9ee0*/  FFMA.FTZ R13, R13, R178, R179 ;  /* 0x000000b20d0d7223 */ /* 0x000fe200000100b3 */
[----:B------:R-:W-:Y:S01]  /*9ef0*/  HADD2.F32 R178, -RZ, R177.H1_H1 ;  /* 0x300000b1ffb27230 */ /* 0x000fe20000004100 */
[----:B------:R-:W-:Y:S01]  /*9f00*/  F2FP.F16.E4M3.UNPACK_B R38, R37 ;  /* 0x00000025ff26723e */ /* 0x000fe200020006ff */
[----:B------:R-:W-:Y:S02]  /*9f10*/  HADD2.F32 R177, -RZ, R175.H1_H1 ;  /* 0x300000afffb17230 */ /* 0x000fe40000004100 */
[-C--:B------:R-:W-:Y:S01]  /*9f20*/  FMUL.FTZ R175, R85, R176.reuse ;  /* 0x000000b055af7220 */ /* 0x080fe20000410000 */
[----:B------:R-:W-:Y:S01]  /*9f30*/  F2FP.F16.E4M3.UNPACK_B R15, R87 ;  /* 0x00000057ff0f723e */ /* 0x000fe200020006ff */
[C---:B------:R-:W-:Y:S01]  /*9f40*/  FMUL.FTZ R176, R178.reuse, R176 ;  /* 0x000000b0b2b07220 */ /* 0x040fe20000410000 */
[----:B------:R-:W-:Y:S01]  /*9f50*/  F2FP.F16.E4M3.UNPACK_B R37, R37.H1 ;  /* 0x00000025ff25723e */ /* 0x000fe200030006ff */
[----:B------:R-:W-:Y:S01]  /*9f60*/  FFMA.FTZ R175, R178, R177, -R175 ;  /* 0x000000b1b2af7223 */ /* 0x000fe200000108af */
[----:B------:R-:W-:-:S02]  /*9f70*/  HADD2.F32 R178, -RZ, R38.H0_H0 ;  /* 0x20000026ffb27230 */ /* 0x000fc40000004100 */
[----:B------:R-:W-:Y:S01]  /*9f80*/  FFMA.FTZ R85, R85, R177, R176 ;  /* 0x000000b155557223 */ /* 0x000fe200000100b0 */
[-C--:B------:R-:W-:Y:S01]  /*9f90*/  F2FP.F16.E4M3.UNPACK_B R176, R36.reuse ;  /* 0x00000024ffb0723e */ /* 0x080fe200020006ff */
[--C-:B------:R-:W-:Y:S01]  /*9fa0*/  HADD2.F32 R180, -RZ, R15.reuse.H0_H0 ;  /* 0x2000000fffb47230 */ /* 0x100fe20000004100 */
[-C--:B------:R-:W-:Y:S01]  /*9fb0*/  F2FP.F16.E4M3.UNPACK_B R177, R51.reuse ;  /* 0x00000033ffb1723e */ /* 0x080fe200020006ff */
[----:B------:R-:W-:Y:S01]  /*9fc0*/  HADD2.F32 R15, -RZ, R15.H1_H1 ;  /* 0x3000000fff0f7230 */ /* 0x000fe20000004100 */
[----:B------:R-:W-:Y:S01]  /*9fd0*/  F2FP.F16.E4M3.UNPACK_B R36, R36.H1 ;  /* 0x00000024ff24723e */ /* 0x000fe200030006ff */
[--C-:B------:R-:W-:Y:S01]  /*9fe0*/  HADD2.F32 R49, -RZ, R176.reuse.H0_H0 ;  /* 0x200000b0ff317230 */ /* 0x100fe20000004100 */
[----:B------:R-:W-:Y:S01]  /*9ff0*/  F2FP.F16.E4M3.UNPACK_B R51, R51.H1 ;  /* 0x00000033ff33723e */ /* 0x000fe200030006ff */
[----:B------:R-:W-:Y:S01]  /*a000*/  HADD2.F32 R179, -RZ, R177.H0_H0 ;  /* 0x200000b1ffb37230 */ /* 0x000fe20000004100 */
[----:B------:R-:W-:Y:S01]  /*a010*/  F2FP.SATFINITE.E4M3.F32.PACK_AB_MERGE_C R50, R175, R50, RZ ;  /* 0x00000032af32723e */ /* 0x000fe200048070ff */
[----:B------:R-:W-:-:S02]  /*a020*/  HADD2.F32 R176, -RZ, R176.H1_H1 ;  /* 0x300000b0ffb07230 */ /* 0x000fc40000004100 */
[-C--:B------:R-:W-:Y:S01]  /*a030*/  FMUL.FTZ R181, R178, R49.reuse ;  /* 0x00000031b2b57220 */ /* 0x080fe20000410000 */
[C---:B------:R-:W-:Y:S01]  /*a040*/  FMUL.FTZ R49, R180.reuse, R49 ;  /* 0x00000031b4317220 */ /* 0x040fe20000410000 */
[----:B------:R-:W-:Y:S01]  /*a050*/  HADD2.F32 R177, -RZ, R177.H1_H1 ;  /* 0x300000b1ffb17230 */ /* 0x000fe20000004100 */
[----:B------:R-:W-:Y:S01]  /*a060*/  F2FP.SATFINITE.E4M3.F32.PACK_AB_MERGE_C R173, R173, R174, R50 ;  /* 0x000000aeadad723e */ /* 0x000fe20004807032 */
[-C--:B------:R-:W-:Y:S01]  /*a070*/  FFMA.FTZ R181, R180, R179.reuse, -R181 ;  /* 0x000000b3b4b57223 */ /* 0x080fe200000108b5 */
[----:B------:R-:W-:Y:S01]  /*a080*/  FFMA.FTZ R178, R178, R179, R49 ;  /* 0x000000b3b2b27223 */ /* 0x000fe20000010031 */
[----:B------:R-:W-:Y:S01]  /*a090*/  HADD2.F32 R49, -RZ, R38.H1_H1 ;  /* 0x30000026ff317230 */ /* 0x000fe20000004100 */
[----:B------:R-:W-:Y:S01]  /*a0a0*/  F2FP.F16.E4M3.UNPACK_B R50, R84.H1 ;  /* 0x00000054ff32723e */ /* 0x000fe200030006ff */
[--C-:B------:R-:W-:Y:S01]  /*a0b0*/  HADD2.F32 R179, -RZ, R36.reuse.H0_H0 ;  /* 0x20000024ffb37230 */ /* 0x100fe20000004100 */
[----:B------:R-:W-:Y:S01]  /*a0c0*/  F2FP.SATFINITE.E4M3.F32.PACK_AB_MERGE_C R13, R85, R13, RZ ;  /* 0x0000000d550d723e */ /* 0x000fe200048070ff */
[----:B------:R-:W-:-:S02]  /*a0d0*/  HADD2.F32 R36, -RZ, R36.H1_H1 ;  /* 0x30000024ff247230 */ /* 0x000fc40000004100 */
[----:B------:R-:W-:Y:S01]  /*a0e0*/  FMUL.FTZ R38, R49, R176 ;  /* 0x000000b031267220 */ /* 0x000fe20000410000 */
[----:B------:R-:W-:Y:S02]  /*a0f0*/  F2FP.F16.E4M3.UNPACK_B R85, R166.H1 ;  /* 0x000000a6ff55723e */ /* 0x000fe400030006ff */
[----:B------:R-:W-:Y:S01]  /*a100*/  F2FP.F16.E4M3.UNPACK_B R84, R84 ;  /* 0x00000054ff54723e */ /* 0x000fe200020006ff */
[CC--:B------:R-:W-:Y:S01]  /*a110*/  FFMA.FTZ R38, R15.reuse, R177.reuse, -R38 ;  /* 0x000000b10f267223 */ /* 0x0c0fe20000010826 */
[----:B------:R-:W-:Y:S01]  /*a120*/  FMUL.FTZ R15, R15, R176 ;  /* 0x000000b00f0f7220 */ /* 0x000fe20000410000 */
[--C-:B------:R-:W-:Y:S01]  /*a130*/  HADD2.F32 R176, -RZ, R51.reuse.H0_H0 ;  /* 0x20000033ffb07230 */ /* 0x100fe20000004100 */
[----:B------:R-:W-:Y:S01]  /*a140*/  F2FP.F16.E4M3.UNPACK_B R166, R166 ;  /* 0x000000a6ffa6723e */ /* 0x000fe200020006ff */
[----:B------:R-:W-:Y:S02]  /*a150*/  HADD2.F32 R51, -RZ, R51.H1_H1 ;  /* 0x30000033ff337230 */ /* 0x000fe40000004100 */
[----:B------:R-:W-:Y:S01]  /*a160*/  FFMA.FTZ R15, R49, R177, R15 ;  /* 0x000000b1310f7223 */ /* 0x000fe2000001000f */
[----:B------:R-:W-:Y:S01]  /*a170*/  F2FP.F16.E4M3.UNPACK_B R49, R87.H1 ;  /* 0x00000057ff31723e */ /* 0x000fe200030006ff */
[--C-:B------:R-:W-:Y:S01]  /*a180*/  HADD2.F32 R87, -RZ, R37.reuse.H0_H0 ;  /* 0x20000025ff577230 */ /* 0x100fe20000004100 */
[----:B------:R-:W-:Y:S01]  /*a190*/  F2FP.SATFINITE.E4M3.F32.PACK_AB_MERGE_C R39, R39, R48, R13 ;  /* 0x000000302727723e */ /* 0x000fe2000480700d */
[----:B------:R-:W-:-:S02]  /*a1a0*/  HADD2.F32 R37, -RZ, R37.H1_H1 ;  /* 0x30000025ff257230 */ /* 0x000fc40000004100 */
[--C-:B------:R-:W-:Y:S02]  /*a1b0*/  HADD2.F32 R177, -RZ, R49.reuse.H0_H0 ;  /* 0x20000031ffb17230 */ /* 0x100fe40000004100 */
[-C--:B------:R-:W-:Y:S01]  /*a1c0*/  FMUL.FTZ R180, R87, R179.reuse ;  /* 0x000000b357b47220 */ /* 0x080fe20000410000 */
[----:B------:R-:W-:Y:S02]  /*a1d0*/  HADD2.F32 R49, -RZ, R49.H1_H1 ;  /* 0x30000031ff317230 */ /* 0x000fe40000004100 */
[--C-:B------:R-:W-:Y:S02]  /*a1e0*/  HADD2.F32 R175, -RZ, R85.reuse.H0_H0 ;  /* 0x20000055ffaf7230 */ /* 0x100fe40000004100 */
[C---:B------:R-:W-:Y:S01]  /*a1f0*/  FFMA.FTZ R180, R177.reuse, R176, -R180 ;  /* 0x000000b0b1b47223 */ /* 0x040fe200000108b4 */
[----:B------:R-:W-:Y:S01]  /*a200*/  FMUL.FTZ R177, R177, R179 ;  /* 0x000000b3b1b17220 */ /* 0x000fe20000410000 */
[----:B------:R-:W-:Y:S02]  /*a210*/  HADD2.F32 R85, -RZ, R85.H1_H1 ;  /* 0x30000055ff557230 */ /* 0x000fe40000004100 */
[----:B------:R-:W-:-:S02]  /*a220*/  IMAD.MOV.U32 R13, RZ, RZ, R173 ;  /* 0x000000ffff0d7224 */ /* 0x000fc400078e00ad */
[----:B------:R-:W-:Y:S01]  /*a230*/  FFMA.FTZ R177, R87, R176, R177 ;  /* 0x000000b057b17223 */ /* 0x000fe200000100b1 */
[-C--:B------:R-:W-:Y:S01]  /*a240*/  FMUL.FTZ R87, R37, R36.reuse ;  /* 0x0000002425577220 */ /* 0x080fe20000410000 */
[----:B------:R-:W-:-:S03]  /*a250*/  FMUL.FTZ R36, R49, R36 ;  /* 0x0000002431247220 */ /* 0x000fc60000410000 */
[-C--:B------:R-:W-:Y:S01]  /*a260*/  FFMA.FTZ R87, R49, R51.reuse, -R87 ;  /* 0x0000003331577223 */ /* 0x080fe20000010857 */
[----:B------:R-:W-:Y:S01]  /*a270*/  FFMA.FTZ R37, R37, R51, R36 ;  /* 0x0000003325257223 */ /* 0x000fe20000010024 */
[-C--:B------:R-:W-:Y:S01]  /*a280*/  F2FP.F16.E4M3.UNPACK_B R36, R165.reuse.H1 ;  /* 0x000000a5ff24723e */ /* 0x080fe200030006ff */
[--C-:B------:R-:W-:Y:S01]  /*a290*/  HADD2.F32 R51, -RZ, R50.reuse.H0_H0 ;  /* 0x20000032ff337230 */ /* 0x100fe20000004100 */
[-C--:B------:R-:W-:Y:S01]  /*a2a0*/  F2FP.F16.E4M3.UNPACK_B R49, R12.reuse.H1 ;  /* 0x0000000cff31723e */ /* 0x080fe200030006ff */
[----:B------:R-:W-:Y:S01]  /*a2b0*/  HADD2.F32 R50, -RZ, R50.H1_H1 ;  /* 0x30000032ff327230 */ /* 0x000fe20000004100 */
[----:B------:R-:W-:Y:S01]  /*a2c0*/  F2FP.F16.E4M3.UNPACK_B R165, R165 ;  /* 0x000000a5ffa5723e */ /* 0x000fe200020006ff */
[--C-:B------:R-:W-:Y:S01]  /*a2d0*/  HADD2.F32 R179, -RZ, R36.reuse.H0_H0 ;  /* 0x20000024ffb37230 */ /* 0x100fe20000004100 */
[----:B------:R-:W-:Y:S01]  /*a2e0*/  F2FP.F16.E4M3.UNPACK_B R12, R12 ;  /* 0x0000000cff0c723e */ /* 0x000fe200020006ff */
[----:B------:R-:W-:Y:S01]  /*a2f0*/  HADD2.F32 R174, -RZ, R49.H0_H0 ;  /* 0x20000031ffae7230 */ /* 0x000fe20000004100 */
[----:B------:R-:W-:Y:S01]  /*a300*/  F2FP.SATFINITE.E4M3.F32.PACK_AB_MERGE_C R87, R87, R180, RZ ;  /* 0x000000b45757723e */ /* 0x000fe200048070ff */
[----:B------:R-:W-:-:S02]  /*a310*/  HADD2.F32 R36, -RZ, R36.H1_H1 ;  /* 0x30000024ff247230 */ /* 0x000fc40000004100 */
[-C--:B------:R-:W-:Y:S01]  /*a320*/  FMUL.FTZ R176, R51, R179.reuse ;  /* 0x000000b333b07220 */ /* 0x080fe20000410000 */
[----:B------:R-:W-:Y:S02]  /*a330*/  HADD2.F32 R49, -RZ, R49.H1_H1 ;  /* 0x30000031ff317230 */ /* 0x000fe40000004100 */
[C---:B------:R-:W-:Y:S01]  /*a340*/  FMUL.FTZ R179, R174.reuse, R179 ;  /* 0x000000b3aeb37220 */ /* 0x040fe20000410000 */
[----:B------:R-:W-:Y:S01]  /*a350*/  F2FP.SATFINITE.E4M3.F32.PACK_AB_MERGE_C R37, R37, R177, RZ ;  /* 0x000000b12525723e */ /* 0x000fe200048070ff */
[----:B------:R-:W-:Y:S01]  /*a360*/  FFMA.FTZ R176, R174, R175, -R176 ;  /* 0x000000afaeb07223 */ /* 0x000fe200000108b0 */
[----:B------:R-:W-:Y:S01]  /*a370*/  F2FP.SATFINITE.E4M3.F32.PACK_AB_MERGE_C R38, R38, R181, R87 ;  /* 0x000000b52626723e */ /* 0x000fe20004807057 */
[----:B------:R-:W-:Y:S01]  /*a380*/  FFMA.FTZ R179, R51, R175, R179 ;  /* 0x000000af33b37223 */ /* 0x000fe200000100b3 */
[CC--:B------:R-:W-:Y:S01]  /*a390*/  FMUL.FTZ R51, R50.reuse, R36.reuse ;  /* 0x0000002432337220 */ /* 0x0c0fe20000410000 */
[----:B------:R-:W-:Y:S01]  /*a3a0*/  FMUL.FTZ R36, R49, R36 ;  /* 0x0000002431247220 */ /* 0x000fe20000410000 */
[----:B------:R-:W-:Y:S01]  /*a3b0*/  HADD2.F32 R175, -RZ, R165.H0_H0 ;  /* 0x200000a5ffaf7230 */ /* 0x000fe20000004100 */
[----:B------:R-:W-:Y:S01]  /*a3c0*/  F2FP.SATFINITE.E4M3.F32.PACK_AB_MERGE_C R37, R15, R178, R37 ;  /* 0x000000b20f25723e */ /* 0x000fe20004807025 */
[-C--:B------:R-:W-:Y:S01]  /*a3d0*/  FFMA.FTZ R49, R49, R85.reuse, -R51 ;  /* 0x0000005531317223 */ /* 0x080fe20000010833 */
[----:B------:R-:W-:Y:S01]  /*a3e0*/  FFMA.FTZ R36, R50, R85, R36 ;  /* 0x0000005532247223 */ /* 0x000fe20000010024 */
[----:B------:R-:W-:Y:S01]  /*a3f0*/  HADD2.F32 R50, -RZ, R84.H0_H0 ;  /* 0x20000054ff327230 */ /* 0x000fe20000004100 */
[----:B------:R-:W-:Y:S01]  /*a400*/  MOV R87, R37 ;  /* 0x0000002500577202 */ /* 0x000fe20000000f00 */
[----:B------:R-:W-:Y:S01]  /*a410*/  HADD2.F32 R85, -RZ, R12.H0_H0 ;  /* 0x2000000cff557230 */ /* 0x000fe20000004100 */
[----:B------:R-:W-:Y:S01]  /*a420*/  F2FP.SATFINITE.E4M3.F32.PACK_AB_MERGE_C R49, R49, R176, RZ ;  /* 0x000000b03131723e */ /* 0x000fe200048070ff */
[----:B------:R-:W-:-:S02]  /*a430*/  HADD2.F32 R51, -RZ, R166.H0_H0 ;  /* 0x200000a6ff337230 */ /* 0x000fc40000004100 */
[CC--:B------:R-:W-:Y:S01]  /*a440*/  FMUL.FTZ R174, R50.reuse, R175.reuse ;  /* 0x000000af32ae7220 */ /* 0x0c0fe20000410000 */
[----:B------:R-:W-:Y:S02]  /*a450*/  HADD2.F32 R165, -RZ, R165.H1_H1 ;  /* 0x300000a5ffa57230 */ /* 0x000fe40000004100 */
[C---:B------:R-:W-:Y:S01]  /*a460*/  FMUL.FTZ R175, R85.reuse, R175 ;  /* 0x000000af55af7220 */ /* 0x040fe20000410000 */
[----:B------:R-:W-:Y:S02]  /*a470*/  HADD2.F32 R84, -RZ, R84.H1_H1 ;  /* 0x30000054ff547230 */ /* 0x000fe40000004100 */
[-C--:B------:R-:W-:Y:S01]  /*a480*/  FFMA.FTZ R174, R85, R51.reuse, -R174 ;  /* 0x0000003355ae7223 */ /* 0x080fe200000108ae */
[----:B------:R-:W-:Y:S02]  /*a490*/  HADD2.F32 R12, -RZ, R12.H1_H1 ;  /* 0x3000000cff0c7230 */ /* 0x000fe40000004100 */
[----:B------:R-:W-:Y:S01]  /*a4a0*/  FFMA.FTZ R175, R50, R51, R175 ;  /* 0x0000003332af7223 */ /* 0x000fe200000100af */
[----:B------:R-:W-:-:S02]  /*a4b0*/  HADD2.F32 R166, -RZ, R166.H1_H1 ;  /* 0x300000a6ffa67230 */ /* 0x000fc40000004100 */
[-C--:B------:R-:W-:Y:S01]  /*a4c0*/  FMUL.FTZ R50, R84, R165.reuse ;  /* 0x000000a554327220 */ /* 0x080fe20000410000 */
[----:B------:R-:W-:Y:S01]  /*a4d0*/  F2FP.F16.E4M3.UNPACK_B R51, R86.H1 ;  /* 0x00000056ff33723e */ /* 0x000fe200030006ff */
[C---:B------:R-:W-:Y:S01]  /*a4e0*/  FMUL.FTZ R165, R12.reuse, R165 ;  /* 0x000000a50ca57220 */ /* 0x040fe20000410000 */
[-C--:B------:R-:W-:Y:S01]  /*a4f0*/  F2FP.F16.E4M3.UNPACK_B R85, R167.reuse.H1 ;  /* 0x000000a7ff55723e */ /* 0x080fe200030006ff */
[----:B------:R-:W-:Y:S01]  /*a500*/  FFMA.FTZ R50, R12, R166, -R50 ;  /* 0x000000a60c327223 */ /* 0x000fe20000010832 */
[----:B------:R-:W-:Y:S01]  /*a510*/  F2FP.F16.E4M3.UNPACK_B R86, R86 ;  /* 0x00000056ff56723e */ /* 0x000fe200020006ff */
[----:B------:R-:W-:Y:S01]  /*a520*/  FFMA.FTZ R12, R84, R166, R165 ;  /* 0x000000a6540c7223 */ /* 0x000fe200000100a5 */
[----:B------:R-:W-:Y:S01]  /*a530*/  HADD2.F32 R84, -RZ, R51.H0_H0 ;  /* 0x20000033ff547230 */ /* 0x000fe20000004100 */
[----:B------:R-:W-:Y:S01]  /*a540*/  F2FP.F16.E4M3.UNPACK_B R167, R167 ;  /* 0x000000a7ffa7723e */ /* 0x000fe200020006ff */
[----:B------:R-:W-:Y:S01]  /*a550*/  HADD2.F32 R166, -RZ, R85.H0_H0 ;  /* 0x20000055ffa67230 */ /* 0x000fe20000004100 */
[----:B------:R-:W-:Y:S01]  /*a560*/  F2FP.SATFINITE.E4M3.F32.PACK_AB_MERGE_C R174, R50, R174, R49 ;  /* 0x000000ae32ae723e */ /* 0x000fe20004807031 */
[----:B------:R-:W-:Y:S01]  /*a570*/  HADD2.F32 R51, -RZ, R51.H1_H1 ;  /* 0x30000033ff337230 */ /* 0x000fe20000004100 */
[----:B------:R-:W-:Y:S01]  /*a580*/  MOV R49, R14 ;  /* 0x0000000e00317202 */ /* 0x000fe20000000f00 */
[----:B------:R-:W-:Y:S01]  /*a590*/  HADD2.F32 R85, -RZ, R85.H1_H1 ;  /* 0x30000055ff557230 */ /* 0x000fe20000004100 */
[----:B------:R-:W-:Y:S01]  /*a5a0*/  F2FP.F16.E4M3.UNPACK_B R14, R164.H1 ;  /* 0x000000a4ff0e723e */ /* 0x000fe200030006ff */
[----:B------:R-:W-:Y:S01]  /*a5b0*/  IMAD.MOV.U32 R15, RZ, RZ, R38 ;  /* 0x000000ffff0f7224 */ /* 0x000fe200078e0026 */
[----:B------:R-:W-:-:S02]  /*a5c0*/  F2FP.F16.E4M3.UNPACK_B R50, R49.H1 ;  /* 0x00000031ff32723e */ /* 0x000fc400030006ff */
[----:B------:R-:W-:Y:S01]  /*a5d0*/  F2FP.F16.E4M3.UNPACK_B R164, R164 ;  /* 0x000000a4ffa4723e */ /* 0x000fe200020006ff */
[----:B------:R-:W-:Y:S01]  /*a5e0*/  HADD2.F32 R180, -RZ, R14.H0_H0 ;  /* 0x2000000effb47230 */ /* 0x000fe20000004100 */
[----:B------:R-:W-:Y:S01]  /*a5f0*/  F2FP.F16.E4M3.UNPACK_B R49, R49 ;  /* 0x00000031ff31723e */ /* 0x000fe200020006ff */
[----:B------:R-:W-:Y:S01]  /*a600*/  HADD2.F32 R165, -RZ, R50.H0_H0 ;  /* 0x20000032ffa57230 */ /* 0x000fe20000004100 */
[----:B------:R-:W-:Y:S01]  /*a610*/  F2FP.SATFINITE.E4M3.F32.PACK_AB_MERGE_C R36, R36, R179, RZ ;  /* 0x000000b32424723e */ /* 0x000fe200048070ff */
[----:B------:R-:W-:Y:S02]  /*a620*/  HADD2.F32 R14, -RZ, R14.H1_H1 ;  /* 0x3000000eff0e7230 */ /* 0x000fe40000004100 */
[-C--:B------:R-:W-:Y:S01]  /*a630*/  FMUL.FTZ R176, R84, R180.reuse ;  /* 0x000000b454b07220 */ /* 0x080fe20000410000 */
[----:B------:R-:W-:Y:S02]  /*a640*/  HADD2.F32 R50, -RZ, R50.H1_H1 ;  /* 0x30000032ff327230 */ /* 0x000fe40000004100 */
[C---:B------:R-:W-:Y:S01]  /*a650*/  FMUL.FTZ R180, R165.reuse, R180 ;  /* 0x000000b4a5b47220 */ /* 0x040fe20000410000 */
[----:B------:R-:W-:Y:S01]  /*a660*/  F2FP.SATFINITE.E4M3.F32.PACK_AB_MERGE_C R36, R12, R175, R36 ;  /* 0x000000af0c24723e */ /* 0x000fe20004807024 */
[----:B------:R-:W-:Y:S01]  /*a670*/  FFMA.FTZ R176, R165, R166, -R176 ;  /* 0x000000a6a5b07223 */ /* 0x000fe200000108b0 */
[----:B------:R-:W-:-:S02]  /*a680*/  IMAD.MOV.U32 R12, RZ, RZ, R174 ;  /* 0x000000ffff0c7224 */ /* 0x000fc400078e00ae */
[----:B------:R-:W-:Y:S01]  /*a690*/  FFMA.FTZ R180, R84, R166, R180 ;  /* 0x000000a654b47223 */ /* 0x000fe200000100b4 */
[CC--:B------:R-:W-:Y:S01]  /*a6a0*/  FMUL.FTZ R84, R51.reuse, R14.reuse ;  /* 0x0000000e33547220 */ /* 0x0c0fe20000410000 */
[C---:B------:R-:W-:Y:S01]  /*a6b0*/  FMUL.FTZ R14, R50.reuse, R14 ;  /* 0x0000000e320e7220 */ /* 0x040fe20000410000 */
[----:B------:R-:W-:Y:S02]  /*a6c0*/  HADD2.F32 R166, -RZ, R164.H0_H0 ;  /* 0x200000a4ffa67230 */ /* 0x000fe40000004100 */
[-C--:B------:R-:W-:Y:S01]  /*a6d0*/  FFMA.FTZ R50, R50, R85.reuse, -R84 ;  /* 0x0000005532327223 */ /* 0x080fe20000010854 */
[----:B------:R-:W-:Y:S01]  /*a6e0*/  FFMA.FTZ R14, R51, R85, R14 ;  /* 0x00000055330e7223 */ /* 0x000fe2000001000e */
[----:B------:R-:W-:Y:S02]  /*a6f0*/  HADD2.F32 R51, -RZ, R86.H0_H0 ;  /* 0x20000056ff337230 */ /* 0x000fe40000004100 */
[----:B------:R-:W-:Y:S01]  /*a700*/  HADD2.F32 R85, -RZ, R49.H0_H0 ;  /* 0x20000031ff557230 */ /* 0x000fe20000004100 */
[----:B------:R-:W-:Y:S01]  /*a710*/  F2FP.SATFINITE.E4M3.F32.PACK_AB_MERGE_C R50, R50, R176, RZ ;  /* 0x000000b03232723e */ /* 0x000fe200048070ff */
[----:B------:R-:W-:-:S02]  /*a720*/  HADD2.F32 R84, -RZ, R167.H0_H0 ;  /* 0x200000a7ff547230 */ /* 0x000fc40000004100 */
[-C--:B------:R-:W-:Y:S01]  /*a730*/  FMUL.FTZ R165, R51, R166.reuse ;  /* 0x000000a633a57220 */ /* 0x080fe20000410000 */
[----:B------:R-:W-:Y:S02]  /*a740*/  HADD2.F32 R164, -RZ, R164.H1_H1 ;  /* 0x300000a4ffa47230 */ /* 0x000fe40000004100 */
[C---:B------:R-:W-:Y:S01]  /*a750*/  FMUL.FTZ R166, R85.reuse, R166 ;  /* 0x000000a655a67220 */ /* 0x040fe20000410000 */
[----:B------:R-:W-:Y:S02]  /*a760*/  HADD2.F32 R86, -RZ, R86.H1_H1 ;  /* 0x30000056ff567230 */ /* 0x000fe40000004100 */
[-C--:B------:R-:W-:Y:S01]  /*a770*/  FFMA.FTZ R165, R85, R84.reuse, -R165 ;  /* 0x0000005455a57223 */ /* 0x080fe200000108a5 */
[----:B------:R-:W-:Y:S02]  /*a780*/  HADD2.F32 R49, -RZ, R49.H1_H1 ;  /* 0x30000031ff317230 */ /* 0x000fe40000004100 */
[----:B------:R-:W-:Y:S01]  /*a790*/  FFMA.FTZ R166, R51, R84, R166 ;  /* 0x0000005433a67223 */ /* 0x000fe200000100a6 */
[----:B------:R-:W-:-:S02]  /*a7a0*/  HADD2.F32 R167, -RZ, R167.H1_H1 ;  /* 0x300000a7ffa77230 */ /* 0x000fc40000004100 */
[----:B------:R-:W-:Y:S01]  /*a7b0*/  FMUL.FTZ R51, R86, R164 ;  /* 0x000000a456337220 */ /* 0x000fe20000410000 */
[----:B------:R-:W-:Y:S01]  /*a7c0*/  F2FP.SATFINITE.E4M3.F32.PACK_AB_MERGE_C R14, R14, R180, RZ ;  /* 0x000000b40e0e723e */ /* 0x000fe200048070ff */
[C---:B------:R-:W-:Y:S01]  /*a7d0*/  FMUL.FTZ R164, R49.reuse, R164 ;  /* 0x000000a431a47220 */ /* 0x040fe20000410000 */
[----:B------:R-:W-:Y:S02]  /*a7e0*/  IMAD.MOV.U32 R84, RZ, RZ, R36 ;  /* 0x000000ffff547224 */ /* 0x000fe400078e0024 */
[----:B------:R-:W-:Y:S01]  /*a7f0*/  FFMA.FTZ R51, R49, R167, -R51 ;  /* 0x000000a731337223 */ /* 0x000fe20000010833 */
[----:B------:R-:W-:Y:S01]  /*a800*/  MOV R85, R39 ;  /* 0x0000002700557202 */ /* 0x000fe20000000f00 */
[----:B------:R-:W-:-:S03]  /*a810*/  FFMA.FTZ R164, R86, R167, R164 ;  /* 0x000000a756a47223 */ /* 0x000fc600000100a4 */
[----:B------:R-:W-:Y:S02]  /*a820*/  F2FP.SATFINITE.E4M3.F32.PACK_AB_MERGE_C R50, R51, R165, R50 ;  /* 0x000000a53332723e */ /* 0x000fe40004807032 */
[----:B------:R-:W-:-:S03]  /*a830*/  F2FP.SATFINITE.E4M3.F32.PACK_AB_MERGE_C R164, R164, R166, R14 ;  /* 0x000000a6a4a4723e */ /* 0x000fc6000480700e */
[----:B------:R-:W-:Y:S02]  /*a840*/  IMAD.MOV.U32 R14, RZ, RZ, R50 ;  /* 0x000000ffff0e7224 */ /* 0x000fe400078e0032 */
[----:B------:R-:W-:-:S07]  /*a850*/  IMAD.MOV.U32 R86, RZ, RZ, R164 ;  /* 0x000000ffff567224 */ /* 0x000fce00078e00a4 */
.L_x_506:
[----:B------:R-:W-:Y:S05]  /*a860*/  BSYNC B3 ;  /* 0x0000000000037941 */ /* 0x000fea0003800000 */
.L_x_505:
[----:B----4-:R-:W-:-:S05]  /*a870*/  IADD3 R36, P2, R25, R11, RZ ;  /* 0x0000000b19247210 */ /* 0x010fca0007f5e0ff */
[----:B---3--:R-:W-:Y:S01]  /*a880*/  IMAD.X R37, R153, 0x1, R112, P2 ;  /* 0x0000000199257824 */ /* 0x008fe200010e0670 */
[----:B------:R-:W-:-:S04]  /*a890*/  ISETP.GE.AND P2, PT, R172, R128, PT ;  /* 0x00000080ac00720c */ /* 0x000fc80003f46270 */
[----:B0-----:R0:W-:Y:S09]  /*a8a0*/  ST.E.128 desc[UR50][R36.64], R12 ;  /* 0x0000000c24007985 */ /* 0x0011f2000c101d32 */
[----:B------:R-:W-:-:S04]  /*a8b0*/  @!P2 IADD3 R38, P5, R11, R172, RZ ;  /* 0x000000ac0b26a210 */ /* 0x000fc80007fbe0ff */
[----:B------:R-:W-:-:S05]  /*a8c0*/  @!P2 LEA.HI.X.SX32 R39, R172, R153, 0x1, P5 ;  /* 0x00000099ac27a211 */ /* 0x000fca00028f0eff */
[----:B------:R0:W-:Y:S04]  /*a8d0*/  @!P2 ST.E.128 desc[UR50][R38.64], R84 ;  /* 0x000000542600a985 */ /* 0x0001e8000c101d32 */
.L_x_504:
[----:B------:R-:W-:Y:S05]  /*a8e0*/  BSYNC B2 ;  /* 0x0000000000027941 */ /* 0x000fea0003800000 */
.L_x_503:
        /* <DEDUP_REMOVED lines=9> */
[----:B------:R-:W-:Y:S01]  /*a980*/  SHF.R.S32.HI R13, RZ, 0x1f, R12 ;  /* 0x0000001fff0d7819 */ /* 0x000fe2000001140c */
[----:B------:R-:W-:-:S03]  /*a990*/  IMAD.SHL.U32 R48, R12, 0x10, RZ ;  /* 0x000000100c307824 */ /* 0x000fc600078e00ff */
[----:B------:R-:W-:-:S04]  /*a9a0*/  LEA.HI R13, R13, R12, RZ, 0x2 ;  /* 0x0000000c0d0d7211 */ /* 0x000fc800078f10ff */
[----:B------:R-:W-:Y:S02]  /*a9b0*/  SHF.R.S32.HI R12, RZ, 0x2, R13 ;  /* 0x00000002ff0c7819 */ /* 0x000fe4000001140d */
[----:B------:R-:W-:-:S03]  /*a9c0*/  LOP3.LUT R13, R205, 0x30, R48, 0xf8, !PT ;  /* 0x00000030cd0d7812 */ /* 0x000fc600078ef830 */
[----:B------:R-:W-:Y:S01]  /*a9d0*/  IMAD R12, R12, 0x2800, R207 ;  /* 0x000028000c0c7824 */ /* 0x000fe200078e02cf */
[----:B------:R-:W-:-:S05]  /*a9e0*/  LOP3.LUT R13, R13, R206, RZ, 0x3c, !PT ;  /* 0x000000ce0d0d7212 */ /* 0x000fca00078e3cff */
[----:B------:R-:W-:Y:S02]  /*a9f0*/  IMAD.IADD R12, R12, 0x1, R13 ;  /* 0x000000010c0c7824 */ /* 0x000fe400078e020d */
[C---:B------:R-:W-:Y:S02]  /*aa00*/  IMAD R13, R19.reuse, 0x7800, R135 ;  /* 0x00007800130d7824 */ /* 0x040fe400078e0287 */
[----:B------:R-:W-:-:S03]  /*aa10*/  IMAD R15, R19, 0x7800, R12 ;  /* 0x00007800130f7824 */ /* 0x000fc600078e020c */
[C---:B------:R-:W-:Y:S01]  /*aa20*/  IADD3 R13, R18.reuse, R13, RZ ;  /* 0x0000000d120d7210 */ /* 0x040fe20007ffe0ff */
[----:B------:R-:W-:-:S05]  /*aa30*/  IMAD.IADD R36, R18, 0x1, R15 ;  /* 0x0000000112247824 */ /* 0x000fca00078e020f */
[----:B------:R-:W0:Y:S04]  /*aa40*/  LDS.128 R12, [R13+0x1a400] ;  /* 0x01a400000d0c7984 */ /* 0x000e280000000c00 */
[----:B------:R-:W0:Y:S01]  /*aa50*/  LDS.128 R36, [R36+0x1a400] ;  /* 0x01a4000024247984 */ /* 0x000e220000000c00 */
[----:B------:R-:W-:Y:S05]  /*aa60*/  @P2 BRA `(.L_x_510) ;  /* 0x0000000c00442947 */ /* 0x000fea0003800000 */
[----:B------:R-:W-:Y:S02]  /*aa70*/  SHF.R.U32.HI R50, RZ, 0x8, R53 ;  /* 0x00000008ff327819 */ /* 0x000fe40000011635 */
[----:B------:R-:W-:Y:S02]  /*aa80*/  SHF.R.U32.HI R54, RZ, 0x8, R41 ;  /* 0x00000008ff367819 */ /* 0x000fe40000011629 */
[----:B------:R-:W-:Y:S02]  /*aa90*/  LOP3.LUT R42, R53, 0xff0000ff, RZ, 0xc0, !PT ;  /* 0xff0000ff352a7812 */ /* 0x000fe400078ec0ff */
[----:B------:R-:W-:Y:S02]  /*aaa0*/  SHF.R.U32.HI R49, RZ, 0x10, R53 ;  /* 0x00000010ff317819 */ /* 0x000fe40000011635 */
[--C-:B------:R-:W-:Y:S02]  /*aab0*/  SHF.R.U32.HI R51, RZ, 0x8, R55.reuse ;  /* 0x00000008ff337819 */ /* 0x100fe40000011637 */
[----:B------:R-:W-:Y:S01]  /*aac0*/  LOP3.LUT R84, R55, 0xff0000ff, RZ, 0xc0, !PT ;  /* 0xff0000ff37547812 */ /* 0x000fe200078ec0ff */
[----:B------:R-:W-:Y:S01]  /*aad0*/  IMAD.U32 R49, R49, 0x10000, RZ ;  /* 0x0001000031317824 */ /* 0x000fe200078e00ff */
[----:B------:R-:W-:Y:S01]  /*aae0*/  SHF.R.U32.HI R40, RZ, 0x10, R55 ;  /* 0x00000010ff287819 */ /* 0x000fe20000011637 */
[----:B------:R-:W-:Y:S01]  /*aaf0*/  IMAD.SHL.U32 R55, R50, 0x100, RZ ;  /* 0x0000010032377824 */ /* 0x000fe200078e00ff */
[----:B------:R-:W-:Y:S01]  /*ab00*/  LOP3.LUT R53, R41, 0xff0000ff, RZ, 0xc0, !PT ;  /* 0xff0000ff29357812 */ /* 0x000fe200078ec0ff */
[----:B------:R-:W-:Y:S01]  /*ab10*/  IMAD.SHL.U32 R51, R51, 0x100, RZ ;  /* 0x0000010033337824 */ /* 0x000fe200078e00ff */
[----:B------:R-:W-:-:S02]  /*ab20*/  SHF.R.U32.HI R41, RZ, 0x10, R41 ;  /* 0x00000010ff297819 */ /* 0x000fc40000011629 */
[----:B------:R-:W-:Y:S02]  /*ab30*/  SHF.L.U32 R54, R54, 0x8, RZ ;  /* 0x0000000836367819 */ /* 0x000fe400000006ff */
[----:B------:R-:W-:Y:S02]  /*ab40*/  LOP3.LUT R42, R42, 0xff00, R55, 0xf8, !PT ;  /* 0x0000ff002a2a7812 */ /* 0x000fe400078ef837 */
[----:B------:R-:W-:Y:S01]  /*ab50*/  LOP3.LUT R53, R53, 0xff00, R54, 0xf8, !PT ;  /* 0x0000ff0035357812 */ /* 0x000fe200078ef836 */
[----:B------:R-:W-:Y:S01]  /*ab60*/  IMAD.U32 R54, R41, 0x10000, RZ ;  /* 0x0001000029367824 */ /* 0x000fe200078e00ff */
[----:B------:R-:W-:Y:S02]  /*ab70*/  LOP3.LUT R84, R84, 0xff00, R51, 0xf8, !PT ;  /* 0x0000ff0054547812 */ /* 0x000fe400078ef833 */
[----:B------:R-:W-:Y:S02]  /*ab80*/  LOP3.LUT R51, R42, 0xff0000, R49, 0xf8, !PT ;  /* 0x00ff00002a337812 */ /* 0x000fe400078ef831 */
[----:B------:R-:W-:-:S02]  /*ab90*/  LOP3.LUT R49, R53, 0xff0000, R54, 0xf8, !PT ;  /* 0x00ff000035317812 */ /* 0x000fc400078ef836 */
[----:B0-----:R-:W-:Y:S02]  /*aba0*/  F2FP.F16.E4M3.UNPACK_B R53, R37 ;  /* 0x00000025ff35723e */ /* 0x001fe400020006ff */
[----:B------:R-:W-:Y:S02]  /*abb0*/  F2FP.F16.E4M3.UNPACK_B R55, R49 ;  /* 0x00000031ff37723e */ /* 0x000fe400020006ff */
[----:B------:R-:W-:Y:S01]  /*abc0*/  F2FP.F16.E4M3.UNPACK_B R41, R13 ;  /* 0x0000000dff29723e */ /* 0x000fe200020006ff */
[----:B------:R-:W-:Y:S01]  /*abd0*/  HADD2.F32 R42, -RZ, R53.H0_H0 ;  /* 0x20000035ff2a7230 */ /* 0x000fe20000004100 */
[----:B------:R-:W-:Y:S01]  /*abe0*/  F2FP.F16.E4M3.UNPACK_B R85, R51 ;  /* 0x00000033ff55723e */ /* 0x000fe200020006ff */
[----:B------:R-:W-:Y:S01]  /*abf0*/  HADD2.F32 R87, -RZ, R55.H0_H0 ;  /* 0x20000037ff577230 */ /* 0x000fe20000004100 */
[----:B------:R-:W-:Y:S01]  /*ac00*/  F2FP.F16.E4M3.UNPACK_B R37, R37.H1 ;  /* 0x00000025ff25723e */ /* 0x000fe200030006ff */
[----:B------:R-:W-:Y:S01]  /*ac10*/  HADD2.F32 R54, -RZ, R41.H0_H0 ;  /* 0x20000029ff367230 */ /* 0x000fe20000004100 */
[----:B------:R-:W-:Y:S01]  /*ac20*/  F2FP.F16.E4M3.UNPACK_B R51, R51.H1 ;  /* 0x00000033ff33723e */ /* 0x000fe200030006ff */
        /* <DEDUP_REMOVED lines=8> */
[----:B------:R-:W-:Y:S01]  /*acb0*/  HADD2.F32 R86, -RZ, R53.H1_H1 ;  /* 0x30000035ff567230 */ /* 0x000fe20000004100 */
[----:B------:R-:W-:-:S02]  /*acc0*/  SHF.R.U32.HI R50, RZ, 0x8, R43 ;  /* 0x00000008ff327819 */ /* 0x000fc4000001162b */
[----:B------:R-:W-:Y:S02]  /*acd0*/  LOP3.LUT R52, R43, 0xff0000ff, RZ, 0xc0, !PT ;  /* 0xff0000ff2b347812 */ /* 0x000fe400078ec0ff */
[CC--:B------:R-:W-:Y:S01]  /*ace0*/  FMUL.FTZ R53, R86.reuse, R55.reuse ;  /* 0x0000003756357220 */ /* 0x0c0fe20000410000 */
[C---:B------:R-:W-:Y:S01]  /*acf0*/  FMUL.FTZ R55, R41.reuse, R55 ;  /* 0x0000003729377220 */ /* 0x040fe20000410000 */
[----:B------:R-:W-:Y:S02]  /*ad00*/  SHF.R.U32.HI R43, RZ, 0x10, R43 ;  /* 0x00000010ff2b7819 */ /* 0x000fe4000001162b */
[-C--:B------:R-:W-:Y:S01]  /*ad10*/  FFMA.FTZ R53, R41, R85.reuse, -R53 ;  /* 0x0000005529357223 */ /* 0x080fe20000010835 */
[----:B------:R-:W-:Y:S01]  /*ad20*/  FFMA.FTZ R41, R86, R85, R55 ;  /* 0x0000005556297223 */ /* 0x000fe20000010037 */
[----:B------:R-:W-:Y:S01]  /*ad30*/  F2FP.F16.E4M3.UNPACK_B R55, R49.H1 ;  /* 0x00000031ff37723e */ /* 0x000fe200030006ff */
[----:B------:R-:W-:Y:S01]  /*ad40*/  HADD2.F32 R86, -RZ, R51.H0_H0 ;  /* 0x20000033ff567230 */ /* 0x000fe20000004100 */
[----:B------:R-:W-:Y:S01]  /*ad50*/  F2FP.F16.E4M3.UNPACK_B R85, R13.H1 ;  /* 0x0000000dff55723e */ /* 0x000fe200030006ff */
[----:B------:R-:W-:Y:S01]  /*ad60*/  HADD2.F32 R13, -RZ, R37.H0_H0 ;  /* 0x20000025ff0d7230 */ /* 0x000fe20000004100 */
[----:B------:R-:W-:Y:S01]  /*ad70*/  SHF.L.U32 R40, R40, 0x10, RZ ;  /* 0x0000001028287819 */ /* 0x000fe200000006ff */
[----:B------:R-:W-:-:S02]  /*ad80*/  HADD2.F32 R87, -RZ, R55.H0_H0 ;  /* 0x20000037ff577230 */ /* 0x000fc40000004100 */
[----:B------:R-:W-:Y:S02]  /*ad90*/  HADD2.F32 R49, -RZ, R85.H0_H0 ;  /* 0x20000055ff317230 */ /* 0x000fe40000004100 */
[----:B------:R-:W-:Y:S02]  /*ada0*/  HADD2.F32 R37, -RZ, R37.H1_H1 ;  /* 0x30000025ff257230 */ /* 0x000fe40000004100 */
[-C--:B------:R-:W-:Y:S01]  /*adb0*/  FMUL.FTZ R164, R13, R87.reuse ;  /* 0x000000570da47220 */ /* 0x080fe20000410000 */
[----:B------:R-:W-:Y:S02]  /*adc0*/  HADD2.F32 R55, -RZ, R55.H1_H1 ;  /* 0x30000037ff377230 */ /* 0x000fe40000004100 */
[C---:B------:R-:W-:Y:S01]  /*add0*/  FMUL.FTZ R87, R49.reuse, R87 ;  /* 0x0000005731577220 */ /* 0x040fe20000410000 */
[----:B------:R-:W-:Y:S02]  /*ade0*/  HADD2.F32 R85, -RZ, R85.H1_H1 ;  /* 0x30000055ff557230 */ /* 0x000fe40000004100 */
[----:B------:R-:W-:Y:S01]  /*adf0*/  FFMA.FTZ R49, R49, R86, -R164 ;  /* 0x0000005631317223 */ /* 0x000fe200000108a4 */
[----:B------:R-:W-:-:S02]  /*ae00*/  HADD2.F32 R51, -RZ, R51.H1_H1 ;  /* 0x30000033ff337230 */ /* 0x000fc40000004100 */
[----:B------:R-:W-:Y:S01]  /*ae10*/  FFMA.FTZ R13, R13, R86, R87 ;  /* 0x000000560d0d7223 */ /* 0x000fe20000010057 */
[-C--:B------:R-:W-:Y:S01]  /*ae20*/  FMUL.FTZ R86, R37, R55.reuse ;  /* 0x0000003725567220 */ /* 0x080fe20000410000 */
[----:B------:R-:W-:Y:S01]  /*ae30*/  FMUL.FTZ R87, R85, R55 ;  /* 0x0000003755577220 */ /* 0x000fe20000410000 */
[----:B------:R-:W-:Y:S02]  /*ae40*/  IMAD.U32 R43, R43, 0x10000, RZ ;  /* 0x000100002b2b7824 */ /* 0x000fe400078e00ff */
[-C--:B------:R-:W-:Y:S01]  /*ae50*/  FFMA.FTZ R55, R85, R51.reuse, -R86 ;  /* 0x0000003355377223 */ /* 0x080fe20000010856 */
[----:B------:R-:W-:Y:S01]  /*ae60*/  FFMA.FTZ R51, R37, R51, R87 ;  /* 0x0000003325337223 */ /* 0x000fe20000010057 */
[----:B------:R-:W-:Y:S01]  /*ae70*/  IMAD.SHL.U32 R37, R50, 0x100, RZ ;  /* 0x0000010032257824 */ /* 0x000fe200078e00ff */
[----:B------:R-:W-:Y:S02]  /*ae80*/  LOP3.LUT R50, R84, 0xff0000, R40, 0xf8, !PT ;  /* 0x00ff000054327812 */ /* 0x000fe400078ef828 */
[----:B------:R-:W-:-:S02]  /*ae90*/  F2FP.F16.E4M3.UNPACK_B R40, R39 ;  /* 0x00000027ff28723e */ /* 0x000fc400020006ff */
[----:B------:R-:W-:Y:S01]  /*aea0*/  LOP3.LUT R37, R52, 0xff00, R37, 0xf8, !PT ;  /* 0x0000ff0034257812 */ /* 0x000fe200078ef825 */
[----:B------:R-:W-:Y:S01]  /*aeb0*/  IMAD.MOV.U32 R52, RZ, RZ, R15 ;  /* 0x000000ffff347224 */ /* 0x000fe200078e000f */
[----:B------:R-:W-:Y:S01]  /*aec0*/  F2FP.F16.E4M3.UNPACK_B R85, R50 ;  /* 0x00000032ff55723e */ /* 0x000fe200020006ff */
[----:B------:R-:W-:Y:S01]  /*aed0*/  HADD2.F32 R86, -RZ, R40.H0_H0 ;  /* 0x20000028ff567230 */ /* 0x000fe20000004100 */
[----:B------:R-:W-:Y:S02]  /*aee0*/  LOP3.LUT R37, R37, 0xff0000, R43, 0xf8, !PT ;  /* 0x00ff000025257812 */ /* 0x000fe400078ef82b */
[----:B------:R-:W-:Y:S01]  /*aef0*/  F2FP.F16.E4M3.UNPACK_B R15, R52 ;  /* 0x00000034ff0f723e */ /* 0x000fe200020006ff */
[--C-:B------:R-:W-:Y:S01]  /*af00*/  HADD2.F32 R87, -RZ, R85.reuse.H0_H0 ;  /* 0x20000055ff577230 */ /* 0x100fe20000004100 */
[----:B------:R-:W-:Y:S01]  /*af10*/  F2FP.F16.E4M3.UNPACK_B R84, R37 ;  /* 0x00000025ff54723e */ /* 0x000fe200020006ff */
[----:B------:R-:W-:Y:S01]  /*af20*/  HADD2.F32 R85, -RZ, R85.H1_H1 ;  /* 0x30000055ff557230 */ /* 0x000fe20000004100 */
[----:B------:R-:W-:Y:S01]  /*af30*/  F2FP.F16.E4M3.UNPACK_B R39, R39.H1 ;  /* 0x00000027ff27723e */ /* 0x000fe200030006ff */
[--C-:B------:R-:W-:Y:S01]  /*af40*/  HADD2.F32 R164, -RZ, R15.reuse.H0_H0 ;  /* 0x2000000fffa47230 */ /* 0x100fe20000004100 */
[----:B------:R-:W-:Y:S01]  /*af50*/  F2FP.F16.E4M3.UNPACK_B R37, R37.H1 ;  /* 0x00000025ff25723e */ /* 0x000fe200030006ff */
[--C-:B------:R-:W-:Y:S01]  /*af60*/  HADD2.F32 R43, -RZ, R84.reuse.H0_H0 ;  /* 0x20000054ff2b7230 */ /* 0x100fe20000004100 */
[----:B------:R-:W-:Y:S01]  /*af70*/  F2FP.F16.E4M3.UNPACK_B R50, R50.H1 ;  /* 0x00000032ff32723e */ /* 0x000fe200030006ff */
[----:B------:R-:W-:Y:S01]  /*af80*/  HADD2.F32 R84, -RZ, R84.H1_H1 ;  /* 0x30000054ff547230 */ /* 0x000fe20000004100 */
[----:B------:R-:W-:Y:S01]  /*af90*/  F2FP.SATFINITE.E4M3.F32.PACK_AB_MERGE_C R49, R55, R49, RZ ;  /* 0x000000313731723e */ /* 0x000fe200048070ff */
[----:B------:R-:W-:-:S02]  /*afa0*/  HADD2.F32 R15, -RZ, R15.H1_H1 ;  /* 0x3000000fff0f7230 */ /* 0x000fc40000004100 */
[-C--:B------:R-:W-:Y:S01]  /*afb0*/  FMUL.FTZ R165, R86, R43.reuse ;  /* 0x0000002b56a57220 */ /* 0x080fe20000410000 */
[C---:B------:R-:W-:Y:S01]  /*afc0*/  FMUL.FTZ R43, R164.reuse, R43 ;  /* 0x0000002ba42b7220 */ /* 0x040fe20000410000 */
[----:B------:R-:W-:Y:S02]  /*afd0*/  F2FP.SATFINITE.E4M3.F32.PACK_AB_MERGE_C R53, R53, R54, R49 ;  /* 0x000000363535723e */ /* 0x000fe40004807031 */
        /* <DEDUP_REMOVED lines=17> */
[----:B------:R-:W-:-:S02]  /*b0f0*/  HADD2.F32 R52, -RZ, R39.H0_H0 ;  /* 0x20000027ff347230 */ /* 0x000fc40000004100 */
[----:B------:R-:W-:Y:S02]  /*b100*/  HADD2.F32 R39, -RZ, R39.H1_H1 ;  /* 0x30000027ff277230 */ /* 0x000fe40000004100 */
[--C-:B------:R-:W-:Y:S02]  /*b110*/  HADD2.F32 R85, -RZ, R43.reuse.H0_H0 ;  /* 0x2000002bff557230 */ /* 0x100fe40000004100 */
[-C--:B------:R-:W-:Y:S01]  /*b120*/  FMUL.FTZ R164, R52, R87.reuse ;  /* 0x0000005734a47220 */ /* 0x080fe20000410000 */
[----:B------:R-:W-:Y:S02]  /*b130*/  HADD2.F32 R43, -RZ, R43.H1_H1 ;  /* 0x3000002bff2b7230 */ /* 0x000fe40000004100 */
[--C-:B------:R-:W-:Y:S02]  /*b140*/  HADD2.F32 R55, -RZ, R51.reuse.H0_H0 ;  /* 0x20000033ff377230 */ /* 0x100fe40000004100 */
[C---:B------:R-:W-:Y:S01]  /*b150*/  FFMA.FTZ R164, R85.reuse, R84, -R164 ;  /* 0x0000005455a47223 */ /* 0x040fe200000108a4 */
[----:B------:R-:W-:Y:S01]  /*b160*/  FMUL.FTZ R85, R85, R87 ;  /* 0x0000005755557220 */ /* 0x000fe20000410000 */
[----:B------:R-:W-:-:S03]  /*b170*/  HADD2.F32 R51, -RZ, R51.H1_H1 ;  /* 0x30000033ff337230 */ /* 0x000fc60000004100 */
[----:B------:R-:W-:Y:S01]  /*b180*/  FFMA.FTZ R85, R52, R84, R85 ;  /* 0x0000005434557223 */ /* 0x000fe20000010055 */
[-C--:B------:R-:W-:Y:S01]  /*b190*/  FMUL.FTZ R52, R39, R37.reuse ;  /* 0x0000002527347220 */ /* 0x080fe20000410000 */
[----:B------:R-:W-:-:S03]  /*b1a0*/  FMUL.FTZ R37, R43, R37 ;  /* 0x000000252b257220 */ /* 0x000fc60000410000 */
[-C--:B------:R-:W-:Y:S01]  /*b1b0*/  FFMA.FTZ R52, R43, R50.reuse, -R52 ;  /* 0x000000322b347223 */ /* 0x080fe20000010834 */
[----:B------:R-:W-:Y:S01]  /*b1c0*/  FFMA.FTZ R39, R39, R50, R37 ;  /* 0x0000003227277223 */ /* 0x000fe20000010025 */
[----:B------:R-:W-:Y:S01]  /*b1d0*/  F2FP.F16.E4M3.UNPACK_B R37, R160.H1 ;  /* 0x000000a0ff25723e */ /* 0x000fe200030006ff */
[--C-:B------:R-:W-:Y:S01]  /*b1e0*/  HADD2.F32 R50, -RZ, R49.reuse.H0_H0 ;  /* 0x20000031ff327230 */ /* 0x100fe20000004100 */
[----:B------:R-:W-:Y:S01]  /*b1f0*/  F2FP.F16.E4M3.UNPACK_B R43, R12.H1 ;  /* 0x0000000cff2b723e */ /* 0x000fe200030006ff */
[----:B------:R-:W-:Y:S01]  /*b200*/  HADD2.F32 R49, -RZ, R49.H1_H1 ;  /* 0x30000031ff317230 */ /* 0x000fe20000004100 */
[----:B------:R-:W-:Y:S01]  /*b210*/  F2FP.F16.E4M3.UNPACK_B R160, R160 ;  /* 0x000000a0ffa0723e */ /* 0x000fe200020006ff */
[----:B------:R-:W-:Y:S01]  /*b220*/  HADD2.F32 R87, -RZ, R37.H0_H0 ;  /* 0x20000025ff577230 */ /* 0x000fe20000004100 */
        /* <DEDUP_REMOVED lines=11> */
[-C--:B------:R-:W-:Y:S01]  /*b2e0*/  FMUL.FTZ R50, R49, R37.reuse ;  /* 0x0000002531327220 */ /* 0x080fe20000410000 */
[----:B------:R-:W-:Y:S01]  /*b2f0*/  FMUL.FTZ R37, R43, R37 ;  /* 0x000000252b257220 */ /* 0x000fe20000410000 */
[----:B------:R-:W-:Y:S01]  /*b300*/  HADD2.F32 R55, -RZ, R160.H0_H0 ;  /* 0x200000a0ff377230 */ /* 0x000fe20000004100 */
[----:B------:R-:W-:Y:S01]  /*b310*/  F2FP.SATFINITE.E4M3.F32.PACK_AB_MERGE_C R39, R15, R86, R39 ;  /* 0x000000560f27723e */ /* 0x000fe20004807027 */
[-C--:B------:R-:W-:Y:S01]  /*b320*/  FFMA.FTZ R43, R43, R51.reuse, -R50 ;  /* 0x000000332b2b7223 */ /* 0x080fe20000010832 */
[----:B------:R-:W-:Y:S01]  /*b330*/  FFMA.FTZ R37, R49, R51, R37 ;  /* 0x0000003331257223 */ /* 0x000fe20000010025 */
[----:B------:R-:W-:-:S02]  /*b340*/  HADD2.F32 R49, -RZ, R36.H0_H0 ;  /* 0x20000024ff317230 */ /* 0x000fc40000004100 */
[----:B------:R-:W-:Y:S01]  /*b350*/  HADD2.F32 R51, -RZ, R12.H0_H0 ;  /* 0x2000000cff337230 */ /* 0x000fe20000004100 */
[----:B------:R-:W-:Y:S01]  /*b360*/  F2FP.SATFINITE.E4M3.F32.PACK_AB_MERGE_C R43, R43, R84, RZ ;  /* 0x000000542b2b723e */ /* 0x000fe200048070ff */
[----:B------:R-:W-:Y:S02]  /*b370*/  HADD2.F32 R50, -RZ, R162.H0_H0 ;  /* 0x200000a2ff327230 */ /* 0x000fe40000004100 */
[-C--:B------:R-:W-:Y:S01]  /*b380*/  FMUL.FTZ R54, R49, R55.reuse ;  /* 0x0000003731367220 */ /* 0x080fe20000410000 */
[----:B------:R-:W-:Y:S02]  /*b390*/  HADD2.F32 R160, -RZ, R160.H1_H1 ;  /* 0x300000a0ffa07230 */ /* 0x000fe40000004100 */
[C---:B------:R-:W-:Y:S01]  /*b3a0*/  FMUL.FTZ R55, R51.reuse, R55 ;  /* 0x0000003733377220 */ /* 0x040fe20000410000 */
[----:B------:R-:W-:Y:S02]  /*b3b0*/  HADD2.F32 R36, -RZ, R36.H1_H1 ;  /* 0x30000024ff247230 */ /* 0x000fe40000004100 */
[----:B------:R-:W-:Y:S01]  /*b3c0*/  FFMA.FTZ R54, R51, R50, -R54 ;  /* 0x0000003233367223 */ /* 0x000fe20000010836 */
[----:B------:R-:W-:-:S02]  /*b3d0*/  HADD2.F32 R12, -RZ, R12.H1_H1 ;  /* 0x3000000cff0c7230 */ /* 0x000fc40000004100 */
[----:B------:R-:W-:Y:S01]  /*b3e0*/  FFMA.FTZ R55, R49, R50, R55 ;  /* 0x0000003231377223 */ /* 0x000fe20000010037 */
[----:B------:R-:W-:Y:S02]  /*b3f0*/  HADD2.F32 R162, -RZ, R162.H1_H1 ;  /* 0x300000a2ffa27230 */ /* 0x000fe40000004100 */
[-C--:B------:R-:W-:Y:S01]  /*b400*/  FMUL.FTZ R49, R36, R160.reuse ;  /* 0x000000a024317220 */ /* 0x080fe20000410000 */
[-C--:B------:R-:W-:Y:S01]  /*b410*/  F2FP.F16.E4M3.UNPACK_B R51, R163.reuse.H1 ;  /* 0x000000a3ff33723e */ /* 0x080fe200030006ff */
[C---:B------:R-:W-:Y:S01]  /*b420*/  FMUL.FTZ R160, R12.reuse, R160 ;  /* 0x000000a00ca07220 */ /* 0x040fe20000410000 */
[----:B------:R-:W-:Y:S01]  /*b430*/  F2FP.F16.E4M3.UNPACK_B R163, R163 ;  /* 0x000000a3ffa3723e */ /* 0x000fe200020006ff */
[-C--:B------:R-:W-:Y:S01]  /*b440*/  FFMA.FTZ R49, R12, R162.reuse, -R49 ;  /* 0x000000a20c317223 */ /* 0x080fe20000010831 */
[----:B------:R-:W-:Y:S01]  /*b450*/  F2FP.SATFINITE.E4M3.F32.PACK_AB_MERGE_C R37, R37, R87, RZ ;  /* 0x000000572525723e */ /* 0x000fe200048070ff */
[----:B------:R-:W-:Y:S01]  /*b460*/  FFMA.FTZ R12, R36, R162, R160 ;  /* 0x000000a2240c7223 */ /* 0x000fe200000100a0 */
[----:B------:R-:W-:Y:S01]  /*b470*/  IMAD.MOV.U32 R36, RZ, RZ, R14 ;  /* 0x000000ffff247224 */ /* 0x000fe200078e000e */
[-C--:B------:R-:W-:Y:S01]  /*b480*/  F2FP.F16.E4M3.UNPACK_B R14, R161.reuse.H1 ;  /* 0x000000a1ff0e723e */ /* 0x080fe200030006ff */
[--C-:B------:R-:W-:Y:S01]  /*b490*/  HADD2.F32 R160, -RZ, R51.reuse.H0_H0 ;  /* 0x20000033ffa07230 */ /* 0x100fe20000004100 */
[----:B------:R-:W-:Y:S01]  /*b4a0*/  F2FP.SATFINITE.E4M3.F32.PACK_AB_MERGE_C R54, R49, R54, R43 ;  /* 0x000000363136723e */ /* 0x000fe2000480702b */
[----:B------:R-:W-:Y:S01]  /*b4b0*/  HADD2.F32 R51, -RZ, R51.H1_H1 ;  /* 0x30000033ff337230 */ /* 0x000fe20000004100 */
        /* <DEDUP_REMOVED lines=8> */
[----:B------:R-:W-:Y:S01]  /*b540*/  F2FP.F16.E4M3.UNPACK_B R36, R36 ;  /* 0x00000024ff24723e */ /* 0x000fe200020006ff */
[----:B------:R-:W-:-:S02]  /*b550*/  HADD2.F32 R49, -RZ, R49.H1_H1 ;  /* 0x30000031ff317230 */ /* 0x000fc40000004100 */
[-C--:B------:R-:W-:Y:S01]  /*b560*/  FMUL.FTZ R162, R50, R164.reuse ;  /* 0x000000a432a27220 */ /* 0x080fe20000410000 */
[----:B------:R-:W-:Y:S02]  /*b570*/  HADD2.F32 R43, -RZ, R43.H1_H1 ;  /* 0x3000002bff2b7230 */ /* 0x000fe40000004100 */
[C---:B------:R-:W-:Y:S01]  /*b580*/  FMUL.FTZ R164, R84.reuse, R164 ;  /* 0x000000a454a47220 */ /* 0x040fe20000410000 */
[----:B------:R-:W-:Y:S02]  /*b590*/  IMAD.MOV.U32 R15, RZ, RZ, R165 ;  /* 0x000000ffff0f7224 */ /* 0x000fe400078e00a5 */
[-C--:B------:R-:W-:Y:S01]  /*b5a0*/  FFMA.FTZ R162, R84, R160.reuse, -R162 ;  /* 0x000000a054a27223 */ /* 0x080fe200000108a2 */
[----:B------:R-:W-:Y:S01]  /*b5b0*/  FFMA.FTZ R164, R50, R160, R164 ;  /* 0x000000a032a47223 */ /* 0x000fe200000100a4 */
[-C--:B------:R-:W-:Y:S01]  /*b5c0*/  FMUL.FTZ R50, R49, R14.reuse ;  /* 0x0000000e31327220 */ /* 0x080fe20000410000 */
[----:B------:R-:W-:Y:S01]  /*b5d0*/  FMUL.FTZ R14, R43, R14 ;  /* 0x0000000e2b0e7220 */ /* 0x000fe20000410000 */
[----:B------:R-:W-:-:S02]  /*b5e0*/  HADD2.F32 R160, -RZ, R161.H0_H0 ;  /* 0x200000a1ffa07230 */ /* 0x000fc40000004100 */
[-C--:B------:R-:W-:Y:S01]  /*b5f0*/  FFMA.FTZ R43, R43, R51.reuse, -R50 ;  /* 0x000000332b2b7223 */ /* 0x080fe20000010832 */
[----:B------:R-:W-:Y:S01]  /*b600*/  FFMA.FTZ R14, R49, R51, R14 ;  /* 0x00000033310e7223 */ /* 0x000fe2000001000e */
[----:B------:R-:W-:Y:S02]  /*b610*/  HADD2.F32 R49, -RZ, R38.H0_H0 ;  /* 0x20000026ff317230 */ /* 0x000fe40000004100 */
[----:B------:R-:W-:Y:S01]  /*b620*/  HADD2.F32 R51, -RZ, R36.H0_H0 ;  /* 0x20000024ff337230 */ /* 0x000fe20000004100 */
[----:B------:R-:W-:Y:S01]  /*b630*/  F2FP.SATFINITE.E4M3.F32.PACK_AB_MERGE_C R43, R43, R162, RZ ;  /* 0x000000a22b2b723e */ /* 0x000fe200048070ff */
[----:B------:R-:W-:Y:S02]  /*b640*/  HADD2.F32 R50, -RZ, R163.H0_H0 ;  /* 0x200000a3ff327230 */ /* 0x000fe40000004100 */
[-C--:B------:R-:W-:Y:S01]  /*b650*/  FMUL.FTZ R84, R49, R160.reuse ;  /* 0x000000a031547220 */ /* 0x080fe20000410000 */
[----:B------:R-:W-:Y:S02]  /*b660*/  HADD2.F32 R161, -RZ, R161.H1_H1 ;  /* 0x300000a1ffa17230 */ /* 0x000fe40000004100 */
[----:B------:R-:W-:Y:S01]  /*b670*/  FMUL.FTZ R160, R51, R160 ;  /* 0x000000a033a07220 */ /* 0x000fe20000410000 */
[----:B------:R-:W-:-:S02]  /*b680*/  HADD2.F32 R38, -RZ, R38.H1_H1 ;  /* 0x30000026ff267230 */ /* 0x000fc40000004100 */
[-C--:B------:R-:W-:Y:S01]  /*b690*/  FFMA.FTZ R84, R51, R50.reuse, -R84 ;  /* 0x0000003233547223 */ /* 0x080fe20000010854 */
[----:B------:R-:W-:Y:S02]  /*b6a0*/  HADD2.F32 R36, -RZ, R36.H1_H1 ;  /* 0x30000024ff247230 */ /* 0x000fe40000004100 */
[----:B------:R-:W-:Y:S01]  /*b6b0*/  FFMA.FTZ R160, R49, R50, R160 ;  /* 0x0000003231a07223 */ /* 0x000fe200000100a0 */
[----:B------:R-:W-:Y:S02]  /*b6c0*/  HADD2.F32 R163, -RZ, R163.H1_H1 ;  /* 0x300000a3ffa37230 */ /* 0x000fe40000004100 */
[-C--:B------:R-:W-:Y:S01]  /*b6d0*/  FMUL.FTZ R49, R38, R161.reuse ;  /* 0x000000a126317220 */ /* 0x080fe20000410000 */
[----:B------:R-:W-:-:S03]  /*b6e0*/  FMUL.FTZ R161, R36, R161 ;  /* 0x000000a124a17220 */ /* 0x000fc60000410000 */
[----:B------:R-:W-:Y:S01]  /*b6f0*/  FFMA.FTZ R49, R36, R163, -R49 ;  /* 0x000000a324317223 */ /* 0x000fe20000010831 */
[----:B------:R-:W-:Y:S01]  /*b700*/  F2FP.SATFINITE.E4M3.F32.PACK_AB_MERGE_C R36, R12, R55, R37 ;  /* 0x000000370c24723e */ /* 0x000fe20004807025 */
[----:B------:R-:W-:Y:S01]  /*b710*/  FFMA.FTZ R161, R38, R163, R161 ;  /* 0x000000a326a17223 */ /* 0x000fe200000100a1 */
[----:B------:R-:W-:Y:S02]  /*b720*/  F2FP.SATFINITE.E4M3.F32.PACK_AB_MERGE_C R38, R14, R164, RZ ;  /* 0x000000a40e26723e */ /* 0x000fe400048070ff */
[----:B------:R-:W-:Y:S01]  /*b730*/  F2FP.SATFINITE.E4M3.F32.PACK_AB_MERGE_C R37, R41, R42, R13 ;  /* 0x0000002a2925723e */ /* 0x000fe2000480700d */
[----:B------:R-:W-:Y:S01]  /*b740*/  IMAD.MOV.U32 R13, RZ, RZ, R53 ;  /* 0x000000ffff0d7224 */ /* 0x000fe200078e0035 */
[----:B------:R-:W-:Y:S02]  /*b750*/  F2FP.SATFINITE.E4M3.F32.PACK_AB_MERGE_C R14, R49, R84, R43 ;  /* 0x00000054310e723e */ /* 0x000fe4000480702b */
[----:B------:R-:W-:Y:S02]  /*b760*/  F2FP.SATFINITE.E4M3.F32.PACK_AB_MERGE_C R38, R161, R160, R38 ;  /* 0x000000a0a126723e */ /* 0x000fe40004807026 */
[----:B------:R-:W-:-:S07]  /*b770*/  MOV R12, R54 ;  /* 0x00000036000c7202 */ /* 0x000fce0000000f00 */
.L_x_510:
[----:B------:R-:W-:Y:S05]  /*b780*/  BSYNC B3 ;  /* 0x0000000000037941 */ /* 0x000fea0003800000 */
.L_x_509:
[----:B----4-:R-:W-:-:S05]  /*b790*/  IADD3 R40, P2, R26, R11, RZ ;  /* 0x0000000b1a287210 */ /* 0x010fca0007f5e0ff */
[----:B---3--:R-:W-:Y:S01]  /*b7a0*/  IMAD.X R41, R153, 0x1, R111, P2 ;  /* 0x0000000199297824 */ /* 0x008fe200010e066f */
[----:B------:R-:W-:-:S04]  /*b7b0*/  ISETP.GE.AND P2, PT, R48, R128, PT ;  /* 0x000000803000720c */ /* 0x000fc80003f46270 */
[----:B0-----:R0:W-:Y:S09]  /*b7c0*/  ST.E.128 desc[UR50][R40.64], R12 ;  /* 0x0000000c28007985 */ /* 0x0011f2000c101d32 */
[----:B------:R-:W-:-:S04]  /*b7d0*/  @!P2 IADD3 R42, P5, R11, R48, RZ ;  /* 0x000000300b2aa210 */ /* 0x000fc80007fbe0ff */
[----:B------:R-:W-:-:S05]  /*b7e0*/  @!P2 LEA.HI.X.SX32 R43, R48, R153, 0x1, P5 ;  /* 0x00000099302ba211 */ /* 0x000fca00028f0eff */
[----:B------:R0:W-:Y:S04]  /*b7f0*/  @!P2 ST.E.128 desc[UR50][R42.64], R36 ;  /* 0x000000242a00a985 */ /* 0x0001e8000c101d32 */
.L_x_508:
[----:B------:R-:W-:Y:S05]  /*b800*/  BSYNC B2 ;  /* 0x0000000000027941 */ /* 0x000fea0003800000 */
.L_x_507:
[----:B------:R-:W-:-:S13]  /*b810*/  ISETP.NE.AND P2, PT, R30, RZ, PT ;  /* 0x000000ff1e00720c */ /* 0x000fda0003f45270 */
[----:B------:R-:W-:Y:S05]  /*b820*/  @!P2 BRA `(.L_x_502) ;  /* 0x0000000c00b4a947 */ /* 0x000fea0003800000 */
[----:B0-----:R-:W5:Y:S01]  /*b830*/  LDL R12, [R1] ;  /* 0x00000000010c7983 */ /* 0x001f620000100800 */
[----:B----4-:R-:W-:Y:S01]  /*b840*/  IADD3 R40, P2, R27, R11, RZ ;  /* 0x0000000b1b287210 */ /* 0x010fe20007f5e0ff */
[----:B------:R-:W-:Y:S03]  /*b850*/  BSSY B2, `(.L_x_511) ;  /* 0x00000e5000027945 */ /* 0x000fe60003800000 */
[----:B---3--:R-:W-:Y:S02]  /*b860*/  IADD3.X R41, R153, R110, RZ, P2, !PT ;  /* 0x0000006e99297210 */ /* 0x008fe400017fe4ff */
[----:B------:R-:W-:Y:S02]  /*b870*/  ISETP.GE.AND P2, PT, R4, R117, PT ;  /* 0x000000750400720c */ /* 0x000fe40003f46270 */
[----:B-----5:R-:W-:-:S04]  /*b880*/  LOP3.LUT P5, RZ, R12, 0x1, RZ, 0xc0, !PT ;  /* 0x000000010cff7812 */ /* 0x020fc800078ac0ff */
[----:B------:R-:W-:-:S04]  /*b890*/  SEL R12, R118, R142, !P5 ;  /* 0x0000008e760c7207 */ /* 0x000fc80006800000 */
[----:B------:R-:W-:-:S04]  /*b8a0*/  SHF.R.S32.HI R13, RZ, 0x1f, R12 ;  /* 0x0000001fff0d7819 */ /* 0x000fc8000001140c */
[----:B------:R-:W-:-:S04]  /*b8b0*/  LEA.HI R13, R13, R12, RZ, 0x5 ;  /* 0x0000000c0d0d7211 */ /* 0x000fc800078f28ff */
[----:B------:R-:W-:-:S04]  /*b8c0*/  LEA.HI.SX32 R13, R13, R114, 0x1b ;  /* 0x000000720d0d7211 */ /* 0x000fc800078fdaff */
[----:B------:R-:W-:Y:S01]  /*b8d0*/  SHF.R.S32.HI R12, RZ, 0x1f, R13 ;  /* 0x0000001fff0c7819 */ /* 0x000fe2000001140d */
[----:B------:R-:W-:-:S03]  /*b8e0*/  IMAD.SHL.U32 R43, R13, 0x10, RZ ;  /* 0x000000100d2b7824 */ /* 0x000fc600078e00ff */
[----:B------:R-:W-:Y:S02]  /*b8f0*/  LEA.HI R12, R12, R13, RZ, 0x2 ;  /* 0x0000000d0c0c7211 */ /* 0x000fe400078f10ff */
[----:B------:R-:W-:Y:S02]  /*b900*/  LOP3.LUT R13, R205, 0x30, R43, 0xf8, !PT ;  /* 0x00000030cd0d7812 */ /* 0x000fe400078ef82b */
[----:B------:R-:W-:Y:S02]  /*b910*/  SHF.R.S32.HI R12, RZ, 0x2, R12 ;  /* 0x00000002ff0c7819 */ /* 0x000fe4000001140c */
[----:B------:R-:W-:-:S03]  /*b920*/  LOP3.LUT R13, R13, R206, RZ, 0x3c, !PT ;  /* 0x000000ce0d0d7212 */ /* 0x000fc600078e3cff */
[----:B------:R-:W-:-:S04]  /*b930*/  IMAD R12, R12, 0x2800, R207 ;  /* 0x000028000c0c7824 */ /* 0x000fc800078e02cf */
[----:B------:R-:W-:Y:S02]  /*b940*/  IMAD.IADD R12, R12, 0x1, R13 ;  /* 0x000000010c0c7824 */ /* 0x000fe400078e020d */
[C---:B------:R-:W-:Y:S02]  /*b950*/  IMAD R13, R19.reuse, 0x7800, R133 ;  /* 0x00007800130d7824 */ /* 0x040fe400078e0285 */
[----:B------:R-:W-:Y:S02]  /*b960*/  IMAD R15, R19, 0x7800, R12 ;  /* 0x00007800130f7824 */ /* 0x000fe400078e020c */
[----:B------:R-:W-:-:S03]  /*b970*/  IMAD.IADD R13, R18, 0x1, R13 ;  /* 0x00000001120d7824 */ /* 0x000fc600078e020d */
[----:B------:R-:W-:-:S03]  /*b980*/  IADD3 R36, R18, R15, RZ ;  /* 0x0000000f12247210 */ /* 0x000fc60007ffe0ff */
[----:B------:R-:W0:Y:S04]  /*b990*/  LDS.128 R12, [R13+0x1a400] ;  /* 0x01a400000d0c7984 */ /* 0x000e280000000c00 */
[----:B------:R-:W3:Y:S01]  /*b9a0*/  LDS.128 R36, [R36+0x1a400] ;  /* 0x01a4000024247984 */ /* 0x000ee20000000c00 */
[----:B------:R-:W-:Y:S05]  /*b9b0*/  @P2 BRA `(.L_x_512) ;  /* 0x0000000c00382947 */ /* 0x000fea0003800000 */
[----:B------:R-:W-:Y:S02]  /*b9c0*/  SHF.R.U32.HI R42, RZ, 0x8, R77 ;  /* 0x00000008ff2a7819 */ /* 0x000fe4000001164d */
[----:B------:R-:W-:Y:S02]  /*b9d0*/  SHF.R.U32.HI R44, RZ, 0x8, R45 ;  /* 0x00000008ff2c7819 */ /* 0x000fe4000001162d */
[----:B------:R-:W-:Y:S01]  /*b9e0*/  SHF.R.U32.HI R46, RZ, 0x10, R77 ;  /* 0x00000010ff2e7819 */ /* 0x000fe2000001164d */
[----:B------:R-:W-:Y:S01]  /*b9f0*/  IMAD.SHL.U32 R42, R42, 0x100, RZ ;  /* 0x000001002a2a7824 */ /* 0x000fe200078e00ff */
[----:B------:R-:W-:Y:S01]  /*ba00*/  LOP3.LUT R49, R77, 0xff0000ff, RZ, 0xc0, !PT ;  /* 0xff0000ff4d317812 */ /* 0x000fe200078ec0ff */
[----:B------:R-:W-:Y:S01]  /*ba10*/  IMAD.SHL.U32 R44, R44, 0x100, RZ ;  /* 0x000001002c2c7824 */ /* 0x000fe200078e00ff */
[----:B------:R-:W-:Y:S01]  /*ba20*/  SHF.R.U32.HI R48, RZ, 0x10, R45 ;  /* 0x00000010ff307819 */ /* 0x000fe2000001162d */
[----:B------:R-:W-:Y:S01]  /*ba30*/  IMAD.U32 R46, R46, 0x10000, RZ ;  /* 0x000100002e2e7824 */ /* 0x000fe200078e00ff */
[----:B------:R-:W-:-:S02]  /*ba40*/  LOP3.LUT R45, R45, 0xff0000ff, RZ, 0xc0, !PT ;  /* 0xff0000ff2d2d7812 */ /* 0x000fc400078ec0ff */
[----:B------:R-:W-:Y:S02]  /*ba50*/  LOP3.LUT R49, R49, 0xff00, R42, 0xf8, !PT ;  /* 0x0000ff0031317812 */ /* 0x000fe400078ef82a */
[----:B------:R-:W-:Y:S02]  /*ba60*/  LOP3.LUT R45, R45, 0xff00, R44, 0xf8, !PT ;  /* 0x0000ff002d2d7812 */ /* 0x000fe400078ef82c */
[----:B------:R-:W-:Y:S02]  /*ba70*/  SHF.L.U32 R48, R48, 0x10, RZ ;  /* 0x0000001030307819 */ /* 0x000fe400000006ff */
[----:B------:R-:W-:Y:S01]  /*ba80*/  LOP3.LUT R46, R49, 0xff0000, R46, 0xf8, !PT ;  /* 0x00ff0000312e7812 */ /* 0x000fe200078ef82e */
[----:B---3--:R-:W-:Y:S01]  /*ba90*/  IMAD.MOV.U32 R49, RZ, RZ, R37 ;  /* 0x000000ffff317224 */ /* 0x008fe200078e0025 */
[----:B------:R-:W-:Y:S02]  /*baa0*/  LOP3.LUT R48, R45, 0xff0000, R48, 0xf8, !PT ;  /* 0x00ff00002d307812 */ /* 0x000fe400078ef830 */
[----:B0-----:R-:W-:-:S02]  /*bab0*/  F2FP.F16.E4M3.UNPACK_B R44, R13 ;  /* 0x0000000dff2c723e */ /* 0x001fc400020006ff */
[-C--:B------:R-:W-:Y:S02]  /*bac0*/  F2FP.F16.E4M3.UNPACK_B R50, R49.reuse ;  /* 0x00000031ff32723e */ /* 0x080fe400020006ff */
[----:B------:R-:W-:Y:S01]  /*bad0*/  F2FP.F16.E4M3.UNPACK_B R52, R48 ;  /* 0x00000030ff34723e */ /* 0x000fe200020006ff */
[----:B------:R-:W-:Y:S01]  /*bae0*/  HADD2.F32 R45, -RZ, R44.H0_H0 ;  /* 0x2000002cff2d7230 */ /* 0x000fe20000004100 */
[-C--:B------:R-:W-:Y:S01]  /*baf0*/  F2FP.F16.E4M3.UNPACK_B R37, R46.reuse ;  /* 0x0000002eff25723e */ /* 0x080fe200020006ff */
[----:B------:R-:W-:Y:S01]  /*bb00*/  HADD2.F32 R42, -RZ, R50.H0_H0 ;  /* 0x20000032ff2a7230 */ /* 0x000fe20000004100 */
[----:B------:R-:W-:Y:S01]  /*bb10*/  F2FP.F16.E4M3.UNPACK_B R49, R49.H1 ;  /* 0x00000031ff31723e */ /* 0x000fe200030006ff */
[----:B------:R-:W-:Y:S01]  /*bb20*/  HADD2.F32 R53, -RZ, R52.H0_H0 ;  /* 0x20000034ff357230 */ /* 0x000fe20000004100 */
[----:B------:R-:W-:Y:S01]  /*bb30*/  F2FP.F16.E4M3.UNPACK_B R46, R46.H1 ;  /* 0x0000002eff2e723e */ /* 0x000fe200030006ff */
[----:B------:R-:W-:Y:S01]  /*bb40*/  HADD2.F32 R51, -RZ, R37.H0_H0 ;  /* 0x20000025ff337230 */ /* 0x000fe20000004100 */
[----:B------:R-:W-:Y:S01]  /*bb50*/  SHF.R.U32.HI R55, RZ, 0x8, R79 ;  /* 0x00000008ff377819 */ /* 0x000fe2000001164f */
[----:B------:R-:W-:-:S02]  /*bb60*/  HADD2.F32 R50, -RZ, R50.H1_H1 ;  /* 0x30000032ff327230 */ /* 0x000fc40000004100 */
[CC--:B------:R-:W-:Y:S01]  /*bb70*/  FMUL.FTZ R54, R42.reuse, R53.reuse ;  /* 0x000000352a367220 */ /* 0x0c0fe20000410000 */
[C---:B------:R-:W-:Y:S01]  /*bb80*/  FMUL.FTZ R53, R45.reuse, R53 ;  /* 0x000000352d357220 */ /* 0x040fe20000410000 */
[----:B------:R-:W-:Y:S02]  /*bb90*/  HADD2.F32 R44, -RZ, R44.H1_H1 ;  /* 0x3000002cff2c7230 */ /* 0x000fe40000004100 */
[-C--:B------:R-:W-:Y:S01]  /*bba0*/  FFMA.FTZ R45, R45, R51.reuse, -R54 ;  /* 0x000000332d2d7223 */ /* 0x080fe20000010836 */
[----:B------:R-:W-:Y:S01]  /*bbb0*/  FFMA.FTZ R42, R42, R51, R53 ;  /* 0x000000332a2a7223 */ /* 0x000fe20000010035 */
[----:B------:R-:W-:Y:S02]  /*bbc0*/  HADD2.F32 R51, -RZ, R52.H1_H1 ;  /* 0x30000034ff337230 */ /* 0x000fe40000004100 */
[----:B------:R-:W-:Y:S02]  /*bbd0*/  HADD2.F32 R37, -RZ, R37.H1_H1 ;  /* 0x30000025ff257230 */ /* 0x000fe40000004100 */
[----:B------:R-:W-:-:S02]  /*bbe0*/  HADD2.F32 R52, -RZ, R46.H0_H0 ;  /* 0x2000002eff347230 */ /* 0x000fc40000004100 */
[-C--:B------:R-:W-:Y:S01]  /*bbf0*/  FMUL.FTZ R53, R50, R51.reuse ;  /* 0x0000003332357220 */ /* 0x080fe20000410000 */
[C---:B------:R-:W-:Y:S01]  /*bc00*/  FMUL.FTZ R51, R44.reuse, R51 ;  /* 0x000000332c337220 */ /* 0x040fe20000410000 */
[----:B------:R-:W-:Y:S02]  /*bc10*/  HADD2.F32 R46, -RZ, R46.H1_H1 ;  /* 0x3000002eff2e7230 */ /* 0x000fe40000004100 */
[-C--:B------:R-:W-:Y:S01]  /*bc20*/  FFMA.FTZ R44, R44, R37.reuse, -R53 ;  /* 0x000000252c2c7223 */ /* 0x080fe20000010835 */
[----:B------:R-:W-:Y:S01]  /*bc30*/  FFMA.FTZ R37, R50, R37, R51 ;  /* 0x0000002532257223 */ /* 0x000fe20000010033 */
[----:B------:R-:W-:Y:S02]  /*bc40*/  F2FP.F16.E4M3.UNPACK_B R50, R48.H1 ;  /* 0x00000030ff32723e */ /* 0x000fe400030006ff */
[----:B------:R-:W-:Y:S01]  /*bc50*/  F2FP.F16.E4M3.UNPACK_B R48, R13.H1 ;  /* 0x0000000dff30723e */ /* 0x000fe200030006ff */
[----:B------:R-:W-:Y:S02]  /*bc60*/  HADD2.F32 R13, -RZ, R49.H0_H0 ;  /* 0x20000031ff0d7230 */ /* 0x000fe40000004100 */
        /* <DEDUP_REMOVED lines=8> */
[----:B------:R-:W-:Y:S01]  /*bcf0*/  FMUL.FTZ R51, R49, R50 ;  /* 0x0000003231337220 */ /* 0x000fe20000410000 */
[----:B------:R-:W-:Y:S01]  /*bd00*/  FFMA.FTZ R13, R13, R52, R54 ;  /* 0x000000340d0d7223 */ /* 0x000fe20000010036 */
[C---:B------:R-:W-:Y:S01]  /*bd10*/  FMUL.FTZ R50, R48.reuse, R50 ;  /* 0x0000003230327220 */ /* 0x040fe20000410000 */
[----:B------:R-:W-:Y:S01]  /*bd20*/  LOP3.LUT R52, R47, 0xff0000ff, RZ, 0xc0, !PT ;  /* 0xff0000ff2f347812 */ /* 0x000fe200078ec0ff */
[-C--:B------:R-:W-:Y:S01]  /*bd30*/  FFMA.FTZ R54, R48, R46.reuse, -R51 ;  /* 0x0000002e30367223 */ /* 0x080fe20000010833 */
[--C-:B------:R-:W-:Y:S01]  /*bd40*/  SHF.R.U32.HI R51, RZ, 0x10, R47.reuse ;  /* 0x00000010ff337819 */ /* 0x100fe2000001162f */
[----:B------:R-:W-:Y:S01]  /*bd50*/  FFMA.FTZ R46, R49, R46, R50 ;  /* 0x0000002e312e7223 */ /* 0x000fe20000010032 */
[----:B------:R-:W-:Y:S01]  /*bd60*/  SHF.R.U32.HI R49, RZ, 0x8, R47 ;  /* 0x00000008ff317819 */ /* 0x000fe2000001162f */
[----:B------:R-:W-:Y:S01]  /*bd70*/  IMAD.SHL.U32 R47, R55, 0x100, RZ ;  /* 0x00000100372f7824 */ /* 0x000fe200078e00ff */
[----:B------:R-:W-:-:S02]  /*bd80*/  SHF.R.U32.HI R48, RZ, 0x10, R79 ;  /* 0x00000010ff307819 */ /* 0x000fc4000001164f */
[----:B------:R-:W-:Y:S01]  /*bd90*/  LOP3.LUT R50, R79, 0xff0000ff, RZ, 0xc0, !PT ;  /* 0xff0000ff4f327812 */ /* 0x000fe200078ec0ff */
[----:B------:R-:W-:Y:S01]  /*bda0*/  IMAD.SHL.U32 R49, R49, 0x100, RZ ;  /* 0x0000010031317824 */ /* 0x000fe200078e00ff */
[----:B------:R-:W-:Y:S02]  /*bdb0*/  SHF.L.U32 R48, R48, 0x10, RZ ;  /* 0x0000001030307819 */ /* 0x000fe400000006ff */
[----:B------:R-:W-:Y:S02]  /*bdc0*/  LOP3.LUT R47, R50, 0xff00, R47, 0xf8, !PT ;  /* 0x0000ff00322f7812 */ /* 0x000fe400078ef82f */
[----:B------:R-:W-:Y:S01]  /*bdd0*/  LOP3.LUT R49, R52, 0xff00, R49, 0xf8, !PT ;  /* 0x0000ff0034317812 */ /* 0x000fe200078ef831 */
[----:B------:R-:W-:Y:S01]  /*bde0*/  IMAD.U32 R52, R51, 0x10000, RZ ;  /* 0x0001000033347824 */ /* 0x000fe200078e00ff */
[----:B------:R-:W-:Y:S02]  /*bdf0*/  LOP3.LUT R51, R47, 0xff0000, R48, 0xf8, !PT ;  /* 0x00ff00002f337812 */ /* 0x000fe400078ef830 */
[----:B------:R-:W-:-:S02]  /*be00*/  F2FP.F16.E4M3.UNPACK_B R47, R39 ;  /* 0x00000027ff2f723e */ /* 0x000fc400020006ff */
[----:B------:R-:W-:Y:S02]  /*be10*/  LOP3.LUT R52, R49, 0xff0000, R52, 0xf8, !PT ;  /* 0x00ff000031347812 */ /* 0x000fe400078ef834 */
[----:B------:R-:W-:Y:S01]  /*be20*/  F2FP.F16.E4M3.UNPACK_B R49, R15 ;  /* 0x0000000fff31723e */ /* 0x000fe200020006ff */
[--C-:B------:R-:W-:Y:S01]  /*be30*/  HADD2.F32 R48, -RZ, R47.reuse.H0_H0 ;  /* 0x2000002fff307230 */ /* 0x100fe20000004100 */
[-C--:B------:R-:W-:Y:S01]  /*be40*/  F2FP.F16.E4M3.UNPACK_B R55, R52.reuse ;  /* 0x00000034ff37723e */ /* 0x080fe200020006ff */
[----:B------:R-:W-:Y:S01]  /*be50*/  HADD2.F32 R47, -RZ, R47.H1_H1 ;  /* 0x3000002fff2f7230 */ /* 0x000fe20000004100 */
[-C--:B------:R-:W-:Y:S01]  /*be60*/  F2FP.F16.E4M3.UNPACK_B R76, R51.reuse ;  /* 0x00000033ff4c723e */ /* 0x080fe200020006ff */
[----:B------:R-:W-:Y:S01]  /*be70*/  HADD2.F32 R50, -RZ, R49.H0_H0 ;  /* 0x20000031ff327230 */ /* 0x000fe20000004100 */
[----:B------:R-:W-:Y:S01]  /*be80*/  F2FP.F16.E4M3.UNPACK_B R52, R52.H1 ;  /* 0x00000034ff34723e */ /* 0x000fe200030006ff */
[----:B------:R-:W-:Y:S01]  /*be90*/  HADD2.F32 R78, -RZ, R55.H1_H1 ;  /* 0x30000037ff4e7230 */ /* 0x000fe20000004100 */
[----:B------:R-:W-:Y:S01]  /*bea0*/  F2FP.F16.E4M3.UNPACK_B R51, R51.H1 ;  /* 0x00000033ff33723e */ /* 0x000fe200030006ff */
[----:B------:R-:W-:Y:S01]  /*beb0*/  HADD2.F32 R49, -RZ, R49.H1_H1 ;  /* 0x30000031ff317230 */ /* 0x000fe20000004100 */
[----:B------:R-:W-:Y:S01]  /*bec0*/  F2FP.SATFINITE.E4M3.F32.PACK_AB_MERGE_C R53, R54, R53, RZ ;  /* 0x000000353635723e */ /* 0x000fe200048070ff */
[----:B------:R-:W-:-:S02]  /*bed0*/  HADD2.F32 R77, -RZ, R76.H0_H0 ;  /* 0x2000004cff4d7230 */ /* 0x000fc40000004100 */
[-C--:B------:R-:W-:Y:S01]  /*bee0*/  FMUL.FTZ R84, R47, R78.reuse ;  /* 0x0000004e2f547220 */ /* 0x080fe20000410000 */
[----:B------:R-:W-:Y:S02]  /*bef0*/  HADD2.F32 R76, -RZ, R76.H1_H1 ;  /* 0x3000004cff4c7230 */ /* 0x000fe40000004100 */
[C---:B------:R-:W-:Y:S01]  /*bf00*/  FMUL.FTZ R78, R49.reuse, R78 ;  /* 0x0000004e314e7220 */ /* 0x040fe20000410000 */
[----:B------:R-:W-:Y:S01]  /*bf10*/  HADD2.F32 R79, -RZ, R55.H0_H0 ;  /* 0x20000037ff4f7230 */ /* 0x000fe20000004100 */
[----:B------:R-:W-:Y:S01]  /*bf20*/  F2FP.F16.E4M3.UNPACK_B R55, R39.H1 ;  /* 0x00000027ff37723e */ /* 0x000fe200030006ff */
[-C--:B------:R-:W-:Y:S01]  /*bf30*/  FFMA.FTZ R49, R49, R76.reuse, -R84 ;  /* 0x0000004c31317223 */ /* 0x080fe20000010854 */
[----:B------:R-:W-:Y:S01]  /*bf40*/  FFMA.FTZ R47, R47, R76, R78 ;  /* 0x0000004c2f2f7223 */ /* 0x000fe2000001004e */
[----:B------:R-:W-:Y:S02]  /*bf50*/  F2FP.F16.E4M3.UNPACK_B R76, R15.H1 ;  /* 0x0000000fff4c723e */ /* 0x000fe400030006ff */
[----:B------:R-:W-:-:S02]  /*bf60*/  HADD2.F32 R15, -RZ, R55.H0_H0 ;  /* 0x20000037ff0f7230 */ /* 0x000fc40000004100 */
[-C--:B------:R-:W-:Y:S01]  /*bf70*/  FMUL.FTZ R85, R48, R79.reuse ;  /* 0x0000004f30557220 */ /* 0x080fe20000410000 */
[----:B------:R-:W-:Y:S02]  /*bf80*/  HADD2.F32 R84, -RZ, R52.H0_H0 ;  /* 0x20000034ff547230 */ /* 0x000fe40000004100 */
[C---:B------:R-:W-:Y:S01]  /*bf90*/  FMUL.FTZ R79, R50.reuse, R79 ;  /* 0x0000004f324f7220 */ /* 0x040fe20000410000 */
[----:B------:R-:W-:Y:S02]  /*bfa0*/  HADD2.F32 R39, -RZ, R76.H0_H0 ;  /* 0x2000004cff277230 */ /* 0x000fe40000004100 */
[----:B------:R-:W-:Y:S01]  /*bfb0*/  FFMA.FTZ R50, R50, R77, -R85 ;  /* 0x0000004d32327223 */ /* 0x000fe20000010855 */
[----:B------:R-:W-:Y:S02]  /*bfc0*/  HADD2.F32 R78, -RZ, R51.H0_H0 ;  /* 0x20000033ff4e7230 */ /* 0x000fe40000004100 */
[----:B------:R-:W-:Y:S01]  /*bfd0*/  FMUL.FTZ R86, R15, R84 ;  /* 0x000000540f567220 */ /* 0x000fe20000410000 */
[----:B------:R-:W-:-:S02]  /*bfe0*/  HADD2.F32 R55, -RZ, R55.H1_H1 ;  /* 0x30000037ff377230 */ /* 0x000fc40000004100 */
[C---:B------:R-:W-:Y:S01]  /*bff0*/  FMUL.FTZ R84, R39.reuse, R84 ;  /* 0x0000005427547220 */ /* 0x040fe20000410000 */
[----:B------:R-:W-:Y:S02]  /*c000*/  HADD2.F32 R52, -RZ, R52.H1_H1 ;  /* 0x30000034ff347230 */ /* 0x000fe40000004100 */
[----:B------:R-:W-:Y:S01]  /*c010*/  FFMA.FTZ R48, R48, R77, R79 ;  /* 0x0000004d30307223 */ /* 0x000fe2000001004f */
[----:B------:R-:W-:Y:S02]  /*c020*/  HADD2.F32 R76, -RZ, R76.H1_H1 ;  /* 0x3000004cff4c7230 */ /* 0x000fe40000004100 */
[-C--:B------:R-:W-:Y:S01]  /*c030*/  FFMA.FTZ R39, R39, R78.reuse, -R86 ;  /* 0x0000004e27277223 */ /* 0x080fe20000010856 */
[----:B------:R-:W-:Y:S02]  /*c040*/  HADD2.F32 R51, -RZ, R51.H1_H1 ;  /* 0x30000033ff337230 */ /* 0x000fe40000004100 */
[----:B------:R-:W-:Y:S01]  /*c050*/  FFMA.FTZ R15, R15, R78, R84 ;  /* 0x0000004e0f0f7223 */ /* 0x000fe20000010054 */
[-C--:B------:R-:W-:Y:S01]  /*c060*/  FMUL.FTZ R77, R55, R52.reuse ;  /* 0x00000034374d7220 */ /* 0x080fe20000410000 */
[----:B------:R-:W-:Y:S01]  /*c070*/  FMUL.FTZ R78, R76, R52 ;  /* 0x000000344c4e7220 */ /* 0x000fe20000410000 */
[----:B------:R-:W-:-:S02]  /*c080*/  F2FP.F16.E4M3.UNPACK_B R54, R154.H1 ;  /* 0x0000009aff36723e */ /* 0x000fc400030006ff */
[-C--:B------:R-:W-:Y:S01]  /*c090*/  FFMA.FTZ R52, R76, R51.reuse, -R77 ;  /* 0x000000334c347223 */ /* 0x080fe2000001084d */
[----:B------:R-:W-:Y:S01]  /*c0a0*/  FFMA.FTZ R51, R55, R51, R78 ;  /* 0x0000003337337223 */ /* 0x000fe2000001004e */
[----:B------:R-:W-:Y:S01]  /*c0b0*/  F2FP.F16.E4M3.UNPACK_B R76, R36.H1 ;  /* 0x00000024ff4c723e */ /* 0x000fe200030006ff */
[--C-:B------:R-:W-:Y:S01]  /*c0c0*/  HADD2.F32 R86, -RZ, R54.reuse.H0_H0 ;  /* 0x20000036ff567230 */ /* 0x100fe20000004100 */
[----:B------:R-:W-:Y:S01]  /*c0d0*/  F2FP.F16.E4M3.UNPACK_B R55, R12.H1 ;  /* 0x0000000cff37723e */ /* 0x000fe200030006ff */
[----:B------:R-:W-:Y:S01]  /*c0e0*/  HADD2.F32 R54, -RZ, R54.H1_H1 ;  /* 0x30000036ff367230 */ /* 0x000fe20000004100 */
[----:B------:R-:W-:Y:S01]  /*c0f0*/  F2FP.F16.E4M3.UNPACK_B R78, R156.H1 ;  /* 0x0000009cff4e723e */ /* 0x000fe200030006ff */
        /* <DEDUP_REMOVED lines=8> */
[----:B------:R-:W-:Y:S01]  /*c180*/  HADD2.F32 R78, -RZ, R78.H1_H1 ;  /* 0x3000004eff4e7230 */ /* 0x000fe20000004100 */
[----:B------:R-:W-:Y:S01]  /*c190*/  F2FP.F16.E4M3.UNPACK_B R12, R12 ;  /* 0x0000000cff0c723e */ /* 0x000fe200020006ff */
[-C--:B------:R-:W-:Y:S01]  /*c1a0*/  FFMA.FTZ R85, R79, R84.reuse, -R85 ;  /* 0x000000544f557223 */ /* 0x080fe20000010855 */
[----:B------:R-:W-:Y:S01]  /*c1b0*/  FFMA.FTZ R86, R77, R84, R86 ;  /* 0x000000544d567223 */ /* 0x000fe20000010056 */
[----:B------:R-:W-:Y:S01]  /*c1c0*/  HADD2.F32 R77, -RZ, R76.H1_H1 ;  /* 0x3000004cff4d7230 */ /* 0x000fe20000004100 */
[----:B------:R-:W-:Y:S01]  /*c1d0*/  F2FP.F16.E4M3.UNPACK_B R156, R156 ;  /* 0x0000009cff9c723e */ /* 0x000fe200020006ff */
[--C-:B------:R-:W-:Y:S01]  /*c1e0*/  HADD2.F32 R84, -RZ, R154.reuse.H0_H0 ;  /* 0x2000009aff547230 */ /* 0x100fe20000004100 */
[----:B------:R-:W-:Y:S01]  /*c1f0*/  F2FP.SATFINITE.E4M3.F32.PACK_AB_MERGE_C R39, R52, R39, RZ ;  /* 0x000000273427723e */ /* 0x000fe200048070ff */
[----:B------:R-:W-:-:S02]  /*c200*/  HADD2.F32 R154, -RZ, R154.H1_H1 ;  /* 0x3000009aff9a7230 */ /* 0x000fc40000004100 */
[-C--:B------:R-:W-:Y:S01]  /*c210*/  FMUL.FTZ R76, R77, R54.reuse ;  /* 0x000000364d4c7220 */ /* 0x080fe20000410000 */
[C---:B------:R-:W-:Y:S01]  /*c220*/  FMUL.FTZ R54, R55.reuse, R54 ;  /* 0x0000003637367220 */ /* 0x040fe20000410000 */
[----:B------:R-:W-:Y:S01]  /*c230*/  HADD2.F32 R87, -RZ, R12.H1_H1 ;  /* 0x3000000cff577230 */ /* 0x000fe20000004100 */
[----:B------:R-:W-:Y:S01]  /*c240*/  F2FP.SATFINITE.E4M3.F32.PACK_AB_MERGE_C R46, R46, R13, RZ ;  /* 0x0000000d2e2e723e */ /* 0x000fe200048070ff */
[-C--:B------:R-:W-:Y:S01]  /*c250*/  FFMA.FTZ R55, R55, R78.reuse, -R76 ;  /* 0x0000004e37377223 */ /* 0x080fe2000001084c */
[----:B------:R-:W-:Y:S01]  /*c260*/  FFMA.FTZ R54, R77, R78, R54 ;  /* 0x0000004e4d367223 */ /* 0x000fe20000010036 */
[----:B------:R-:W-:Y:S01]  /*c270*/  HADD2.F32 R76, -RZ, R36.H0_H0 ;  /* 0x20000024ff4c7230 */ /* 0x000fe20000004100 */
[----:B------:R-:W-:Y:S01]  /*c280*/  F2FP.SATFINITE.E4M3.F32.PACK_AB_MERGE_C R51, R51, R15, RZ ;  /* 0x0000000f3333723e */ /* 0x000fe200048070ff */
[----:B------:R-:W-:Y:S01]  /*c290*/  HADD2.F32 R78, -RZ, R12.H0_H0 ;  /* 0x2000000cff4e7230 */ /* 0x000fe20000004100 */
[----:B------:R-:W-:Y:S01]  /*c2a0*/  F2FP.SATFINITE.E4M3.F32.PACK_AB_MERGE_C R85, R55, R85, RZ ;  /* 0x000000553755723e */ /* 0x000fe200048070ff */
[----:B------:R-:W-:-:S02]  /*c2b0*/  HADD2.F32 R77, -RZ, R156.H0_H0 ;  /* 0x2000009cff4d7230 */ /* 0x000fc40000004100 */
[-C--:B------:R-:W-:Y:S01]  /*c2c0*/  FMUL.FTZ R79, R76, R84.reuse ;  /* 0x000000544c4f7220 */ /* 0x080fe20000410000 */
[----:B------:R-:W-:Y:S02]  /*c2d0*/  HADD2.F32 R156, -RZ, R156.H1_H1 ;  /* 0x3000009cff9c7230 */ /* 0x000fe40000004100 */
[----:B------:R-:W-:Y:S01]  /*c2e0*/  FMUL.FTZ R84, R78, R84 ;  /* 0x000000544e547220 */ /* 0x000fe20000410000 */
[----:B------:R-:W-:Y:S01]  /*c2f0*/  F2FP.SATFINITE.E4M3.F32.PACK_AB_MERGE_C R54, R54, R86, RZ ;  /* 0x000000563636723e */ /* 0x000fe200048070ff */
[-C--:B------:R-:W-:Y:S01]  /*c300*/  FFMA.FTZ R79, R78, R77.reuse, -R79 ;  /* 0x0000004d4e4f7223 */ /* 0x080fe2000001084f */
[-C--:B------:R-:W-:Y:S01]  /*c310*/  F2FP.F16.E4M3.UNPACK_B R78, R38.reuse.H1 ;  /* 0x00000026ff4e723e */ /* 0x080fe200030006ff */
[----:B------:R-:W-:Y:S01]  /*c320*/  FFMA.FTZ R84, R76, R77, R84 ;  /* 0x0000004d4c547223 */ /* 0x000fe20000010054 */
[----:B------:R-:W-:Y:S01]  /*c330*/  HADD2.F32 R77, -RZ, R36.H1_H1 ;  /* 0x30000024ff4d7230 */ /* 0x000fe20000004100 */
[----:B------:R-:W-:Y:S01]  /*c340*/  F2FP.F16.E4M3.UNPACK_B R38, R38 ;  /* 0x00000026ff26723e */ /* 0x000fe200020006ff */
[----:B------:R-:W-:Y:S01]  /*c350*/  IMAD.MOV.U32 R76, RZ, RZ, R14 ;  /* 0x000000ffff4c7224 */ /* 0x000fe200078e000e */
[----:B------:R-:W-:Y:S01]  /*c360*/  F2FP.SATFINITE.E4M3.F32.PACK_AB_MERGE_C R15, R49, R50, R39 ;  /* 0x00000032310f723e */ /* 0x000fe20004807027 */
[----:B------:R-:W-:-:S02]  /*c370*/  HADD2.F32 R36, -RZ, R78.H0_H0 ;  /* 0x2000004eff247230 */ /* 0x000fc40000004100 */
[-C--:B------:R-:W-:Y:S01]  /*c380*/  FMUL.FTZ R12, R77, R154.reuse ;  /* 0x0000009a4d0c7220 */ /* 0x080fe20000410000 */
[C---:B------:R-:W-:Y:S01]  /*c390*/  FMUL.FTZ R154, R87.reuse, R154 ;  /* 0x0000009a579a7220 */ /* 0x040fe20000410000 */
[----:B------:R-:W-:Y:S01]  /*c3a0*/  HADD2.F32 R78, -RZ, R78.H1_H1 ;  /* 0x3000004eff4e7230 */ /* 0x000fe20000004100 */
[----:B------:R-:W-:Y:S01]  /*c3b0*/  F2FP.SATFINITE.E4M3.F32.PACK_AB_MERGE_C R13, R44, R45, R53 ;  /* 0x0000002d2c0d723e */ /* 0x000fe20004807035 */
[-C--:B------:R-:W-:Y:S01]  /*c3c0*/  FFMA.FTZ R12, R87, R156.reuse, -R12 ;  /* 0x0000009c570c7223 */ /* 0x080fe2000001080c */
[----:B------:R-:W-:Y:S01]  /*c3d0*/  FFMA.FTZ R55, R77, R156, R154 ;  /* 0x0000009c4d377223 */ /* 0x000fe2000001009a */
[-C--:B------:R-:W-:Y:S02]  /*c3e0*/  F2FP.F16.E4M3.UNPACK_B R77, R155.reuse.H1 ;  /* 0x0000009bff4d723e */ /* 0x080fe400030006ff */
[----:B------:R-:W-:Y:S02]  /*c3f0*/  F2FP.F16.E4M3.UNPACK_B R155, R155 ;  /* 0x0000009bff9b723e */ /* 0x000fe400020006ff */
[----:B------:R-:W-:Y:S01]  /*c400*/  F2FP.SATFINITE.E4M3.F32.PACK_AB_MERGE_C R12, R12, R79, R85 ;  /* 0x0000004f0c0c723e */ /* 0x000fe20004807055 */
[--C-:B------:R-:W-:Y:S01]  /*c410*/  HADD2.F32 R161, -RZ, R77.reuse.H0_H0 ;  /* 0x2000004dffa17230 */ /* 0x100fe20000004100 */
[----:B------:R-:W-:Y:S01]  /*c420*/  F2FP.F16.E4M3.UNPACK_B R79, R76.H1 ;  /* 0x0000004cff4f723e */ /* 0x000fe200030006ff */
[----:B------:R-:W-:Y:S01]  /*c430*/  HADD2.F32 R77, -RZ, R77.H1_H1 ;  /* 0x3000004dff4d7230 */ /* 0x000fe20000004100 */
[----:B------:R-:W-:-:S02]  /*c440*/  F2FP.F16.E4M3.UNPACK_B R85, R157.H1 ;  /* 0x0000009dff55723e */ /* 0x000fc400030006ff */
[----:B------:R-:W-:Y:S01]  /*c450*/  FMUL.FTZ R163, R36, R161 ;  /* 0x000000a124a37220 */ /* 0x000fe20000410000 */
[--C-:B------:R-:W-:Y:S01]  /*c460*/  HADD2.F32 R14, -RZ, R79.reuse.H0_H0 ;  /* 0x2000004fff0e7230 */ /* 0x100fe20000004100 */
[----:B------:R-:W-:Y:S01]  /*c470*/  F2FP.F16.E4M3.UNPACK_B R76, R76 ;  /* 0x0000004cff4c723e */ /* 0x000fe200020006ff */
[----:B------:R-:W-:Y:S02]  /*c480*/  HADD2.F32 R154, -RZ, R79.H1_H1 ;  /* 0x3000004fff9a7230 */ /* 0x000fe40000004100 */
[----:B------:R-:W-:Y:S01]  /*c490*/  FMUL.FTZ R79, R78, R77 ;  /* 0x0000004d4e4f7220 */ /* 0x000fe20000410000 */
[--C-:B------:R-:W-:Y:S02]  /*c4a0*/  HADD2.F32 R87, -RZ, R85.reuse.H0_H0 ;  /* 0x20000055ff577230 */ /* 0x100fe40000004100 */
[----:B------:R-:W-:Y:S01]  /*c4b0*/  FMUL.FTZ R161, R14, R161 ;  /* 0x000000a10ea17220 */ /* 0x000fe20000410000 */
[----:B------:R-:W-:Y:S02]  /*c4c0*/  HADD2.F32 R85, -RZ, R85.H1_H1 ;  /* 0x30000055ff557230 */ /* 0x000fe40000004100 */
[----:B------:R-:W-:Y:S01]  /*c4d0*/  FMUL.FTZ R77, R154, R77 ;  /* 0x0000004d9a4d7220 */ /* 0x000fe20000410000 */
[----:B------:R-:W-:Y:S01]  /*c4e0*/  F2FP.F16.E4M3.UNPACK_B R157, R157 ;  /* 0x0000009dff9d723e */ /* 0x000fe200020006ff */
[-C--:B------:R-:W-:Y:S01]  /*c4f0*/  FFMA.FTZ R14, R14, R87.reuse, -R163 ;  /* 0x000000570e0e7223 */ /* 0x080fe200000108a3 */
[----:B------:R-:W-:Y:S01]  /*c500*/  FFMA.FTZ R36, R36, R87, R161 ;  /* 0x0000005724247223 */ /* 0x000fe200000100a1 */
[-C--:B------:R-:W-:Y:S01]  /*c510*/  FFMA.FTZ R77, R78, R85.reuse, R77 ;  /* 0x000000554e4d7223 */ /* 0x080fe2000001004d */
[----:B------:R-:W-:Y:S01]  /*c520*/  FFMA.FTZ R79, R154, R85, -R79 ;  /* 0x000000559a4f7223 */ /* 0x000fe2000001084f */
[----:B------:R-:W-:Y:S01]  /*c530*/  HADD2.F32 R87, -RZ, R155.H0_H0 ;  /* 0x2000009bff577230 */ /* 0x000fe20000004100 */
[----:B------:R-:W-:Y:S01]  /*c540*/  F2FP.SATFINITE.E4M3.F32.PACK_AB_MERGE_C R37, R37, R42, R46 ;  /* 0x0000002a2525723e */ /* 0x000fe2000480702e */
[----:B------:R-:W-:Y:S01]  /*c550*/  HADD2.F32 R78, -RZ, R38.H0_H0 ;  /* 0x20000026ff4e7230 */ /* 0x000fe20000004100 */
[----:B------:R-:W-:Y:S01]  /*c560*/  F2FP.SATFINITE.E4M3.F32.PACK_AB_MERGE_C R77, R77, R36, RZ ;  /* 0x000000244d4d723e */ /* 0x000fe200048070ff */
        /* <DEDUP_REMOVED lines=12> */
[----:B------:R-:W-:Y:S01]  /*c630*/  F2FP.SATFINITE.E4M3.F32.PACK_AB_MERGE_C R36, R55, R84, R54 ;  /* 0x000000543724723e */ /* 0x000fe20004807036 */
[C---:B------:R-:W-:Y:S01]  /*c640*/  FMUL.FTZ R155, R76.reuse, R155 ;  /* 0x0000009b4c9b7220 */ /* 0x040fe20000410000 */
[----:B------:R-:W-:Y:S01]  /*c650*/  F2FP.SATFINITE.E4M3.F32.PACK_AB_MERGE_C R39, R47, R48, R51 ;  /* 0x000000302f27723e */ /* 0x000fe20004807033 */
[-C--:B------:R-:W-:Y:S02]  /*c660*/  FFMA.FTZ R85, R76, R157.reuse, -R85 ;  /* 0x0000009d4c557223 */ /* 0x080fe40000010855 */
[----:B------:R-:W-:-:S03]  /*c670*/  FFMA.FTZ R38, R38, R157, R155 ;  /* 0x0000009d26267223 */ /* 0x000fc6000001009b */
[----:B------:R-:W-:Y:S02]  /*c680*/  F2FP.SATFINITE.E4M3.F32.PACK_AB_MERGE_C R14, R85, R154, R14 ;  /* 0x0000009a550e723e */ /* 0x000fe4000480700e */
[----:B------:R-:W-:-:S07]  /*c690*/  F2FP.SATFINITE.E4M3.F32.PACK_AB_MERGE_C R38, R38, R87, R77 ;  /* 0x000000572626723e */ /* 0x000fce000480704d */
.L_x_512:
[----:B------:R-:W-:Y:S05]  /*c6a0*/  BSYNC B2 ;  /* 0x0000000000027941 */ /* 0x000fea0003800000 */
.L_x_511:
[----:B------:R-:W-:Y:S01]  /*c6b0*/  ISETP.GE.AND P2, PT, R43, R128, PT ;  /* 0x000000802b00720c */ /* 0x000fe20003f46270 */
[----:B0-----:R0:W-:-:S12]  /*c6c0*/  ST.E.128 desc[UR50][R40.64], R12 ;  /* 0x0000000c28007985 */ /* 0x0011d8000c101d32 */
[----:B------:R-:W-:-:S04]  /*c6d0*/  @!P2 IADD3 R42, P5, R11, R43, RZ ;  /* 0x0000002b0b2aa210 */ /* 0x000fc80007fbe0ff */
[----:B------:R-:W-:-:S05]  /*c6e0*/  @!P2 LEA.HI.X.SX32 R43, R43, R153, 0x1, P5 ;  /* 0x000000992b2ba211 */ /* 0x000fca00028f0eff */
[----:B---3--:R0:W-:Y:S04]  /*c6f0*/  @!P2 ST.E.128 desc[UR50][R42.64], R36 ;  /* 0x000000242a00a985 */ /* 0x0081e8000c101d32 */
.L_x_502:
[----:B------:R-:W-:Y:S05]  /*c700*/  BSYNC B1 ;  /* 0x0000000000017941 */ /* 0x000fea0003800000 */
.L_x_501:
[----:B------:R-:W-:-:S03]  /*c710*/  UMOV UR4, 0xffffffff ;  /* 0xffffffff00047882 */ /* 0x000fc60000000000 */
[----:B------:R-:W-:Y:S05]  /*c720*/  BRA.DIV UR4, `(.L_x_513) ;  /* 0x0000020604b07947 */ /* 0x000fea000b800000 */
[----:B-1----:R-:W1:Y:S04]  /*c730*/  SHFL.IDX PT, R120, R120, 0x1, 0x1e1f ;  /* 0x003e1f0078787f89 */ /* 0x002e6800000e0000 */
[----:B------:R0:W0:Y:S02]  /*c740*/  SHFL.IDX PT, R44, R121, 0x1, 0x1e1f ;  /* 0x003e1f00792c7f89 */ /* 0x00002400000e0000 */
.L_x_793:
[----:B------:R-:W-:Y:S05]  /*c750*/  @P4 BRA `(.L_x_470) ;  /* 0x0000003400404947 */ /* 0x000fea0003800000 */
[----:B------:R-:W-:Y:S01]  /*c760*/  ISETP.NE.AND P2, PT, R28, RZ, PT ;  /* 0x000000ff1c00720c */ /* 0x000fe20003f45270 */
[----:B------:R-:W-:-:S12]  /*c770*/  BSSY B1, `(.L_x_514) ;  /* 0x00000f4000017945 */ /* 0x000fd80003800000 */
[----:B------:R-:W-:Y:S05]  /*c780*/  @!P2 BRA `(.L_x_515) ;  /* 0x0000000c00c8a947 */ /* 0x000fea0003800000 */
[----:B----4-:R-:W-:Y:S01]  /*c790*/  SEL R11, R118, R142, !P0 ;  /* 0x0000008e760b7207 */ /* 0x010fe20004000000 */
[----:B------:R-:W-:Y:S01]  /*c7a0*/  BSSY B2, `(.L_x_516) ;  /* 0x00000eb000027945 */ /* 0x000fe20003800000 */
[----:B0-----:R-:W-:Y:S02]  /*c7b0*/  IADD3 R40, P2, R25, R44, RZ ;  /* 0x0000002c19287210 */ /* 0x001fe40007f5e0ff */
[----:B------:R-:W-:-:S03]  /*c7c0*/  SHF.R.S32.HI R12, RZ, 0x1f, R11 ;  /* 0x0000001fff0c7819 */ /* 0x000fc6000001140b */
[----:B-1----:R-:W-:Y:S01]  /*c7d0*/  IMAD.X R41, R120, 0x1, R112, P2 ;  /* 0x0000000178297824 */ /* 0x002fe200010e0670 */
[----:B------:R-:W-:Y:S02]  /*c7e0*/  LEA.HI R11, R12, R11, RZ, 0x5 ;  /* 0x0000000b0c0b7211 */ /* 0x000fe400078f28ff */
[----:B------:R-:W-:Y:S02]  /*c7f0*/  ISETP.GE.AND P2, PT, R16, R117, PT ;  /* 0x000000751000720c */ /* 0x000fe40003f46270 */
[----:B------:R-:W-:-:S04]  /*c800*/  LEA.HI.SX32 R11, R11, R116, 0x1b ;  /* 0x000000740b0b7211 */ /* 0x000fc800078fdaff */
[----:B------:R-:W-:-:S04]  /*c810*/  SHF.R.S32.HI R12, RZ, 0x1f, R11 ;  /* 0x0000001fff0c7819 */ /* 0x000fc8000001140b */
[----:B------:R-:W-:Y:S02]  /*c820*/  LEA.HI R12, R12, R11, RZ, 0x2 ;  /* 0x0000000b0c0c7211 */ /* 0x000fe400078f10ff */
[----:B------:R-:W-:Y:S02]  /*c830*/  SHF.L.U32 R11, R11, 0x4, RZ ;  /* 0x000000040b0b7819 */ /* 0x000fe400000006ff */
[----:B------:R-:W-:Y:S02]  /*c840*/  SHF.R.S32.HI R13, RZ, 0x2, R12 ;  /* 0x00000002ff0d7819 */ /* 0x000fe4000001140c */
[----:B------:R-:W-:-:S03]  /*c850*/  LOP3.LUT R12, R209, 0x30, R11, 0xf8, !PT ;  /* 0x00000030d10c7812 */ /* 0x000fc600078ef80b */
[----:B------:R-:W-:Y:S01]  /*c860*/  IMAD R13, R13, 0x2800, R210 ;  /* 0x000028000d0d7824 */ /* 0x000fe200078e02d2 */
[----:B------:R-:W-:-:S05]  /*c870*/  LOP3.LUT R12, R12, R5, RZ, 0x3c, !PT ;  /* 0x000000050c0c7212 */ /* 0x000fca00078e3cff */
[----:B------:R-:W-:Y:S02]  /*c880*/  IMAD.IADD R12, R13, 0x1, R12 ;  /* 0x000000010d0c7824 */ /* 0x000fe400078e020c */
[C---:B------:R-:W-:Y:S02]  /*c890*/  IMAD R13, R19.reuse, 0x7800, R134 ;  /* 0x00007800130d7824 */ /* 0x040fe400078e0286 */
[----:B------:R-:W-:Y:S02]  /*c8a0*/  IMAD R15, R19, 0x7800, R12 ;  /* 0x00007800130f7824 */ /* 0x000fe400078e020c */
[C---:B------:R-:W-:Y:S02]  /*c8b0*/  IMAD.IADD R13, R18.reuse, 0x1, R13 ;  /* 0x00000001120d7824 */ /* 0x040fe400078e020d */
[----:B------:R-:W-:-:S04]  /*c8c0*/  IMAD.IADD R36, R18, 0x1, R15 ;  /* 0x0000000112247824 */ /* 0x000fc800078e020f */
[----:B------:R-:W0:Y:S04]  /*c8d0*/  LDS.128 R12, [R13+0x1a400] ;  /* 0x01a400000d0c7984 */ /* 0x000e280000000c00 */
[----:B------:R-:W1:Y:S01]  /*c8e0*/  LDS.128 R36, [R36+0x1a400] ;  /* 0x01a4000024247984 */ /* 0x000e620000000c00 */
[----:B------:R-:W-:Y:S05]  /*c8f0*/  @P2 BRA `(.L_x_517) ;  /* 0x0000000c00542947 */ /* 0x000fea0003800000 */
[----:B------:R-:W-:Y:S01]  /*c900*/  SHF.R.U32.HI R45, RZ, 0x8, R69 ;  /* 0x00000008ff2d7819 */ /* 0x000fe20000011645 */
[----:B-1----:R-:W-:Y:S01]  /*c910*/  IMAD.MOV.U32 R48, RZ, RZ, R36 ;  /* 0x000000ffff307224 */ /* 0x002fe200078e0024 */
[----:B------:R-:W-:Y:S02]  /*c920*/  SHF.R.U32.HI R53, RZ, 0x8, R57 ;  /* 0x00000008ff357819 */ /* 0x000fe40000011639 */
[----:B------:R-:W-:Y:S02]  /*c930*/  SHF.R.U32.HI R51, RZ, 0x8, R71 ;  /* 0x00000008ff337819 */ /* 0x000fe40000011647 */
[----:B------:R-:W-:Y:S01]  /*c940*/  SHF.R.U32.HI R55, RZ, 0x8, R59 ;  /* 0x00000008ff377819 */ /* 0x000fe2000001163b */
[----:B------:R-:W-:Y:S01]  /*c950*/  IMAD.SHL.U32 R53, R53, 0x100, RZ ;  /* 0x0000010035357824 */ /* 0x000fe200078e00ff */
[----:B0-----:R-:W-:Y:S01]  /*c960*/  MOV R47, R12 ;  /* 0x0000000c002f7202 */ /* 0x001fe20000000f00 */
[----:B------:R-:W-:Y:S01]  /*c970*/  IMAD.SHL.U32 R12, R45, 0x100, RZ ;  /* 0x000001002d0c7824 */ /* 0x000fe200078e00ff */
[----:B------:R-:W-:Y:S01]  /*c980*/  LOP3.LUT R49, R69, 0xff0000ff, RZ, 0xc0, !PT ;  /* 0xff0000ff45317812 */ /* 0x000fe200078ec0ff */
[----:B------:R-:W-:Y:S01]  /*c990*/  IMAD.SHL.U32 R51, R51, 0x100, RZ ;  /* 0x0000010033337824 */ /* 0x000fe200078e00ff */
[----:B------:R-:W-:Y:S01]  /*c9a0*/  SHF.R.U32.HI R58, RZ, 0x10, R69 ;  /* 0x00000010ff3a7819 */ /* 0x000fe20000011645 */
[----:B------:R-:W-:Y:S01]  /*c9b0*/  IMAD.SHL.U32 R55, R55, 0x100, RZ ;  /* 0x0000010037377824 */ /* 0x000fe200078e00ff */
[----:B------:R-:W-:Y:S01]  /*c9c0*/  SHF.R.U32.HI R56, RZ, 0x10, R71 ;  /* 0x00000010ff387819 */ /* 0x000fe20000011647 */
[----:B------:R-:W-:Y:S01]  /*c9d0*/  IMAD.MOV.U32 R45, RZ, RZ, R14 ;  /* 0x000000ffff2d7224 */ /* 0x000fe200078e000e */
[----:B------:R-:W-:-:S02]  /*c9e0*/  LOP3.LUT R52, R57, 0xff0000ff, RZ, 0xc0, !PT ;  /* 0xff0000ff39347812 */ /* 0x000fc400078ec0ff */
[----:B------:R-:W-:Y:S02]  /*c9f0*/  LOP3.LUT R50, R71, 0xff0000ff, RZ, 0xc0, !PT ;  /* 0xff0000ff47327812 */ /* 0x000fe400078ec0ff */
[----:B------:R-:W-:Y:S02]  /*ca00*/  LOP3.LUT R54, R59, 0xff0000ff, RZ, 0xc0, !PT ;  /* 0xff0000ff3b367812 */ /* 0x000fe400078ec0ff */
[----:B------:R-:W-:Y:S02]  /*ca10*/  LOP3.LUT R12, R49, 0xff00, R12, 0xf8, !PT ;  /* 0x0000ff00310c7812 */ /* 0x000fe400078ef80c */
[----:B------:R-:W-:Y:S02]  /*ca20*/  MOV R46, R38 ;  /* 0x00000026002e7202 */ /* 0x000fe40000000f00 */
[----:B------:R-:W-:Y:S02]  /*ca30*/  SHF.L.U32 R49, R58, 0x10, RZ ;  /* 0x000000103a317819 */ /* 0x000fe400000006ff */
[----:B------:R-:W-:Y:S01]  /*ca40*/  LOP3.LUT R38, R52, 0xff00, R53, 0xf8, !PT ;  /* 0x0000ff0034267812 */ /* 0x000fe200078ef835 */
[----:B------:R-:W-:Y:S01]  /*ca50*/  IMAD.U32 R53, R56, 0x10000, RZ ;  /* 0x0001000038357824 */ /* 0x000fe200078e00ff */
[----:B------:R-:W-:-:S02]  /*ca60*/  LOP3.LUT R50, R50, 0xff00, R51, 0xf8, !PT ;  /* 0x0000ff0032327812 */ /* 0x000fc400078ef833 */
[----:B------:R-:W-:Y:S02]  /*ca70*/  LOP3.LUT R14, R54, 0xff00, R55, 0xf8, !PT ;  /* 0x0000ff00360e7812 */ /* 0x000fe400078ef837 */
[----:B------:R-:W-:Y:S02]  /*ca80*/  LOP3.LUT R36, R12, 0xff0000, R49, 0xf8, !PT ;  /* 0x00ff00000c247812 */ /* 0x000fe400078ef831 */
[----:B------:R-:W-:Y:S02]  /*ca90*/  F2FP.F16.E4M3.UNPACK_B R54, R148.H1 ;  /* 0x00000094ff36723e */ /* 0x000fe400030006ff */
[----:B------:R-:W-:Y:S02]  /*caa0*/  F2FP.F16.E4M3.UNPACK_B R51, R48.H1 ;  /* 0x00000030ff33723e */ /* 0x000fe400030006ff */
[----:B------:R-:W-:Y:S01]  /*cab0*/  F2FP.F16.E4M3.UNPACK_B R49, R47.H1 ;  /* 0x0000002fff31723e */ /* 0x000fe200030006ff */
[----:B------:R-:W-:Y:S01]  /*cac0*/  HADD2.F32 R55, -RZ, R54.H0_H0 ;  /* 0x20000036ff377230 */ /* 0x000fe20000004100 */
[----:B------:R-:W-:Y:S01]  /*cad0*/  SHF.R.U32.HI R43, RZ, 0x10, R59 ;  /* 0x00000010ff2b7819 */ /* 0x000fe2000001163b */
[----:B------:R-:W-:Y:S01]  /*cae0*/  HADD2.F32 R52, -RZ, R51.H0_H0 ;  /* 0x20000033ff347230 */ /* 0x000fe20000004100 */
[----:B------:R-:W-:Y:S01]  /*caf0*/  LOP3.LUT R12, R50, 0xff0000, R53, 0xf8, !PT ;  /* 0x00ff0000320c7812 */ /* 0x000fe200078ef835 */
[----:B------:R-:W-:Y:S01]  /*cb00*/  HADD2.F32 R50, -RZ, R49.H0_H0 ;  /* 0x20000031ff327230 */ /* 0x000fe20000004100 */
[----:B------:R-:W-:Y:S01]  /*cb10*/  F2FP.F16.E4M3.UNPACK_B R53, R150.H1 ;  /* 0x00000096ff35723e */ /* 0x000fe200030006ff */
[----:B------:R-:W-:Y:S01]  /*cb20*/  IMAD.U32 R59, R43, 0x10000, RZ ;  /* 0x000100002b3b7824 */ /* 0x000fe200078e00ff */
[----:B------:R-:W-:Y:S01]  /*cb30*/  SHF.R.U32.HI R42, RZ, 0x10, R57 ;  /* 0x00000010ff2a7819 */ /* 0x000fe20000011639 */
[-C--:B------:R-:W-:Y:S01]  /*cb40*/  FMUL.FTZ R69, R52, R55.reuse ;  /* 0x0000003734457220 */ /* 0x080fe20000410000 */
[----:B------:R-:W-:Y:S01]  /*cb50*/  FMUL.FTZ R55, R50, R55 ;  /* 0x0000003732377220 */ /* 0x000fe20000410000 */
[----:B------:R-:W-:Y:S01]  /*cb60*/  HADD2.F32 R43, -RZ, R53.H0_H0 ;  /* 0x20000035ff2b7230 */ /* 0x000fe20000004100 */
[----:B------:R-:W-:Y:S01]  /*cb70*/  F2FP.F16.E4M3.UNPACK_B R148, R148 ;  /* 0x00000094ff94723e */ /* 0x000fe200020006ff */
[----:B------:R-:W-:Y:S01]  /*cb80*/  IMAD.U32 R57, R42, 0x10000, RZ ;  /* 0x000100002a397824 */ /* 0x000fe200078e00ff */
[----:B------:R-:W-:-:S02]  /*cb90*/  F2FP.F16.E4M3.UNPACK_B R150, R150 ;  /* 0x00000096ff96723e */ /* 0x000fc400020006ff */
[-C--:B------:R-:W-:Y:S01]  /*cba0*/  FFMA.FTZ R42, R50, R43.reuse, -R69 ;  /* 0x0000002b322a7223 */ /* 0x080fe20000010845 */
[----:B------:R-:W-:Y:S01]  /*cbb0*/  FFMA.FTZ R43, R52, R43, R55 ;  /* 0x0000002b342b7223 */ /* 0x000fe20000010037 */
[----:B------:R-:W-:Y:S01]  /*cbc0*/  HADD2.F32 R55, -RZ, R53.H1_H1 ;  /* 0x30000035ff377230 */ /* 0x000fe20000004100 */
[----:B------:R-:W-:Y:S01]  /*cbd0*/  F2FP.F16.E4M3.UNPACK_B R52, R48 ;  /* 0x00000030ff34723e */ /* 0x000fe200020006ff */
[----:B------:R-:W-:Y:S01]  /*cbe0*/  HADD2.F32 R53, -RZ, R54.H1_H1 ;  /* 0x30000036ff357230 */ /* 0x000fe20000004100 */
[----:B------:R-:W-:Y:S01]  /*cbf0*/  LOP3.LUT R38, R38, 0xff0000, R57, 0xf8, !PT ;  /* 0x00ff000026267812 */ /* 0x000fe200078ef839 */
[----:B------:R-:W-:Y:S01]  /*cc00*/  HADD2.F32 R50, -RZ, R49.H1_H1 ;  /* 0x30000031ff327230 */ /* 0x000fe20000004100 */
[----:B------:R-:W-:Y:S01]  /*cc10*/  LOP3.LUT R14, R14, 0xff0000, R59, 0xf8, !PT ;  /* 0x00ff00000e0e7812 */ /* 0x000fe200078ef83b */
[----:B------:R-:W-:Y:S01]  /*cc20*/  HADD2.F32 R54, -RZ, R51.H1_H1 ;  /* 0x30000033ff367230 */ /* 0x000fe20000004100 */
[----:B------:R-:W-:Y:S01]  /*cc30*/  F2FP.F16.E4M3.UNPACK_B R51, R47 ;  /* 0x0000002fff33723e */ /* 0x000fe200020006ff */
[----:B------:R-:W-:-:S02]  /*cc40*/  HADD2.F32 R56, -RZ, R148.H0_H0 ;  /* 0x20000094ff387230 */ /* 0x000fc40000004100 */
[-C--:B------:R-:W-:Y:S01]  /*cc50*/  FMUL.FTZ R57, R50, R53.reuse ;  /* 0x0000003532397220 */ /* 0x080fe20000410000 */
[----:B------:R-:W-:Y:S02]  /*cc60*/  HADD2.F32 R148, -RZ, R148.H1_H1 ;  /* 0x30000094ff947230 */ /* 0x000fe40000004100 */
[C---:B------:R-:W-:Y:S01]  /*cc70*/  FMUL.FTZ R47, R54.reuse, R53 ;  /* 0x00000035362f7220 */ /* 0x040fe20000410000 */
[----:B------:R-:W-:Y:S02]  /*cc80*/  HADD2.F32 R53, -RZ, R52.H0_H0 ;  /* 0x20000034ff357230 */ /* 0x000fe40000004100 */
[-C--:B------:R-:W-:Y:S01]  /*cc90*/  FFMA.FTZ R48, R54, R55.reuse, R57 ;  /* 0x0000003736307223 */ /* 0x080fe20000010039 */
[----:B------:R-:W-:Y:S02]  /*cca0*/  HADD2.F32 R49, -RZ, R51.H0_H0 ;  /* 0x20000033ff317230 */ /* 0x000fe40000004100 */
[----:B------:R-:W-:Y:S01]  /*ccb0*/  FFMA.FTZ R47, R50, R55, -R47 ;  /* 0x00000037322f7223 */ /* 0x000fe2000001082f */
[----:B------:R-:W-:-:S02]  /*ccc0*/  HADD2.F32 R50, -RZ, R150.H0_H0 ;  /* 0x20000096ff327230 */ /* 0x000fc40000004100 */
[-C--:B------:R-:W-:Y:S01]  /*ccd0*/  FMUL.FTZ R58, R53, R56.reuse ;  /* 0x00000038353a7220 */ /* 0x080fe20000410000 */
[----:B------:R-:W-:Y:S02]  /*cce0*/  HADD2.F32 R54, -RZ, R52.H1_H1 ;  /* 0x30000034ff367230 */ /* 0x000fe40000004100 */
[C---:B------:R-:W-:Y:S01]  /*ccf0*/  FMUL.FTZ R56, R49.reuse, R56 ;  /* 0x0000003831387220 */ /* 0x040fe20000410000 */
[----:B------:R-:W-:Y:S02]  /*cd00*/  HADD2.F32 R51, -RZ, R51.H1_H1 ;  /* 0x30000033ff337230 */ /* 0x000fe40000004100 */
[----:B------:R-:W-:Y:S01]  /*cd10*/  FFMA.FTZ R49, R49, R50, -R58 ;  /* 0x0000003231317223 */ /* 0x000fe2000001083a */
[----:B------:R-:W-:Y:S01]  /*cd20*/  F2FP.F16.E4M3.UNPACK_B R55, R46.H1 ;  /* 0x0000002eff37723e */ /* 0x000fe200030006ff */
[----:B------:R-:W-:Y:S01]  /*cd30*/  FFMA.FTZ R50, R53, R50, R56 ;  /* 0x0000003235327223 */ /* 0x000fe20000010038 */
[----:B------:R-:W-:Y:S01]  /*cd40*/  F2FP.F16.E4M3.UNPACK_B R56, R149.H1 ;  /* 0x00000095ff38723e */ /* 0x000fe200030006ff */
[----:B------:R-:W-:-:S02]  /*cd50*/  HADD2.F32 R150, -RZ, R150.H1_H1 ;  /* 0x30000096ff967230 */ /* 0x000fc40000004100 */
[CC--:B------:R-:W-:Y:S01]  /*cd60*/  FMUL.FTZ R52, R54.reuse, R148.reuse ;  /* 0x0000009436347220 */ /* 0x0c0fe20000410000 */
[C---:B------:R-:W-:Y:S01]  /*cd70*/  FMUL.FTZ R59, R51.reuse, R148 ;  /* 0x00000094333b7220 */ /* 0x040fe20000410000 */
[----:B------:R-:W-:Y:S01]  /*cd80*/  F2FP.F16.E4M3.UNPACK_B R58, R151.H1 ;  /* 0x00000097ff3a723e */ /* 0x000fe200030006ff */
[----:B------:R-:W-:Y:S01]  /*cd90*/  HADD2.F32 R68, -RZ, R56.H0_H0 ;  /* 0x20000038ff447230 */ /* 0x000fe20000004100 */
[----:B------:R-:W-:Y:S01]  /*cda0*/  F2FP.F16.E4M3.UNPACK_B R53, R45.H1 ;  /* 0x0000002dff35723e */ /* 0x000fe200030006ff */
[----:B------:R-:W-:Y:S02]  /*cdb0*/  HADD2.F32 R57, -RZ, R55.H0_H0 ;  /* 0x20000037ff397230 */ /* 0x000fe40000004100 */
[-C--:B------:R-:W-:Y:S01]  /*cdc0*/  FFMA.FTZ R52, R51, R150.reuse, -R52 ;  /* 0x0000009633347223 */ /* 0x080fe20000010834 */
[----:B------:R-:W-:Y:S01]  /*cdd0*/  FFMA.FTZ R51, R54, R150, R59 ;  /* 0x0000009636337223 */ /* 0x000fe2000001003b */
[----:B------:R-:W-:Y:S01]  /*cde0*/  HADD2.F32 R59, -RZ, R58.H0_H0 ;  /* 0x2000003aff3b7230 */ /* 0x000fe20000004100 */
[----:B------:R-:W-:Y:S01]  /*cdf0*/  F2FP.F16.E4M3.UNPACK_B R149, R149 ;  /* 0x00000095ff95723e */ /* 0x000fe200020006ff */
[----:B------:R-:W-:-:S02]  /*ce00*/  HADD2.F32 R54, -RZ, R53.H0_H0 ;  /* 0x20000035ff367230 */ /* 0x000fc40000004100 */
[-C--:B------:R-:W-:Y:S01]  /*ce10*/  FMUL.FTZ R71, R57, R68.reuse ;  /* 0x0000004439477220 */ /* 0x080fe20000410000 */
[----:B------:R-:W-:Y:S01]  /*ce20*/  HADD2.F32 R69, -RZ, R56.H1_H1 ;  /* 0x30000038ff457230 */ /* 0x000fe20000004100 */
[----:B------:R-:W-:Y:S01]  /*ce30*/  F2FP.F16.E4M3.UNPACK_B R45, R45 ;  /* 0x0000002dff2d723e */ /* 0x000fe200020006ff */
[----:B------:R-:W-:Y:S02]  /*ce40*/  HADD2.F32 R55, -RZ, R55.H1_H1 ;  /* 0x30000037ff377230 */ /* 0x000fe40000004100 */
[C---:B------:R-:W-:Y:S01]  /*ce50*/  FMUL.FTZ R68, R54.reuse, R68 ;  /* 0x0000004436447220 */ /* 0x040fe20000410000 */
[----:B------:R-:W-:Y:S02]  /*ce60*/  HADD2.F32 R56, -RZ, R53.H1_H1 ;  /* 0x30000035ff387230 */ /* 0x000fe40000004100 */
[----:B------:R-:W-:Y:S01]  /*ce70*/  FFMA.FTZ R53, R54, R59, -R71 ;  /* 0x0000003b36357223 */ /* 0x000fe20000010847 */
[----:B------:R-:W-:Y:S02]  /*ce80*/  HADD2.F32 R58, -RZ, R58.H1_H1 ;  /* 0x3000003aff3a7230 */ /* 0x000fe40000004100 */
[----:B------:R-:W-:Y:S01]  /*ce90*/  FMUL.FTZ R71, R55, R69 ;  /* 0x0000004537477220 */ /* 0x000fe20000410000 */
[----:B------:R-:W-:Y:S01]  /*cea0*/  FFMA.FTZ R54, R57, R59, R68 ;  /* 0x0000003b39367223 */ /* 0x000fe20000010044 */
[C---:B------:R-:W-:Y:S01]  /*ceb0*/  FMUL.FTZ R70, R56.reuse, R69 ;  /* 0x0000004538467220 */ /* 0x040fe20000410000 */
[----:B------:R-:W-:Y:S01]  /*cec0*/  F2FP.F16.E4M3.UNPACK_B R151, R151 ;  /* 0x00000097ff97723e */ /* 0x000fe200020006ff */
[----:B------:R-:W-:Y:S01]  /*ced0*/  FFMA.FTZ R56, R56, R58, -R71 ;  /* 0x0000003a38387223 */ /* 0x000fe20000010847 */
[----:B------:R-:W-:-:S02]  /*cee0*/  HADD2.F32 R59, -RZ, R149.H0_H0 ;  /* 0x20000095ff3b7230 */ /* 0x000fc40000004100 */
[----:B------:R-:W-:Y:S01]  /*cef0*/  FFMA.FTZ R71, R55, R58, R70 ;  /* 0x0000003a37477223 */ /* 0x000fe20000010046 */
[----:B------:R-:W-:Y:S01]  /*cf00*/  F2FP.F16.E4M3.UNPACK_B R55, R46 ;  /* 0x0000002eff37723e */ /* 0x000fe200020006ff */
[----:B------:R-:W-:Y:S01]  /*cf10*/  HADD2.F32 R70, -RZ, R149.H1_H1 ;  /* 0x30000095ff467230 */ /* 0x000fe20000004100 */
[----:B------:R-:W-:Y:S01]  /*cf20*/  F2FP.SATFINITE.E4M3.F32.PACK_AB_MERGE_C R42, R47, R42, RZ ;  /* 0x0000002a2f2a723e */ /* 0x000fe200048070ff */
[----:B------:R-:W-:Y:S01]  /*cf30*/  HADD2.F32 R46, -RZ, R45.H0_H0 ;  /* 0x2000002dff2e7230 */ /* 0x000fe20000004100 */
[----:B------:R-:W-:Y:S01]  /*cf40*/  F2FP.SATFINITE.E4M3.F32.PACK_AB_MERGE_C R71, R71, R54, RZ ;  /* 0x000000364747723e */ /* 0x000fe200048070ff */
[--C-:B------:R-:W-:Y:S01]  /*cf50*/  HADD2.F32 R57, -RZ, R55.reuse.H0_H0 ;  /* 0x20000037ff397230 */ /* 0x100fe20000004100 */
[----:B------:R-:W-:Y:S01]  /*cf60*/  F2FP.F16.E4M3.UNPACK_B R54, R38 ;  /* 0x00000026ff36723e */ /* 0x000fe200020006ff */
[----:B------:R-:W-:Y:S02]  /*cf70*/  HADD2.F32 R55, -RZ, R55.H1_H1 ;  /* 0x30000037ff377230 */ /* 0x000fe40000004100 */
[----:B------:R-:W-:Y:S01]  /*cf80*/  FMUL.FTZ R76, R46, R59 ;  /* 0x0000003b2e4c7220 */ /* 0x000fe20000410000 */
[----:B------:R-:W-:-:S02]  /*cf90*/  HADD2.F32 R45, -RZ, R45.H1_H1 ;  /* 0x3000002dff2d7230 */ /* 0x000fc40000004100 */
[----:B------:R-:W-:Y:S01]  /*cfa0*/  FMUL.FTZ R69, R57, R59 ;  /* 0x0000003b39457220 */ /* 0x000fe20000410000 */
[--C-:B------:R-:W-:Y:S02]  /*cfb0*/  HADD2.F32 R68, -RZ, R151.reuse.H1_H1 ;  /* 0x30000097ff447230 */ /* 0x100fe40000004100 */
[-C--:B------:R-:W-:Y:S01]  /*cfc0*/  FMUL.FTZ R78, R55, R70.reuse ;  /* 0x00000046374e7220 */ /* 0x080fe20000410000 */
[----:B------:R-:W-:Y:S02]  /*cfd0*/  HADD2.F32 R58, -RZ, R151.H0_H0 ;  /* 0x20000097ff3a7230 */ /* 0x000fe40000004100 */
[C---:B------:R-:W-:Y:S01]  /*cfe0*/  FMUL.FTZ R70, R45.reuse, R70 ;  /* 0x000000462d467220 */ /* 0x040fe20000410000 */
[----:B------:R-:W-:Y:S01]  /*cff0*/  FFMA.FTZ R78, R45, R68, -R78 ;  /* 0x000000442d4e7223 */ /* 0x000fe2000001084e */
[----:B------:R-:W-:Y:S01]  /*d000*/  F2FP.SATFINITE.E4M3.F32.PACK_AB_MERGE_C R45, R48, R43, RZ ;  /* 0x0000002b302d723e */ /* 0x000fe200048070ff */
[-C--:B------:R-:W-:Y:S01]  /*d010*/  FFMA.FTZ R69, R46, R58.reuse, -R69 ;  /* 0x0000003a2e457223 */ /* 0x080fe20000010845 */
[----:B------:R-:W-:Y:S01]  /*d020*/  F2FP.SATFINITE.E4M3.F32.PACK_AB_MERGE_C R43, R56, R53, RZ ;  /* 0x00000035382b723e */ /* 0x000fe200048070ff */
[----:B------:R-:W-:Y:S01]  /*d030*/  FFMA.FTZ R76, R57, R58, R76 ;  /* 0x0000003a394c7223 */ /* 0x000fe2000001004c */
[----:B------:R-:W-:Y:S01]  /*d040*/  F2FP.F16.E4M3.UNPACK_B R53, R37 ;  /* 0x00000025ff35723e */ /* 0x000fe200020006ff */
[----:B------:R-:W-:Y:S01]  /*d050*/  FFMA.FTZ R55, R55, R68, R70 ;  /* 0x0000004437377223 */ /* 0x000fe20000010046 */
[----:B------:R-:W-:-:S02]  /*d060*/  F2FP.F16.E4M3.UNPACK_B R48, R13 ;  /* 0x0000000dff30723e */ /* 0x000fc400020006ff */
[----:B------:R-:W-:Y:S01]  /*d070*/  F2FP.SATFINITE.E4M3.F32.PACK_AB_MERGE_C R46, R52, R49, R42 ;  /* 0x00000031342e723e */ /* 0x000fe2000480702a */
[--C-:B------:R-:W-:Y:S01]  /*d080*/  HADD2.F32 R49, -RZ, R53.reuse.H0_H0 ;  /* 0x20000035ff317230 */ /* 0x100fe20000004100 */
[----:B------:R-:W-:Y:S01]  /*d090*/  F2FP.SATFINITE.E4M3.F32.PACK_AB_MERGE_C R45, R51, R50, R45 ;  /* 0x00000032332d723e */ /* 0x000fe2000480702d */
[----:B------:R-:W-:Y:S01]  /*d0a0*/  HADD2.F32 R50, -RZ, R54.H0_H0 ;  /* 0x20000036ff327230 */ /* 0x000fe20000004100 */
[----:B------:R-:W-:Y:S01]  /*d0b0*/  F2FP.F16.E4M3.UNPACK_B R51, R36 ;  /* 0x00000024ff33723e */ /* 0x000fe200020006ff */
[----:B------:R-:W-:Y:S01]  /*d0c0*/  HADD2.F32 R47, -RZ, R48.H0_H0 ;  /* 0x20000030ff2f7230 */ /* 0x000fe20000004100 */
[----:B------:R-:W-:Y:S01]  /*d0d0*/  F2FP.SATFINITE.E4M3.F32.PACK_AB_MERGE_C R42, R55, R76, R71 ;  /* 0x0000004c372a723e */ /* 0x000fe20004807047 */
[----:B------:R-:W-:Y:S02]  /*d0e0*/  HADD2.F32 R53, -RZ, R53.H1_H1 ;  /* 0x30000035ff357230 */ /* 0x000fe40000004100 */
[----:B------:R-:W-:Y:S01]  /*d0f0*/  FMUL.FTZ R56, R49, R50 ;  /* 0x0000003231387220 */ /* 0x000fe20000410000 */
[----:B------:R-:W-:-:S02]  /*d100*/  HADD2.F32 R52, -RZ, R51.H0_H0 ;  /* 0x20000033ff347230 */ /* 0x000fc40000004100 */
[C---:B------:R-:W-:Y:S01]  /*d110*/  FMUL.FTZ R58, R47.reuse, R50 ;  /* 0x000000322f3a7220 */ /* 0x040fe20000410000 */
[----:B------:R-:W-:Y:S01]  /*d120*/  HADD2.F32 R54, -RZ, R54.H1_H1 ;  /* 0x30000036ff367230 */ /* 0x000fe20000004100 */
[----:B------:R-:W-:Y:S01]  /*d130*/  F2FP.F16.E4M3.UNPACK_B R36, R36.H1 ;  /* 0x00000024ff24723e */ /* 0x000fe200030006ff */
[----:B------:R-:W-:Y:S02]  /*d140*/  HADD2.F32 R50, -RZ, R48.H1_H1 ;  /* 0x30000030ff327230 */ /* 0x000fe40000004100 */
[-C--:B------:R-:W-:Y:S01]  /*d150*/  FFMA.FTZ R47, R47, R52.reuse, -R56 ;  /* 0x000000342f2f7223 */ /* 0x080fe20000010838 */
[----:B------:R-:W-:Y:S01]  /*d160*/  FFMA.FTZ R48, R49, R52, R58 ;  /* 0x0000003431307223 */ /* 0x000fe2000001003a */
[----:B------:R-:W-:Y:S02]  /*d170*/  HADD2.F32 R52, -RZ, R51.H1_H1 ;  /* 0x30000033ff347230 */ /* 0x000fe40000004100 */
[-C--:B------:R-:W-:Y:S01]  /*d180*/  FMUL.FTZ R55, R53, R54.reuse ;  /* 0x0000003635377220 */ /* 0x080fe20000410000 */
[----:B------:R-:W-:Y:S01]  /*d190*/  FMUL.FTZ R56, R50, R54 ;  /* 0x0000003632387220 */ /* 0x000fe20000410000 */
[----:B------:R-:W-:-:S02]  /*d1a0*/  F2FP.F16.E4M3.UNPACK_B R51, R37.H1 ;  /* 0x00000025ff33723e */ /* 0x000fc400030006ff */
[----:B------:R-:W-:Y:S01]  /*d1b0*/  F2FP.F16.E4M3.UNPACK_B R54, R38.H1 ;  /* 0x00000026ff36723e */ /* 0x000fe200030006ff */
[-C--:B------:R-:W-:Y:S01]  /*d1c0*/  FFMA.FTZ R50, R50, R52.reuse, -R55 ;  /* 0x0000003432327223 */ /* 0x080fe20000010837 */
[----:B------:R-:W-:Y:S01]  /*d1d0*/  F2FP.F16.E4M3.UNPACK_B R49, R13.H1 ;  /* 0x0000000dff31723e */ /* 0x000fe200030006ff */
[----:B------:R-:W-:Y:S01]  /*d1e0*/  FFMA.FTZ R13, R53, R52, R56 ;  /* 0x00000034350d7223 */ /* 0x000fe20000010038 */
[----:B------:R-:W-:Y:S01]  /*d1f0*/  HADD2.F32 R38, -RZ, R51.H0_H0 ;  /* 0x20000033ff267230 */ /* 0x000fe20000004100 */
[-C--:B------:R-:W-:Y:S01]  /*d200*/  F2FP.F16.E4M3.UNPACK_B R68, R14.reuse ;  /* 0x0000000eff44723e */ /* 0x080fe200020006ff */
[----:B------:R-:W-:Y:S01]  /*d210*/  HADD2.F32 R53, -RZ, R54.H0_H0 ;  /* 0x20000036ff357230 */ /* 0x000fe20000004100 */
[----:B------:R-:W-:Y:S01]  /*d220*/  F2FP.SATFINITE.E4M3.F32.PACK_AB_MERGE_C R43, R78, R69, R43 ;  /* 0x000000454e2b723e */ /* 0x000fe2000480702b */
[----:B------:R-:W-:Y:S01]  /*d230*/  HADD2.F32 R37, -RZ, R49.H0_H0 ;  /* 0x20000031ff257230 */ /* 0x000fe20000004100 */
[----:B------:R-:W-:Y:S01]  /*d240*/  F2FP.F16.E4M3.UNPACK_B R69, R14.H1 ;  /* 0x0000000eff45723e */ /* 0x000fe200030006ff */
[----:B------:R-:W-:-:S02]  /*d250*/  HADD2.F32 R52, -RZ, R51.H1_H1 ;  /* 0x30000033ff347230 */ /* 0x000fc40000004100 */
[-C--:B------:R-:W-:Y:S01]  /*d260*/  FMUL.FTZ R56, R38, R53.reuse ;  /* 0x0000003526387220 */ /* 0x080fe20000410000 */
[----:B------:R-:W-:Y:S02]  /*d270*/  HADD2.F32 R55, -RZ, R54.H1_H1 ;  /* 0x30000036ff377230 */ /* 0x000fe40000004100 */
[----:B------:R-:W-:Y:S01]  /*d280*/  FMUL.FTZ R53, R37, R53 ;  /* 0x0000003525357220 */ /* 0x000fe20000410000 */
[----:B------:R-:W-:Y:S01]  /*d290*/  HADD2.F32 R49, -RZ, R49.H1_H1 ;  /* 0x30000031ff317230 */ /* 0x000fe20000004100 */
[----:B------:R-:W-:Y:S01]  /*d2a0*/  F2FP.F16.E4M3.UNPACK_B R57, R12 ;  /* 0x0000000cff39723e */ /* 0x000fe200020006ff */
[--C-:B------:R-:W-:Y:S02]  /*d2b0*/  HADD2.F32 R51, -RZ, R36.reuse.H0_H0 ;  /* 0x20000024ff337230 */ /* 0x100fe40000004100 */
[-C--:B------:R-:W-:Y:S01]  /*d2c0*/  FMUL.FTZ R58, R52, R55.reuse ;  /* 0x00000037343a7220 */ /* 0x080fe20000410000 */
[----:B------:R-:W-:Y:S02]  /*d2d0*/  HADD2.F32 R54, -RZ, R36.H1_H1 ;  /* 0x30000024ff367230 */ /* 0x000fe40000004100 */
[----:B------:R-:W-:Y:S01]  /*d2e0*/  FMUL.FTZ R55, R49, R55 ;  /* 0x0000003731377220 */ /* 0x000fe20000410000 */
[----:B------:R-:W-:-:S02]  /*d2f0*/  HADD2.F32 R71, -RZ, R69.H0_H0 ;  /* 0x20000045ff477230 */ /* 0x000fc40000004100 */
[-C--:B------:R-:W-:Y:S01]  /*d300*/  FFMA.FTZ R36, R37, R51.reuse, -R56 ;  /* 0x0000003325247223 */ /* 0x080fe20000010838 */
[----:B------:R-:W-:Y:S01]  /*d310*/  FFMA.FTZ R37, R38, R51, R53 ;  /* 0x0000003326257223 */ /* 0x000fe20000010035 */
[----:B------:R-:W-:Y:S01]  /*d320*/  F2FP.F16.E4M3.UNPACK_B R53, R39 ;  /* 0x00000027ff35723e */ /* 0x000fe200020006ff */
[-C--:B------:R-:W-:Y:S01]  /*d330*/  FFMA.FTZ R49, R49, R54.reuse, -R58 ;  /* 0x0000003631317223 */ /* 0x080fe2000001083a */
[----:B------:R-:W-:Y:S01]  /*d340*/  FFMA.FTZ R38, R52, R54, R55 ;  /* 0x0000003634267223 */ /* 0x000fe20000010037 */
[----:B------:R-:W-:Y:S01]  /*d350*/  F2FP.F16.E4M3.UNPACK_B R51, R15 ;  /* 0x0000000fff33723e */ /* 0x000fe200020006ff */
[----:B------:R-:W-:Y:S01]  /*d360*/  HADD2.F32 R14, -RZ, R57.H0_H0 ;  /* 0x20000039ff0e7230 */ /* 0x000fe20000004100 */
[----:B------:R-:W-:Y:S01]  /*d370*/  F2FP.F16.E4M3.UNPACK_B R54, R39.H1 ;  /* 0x00000027ff36723e */ /* 0x000fe200030006ff */
[----:B------:R-:W-:Y:S01]  /*d380*/  HADD2.F32 R55, -RZ, R53.H0_H0 ;  /* 0x20000035ff377230 */ /* 0x000fe20000004100 */
[----:B------:R-:W-:Y:S01]  /*d390*/  F2FP.F16.E4M3.UNPACK_B R15, R15.H1 ;  /* 0x0000000fff0f723e */ /* 0x000fe200030006ff */
[----:B------:R-:W-:Y:S01]  /*d3a0*/  HADD2.F32 R39, -RZ, R51.H0_H0 ;  /* 0x20000033ff277230 */ /* 0x000fe20000004100 */
[----:B------:R-:W-:Y:S01]  /*d3b0*/  F2FP.F16.E4M3.UNPACK_B R58, R12.H1 ;  /* 0x0000000cff3a723e */ /* 0x000fe200030006ff */
        /* <DEDUP_REMOVED lines=8> */
[----:B------:R-:W-:Y:S02]  /*d440*/  HADD2.F32 R69, -RZ, R69.H1_H1 ;  /* 0x30000045ff457230 */ /* 0x000fe40000004100 */
[-C--:B------:R-:W-:Y:S01]  /*d450*/  FMUL.FTZ R77, R56, R71.reuse ;  /* 0x00000047384d7220 */ /* 0x080fe20000410000 */
[----:B------:R-:W-:Y:S02]  /*d460*/  HADD2.F32 R15, -RZ, R15.H1_H1 ;  /* 0x3000000fff0f7230 */ /* 0x000fe40000004100 */
[----:B------:R-:W-:Y:S01]  /*d470*/  FMUL.FTZ R71, R52, R71 ;  /* 0x0000004734477220 */ /* 0x000fe20000410000 */
[----:B------:R-:W-:-:S02]  /*d480*/  HADD2.F32 R59, -RZ, R58.H0_H0 ;  /* 0x2000003aff3b7230 */ /* 0x000fc40000004100 */
[----:B------:R-:W-:Y:S01]  /*d490*/  FFMA.FTZ R12, R39, R14, -R70 ;  /* 0x0000000e270c7223 */ /* 0x000fe20000010846 */
[----:B------:R-:W-:Y:S02]  /*d4a0*/  HADD2.F32 R53, -RZ, R53.H1_H1 ;  /* 0x30000035ff357230 */ /* 0x000fe40000004100 */
[-C--:B------:R-:W-:Y:S01]  /*d4b0*/  FMUL.FTZ R70, R54, R69.reuse ;  /* 0x0000004536467220 */ /* 0x080fe20000410000 */
[----:B------:R-:W-:Y:S02]  /*d4c0*/  HADD2.F32 R68, -RZ, R68.H1_H1 ;  /* 0x30000044ff447230 */ /* 0x000fe40000004100 */
[----:B------:R-:W-:Y:S01]  /*d4d0*/  FMUL.FTZ R69, R15, R69 ;  /* 0x000000450f457220 */ /* 0x000fe20000410000 */
[----:B------:R-:W-:Y:S02]  /*d4e0*/  HADD2.F32 R51, -RZ, R51.H1_H1 ;  /* 0x30000033ff337230 */ /* 0x000fe40000004100 */
[----:B------:R-:W-:Y:S01]  /*d4f0*/  FFMA.FTZ R77, R52, R59, -R77 ;  /* 0x0000003b344d7223 */ /* 0x000fe2000001084d */
[----:B------:R-:W-:-:S02]  /*d500*/  HADD2.F32 R58, -RZ, R58.H1_H1 ;  /* 0x3000003aff3a7230 */ /* 0x000fc40000004100 */
[----:B------:R-:W-:Y:S01]  /*d510*/  FFMA.FTZ R71, R56, R59, R71 ;  /* 0x0000003b38477223 */ /* 0x000fe20000010047 */
[----:B------:R-:W-:Y:S02]  /*d520*/  HADD2.F32 R52, -RZ, R57.H1_H1 ;  /* 0x30000039ff347230 */ /* 0x000fe40000004100 */
[-C--:B------:R-:W-:Y:S01]  /*d530*/  FMUL.FTZ R56, R53, R68.reuse ;  /* 0x0000004435387220 */ /* 0x080fe20000410000 */
[----:B------:R-:W-:Y:S01]  /*d540*/  FMUL.FTZ R68, R51, R68 ;  /* 0x0000004433447220 */ /* 0x000fe20000410000 */
[-C--:B------:R-:W-:Y:S01]  /*d550*/  FFMA.FTZ R70, R15, R58.reuse, -R70 ;  /* 0x0000003a0f467223 */ /* 0x080fe20000010846 */
[----:B------:R-:W-:Y:S01]  /*d560*/  FFMA.FTZ R54, R54, R58, R69 ;  /* 0x0000003a36367223 */ /* 0x000fe20000010045 */
[----:B------:R-:W-:Y:S01]  /*d570*/  FFMA.FTZ R14, R55, R14, R76 ;  /* 0x0000000e370e7223 */ /* 0x000fe2000001004c */
[-C--:B------:R-:W-:Y:S01]  /*d580*/  FFMA.FTZ R51, R51, R52.reuse, -R56 ;  /* 0x0000003433337223 */ /* 0x080fe20000010838 */
[----:B------:R-:W-:Y:S01]  /*d590*/  FFMA.FTZ R53, R53, R52, R68 ;  /* 0x0000003435357223 */ /* 0x000fe20000010044 */
[----:B------:R-:W-:-:S02]  /*d5a0*/  F2FP.SATFINITE.E4M3.F32.PACK_AB_MERGE_C R70, R70, R77, RZ ;  /* 0x0000004d4646723e */ /* 0x000fc400048070ff */
[----:B------:R-:W-:Y:S02]  /*d5b0*/  F2FP.SATFINITE.E4M3.F32.PACK_AB_MERGE_C R54, R54, R71, RZ ;  /* 0x000000473636723e */ /* 0x000fe400048070ff */
[----:B------:R-:W-:Y:S01]  /*d5c0*/  F2FP.SATFINITE.E4M3.F32.PACK_AB_MERGE_C R47, R50, R47, R36 ;  /* 0x0000002f322f723e */ /* 0x000fe20004807024 */
[----:B------:R-:W-:Y:S01]  /*d5d0*/  IMAD.MOV.U32 R36, RZ, RZ, R45 ;  /* 0x000000ffff247224 */ /* 0x000fe200078e002d */
[----:B------:R-:W-:Y:S02]  /*d5e0*/  F2FP.SATFINITE.E4M3.F32.PACK_AB_MERGE_C R15, R51, R12, R70 ;  /* 0x0000000c330f723e */ /* 0x000fe40004807046 */
[----:B------:R-:W-:Y:S01]  /*d5f0*/  F2FP.SATFINITE.E4M3.F32.PACK_AB_MERGE_C R37, R13, R48, R37 ;  /* 0x000000300d25723e */ /* 0x000fe20004807025 */
[----:B------:R-:W-:Y:S01]  /*d600*/  IMAD.MOV.U32 R13, RZ, RZ, R47 ;  /* 0x000000ffff0d7224 */ /* 0x000fe200078e002f */
[----:B------:R-:W-:Y:S01]  /*d610*/  F2FP.SATFINITE.E4M3.F32.PACK_AB_MERGE_C R39, R53, R14, R54 ;  /* 0x0000000e3527723e */ /* 0x000fe20004807036 */
[----:B------:R-:W-:Y:S01]  /*d620*/  IMAD.MOV.U32 R14, RZ, RZ, R43 ;  /* 0x000000ffff0e7224 */ /* 0x000fe200078e002b */
[----:B------:R-:W-:-:S02]  /*d630*/  MOV R12, R46 ;  /* 0x0000002e000c7202 */ /* 0x000fc40000000f00 */
[----:B------:R-:W-:-:S07]  /*d640*/  MOV R38, R42 ;  /* 0x0000002a00267202 */ /* 0x000fce0000000f00 */
.L_x_517:
[----:B------:R-:W-:Y:S05]  /*d650*/  BSYNC B2 ;  /* 0x0000000000027941 */ /* 0x000fea0003800000 */
.L_x_516:
[----:B------:R-:W-:Y:S01]  /*d660*/  ISETP.GE.AND P2, PT, R11, R128, PT ;  /* 0x000000800b00720c */ /* 0x000fe20003f46270 */
[----:B0-----:R0:W-:-:S12]  /*d670*/  ST.E.128 desc[UR50][R40.64], R12 ;  /* 0x0000000c28007985 */ /* 0x0011d8000c101d32 */
[----:B------:R-:W-:-:S04]  /*d680*/  @!P2 IADD3 R42, P4, R11, R44, RZ ;  /* 0x0000002c0b2aa210 */ /* 0x000fc80007f9e0ff */
[----:B------:R-:W-:-:S05]  /*d690*/  @!P2 LEA.HI.X.SX32 R43, R11, R120, 0x1, P4 ;  /* 0x000000780b2ba211 */ /* 0x000fca00020f0eff */
[----:B-1----:R0:W-:Y:S04]  /*d6a0*/  @!P2 ST.E.128 desc[UR50][R42.64], R36 ;  /* 0x000000242a00a985 */ /* 0x0021e8000c101d32 */
.L_x_515:
[----:B------:R-:W-:Y:S05]  /*d6b0*/  BSYNC B1 ;  /* 0x0000000000017941 */ /* 0x000fea0003800000 */
.L_x_514:
        /* <DEDUP_REMOVED lines=24> */
[----:B------:R-:W1:Y:S01]  /*d840*/  LDS.128 R36, [R36+0x1a400] ;  /* 0x01a4000024247984 */ /* 0x000e620000000c00 */
[----:B------:R-:W-:Y:S05]  /*d850*/  @P2 BRA `(.L_x_521) ;  /* 0x0000000c004c2947 */ /* 0x000fea0003800000 */
[----:B------:R-:W-:Y:S01]  /*d860*/  SHF.R.U32.HI R43, RZ, 0x8, R73 ;  /* 0x00000008ff2b7819 */ /* 0x000fe20000011649 */
[----:B0-----:R-:W-:Y:S01]  /*d870*/  IMAD.MOV.U32 R47, RZ, RZ, R12 ;  /* 0x000000ffff2f7224 */ /* 0x001fe200078e000c */
[----:B------:R-:W-:Y:S01]  /*d880*/  LOP3.LUT R45, R73, 0xff0000ff, RZ, 0xc0, !PT ;  /* 0xff0000ff492d7812 */ /* 0x000fe200078ec0ff */
[----:B------:R-:W-:Y:S01]  /*d890*/  IMAD.MOV.U32 R42, RZ, RZ, R13 ;  /* 0x000000ffff2a7224 */ /* 0x000fe200078e000d */
[----:B------:R-:W-:Y:S01]  /*d8a0*/  SHF.R.U32.HI R55, RZ, 0x8, R75 ;  /* 0x00000008ff377819 */ /* 0x000fe2000001164b */
[----:B------:R-:W-:Y:S01]  /*d8b0*/  IMAD.SHL.U32 R12, R43, 0x100, RZ ;  /* 0x000001002b0c7824 */ /* 0x000fe200078e00ff */
[----:B------:R-:W-:Y:S01]  /*d8c0*/  SHF.R.U32.HI R46, RZ, 0x8, R63 ;  /* 0x00000008ff2e7819 */ /* 0x000fe2000001163f */
[----:B------:R-:W-:Y:S01]  /*d8d0*/  IMAD.MOV.U32 R43, RZ, RZ, R14 ;  /* 0x000000ffff2b7224 */ /* 0x000fe200078e000e */
[----:B------:R-:W-:Y:S02]  /*d8e0*/  SHF.R.U32.HI R50, RZ, 0x8, R61 ;  /* 0x00000008ff327819 */ /* 0x000fe4000001163d */
[----:B------:R-:W-:Y:S01]  /*d8f0*/  LOP3.LUT R45, R45, 0xff00, R12, 0xf8, !PT ;  /* 0x0000ff002d2d7812 */ /* 0x000fe200078ef80c */
[----:B------:R-:W-:Y:S01]  /*d900*/  IMAD.SHL.U32 R12, R55, 0x100, RZ ;  /* 0x00000100370c7824 */ /* 0x000fe200078e00ff */
[----:B------:R-:W-:Y:S01]  /*d910*/  SHF.R.U32.HI R57, RZ, 0x10, R73 ;  /* 0x00000010ff397819 */ /* 0x000fe20000011649 */
[----:B------:R-:W-:Y:S01]  /*d920*/  IMAD.SHL.U32 R46, R46, 0x100, RZ ;  /* 0x000001002e2e7824 */ /* 0x000fe200078e00ff */
[----:B------:R-:W-:-:S02]  /*d930*/  SHF.R.U32.HI R56, RZ, 0x10, R75 ;  /* 0x00000010ff387819 */ /* 0x000fc4000001164b */
[----:B------:R-:W-:Y:S01]  /*d940*/  LOP3.LUT R49, R75, 0xff0000ff, RZ, 0xc0, !PT ;  /* 0xff0000ff4b317812 */ /* 0x000fe200078ec0ff */
[----:B------:R-:W-:Y:S01]  /*d950*/  IMAD.U32 R14, R57, 0x10000, RZ ;  /* 0x00010000390e7824 */ /* 0x000fe200078e00ff */
[----:B-1----:R-:W-:Y:S02]  /*d960*/  MOV R48, R36 ;  /* 0x0000002400307202 */ /* 0x002fe40000000f00 */
[----:B------:R-:W-:Y:S02]  /*d970*/  LOP3.LUT R51, R61, 0xff0000ff, RZ, 0xc0, !PT ;  /* 0xff0000ff3d337812 */ /* 0x000fe400078ec0ff */
[----:B------:R-:W-:Y:S02]  /*d980*/  LOP3.LUT R53, R63, 0xff0000ff, RZ, 0xc0, !PT ;  /* 0xff0000ff3f357812 */ /* 0x000fe400078ec0ff */
[----:B------:R-:W-:Y:S02]  /*d990*/  SHF.L.U32 R36, R50, 0x8, RZ ;  /* 0x0000000832247819 */ /* 0x000fe400000006ff */
[----:B------:R-:W-:Y:S01]  /*d9a0*/  LOP3.LUT R13, R49, 0xff00, R12, 0xf8, !PT ;  /* 0x0000ff00310d7812 */ /* 0x000fe200078ef80c */
[----:B------:R-:W-:Y:S01]  /*d9b0*/  IMAD.U32 R12, R56, 0x10000, RZ ;  /* 0x00010000380c7824 */ /* 0x000fe200078e00ff */
[----:B------:R-:W-:-:S02]  /*d9c0*/  LOP3.LUT R55, R51, 0xff00, R36, 0xf8, !PT ;  /* 0x0000ff0033377812 */ /* 0x000fc400078ef824 */
[----:B------:R-:W-:Y:S02]  /*d9d0*/  LOP3.LUT R57, R53, 0xff00, R46, 0xf8, !PT ;  /* 0x0000ff0035397812 */ /* 0x000fe400078ef82e */
[----:B------:R-:W-:Y:S02]  /*d9e0*/  F2FP.F16.E4M3.UNPACK_B R53, R143.H1 ;  /* 0x0000008fff35723e */ /* 0x000fe400030006ff */
[----:B------:R-:W-:Y:S02]  /*d9f0*/  F2FP.F16.E4M3.UNPACK_B R51, R48.H1 ;  /* 0x00000030ff33723e */ /* 0x000fe400030006ff */
[----:B------:R-:W-:Y:S02]  /*da00*/  F2FP.F16.E4M3.UNPACK_B R49, R47.H1 ;  /* 0x0000002fff31723e */ /* 0x000fe400030006ff */
[----:B------:R-:W-:Y:S01]  /*da10*/  SHF.R.U32.HI R54, RZ, 0x10, R63 ;  /* 0x00000010ff367819 */ /* 0x000fe2000001163f */
[----:B------:R-:W-:Y:S01]  /*da20*/  HADD2.F32 R46, -RZ, R51.H0_H0 ;  /* 0x20000033ff2e7230 */ /* 0x000fe20000004100 */
[----:B------:R-:W-:-:S02]  /*da30*/  SHF.R.U32.HI R52, RZ, 0x10, R61 ;  /* 0x00000010ff347819 */ /* 0x000fc4000001163d */
[----:B------:R-:W-:Y:S01]  /*da40*/  LOP3.LUT R14, R45, 0xff0000, R14, 0xf8, !PT ;  /* 0x00ff00002d0e7812 */ /* 0x000fe200078ef80e */
[----:B------:R-:W-:Y:S01]  /*da50*/  HADD2.F32 R45, -RZ, R49.H0_H0 ;  /* 0x20000031ff2d7230 */ /* 0x000fe20000004100 */
[----:B------:R-:W-:Y:S01]  /*da60*/  LOP3.LUT R12, R13, 0xff0000, R12, 0xf8, !PT ;  /* 0x00ff00000d0c7812 */ /* 0x000fe200078ef80c */
[--C-:B------:R-:W-:Y:S01]  /*da70*/  HADD2.F32 R13, -RZ, R53.reuse.H0_H0 ;  /* 0x20000035ff0d7230 */ /* 0x100fe20000004100 */
[----:B------:R-:W-:Y:S01]  /*da80*/  F2FP.F16.E4M3.UNPACK_B R50, R145.H1 ;  /* 0x00000091ff32723e */ /* 0x000fe200030006ff */
[----:B------:R-:W-:Y:S01]  /*da90*/  IMAD.U32 R54, R54, 0x10000, RZ ;  /* 0x0001000036367824 */ /* 0x000fe200078e00ff */
[----:B------:R-:W-:Y:S01]  /*daa0*/  SHF.L.U32 R36, R52, 0x10, RZ ;  /* 0x0000001034247819 */ /* 0x000fe200000006ff */
[----:B------:R-:W-:Y:S02]  /*dab0*/  HADD2.F32 R53, -RZ, R53.H1_H1 ;  /* 0x30000035ff357230 */ /* 0x000fe40000004100 */
[----:B------:R-:W-:Y:S01]  /*dac0*/  FMUL.FTZ R56, R46, R13 ;  /* 0x0000000d2e387220 */ /* 0x000fe20000410000 */
[----:B------:R-:W-:-:S02]  /*dad0*/  HADD2.F32 R52, -RZ, R50.H0_H0 ;  /* 0x20000032ff347230 */ /* 0x000fc40000004100 */
[----:B------:R-:W-:Y:S01]  /*dae0*/  FMUL.FTZ R59, R45, R13 ;  /* 0x0000000d2d3b7220 */ /* 0x000fe20000410000 */
[----:B------:R-:W-:Y:S01]  /*daf0*/  LOP3.LUT R36, R55, 0xff0000, R36, 0xf8, !PT ;  /* 0x00ff000037247812 */ /* 0x000fe200078ef824 */
[----:B------:R-:W-:Y:S01]  /*db00*/  HADD2.F32 R55, -RZ, R50.H1_H1 ;  /* 0x30000032ff377230 */ /* 0x000fe20000004100 */
[----:B------:R-:W-:Y:S01]  /*db10*/  LOP3.LUT R13, R57, 0xff0000, R54, 0xf8, !PT ;  /* 0x00ff0000390d7812 */ /* 0x000fe200078ef836 */
[-C--:B------:R-:W-:Y:S01]  /*db20*/  FFMA.FTZ R45, R45, R52.reuse, -R56 ;  /* 0x000000342d2d7223 */ /* 0x080fe20000010838 */
[----:B------:R-:W-:Y:S01]  /*db30*/  FFMA.FTZ R46, R46, R52, R59 ;  /* 0x000000342e2e7223 */ /* 0x000fe2000001003b */
[----:B------:R-:W-:Y:S01]  /*db40*/  HADD2.F32 R50, -RZ, R49.H1_H1 ;  /* 0x30000031ff327230 */ /* 0x000fe20000004100 */
[----:B------:R-:W-:Y:S01]  /*db50*/  F2FP.F16.E4M3.UNPACK_B R143, R143 ;  /* 0x0000008fff8f723e */ /* 0x000fe200020006ff */
[----:B------:R-:W-:Y:S01]  /*db60*/  HADD2.F32 R54, -RZ, R51.H1_H1 ;  /* 0x30000033ff367230 */ /* 0x000fe20000004100 */
[----:B------:R-:W-:Y:S02]  /*db70*/  F2FP.F16.E4M3.UNPACK_B R52, R48 ;  /* 0x00000030ff34723e */ /* 0x000fe400020006ff */
[----:B------:R-:W-:Y:S01]  /*db80*/  F2FP.F16.E4M3.UNPACK_B R51, R47 ;  /* 0x0000002fff33723e */ /* 0x000fe200020006ff */
[----:B------:R-:W-:Y:S01]  /*db90*/  FMUL.FTZ R57, R50, R53 ;  /* 0x0000003532397220 */ /* 0x000fe20000410000 */
[----:B------:R-:W-:Y:S01]  /*dba0*/  F2FP.F16.E4M3.UNPACK_B R145, R145 ;  /* 0x00000091ff91723e */ /* 0x000fe200020006ff */
[----:B------:R-:W-:Y:S01]  /*dbb0*/  FMUL.FTZ R47, R54, R53 ;  /* 0x00000035362f7220 */ /* 0x000fe20000410000 */
[----:B------:R-:W-:-:S02]  /*dbc0*/  HADD2.F32 R56, -RZ, R143.H0_H0 ;  /* 0x2000008fff387230 */ /* 0x000fc40000004100 */
[--C-:B------:R-:W-:Y:S02]  /*dbd0*/  HADD2.F32 R53, -RZ, R52.reuse.H0_H0 ;  /* 0x20000034ff357230 */ /* 0x100fe40000004100 */
[-C--:B------:R-:W-:Y:S01]  /*dbe0*/  FFMA.FTZ R48, R50, R55.reuse, -R47 ;  /* 0x0000003732307223 */ /* 0x080fe2000001082f */
[----:B------:R-:W-:Y:S02]  /*dbf0*/  HADD2.F32 R49, -RZ, R51.H0_H0 ;  /* 0x20000033ff317230 */ /* 0x000fe40000004100 */
[----:B------:R-:W-:Y:S01]  /*dc00*/  FFMA.FTZ R47, R54, R55, R57 ;  /* 0x00000037362f7223 */ /* 0x000fe20000010039 */
[----:B------:R-:W-:Y:S02]  /*dc10*/  HADD2.F32 R50, -RZ, R145.H0_H0 ;  /* 0x20000091ff327230 */ /* 0x000fe40000004100 */
[-C--:B------:R-:W-:Y:S01]  /*dc20*/  FMUL.FTZ R58, R53, R56.reuse ;  /* 0x00000038353a7220 */ /* 0x080fe20000410000 */
[----:B------:R-:W-:Y:S02]  /*dc30*/  HADD2.F32 R143, -RZ, R143.H1_H1 ;  /* 0x3000008fff8f7230 */ /* 0x000fe40000004100 */
[----:B------:R-:W-:Y:S01]  /*dc40*/  FMUL.FTZ R56, R49, R56 ;  /* 0x0000003831387220 */ /* 0x000fe20000410000 */
[----:B------:R-:W-:-:S02]  /*dc50*/  HADD2.F32 R54, -RZ, R52.H1_H1 ;  /* 0x30000034ff367230 */ /* 0x000fc40000004100 */
[----:B------:R-:W-:Y:S01]  /*dc60*/  FFMA.FTZ R49, R49, R50, -R58 ;  /* 0x0000003231317223 */ /* 0x000fe2000001083a */
[----:B------:R-:W-:Y:S01]  /*dc70*/  HADD2.F32 R51, -RZ, R51.H1_H1 ;  /* 0x30000033ff337230 */ /* 0x000fe20000004100 */
[----:B------:R-:W-:Y:S01]  /*dc80*/  F2FP.F16.E4M3.UNPACK_B R58, R144.H1 ;  /* 0x00000090ff3a723e */ /* 0x000fe200030006ff */
[----:B------:R-:W-:Y:S01]  /*dc90*/  HADD2.F32 R145, -RZ, R145.H1_H1 ;  /* 0x30000091ff917230 */ /* 0x000fe20000004100 */
[----:B------:R-:W-:Y:S01]  /*dca0*/  F2FP.F16.E4M3.UNPACK_B R55, R38.H1 ;  /* 0x00000026ff37723e */ /* 0x000fe200030006ff */
[----:B------:R-:W-:Y:S01]  /*dcb0*/  FFMA.FTZ R50, R53, R50, R56 ;  /* 0x0000003235327223 */ /* 0x000fe20000010038 */
[-C--:B------:R-:W-:Y:S01]  /*dcc0*/  FMUL.FTZ R52, R54, R143.reuse ;  /* 0x0000008f36347220 */ /* 0x080fe20000410000 */
[----:B------:R-:W-:Y:S01]  /*dcd0*/  FMUL.FTZ R143, R51, R143 ;  /* 0x0000008f338f7220 */ /* 0x000fe20000410000 */
[----:B------:R-:W-:Y:S01]  /*dce0*/  F2FP.F16.E4M3.UNPACK_B R57, R146.H1 ;  /* 0x00000092ff39723e */ /* 0x000fe200030006ff */
[----:B------:R-:W-:Y:S01]  /*dcf0*/  HADD2.F32 R61, -RZ, R58.H0_H0 ;  /* 0x2000003aff3d7230 */ /* 0x000fe20000004100 */
[----:B------:R-:W-:Y:S01]  /*dd00*/  F2FP.F16.E4M3.UNPACK_B R53, R43.H1 ;  /* 0x0000002bff35723e */ /* 0x000fe200030006ff */
[----:B------:R-:W-:-:S02]  /*dd10*/  HADD2.F32 R56, -RZ, R55.H0_H0 ;  /* 0x20000037ff387230 */ /* 0x000fc40000004100 */
[-C--:B------:R-:W-:Y:S01]  /*dd20*/  FFMA.FTZ R52, R51, R145.reuse, -R52 ;  /* 0x0000009133347223 */ /* 0x080fe20000010834 */
[----:B------:R-:W-:Y:S01]  /*dd30*/  FFMA.FTZ R51, R54, R145, R143 ;  /* 0x0000009136337223 */ /* 0x000fe2000001008f */
[----:B------:R-:W-:Y:S01]  /*dd40*/  HADD2.F32 R59, -RZ, R57.H0_H0 ;  /* 0x20000039ff3b7230 */ /* 0x000fe20000004100 */
[----:B------:R-:W-:Y:S01]  /*dd50*/  F2FP.F16.E4M3.UNPACK_B R144, R144 ;  /* 0x00000090ff90723e */ /* 0x000fe200020006ff */
[----:B------:R-:W-:Y:S02]  /*dd60*/  HADD2.F32 R54, -RZ, R53.H0_H0 ;  /* 0x20000035ff367230 */ /* 0x000fe40000004100 */
[----:B------:R-:W-:Y:S01]  /*dd70*/  FMUL.FTZ R63, R56, R61 ;  /* 0x0000003d383f7220 */ /* 0x000fe20000410000 */
[----:B------:R-:W-:Y:S01]  /*dd80*/  HADD2.F32 R58, -RZ, R58.H1_H1 ;  /* 0x3000003aff3a7230 */ /* 0x000fe20000004100 */
[----:B------:R-:W-:Y:S01]  /*dd90*/  F2FP.F16.E4M3.UNPACK_B R43, R43 ;  /* 0x0000002bff2b723e */ /* 0x000fe200020006ff */
[----:B------:R-:W-:Y:S02]  /*dda0*/  HADD2.F32 R55, -RZ, R55.H1_H1 ;  /* 0x30000037ff377230 */ /* 0x000fe40000004100 */
[C---:B------:R-:W-:Y:S01]  /*ddb0*/  FMUL.FTZ R61, R54.reuse, R61 ;  /* 0x0000003d363d7220 */ /* 0x040fe20000410000 */
[----:B------:R-:W-:Y:S01]  /*ddc0*/  FFMA.FTZ R63, R54, R59, -R63 ;  /* 0x0000003b363f7223 */ /* 0x000fe2000001083f */
[----:B------:R-:W-:Y:S01]  /*ddd0*/  HADD2.F32 R53, -RZ, R53.H1_H1 ;  /* 0x30000035ff357230 */ /* 0x000fe20000004100 */
[----:B------:R-:W-:Y:S01]  /*dde0*/  F2FP.F16.E4M3.UNPACK_B R146, R146 ;  /* 0x00000092ff92723e */ /* 0x000fe200020006ff */
[----:B------:R-:W-:-:S02]  /*ddf0*/  HADD2.F32 R54, -RZ, R57.H1_H1 ;  /* 0x30000039ff367230 */ /* 0x000fc40000004100 */
[-C--:B------:R-:W-:Y:S01]  /*de00*/  FMUL.FTZ R60, R55, R58.reuse ;  /* 0x0000003a373c7220 */ /* 0x080fe20000410000 */
[--C-:B------:R-:W-:Y:S02]  /*de10*/  HADD2.F32 R57, -RZ, R144.reuse.H0_H0 ;  /* 0x20000090ff397230 */ /* 0x100fe40000004100 */
[C---:B------:R-:W-:Y:S01]  /*de20*/  FMUL.FTZ R58, R53.reuse, R58 ;  /* 0x0000003a353a7220 */ /* 0x040fe20000410000 */
[----:B------:R-:W-:Y:S02]  /*de30*/  HADD2.F32 R144, -RZ, R144.H1_H1 ;  /* 0x30000090ff907230 */ /* 0x000fe40000004100 */
[----:B------:R-:W-:Y:S01]  /*de40*/  FFMA.FTZ R60, R53, R54, -R60 ;  /* 0x00000036353c7223 */ /* 0x000fe2000001083c */
[----:B------:R-:W-:Y:S01]  /*de50*/  F2FP.F16.E4M3.UNPACK_B R53, R38 ;  /* 0x00000026ff35723e */ /* 0x000fe200020006ff */
[----:B------:R-:W-:Y:S01]  /*de60*/  FFMA.FTZ R58, R55, R54, R58 ;  /* 0x00000036373a7223 */ /* 0x000fe2000001003a */
[--C-:B------:R-:W-:Y:S02]  /*de70*/  HADD2.F32 R38, -RZ, R43.reuse.H0_H0 ;  /* 0x2000002bff267230 */ /* 0x100fe40000004100 */
[----:B------:R-:W-:Y:S01]  /*de80*/  FFMA.FTZ R61, R56, R59, R61 ;  /* 0x0000003b383d7223 */ /* 0x000fe2000001003d */
[----:B------:R-:W-:Y:S01]  /*de90*/  HADD2.F32 R43, -RZ, R43.H1_H1 ;  /* 0x3000002bff2b7230 */ /* 0x000fe20000004100 */
[----:B------:R-:W-:Y:S01]  /*dea0*/  F2FP.SATFINITE.E4M3.F32.PACK_AB_MERGE_C R45, R48, R45, RZ ;  /* 0x0000002d302d723e */ /* 0x000fe200048070ff */
[--C-:B------:R-:W-:Y:S01]  /*deb0*/  HADD2.F32 R54, -RZ, R53.reuse.H0_H0 ;  /* 0x20000035ff367230 */ /* 0x100fe20000004100 */
[----:B------:R-:W-:Y:S01]  /*dec0*/  F2FP.SATFINITE.E4M3.F32.PACK_AB_MERGE_C R47, R47, R46, RZ ;  /* 0x0000002e2f2f723e */ /* 0x000fe200048070ff */
[----:B------:R-:W-:Y:S01]  /*ded0*/  HADD2.F32 R53, -RZ, R53.H1_H1 ;  /* 0x30000035ff357230 */ /* 0x000fe20000004100 */
[----:B------:R-:W-:Y:S01]  /*dee0*/  F2FP.F16.E4M3.UNPACK_B R48, R42 ;  /* 0x0000002aff30723e */ /* 0x000fe200020006ff */
[----:B------:R-:W-:-:S02]  /*def0*/  HADD2.F32 R55, -RZ, R146.H0_H0 ;  /* 0x20000092ff377230 */ /* 0x000fc40000004100 */
[-C--:B------:R-:W-:Y:S01]  /*df00*/  FMUL.FTZ R59, R54, R57.reuse ;  /* 0x00000039363b7220 */ /* 0x080fe20000410000 */
[----:B------:R-:W-:Y:S02]  /*df10*/  HADD2.F32 R146, -RZ, R146.H1_H1 ;  /* 0x30000092ff927230 */ /* 0x000fe40000004100 */
[C---:B------:R-:W-:Y:S01]  /*df20*/  FMUL.FTZ R57, R38.reuse, R57 ;  /* 0x0000003926397220 */ /* 0x040fe20000410000 */
[-C--:B------:R-:W-:Y:S01]  /*df30*/  FMUL.FTZ R56, R53, R144.reuse ;  /* 0x0000009035387220 */ /* 0x080fe20000410000 */
[----:B------:R-:W-:Y:S01]  /*df40*/  FMUL.FTZ R144, R43, R144 ;  /* 0x000000902b907220 */ /* 0x000fe20000410000 */
[-C--:B------:R-:W-:Y:S01]  /*df50*/  FFMA.FTZ R59, R38, R55.reuse, -R59 ;  /* 0x00000037263b7223 */ /* 0x080fe2000001083b */
[----:B------:R-:W-:Y:S01]  /*df60*/  FFMA.FTZ R38, R54, R55, R57 ;  /* 0x0000003736267223 */ /* 0x000fe20000010039 */
[----:B------:R-:W-:Y:S01]  /*df70*/  F2FP.F16.E4M3.UNPACK_B R54, R36 ;  /* 0x00000024ff36723e */ /* 0x000fe200020006ff */
[-C--:B------:R-:W-:Y:S01]  /*df80*/  FFMA.FTZ R55, R53, R146.reuse, R144 ;  /* 0x0000009235377223 */ /* 0x080fe20000010090 */
[----:B------:R-:W-:Y:S01]  /*df90*/  F2FP.F16.E4M3.UNPACK_B R53, R37 ;  /* 0x00000025ff35723e */ /* 0x000fe200020006ff */
[----:B------:R-:W-:Y:S01]  /*dfa0*/  FFMA.FTZ R56, R43, R146, -R56 ;  /* 0x000000922b387223 */ /* 0x000fe20000010838 */
[----:B------:R-:W-:-:S02]  /*dfb0*/  F2FP.SATFINITE.E4M3.F32.PACK_AB_MERGE_C R46, R52, R49, R45 ;  /* 0x00000031342e723e */ /* 0x000fc4000480702d */
[----:B------:R-:W-:Y:S01]  /*dfc0*/  F2FP.SATFINITE.E4M3.F32.PACK_AB_MERGE_C R45, R51, R50, R47 ;  /* 0x00000032332d723e */ /* 0x000fe2000480702f */
[--C-:B------:R-:W-:Y:S01]  /*dfd0*/  HADD2.F32 R49, -RZ, R53.reuse.H0_H0 ;  /* 0x20000035ff317230 */ /* 0x100fe20000004100 */
[----:B------:R-:W-:Y:S01]  /*dfe0*/  F2FP.SATFINITE.E4M3.F32.PACK_AB_MERGE_C R43, R60, R63, RZ ;  /* 0x0000003f3c2b723e */ /* 0x000fe200048070ff */
[----:B------:R-:W-:Y:S01]  /*dff0*/  HADD2.F32 R50, -RZ, R54.H0_H0 ;  /* 0x20000036ff327230 */ /* 0x000fe20000004100 */
[----:B------:R-:W-:Y:S01]  /*e000*/  F2FP.SATFINITE.E4M3.F32.PACK_AB_MERGE_C R58, R58, R61, RZ ;  /* 0x0000003d3a3a723e */ /* 0x000fe200048070ff */
[----:B------:R-:W-:Y:S01]  /*e010*/  HADD2.F32 R47, -RZ, R48.H0_H0 ;  /* 0x20000030ff2f7230 */ /* 0x000fe20000004100 */
[----:B------:R-:W-:Y:S01]  /*e020*/  F2FP.F16.E4M3.UNPACK_B R51, R14 ;  /* 0x0000000eff33723e */ /* 0x000fe200020006ff */
[----:B------:R-:W-:Y:S01]  /*e030*/  HADD2.F32 R53, -RZ, R53.H1_H1 ;  /* 0x30000035ff357230 */ /* 0x000fe20000004100 */
[----:B------:R-:W-:Y:S01]  /*e040*/  F2FP.SATFINITE.E4M3.F32.PACK_AB_MERGE_C R43, R56, R59, R43 ;  /* 0x0000003b382b723e */ /* 0x000fe2000480702b */
[----:B------:R-:W-:Y:S01]  /*e050*/  FMUL.FTZ R56, R49, R50 ;  /* 0x0000003231387220 */ /* 0x000fe20000410000 */
[----:B------:R-:W-:Y:S01]  /*e060*/  F2FP.SATFINITE.E4M3.F32.PACK_AB_MERGE_C R38, R55, R38, R58 ;  /* 0x000000263726723e */ /* 0x000fe2000480703a */
        /* <DEDUP_REMOVED lines=12> */
[----:B------:R-:W-:Y:S01]  /*e130*/  FFMA.FTZ R37, R53, R52, R56 ;  /* 0x0000003435257223 */ /* 0x000fe20000010038 */
[----:B------:R-:W-:Y:S01]  /*e140*/  F2FP.F16.E4M3.UNPACK_B R49, R42.H1 ;  /* 0x0000002aff31723e */ /* 0x000fe200030006ff */
[----:B------:R-:W-:Y:S01]  /*e150*/  FFMA.FTZ R42, R50, R52, -R55 ;  /* 0x00000034322a7223 */ /* 0x000fe20000010837 */
[----:B------:R-:W-:Y:S01]  /*e160*/  HADD2.F32 R50, -RZ, R51.H0_H0 ;  /* 0x20000033ff327230 */ /* 0x000fe20000004100 */
[----:B------:R-:W-:Y:S01]  /*e170*/  F2FP.F16.E4M3.UNPACK_B R58, R13.H1 ;  /* 0x0000000dff3a723e */ /* 0x000fe200030006ff */
[----:B------:R-:W-:Y:S02]  /*e180*/  HADD2.F32 R55, -RZ, R54.H0_H0 ;  /* 0x20000036ff377230 */ /* 0x000fe40000004100 */
[----:B------:R-:W-:Y:S02]  /*e190*/  HADD2.F32 R36, -RZ, R49.H0_H0 ;  /* 0x20000031ff247230 */ /* 0x000fe40000004100 */
[----:B------:R-:W-:-:S02]  /*e1a0*/  HADD2.F32 R53, -RZ, R14.H0_H0 ;  /* 0x2000000eff357230 */ /* 0x000fc40000004100 */
[-C--:B------:R-:W-:Y:S01]  /*e1b0*/  FMUL.FTZ R57, R50, R55.reuse ;  /* 0x0000003732397220 */ /* 0x080fe20000410000 */
[----:B------:R-:W-:Y:S02]  /*e1c0*/  HADD2.F32 R49, -RZ, R49.H1_H1 ;  /* 0x30000031ff317230 */ /* 0x000fe40000004100 */
[C---:B------:R-:W-:Y:S01]  /*e1d0*/  FMUL.FTZ R55, R36.reuse, R55 ;  /* 0x0000003724377220 */ /* 0x040fe20000410000 */
[----:B------:R-:W-:Y:S02]  /*e1e0*/  HADD2.F32 R52, -RZ, R54.H1_H1 ;  /* 0x30000036ff347230 */ /* 0x000fe40000004100 */
[----:B------:R-:W-:Y:S02]  /*e1f0*/  HADD2.F32 R54, -RZ, R14.H1_H1 ;  /* 0x3000000eff367230 */ /* 0x000fe40000004100 */
[-C--:B------:R-:W-:Y:S01]  /*e200*/  FFMA.FTZ R14, R36, R53.reuse, -R57 ;  /* 0x00000035240e7223 */ /* 0x080fe20000010839 */
[----:B------:R-:W-:Y:S02]  /*e210*/  HADD2.F32 R51, -RZ, R51.H1_H1 ;  /* 0x30000033ff337230 */ /* 0x000fe40000004100 */
[----:B------:R-:W-:Y:S01]  /*e220*/  FFMA.FTZ R36, R50, R53, R55 ;  /* 0x0000003532247223 */ /* 0x000fe20000010037 */
[----:B------:R-:W-:Y:S01]  /*e230*/  FMUL.FTZ R50, R49, R52 ;  /* 0x0000003431327220 */ /* 0x000fe20000410000 */
[----:B------:R-:W-:Y:S01]  /*e240*/  F2FP.F16.E4M3.UNPACK_B R57, R13 ;  /* 0x0000000dff39723e */ /* 0x000fe200020006ff */
[----:B------:R-:W-:-:S02]  /*e250*/  HADD2.F32 R59, -RZ, R58.H0_H0 ;  /* 0x2000003aff3b7230 */ /* 0x000fc40000004100 */
[C---:B------:R-:W-:Y:S01]  /*e260*/  FMUL.FTZ R56, R51.reuse, R52 ;  /* 0x0000003433387220 */ /* 0x040fe20000410000 */
[-C--:B------:R-:W-:Y:S01]  /*e270*/  FFMA.FTZ R63, R51, R54.reuse, R50 ;  /* 0x00000036333f7223 */ /* 0x080fe20000010032 */
[----:B------:R-:W-:Y:S01]  /*e280*/  F2FP.F16.E4M3.UNPACK_B R51, R39.H1 ;  /* 0x00000027ff33723e */ /* 0x000fe200030006ff */
[----:B------:R-:W-:Y:S02]  /*e290*/  HADD2.F32 R58, -RZ, R58.H1_H1 ;  /* 0x3000003aff3a7230 */ /* 0x000fe40000004100 */
[----:B------:R-:W-:Y:S01]  /*e2a0*/  FFMA.FTZ R61, R49, R54, -R56 ;  /* 0x00000036313d7223 */ /* 0x000fe20000010838 */
[-C--:B------:R-:W-:Y:S01]  /*e2b0*/  F2FP.F16.E4M3.UNPACK_B R49, R15.reuse ;  /* 0x0000000fff31723e */ /* 0x080fe200020006ff */
[--C-:B------:R-:W-:Y:S01]  /*e2c0*/  HADD2.F32 R60, -RZ, R57.reuse.H0_H0 ;  /* 0x20000039ff3c7230 */ /* 0x100fe20000004100 */
[----:B------:R-:W-:Y:S01]  /*e2d0*/  F2FP.F16.E4M3.UNPACK_B R15, R15.H1 ;  /* 0x0000000fff0f723e */ /* 0x000fe200030006ff */
[----:B------:R-:W-:Y:S01]  /*e2e0*/  HADD2.F32 R57, -RZ, R57.H1_H1 ;  /* 0x30000039ff397230 */ /* 0x000fe20000004100 */
[----:B------:R-:W-:-:S02]  /*e2f0*/  F2FP.F16.E4M3.UNPACK_B R13, R12 ;  /* 0x0000000cff0d723e */ /* 0x000fc400020006ff */
[----:B------:R-:W-:Y:S01]  /*e300*/  F2FP.F16.E4M3.UNPACK_B R54, R12.H1 ;  /* 0x0000000cff36723e */ /* 0x000fe200030006ff */
[----:B------:R-:W-:Y:S01]  /*e310*/  HADD2.F32 R12, -RZ, R51.H0_H0 ;  /* 0x20000033ff0c7230 */ /* 0x000fe20000004100 */
[----:B------:R-:W-:Y:S01]  /*e320*/  F2FP.F16.E4M3.UNPACK_B R52, R39 ;  /* 0x00000027ff34723e */ /* 0x000fe200020006ff */
        /* <DEDUP_REMOVED lines=8> */
[--C-:B------:R-:W-:Y:S02]  /*e3b0*/  HADD2.F32 R53, -RZ, R52.reuse.H0_H0 ;  /* 0x20000034ff357230 */ /* 0x100fe40000004100 */
[-C--:B------:R-:W-:Y:S01]  /*e3c0*/  FMUL.FTZ R50, R51, R58.reuse ;  /* 0x0000003a33327220 */ /* 0x080fe20000410000 */
[--C-:B------:R-:W-:Y:S02]  /*e3d0*/  HADD2.F32 R39, -RZ, R49.reuse.H0_H0 ;  /* 0x20000031ff277230 */ /* 0x100fe40000004100 */
[----:B------:R-:W-:Y:S01]  /*e3e0*/  FMUL.FTZ R58, R15, R58 ;  /* 0x0000003a0f3a7220 */ /* 0x000fe20000410000 */
[----:B------:R-:W-:Y:S02]  /*e3f0*/  HADD2.F32 R52, -RZ, R52.H1_H1 ;  /* 0x30000034ff347230 */ /* 0x000fe40000004100 */
[----:B------:R-:W-:Y:S01]  /*e400*/  FFMA.FTZ R59, R12, R55, R59 ;  /* 0x000000370c3b7223 */ /* 0x000fe2000001003b */
[----:B------:R-:W-:-:S02]  /*e410*/  HADD2.F32 R49, -RZ, R49.H1_H1 ;  /* 0x30000031ff317230 */ /* 0x000fc40000004100 */
[-C--:B------:R-:W-:Y:S01]  /*e420*/  FMUL.FTZ R62, R53, R60.reuse ;  /* 0x0000003c353e7220 */ /* 0x080fe20000410000 */
[----:B------:R-:W-:Y:S02]  /*e430*/  HADD2.F32 R54, -RZ, R54.H1_H1 ;  /* 0x30000036ff367230 */ /* 0x000fe40000004100 */
[CC--:B------:R-:W-:Y:S01]  /*e440*/  FMUL.FTZ R12, R52.reuse, R57.reuse ;  /* 0x00000039340c7220 */ /* 0x0c0fe20000410000 */
[--C-:B------:R-:W-:Y:S02]  /*e450*/  HADD2.F32 R56, -RZ, R13.reuse.H0_H0 ;  /* 0x2000000dff387230 */ /* 0x100fe40000004100 */
[----:B------:R-:W-:Y:S01]  /*e460*/  FMUL.FTZ R60, R39, R60 ;  /* 0x0000003c273c7220 */ /* 0x000fe20000410000 */
[----:B------:R-:W-:Y:S02]  /*e470*/  HADD2.F32 R13, -RZ, R13.H1_H1 ;  /* 0x3000000dff0d7230 */ /* 0x000fe40000004100 */
[----:B------:R-:W-:Y:S01]  /*e480*/  FMUL.FTZ R57, R49, R57 ;  /* 0x0000003931397220 */ /* 0x000fe20000410000 */
[-C--:B------:R-:W-:Y:S01]  /*e490*/  FFMA.FTZ R50, R15, R54.reuse, -R50 ;  /* 0x000000360f327223 */ /* 0x080fe20000010832 */
[----:B------:R-:W-:Y:S01]  /*e4a0*/  FFMA.FTZ R58, R51, R54, R58 ;  /* 0x00000036333a7223 */ /* 0x000fe2000001003a */
[-C--:B------:R-:W-:Y:S01]  /*e4b0*/  FFMA.FTZ R62, R39, R56.reuse, -R62 ;  /* 0x00000038273e7223 */ /* 0x080fe2000001083e */
[----:B------:R-:W-:Y:S01]  /*e4c0*/  FFMA.FTZ R60, R53, R56, R60 ;  /* 0x00000038353c7223 */ /* 0x000fe2000001003c */
[-C--:B------:R-:W-:Y:S01]  /*e4d0*/  FFMA.FTZ R49, R49, R13.reuse, -R12 ;  /* 0x0000000d31317223 */ /* 0x080fe2000001080c */
[----:B------:R-:W-:Y:S01]  /*e4e0*/  FFMA.FTZ R57, R52, R13, R57 ;  /* 0x0000000d34397223 */ /* 0x000fe20000010039 */
[----:B------:R-:W-:Y:S01]  /*e4f0*/  F2FP.SATFINITE.E4M3.F32.PACK_AB_MERGE_C R36, R63, R36, RZ ;  /* 0x000000243f24723e */ /* 0x000fe200048070ff */
[----:B------:R-:W-:Y:S01]  /*e500*/  IMAD.MOV.U32 R12, RZ, RZ, R46 ;  /* 0x000000ffff0c7224 */ /* 0x000fe200078e002e */
[----:B------:R-:W-:-:S02]  /*e510*/  F2FP.SATFINITE.E4M3.F32.PACK_AB_MERGE_C R50, R50, R69, RZ ;  /* 0x000000453232723e */ /* 0x000fc400048070ff */
[----:B------:R-:W-:Y:S02]  /*e520*/  F2FP.SATFINITE.E4M3.F32.PACK_AB_MERGE_C R58, R58, R59, RZ ;  /* 0x0000003b3a3a723e */ /* 0x000fe400048070ff */
[----:B------:R-:W-:Y:S02]  /*e530*/  F2FP.SATFINITE.E4M3.F32.PACK_AB_MERGE_C R13, R42, R47, R14 ;  /* 0x0000002f2a0d723e */ /* 0x000fe4000480700e */
[----:B------:R-:W-:Y:S01]  /*e540*/  F2FP.SATFINITE.E4M3.F32.PACK_AB_MERGE_C R37, R37, R48, R36 ;  /* 0x000000302525723e */ /* 0x000fe20004807024 */
[----:B------:R-:W-:Y:S01]  /*e550*/  IMAD.MOV.U32 R36, RZ, RZ, R45 ;  /* 0x000000ffff247224 */ /* 0x000fe200078e002d */
[----:B------:R-:W-:Y:S02]  /*e560*/  F2FP.SATFINITE.E4M3.F32.PACK_AB_MERGE_C R15, R49, R62, R50 ;  /* 0x0000003e310f723e */ /* 0x000fe40004807032 */
[----:B------:R-:W-:Y:S02]  /*e570*/  F2FP.SATFINITE.E4M3.F32.PACK_AB_MERGE_C R39, R57, R60, R58 ;  /* 0x0000003c3927723e */ /* 0x000fe4000480703a */
[----:B------:R-:W-:-:S07]  /*e580*/  MOV R14, R43 ;  /* 0x0000002b000e7202 */ /* 0x000fce0000000f00 */
.L_x_521:
[----:B------:R-:W-:Y:S05]  /*e590*/  BSYNC B2 ;  /* 0x0000000000027941 */ /* 0x000fea0003800000 */
.L_x_520:
[----:B------:R-:W-:Y:S01]  /*e5a0*/  ISETP.GE.AND P2, PT, R11, R128, PT ;  /* 0x000000800b00720c */ /* 0x000fe20003f46270 */
[----:B0-----:R0:W-:-:S12]  /*e5b0*/  ST.E.128 desc[UR50][R40.64], R12 ;  /* 0x0000000c28007985 */ /* 0x0011d8000c101d32 */
[----:B------:R-:W-:-:S04]  /*e5c0*/  @!P2 IADD3 R42, P4, R11, R44, RZ ;  /* 0x0000002c0b2aa210 */ /* 0x000fc80007f9e0ff */
[----:B------:R-:W-:-:S05]  /*e5d0*/  @!P2 LEA.HI.X.SX32 R43, R11, R120, 0x1, P4 ;  /* 0x000000780b2ba211 */ /* 0x000fca00020f0eff */
[----:B-1----:R0:W-:Y:S04]  /*e5e0*/  @!P2 ST.E.128 desc[UR50][R42.64], R36 ;  /* 0x000000242a00a985 */ /* 0x0021e8000c101d32 */
.L_x_519:
[----:B------:R-:W-:Y:S05]  /*e5f0*/  BSYNC B1 ;  /* 0x0000000000017941 */ /* 0x000fea0003800000 */
.L_x_518:
[----:B------:R-:W-:-:S13]  /*e600*/  ISETP.NE.AND P2, PT, R30, RZ, PT ;  /* 0x000000ff1e00720c */ /* 0x000fda0003f45270 */
[----:B------:R-:W-:Y:S05]  /*e610*/  @!P2 BRA `(.L_x_470) ;  /* 0x000000140090a947 */ /* 0x000fea0003800000 */
[----:B----4-:R-:W4:Y:S01]  /*e620*/  LDL R11, [R1] ;  /* 0x00000000010b7983 */ /* 0x010f220000100800 */
[----:B0-----:R-:W-:Y:S01]  /*e630*/  IADD3 R40, P2, R27, R44, RZ ;  /* 0x0000002c1b287210 */ /* 0x001fe20007f5e0ff */
[----:B------:R-:W-:Y:S04]  /*e640*/  BSSY B1, `(.L_x_522) ;  /* 0x00000eb000017945 */ /* 0x000fe80003800000 */
[----:B-1----:R-:W-:Y:S01]  /*e650*/  IMAD.X R41, R120, 0x1, R110, P2 ;  /* 0x0000000178297824 */ /* 0x002fe200010e066e */
[----:B------:R-:W-:Y:S02]  /*e660*/  ISETP.GE.AND P2, PT, R4, R117, PT ;  /* 0x000000750400720c */ /* 0x000fe40003f46270 */
[----:B----4-:R-:W-:-:S04]  /*e670*/  LOP3.LUT P4, RZ, R11, 0x1, RZ, 0xc0, !PT ;  /* 0x000000010bff7812 */ /* 0x010fc8000788c0ff */
[----:B------:R-:W-:-:S04]  /*e680*/  SEL R142, R118, R142, !P4 ;  /* 0x0000008e768e7207 */ /* 0x000fc80006000000 */
        /* <DEDUP_REMOVED lines=18> */
[--C-:B------:R-:W-:Y:S01]  /*e7b0*/  SHF.R.U32.HI R43, RZ, 0x8, R81.reuse ;  /* 0x00000008ff2b7819 */ /* 0x100fe20000011651 */
[----:B0-----:R-:W-:Y:S01]  /*e7c0*/  IMAD.MOV.U32 R47, RZ, RZ, R12 ;  /* 0x000000ffff2f7224 */ /* 0x001fe200078e000c */
[----:B------:R-:W-:Y:S01]  /*e7d0*/  SHF.R.U32.HI R56, RZ, 0x10, R81 ;  /* 0x00000010ff387819 */ /* 0x000fe20000011651 */
[----:B------:R-:W-:Y:S01]  /*e7e0*/  IMAD.MOV.U32 R42, RZ, RZ, R13 ;  /* 0x000000ffff2a7224 */ /* 0x000fe200078e000d */
[----:B------:R-:W-:Y:S01]  /*e7f0*/  SHF.R.U32.HI R53, RZ, 0x8, R67 ;  /* 0x00000008ff357819 */ /* 0x000fe20000011643 */
[----:B------:R-:W-:Y:S01]  /*e800*/  IMAD.SHL.U32 R12, R43, 0x100, RZ ;  /* 0x000001002b0c7824 */ /* 0x000fe200078e00ff */
[----:B------:R-:W-:Y:S01]  /*e810*/  LOP3.LUT R45, R81, 0xff0000ff, RZ, 0xc0, !PT ;  /* 0xff0000ff512d7812 */ /* 0x000fe200078ec0ff */
[----:B------:R-:W-:Y:S01]  /*e820*/  IMAD.U32 R13, R56, 0x10000, RZ ;  /* 0x00010000380d7824 */ /* 0x000fe200078e00ff */
[----:B------:R-:W-:Y:S01]  /*e830*/  SHF.R.U32.HI R54, RZ, 0x8, R83 ;  /* 0x00000008ff367819 */ /* 0x000fe20000011653 */
[----:B------:R-:W-:Y:S01]  /*e840*/  IMAD.SHL.U32 R53, R53, 0x100, RZ ;  /* 0x0000010035357824 */ /* 0x000fe200078e00ff */
[----:B------:R-:W-:Y:S01]  /*e850*/  SHF.R.U32.HI R51, RZ, 0x8, R65 ;  /* 0x00000008ff337819 */ /* 0x000fe20000011641 */
[----:B------:R-:W-:Y:S01]  /*e860*/  IMAD.MOV.U32 R43, RZ, RZ, R14 ;  /* 0x000000ffff2b7224 */ /* 0x000fe200078e000e */
[----:B------:R-:W-:-:S02]  /*e870*/  SHF.R.U32.HI R52, RZ, 0x10, R83 ;  /* 0x00000010ff347819 */ /* 0x000fc40000011653 */
[----:B------:R-:W-:Y:S01]  /*e880*/  LOP3.LUT R12, R45, 0xff00, R12, 0xf8, !PT ;  /* 0x0000ff002d0c7812 */ /* 0x000fe200078ef80c */
[----:B------:R-:W-:Y:S01]  /*e890*/  IMAD.SHL.U32 R45, R54, 0x100, RZ ;  /* 0x00000100362d7824 */ /* 0x000fe200078e00ff */
[----:B------:R-:W-:Y:S02]  /*e8a0*/  LOP3.LUT R48, R65, 0xff0000ff, RZ, 0xc0, !PT ;  /* 0xff0000ff41307812 */ /* 0x000fe400078ec0ff */
[----:B------:R-:W-:Y:S02]  /*e8b0*/  LOP3.LUT R50, R67, 0xff0000ff, RZ, 0xc0, !PT ;  /* 0xff0000ff43327812 */ /* 0x000fe400078ec0ff */
[----:B------:R-:W-:Y:S02]  /*e8c0*/  SHF.L.U32 R51, R51, 0x8, RZ ;  /* 0x0000000833337819 */ /* 0x000fe400000006ff */
[----:B------:R-:W-:Y:S02]  /*e8d0*/  LOP3.LUT R46, R83, 0xff0000ff, RZ, 0xc0, !PT ;  /* 0xff0000ff532e7812 */ /* 0x000fe400078ec0ff */
[----:B-1----:R-:W-:-:S02]  /*e8e0*/  MOV R49, R36 ;  /* 0x0000002400317202 */ /* 0x002fc40000000f00 */
[----:B------:R-:W-:Y:S01]  /*e8f0*/  LOP3.LUT R14, R12, 0xff0000, R13, 0xf8, !PT ;  /* 0x00ff00000c0e7812 */ /* 0x000fe200078ef80d */
[----:B------:R-:W-:Y:S01]  /*e900*/  IMAD.U32 R12, R52, 0x10000, RZ ;  /* 0x00010000340c7824 */ /* 0x000fe200078e00ff */
[----:B------:R-:W-:Y:S02]  /*e910*/  LOP3.LUT R36, R48, 0xff00, R51, 0xf8, !PT ;  /* 0x0000ff0030247812 */ /* 0x000fe400078ef833 */
[----:B------:R-:W-:Y:S02]  /*e920*/  LOP3.LUT R54, R50, 0xff00, R53, 0xf8, !PT ;  /* 0x0000ff0032367812 */ /* 0x000fe400078ef835 */
[----:B------:R-:W-:Y:S02]  /*e930*/  LOP3.LUT R45, R46, 0xff00, R45, 0xf8, !PT ;  /* 0x0000ff002e2d7812 */ /* 0x000fe400078ef82d */
[----:B------:R-:W-:Y:S02]  /*e940*/  F2FP.F16.E4M3.UNPACK_B R53, R141.H1 ;  /* 0x0000008dff35723e */ /* 0x000fe400030006ff */
[----:B------:R-:W-:-:S02]  /*e950*/  F2FP.F16.E4M3.UNPACK_B R50, R49.H1 ;  /* 0x00000031ff32723e */ /* 0x000fc400030006ff */
[----:B------:R-:W-:Y:S01]  /*e960*/  F2FP.F16.E4M3.UNPACK_B R48, R47.H1 ;  /* 0x0000002fff30723e */ /* 0x000fe200030006ff */
[----:B------:R-:W-:Y:S01]  /*e970*/  HADD2.F32 R13, -RZ, R53.H0_H0 ;  /* 0x20000035ff0d7230 */ /* 0x000fe20000004100 */
[----:B------:R-:W-:Y:S01]  /*e980*/  LOP3.LUT R12, R45, 0xff0000, R12, 0xf8, !PT ;  /* 0x00ff00002d0c7812 */ /* 0x000fe200078ef80c */
[----:B------:R-:W-:Y:S01]  /*e990*/  HADD2.F32 R46, -RZ, R50.H0_H0 ;  /* 0x20000032ff2e7230 */ /* 0x000fe20000004100 */
[----:B------:R-:W-:Y:S01]  /*e9a0*/  F2FP.F16.E4M3.UNPACK_B R51, R139.H1 ;  /* 0x0000008bff33723e */ /* 0x000fe200030006ff */
[--C-:B------:R-:W-:Y:S01]  /*e9b0*/  HADD2.F32 R45, -RZ, R48.reuse.H0_H0 ;  /* 0x20000030ff2d7230 */ /* 0x100fe20000004100 */
[----:B------:R-:W-:Y:S01]  /*e9c0*/  SHF.R.U32.HI R57, RZ, 0x10, R67 ;  /* 0x00000010ff397819 */ /* 0x000fe20000011643 */
[----:B------:R-:W-:Y:S02]  /*e9d0*/  HADD2.F32 R48, -RZ, R48.H1_H1 ;  /* 0x30000030ff307230 */ /* 0x000fe40000004100 */
[----:B------:R-:W-:Y:S01]  /*e9e0*/  FMUL.FTZ R56, R46, R13 ;  /* 0x0000000d2e387220 */ /* 0x000fe20000410000 */
[----:B------:R-:W-:-:S02]  /*e9f0*/  HADD2.F32 R52, -RZ, R51.H0_H0 ;  /* 0x20000033ff347230 */ /* 0x000fc40000004100 */
[----:B------:R-:W-:Y:S01]  /*ea00*/  FMUL.FTZ R59, R45, R13 ;  /* 0x0000000d2d3b7220 */ /* 0x000fe20000410000 */
[----:B------:R-:W-:Y:S01]  /*ea10*/  IMAD.U32 R57, R57, 0x10000, RZ ;  /* 0x0001000039397824 */ /* 0x000fe200078e00ff */
[----:B------:R-:W-:Y:S01]  /*ea20*/  SHF.R.U32.HI R55, RZ, 0x10, R65 ;  /* 0x00000010ff377819 */ /* 0x000fe20000011641 */
[-C--:B------:R-:W-:Y:S01]  /*ea30*/  FFMA.FTZ R45, R45, R52.reuse, -R56 ;  /* 0x000000342d2d7223 */ /* 0x080fe20000010838 */
[----:B------:R-:W-:Y:S01]  /*ea40*/  FFMA.FTZ R46, R46, R52, R59 ;  /* 0x000000342e2e7223 */ /* 0x000fe2000001003b */
[----:B------:R-:W-:Y:S01]  /*ea50*/  HADD2.F32 R52, -RZ, R53.H1_H1 ;  /* 0x30000035ff347230 */ /* 0x000fe20000004100 */
[----:B------:R-:W-:Y:S01]  /*ea60*/  LOP3.LUT R13, R54, 0xff0000, R57, 0xf8, !PT ;  /* 0x00ff0000360d7812 */ /* 0x000fe200078ef839 */
[----:B------:R-:W-:Y:S01]  /*ea70*/  HADD2.F32 R53, -RZ, R50.H1_H1 ;  /* 0x30000032ff357230 */ /* 0x000fe20000004100 */
[----:B------:R-:W-:Y:S01]  /*ea80*/  SHF.L.U32 R55, R55, 0x10, RZ ;  /* 0x0000001037377819 */ /* 0x000fe200000006ff */
[----:B------:R-:W-:Y:S01]  /*ea90*/  HADD2.F32 R54, -RZ, R51.H1_H1 ;  /* 0x30000033ff367230 */ /* 0x000fe20000004100 */
[----:B------:R-:W-:Y:S01]  /*eaa0*/  F2FP.F16.E4M3.UNPACK_B R141, R141 ;  /* 0x0000008dff8d723e */ /* 0x000fe200020006ff */
[----:B------:R-:W-:Y:S01]  /*eab0*/  FMUL.FTZ R56, R48, R52 ;  /* 0x0000003430387220 */ /* 0x000fe20000410000 */
[----:B------:R-:W-:-:S02]  /*eac0*/  F2FP.F16.E4M3.UNPACK_B R50, R49 ;  /* 0x00000031ff32723e */ /* 0x000fc400020006ff */
[----:B------:R-:W-:Y:S01]  /*ead0*/  F2FP.F16.E4M3.UNPACK_B R51, R47 ;  /* 0x0000002fff33723e */ /* 0x000fe200020006ff */
[C---:B------:R-:W-:Y:S01]  /*eae0*/  FMUL.FTZ R47, R53.reuse, R52 ;  /* 0x00000034352f7220 */ /* 0x040fe20000410000 */
[----:B------:R-:W-:Y:S01]  /*eaf0*/  LOP3.LUT R36, R36, 0xff0000, R55, 0xf8, !PT ;  /* 0x00ff000024247812 */ /* 0x000fe200078ef837 */
[----:B------:R-:W-:Y:S01]  /*eb00*/  HADD2.F32 R55, -RZ, R141.H0_H0 ;  /* 0x2000008dff377230 */ /* 0x000fe20000004100 */
[----:B------:R-:W-:Y:S01]  /*eb10*/  F2FP.F16.E4M3.UNPACK_B R139, R139 ;  /* 0x0000008bff8b723e */ /* 0x000fe200020006ff */
[----:B------:R-:W-:Y:S02]  /*eb20*/  HADD2.F32 R52, -RZ, R50.H0_H0 ;  /* 0x20000032ff347230 */ /* 0x000fe40000004100 */
[-C--:B------:R-:W-:Y:S01]  /*eb30*/  FFMA.FTZ R48, R48, R54.reuse, -R47 ;  /* 0x0000003630307223 */ /* 0x080fe2000001082f */
[----:B------:R-:W-:Y:S02]  /*eb40*/  HADD2.F32 R49, -RZ, R51.H0_H0 ;  /* 0x20000033ff317230 */ /* 0x000fe40000004100 */
[----:B------:R-:W-:Y:S01]  /*eb50*/  FFMA.FTZ R47, R53, R54, R56 ;  /* 0x00000036352f7223 */ /* 0x000fe20000010038 */
        /* <DEDUP_REMOVED lines=10> */
[----:B------:R-:W-:Y:S01]  /*ec00*/  F2FP.F16.E4M3.UNPACK_B R57, R140.H1 ;  /* 0x0000008cff39723e */ /* 0x000fe200030006ff */
[C---:B------:R-:W-:Y:S01]  /*ec10*/  FMUL.FTZ R62, R51.reuse, R56 ;  /* 0x00000038333e7220 */ /* 0x040fe20000410000 */
[----:B------:R-:W-:Y:S01]  /*ec20*/  F2FP.F16.E4M3.UNPACK_B R54, R38.H1 ;  /* 0x00000026ff36723e */ /* 0x000fe200030006ff */
[-C--:B------:R-:W-:Y:S01]  /*ec30*/  FFMA.FTZ R60, R51, R52.reuse, -R58 ;  /* 0x00000034333c7223 */ /* 0x080fe2000001083a */
[----:B------:R-:W-:Y:S01]  /*ec40*/  F2FP.F16.E4M3.UNPACK_B R51, R43.H1 ;  /* 0x0000002bff33723e */ /* 0x000fe200030006ff */
[----:B------:R-:W-:Y:S01]  /*ec50*/  HADD2.F32 R58, -RZ, R57.H0_H0 ;  /* 0x20000039ff3a7230 */ /* 0x000fe20000004100 */
[----:B------:R-:W-:Y:S01]  /*ec60*/  F2FP.F16.E4M3.UNPACK_B R56, R129.H1 ;  /* 0x00000081ff38723e */ /* 0x000fe200030006ff */
[----:B------:R-:W-:Y:S02]  /*ec70*/  HADD2.F32 R55, -RZ, R54.H0_H0 ;  /* 0x20000036ff377230 */ /* 0x000fe40000004100 */
[----:B------:R-:W-:Y:S01]  /*ec80*/  FFMA.FTZ R59, R53, R52, R62 ;  /* 0x00000034353b7223 */ /* 0x000fe2000001003e */
[----:B------:R-:W-:Y:S01]  /*ec90*/  HADD2.F32 R52, -RZ, R51.H0_H0 ;  /* 0x20000033ff347230 */ /* 0x000fe20000004100 */
[----:B------:R-:W-:Y:S01]  /*eca0*/  F2FP.F16.E4M3.UNPACK_B R140, R140 ;  /* 0x0000008cff8c723e */ /* 0x000fe200020006ff */
[----:B------:R-:W-:-:S02]  /*ecb0*/  HADD2.F32 R53, -RZ, R56.H0_H0 ;  /* 0x20000038ff357230 */ /* 0x000fc40000004100 */
[CC--:B------:R-:W-:Y:S01]  /*ecc0*/  FMUL.FTZ R61, R55.reuse, R58.reuse ;  /* 0x0000003a373d7220 */ /* 0x0c0fe20000410000 */
[----:B------:R-:W-:Y:S02]  /*ecd0*/  HADD2.F32 R57, -RZ, R57.H1_H1 ;  /* 0x30000039ff397230 */ /* 0x000fe40000004100 */
[C---:B------:R-:W-:Y:S01]  /*ece0*/  FMUL.FTZ R62, R52.reuse, R58 ;  /* 0x0000003a343e7220 */ /* 0x040fe20000410000 */
[----:B------:R-:W-:Y:S02]  /*ecf0*/  HADD2.F32 R54, -RZ, R54.H1_H1 ;  /* 0x30000036ff367230 */ /* 0x000fe40000004100 */
[----:B------:R-:W-:Y:S01]  /*ed00*/  FFMA.FTZ R58, R52, R53, -R61 ;  /* 0x00000035343a7223 */ /* 0x000fe2000001083d */
[----:B------:R-:W-:Y:S01]  /*ed10*/  HADD2.F32 R51, -RZ, R51.H1_H1 ;  /* 0x30000033ff337230 */ /* 0x000fe20000004100 */
[----:B------:R-:W-:Y:S01]  /*ed20*/  F2FP.F16.E4M3.UNPACK_B R43, R43 ;  /* 0x0000002bff2b723e */ /* 0x000fe200020006ff */
[----:B------:R-:W-:Y:S02]  /*ed30*/  HADD2.F32 R56, -RZ, R56.H1_H1 ;  /* 0x30000038ff387230 */ /* 0x000fe40000004100 */
[----:B------:R-:W-:Y:S01]  /*ed40*/  FMUL.FTZ R52, R54, R57 ;  /* 0x0000003936347220 */ /* 0x000fe20000410000 */
[----:B------:R-:W-:Y:S01]  /*ed50*/  FFMA.FTZ R62, R55, R53, R62 ;  /* 0x00000035373e7223 */ /* 0x000fe2000001003e */
[----:B------:R-:W-:Y:S01]  /*ed60*/  FMUL.FTZ R57, R51, R57 ;  /* 0x0000003933397220 */ /* 0x000fe20000410000 */
[----:B------:R-:W-:-:S02]  /*ed70*/  HADD2.F32 R55, -RZ, R140.H0_H0 ;  /* 0x2000008cff377230 */ /* 0x000fc40000004100 */
[----:B------:R-:W-:Y:S01]  /*ed80*/  FFMA.FTZ R63, R51, R56, -R52 ;  /* 0x00000038333f7223 */ /* 0x000fe20000010834 */
[----:B------:R-:W-:Y:S01]  /*ed90*/  F2FP.F16.E4M3.UNPACK_B R51, R38 ;  /* 0x00000026ff33723e */ /* 0x000fe200020006ff */
[----:B------:R-:W-:Y:S01]  /*eda0*/  HADD2.F32 R140, -RZ, R140.H1_H1 ;  /* 0x3000008cff8c7230 */ /* 0x000fe20000004100 */
[----:B------:R-:W-:Y:S01]  /*edb0*/  F2FP.F16.E4M3.UNPACK_B R129, R129 ;  /* 0x00000081ff81723e */ /* 0x000fe200020006ff */
[----:B------:R-:W-:Y:S02]  /*edc0*/  HADD2.F32 R38, -RZ, R43.H0_H0 ;  /* 0x2000002bff267230 */ /* 0x000fe40000004100 */
[----:B------:R-:W-:Y:S01]  /*edd0*/  FFMA.FTZ R65, R54, R56, R57 ;  /* 0x0000003836417223 */ /* 0x000fe20000010039 */
[--C-:B------:R-:W-:Y:S01]  /*ede0*/  HADD2.F32 R52, -RZ, R51.reuse.H0_H0 ;  /* 0x20000033ff347230 */ /* 0x100fe20000004100 */
[----:B------:R-:W-:Y:S01]  /*edf0*/  F2FP.SATFINITE.E4M3.F32.PACK_AB_MERGE_C R45, R48, R45, RZ ;  /* 0x0000002d302d723e */ /* 0x000fe200048070ff */
[----:B------:R-:W-:Y:S01]  /*ee00*/  HADD2.F32 R51, -RZ, R51.H1_H1 ;  /* 0x30000033ff337230 */ /* 0x000fe20000004100 */
[----:B------:R-:W-:Y:S01]  /*ee10*/  F2FP.SATFINITE.E4M3.F32.PACK_AB_MERGE_C R47, R47, R46, RZ ;  /* 0x0000002e2f2f723e */ /* 0x000fe200048070ff */
[----:B------:R-:W-:-:S02]  /*ee20*/  HADD2.F32 R43, -RZ, R43.H1_H1 ;  /* 0x3000002bff2b7230 */ /* 0x000fc40000004100 */
[-C--:B------:R-:W-:Y:S01]  /*ee30*/  FMUL.FTZ R57, R52, R55.reuse ;  /* 0x0000003734397220 */ /* 0x080fe20000410000 */
[--C-:B------:R-:W-:Y:S02]  /*ee40*/  HADD2.F32 R53, -RZ, R129.reuse.H0_H0 ;  /* 0x20000081ff357230 */ /* 0x100fe40000004100 */
[-C--:B------:R-:W-:Y:S01]  /*ee50*/  FMUL.FTZ R56, R51, R140.reuse ;  /* 0x0000008c33387220 */ /* 0x080fe20000410000 */
[----:B------:R-:W-:Y:S02]  /*ee60*/  HADD2.F32 R54, -RZ, R129.H1_H1 ;  /* 0x30000081ff367230 */ /* 0x000fe40000004100 */
[C---:B------:R-:W-:Y:S01]  /*ee70*/  FMUL.FTZ R55, R38.reuse, R55 ;  /* 0x0000003726377220 */ /* 0x040fe20000410000 */
[----:B------:R-:W-:Y:S01]  /*ee80*/  FMUL.FTZ R140, R43, R140 ;  /* 0x0000008c2b8c7220 */ /* 0x000fe20000410000 */
[-C--:B------:R-:W-:Y:S01]  /*ee90*/  FFMA.FTZ R57, R38, R53.reuse, -R57 ;  /* 0x0000003526397223 */ /* 0x080fe20000010839 */
[----:B------:R-:W-:Y:S01]  /*eea0*/  F2FP.F16.E4M3.UNPACK_B R48, R42 ;  /* 0x0000002aff30723e */ /* 0x000fe200020006ff */
[----:B------:R-:W-:Y:S01]  /*eeb0*/  FFMA.FTZ R38, R52, R53, R55 ;  /* 0x0000003534267223 */ /* 0x000fe20000010037 */
[-C--:B------:R-:W-:Y:S01]  /*eec0*/  FFMA.FTZ R61, R51, R54.reuse, R140 ;  /* 0x00000036333d7223 */ /* 0x080fe2000001008c */
[----:B------:R-:W-:Y:S01]  /*eed0*/  F2FP.F16.E4M3.UNPACK_B R51, R37 ;  /* 0x00000025ff33723e */ /* 0x000fe200020006ff */
[----:B------:R-:W-:Y:S01]  /*eee0*/  FFMA.FTZ R56, R43, R54, -R56 ;  /* 0x000000362b387223 */ /* 0x000fe20000010838 */
[----:B------:R-:W-:-:S02]  /*eef0*/  F2FP.F16.E4M3.UNPACK_B R55, R36 ;  /* 0x00000024ff37723e */ /* 0x000fc400020006ff */
[----:B------:R-:W-:Y:S01]  /*ef00*/  F2FP.SATFINITE.E4M3.F32.PACK_AB_MERGE_C R46, R60, R49, R45 ;  /* 0x000000313c2e723e */ /* 0x000fe2000480702d */
[----:B------:R-:W-:Y:S01]  /*ef10*/  HADD2.F32 R49, -RZ, R51.H0_H0 ;  /* 0x20000033ff317230 */ /* 0x000fe20000004100 */
[----:B------:R-:W-:Y:S01]  /*ef20*/  F2FP.SATFINITE.E4M3.F32.PACK_AB_MERGE_C R45, R59, R50, R47 ;  /* 0x000000323b2d723e */ /* 0x000fe2000480702f */
[----:B------:R-:W-:Y:S01]  /*ef30*/  HADD2.F32 R50, -RZ, R55.H0_H0 ;  /* 0x20000037ff327230 */ /* 0x000fe20000004100 */
[----:B------:R-:W-:Y:S01]  /*ef40*/  F2FP.SATFINITE.E4M3.F32.PACK_AB_MERGE_C R43, R63, R58, RZ ;  /* 0x0000003a3f2b723e */ /* 0x000fe200048070ff */
[--C-:B------:R-:W-:Y:S01]  /*ef50*/  HADD2.F32 R47, -RZ, R48.reuse.H0_H0 ;  /* 0x20000030ff2f7230 */ /* 0x100fe20000004100 */
[----:B------:R-:W-:Y:S01]  /*ef60*/  F2FP.F16.E4M3.UNPACK_B R53, R14 ;  /* 0x0000000eff35723e */ /* 0x000fe200020006ff */
[----:B------:R-:W-:Y:S01]  /*ef70*/  HADD2.F32 R52, -RZ, R51.H1_H1 ;  /* 0x30000033ff347230 */ /* 0x000fe20000004100 */
[----:B------:R-:W-:Y:S01]  /*ef80*/  F2FP.SATFINITE.E4M3.F32.PACK_AB_MERGE_C R43, R56, R57, R43 ;  /* 0x00000039382b723e */ /* 0x000fe2000480702b */
[-C--:B------:R-:W-:Y:S01]  /*ef90*/  FMUL.FTZ R56, R49, R50.reuse ;  /* 0x0000003231387220 */ /* 0x080fe20000410000 */
[----:B------:R-:W-:Y:S01]  /*efa0*/  FMUL.FTZ R58, R47, R50 ;  /* 0x000000322f3a7220 */ /* 0x000fe20000410000 */
[----:B------:R-:W-:Y:S01]  /*efb0*/  HADD2.F32 R54, -RZ, R53.H0_H0 ;  /* 0x20000035ff367230 */ /* 0x000fe20000004100 */
[----:B------:R-:W-:Y:S01]  /*efc0*/  F2FP.F16.E4M3.UNPACK_B R51, R37.H1 ;  /* 0x00000025ff33723e */ /* 0x000fe200030006ff */
[----:B------:R-:W-:Y:S01]  /*efd0*/  HADD2.F32 R55, -RZ, R55.H1_H1 ;  /* 0x30000037ff377230 */ /* 0x000fe20000004100 */
[----:B------:R-:W-:Y:S01]  /*efe0*/  F2FP.F16.E4M3.UNPACK_B R14, R14.H1 ;  /* 0x0000000eff0e723e */ /* 0x000fe200030006ff */
[----:B------:R-:W-:-:S02]  /*eff0*/  HADD2.F32 R50, -RZ, R48.H1_H1 ;  /* 0x30000030ff327230 */ /* 0x000fc40000004100 */
[-C--:B------:R-:W-:Y:S01]  /*f000*/  FFMA.FTZ R47, R47, R54.reuse, -R56 ;  /* 0x000000362f2f7223 */ /* 0x080fe20000010838 */
[----:B------:R-:W-:Y:S01]  /*f010*/  FFMA.FTZ R48, R49, R54, R58 ;  /* 0x0000003631307223 */ /* 0x000fe2000001003a */
[----:B------:R-:W-:Y:S02]  /*f020*/  HADD2.F32 R53, -RZ, R53.H1_H1 ;  /* 0x30000035ff357230 */ /* 0x000fe40000004100 */
[-C--:B------:R-:W-:Y:S01]  /*f030*/  FMUL.FTZ R57, R52, R55.reuse ;  /* 0x0000003734397220 */ /* 0x080fe20000410000 */
[C---:B------:R-:W-:Y:S01]  /*f040*/  FMUL.FTZ R55, R50.reuse, R55 ;  /* 0x0000003732377220 */ /* 0x040fe20000410000 */
[----:B------:R-:W-:Y:S02]  /*f050*/  F2FP.F16.E4M3.UNPACK_B R54, R36.H1 ;  /* 0x00000024ff36723e */ /* 0x000fe400030006ff */
[----:B------:R-:W-:Y:S01]  /*f060*/  F2FP.F16.E4M3.UNPACK_B R49, R42.H1 ;  /* 0x0000002aff31723e */ /* 0x000fe200030006ff */
[-C--:B------:R-:W-:Y:S01]  /*f070*/  FFMA.FTZ R42, R50, R53.reuse, -R57 ;  /* 0x00000035322a7223 */ /* 0x080fe20000010839 */
[----:B------:R-:W-:Y:S01]  /*f080*/  FFMA.FTZ R37, R52, R53, R55 ;  /* 0x0000003534257223 */ /* 0x000fe20000010037 */
[----:B------:R-:W-:Y:S01]  /*f090*/  HADD2.F32 R50, -RZ, R51.H0_H0 ;  /* 0x20000033ff327230 */ /* 0x000fe20000004100 */
[----:B------:R-:W-:Y:S01]  /*f0a0*/  F2FP.SATFINITE.E4M3.F32.PACK_AB_MERGE_C R62, R65, R62, RZ ;  /* 0x0000003e413e723e */ /* 0x000fe200048070ff */
[----:B------:R-:W-:Y:S01]  /*f0b0*/  HADD2.F32 R55, -RZ, R54.H0_H0 ;  /* 0x20000036ff377230 */ /* 0x000fe20000004100 */
[----:B------:R-:W-:Y:S01]  /*f0c0*/  F2FP.F16.E4M3.UNPACK_B R56, R13.H1 ;  /* 0x0000000dff38723e */ /* 0x000fe200030006ff */
[----:B------:R-:W-:Y:S01]  /*f0d0*/  HADD2.F32 R36, -RZ, R49.H0_H0 ;  /* 0x20000031ff247230 */ /* 0x000fe20000004100 */
[----:B------:R-:W-:Y:S01]  /*f0e0*/  F2FP.SATFINITE.E4M3.F32.PACK_AB_MERGE_C R38, R61, R38, R62 ;  /* 0x000000263d26723e */ /* 0x000fe2000480703e */
[----:B------:R-:W-:-:S02]  /*f0f0*/  HADD2.F32 R51, -RZ, R51.H1_H1 ;  /* 0x30000033ff337230 */ /* 0x000fc40000004100 */
[-C--:B------:R-:W-:Y:S01]  /*f100*/  FMUL.FTZ R57, R50, R55.reuse ;  /* 0x0000003732397220 */ /* 0x080fe20000410000 */
[----:B------:R-:W-:Y:S02]  /*f110*/  HADD2.F32 R54, -RZ, R54.H1_H1 ;  /* 0x30000036ff367230 */ /* 0x000fe40000004100 */
[----:B------:R-:W-:Y:S01]  /*f120*/  FMUL.FTZ R55, R36, R55 ;  /* 0x0000003724377220 */ /* 0x000fe20000410000 */
[----:B------:R-:W-:Y:S02]  /*f130*/  HADD2.F32 R49, -RZ, R49.H1_H1 ;  /* 0x30000031ff317230 */ /* 0x000fe40000004100 */
[--C-:B------:R-:W-:Y:S02]  /*f140*/  HADD2.F32 R53, -RZ, R14.reuse.H0_H0 ;  /* 0x2000000eff357230 */ /* 0x100fe40000004100 */
[----:B------:R-:W-:Y:S02]  /*f150*/  HADD2.F32 R52, -RZ, R14.H1_H1 ;  /* 0x3000000eff347230 */ /* 0x000fe40000004100 */
[-C--:B------:R-:W-:Y:S01]  /*f160*/  FMUL.FTZ R14, R51, R54.reuse ;  /* 0x00000036330e7220 */ /* 0x080fe20000410000 */
[C---:B------:R-:W-:Y:S01]  /*f170*/  FMUL.FTZ R54, R49.reuse, R54 ;  /* 0x0000003631367220 */ /* 0x040fe20000410000 */
[----:B------:R-:W-:Y:S01]  /*f180*/  FFMA.FTZ R60, R50, R53, R55 ;  /* 0x00000035323c7223 */ /* 0x000fe20000010037 */
[----:B------:R-:W-:Y:S01]  /*f190*/  F2FP.F16.E4M3.UNPACK_B R55, R13 ;  /* 0x0000000dff37723e */ /* 0x000fe200020006ff */
[-C--:B------:R-:W-:Y:S01]  /*f1a0*/  FFMA.FTZ R62, R49, R52.reuse, -R14 ;  /* 0x00000034313e7223 */ /* 0x080fe2000001080e */
[----:B------:R-:W-:Y:S01]  /*f1b0*/  F2FP.F16.E4M3.UNPACK_B R14, R15 ;  /* 0x0000000fff0e723e */ /* 0x000fe200020006ff */
[----:B------:R-:W-:Y:S01]  /*f1c0*/  FFMA.FTZ R59, R36, R53, -R57 ;  /* 0x00000035243b7223 */ /* 0x000fe20000010839 */
[-C--:B------:R-:W-:Y:S01]  /*f1d0*/  F2FP.F16.E4M3.UNPACK_B R49, R39.reuse ;  /* 0x00000027ff31723e */ /* 0x080fe200020006ff */
[----:B------:R-:W-:Y:S01]  /*f1e0*/  FFMA.FTZ R61, R51, R52, R54 ;  /* 0x00000034333d7223 */ /* 0x000fe20000010036 */
[----:B------:R-:W-:Y:S01]  /*f1f0*/  F2FP.F16.E4M3.UNPACK_B R50, R39.H1 ;  /* 0x00000027ff32723e */ /* 0x000fe200030006ff */
[----:B------:R-:W-:Y:S01]  /*f200*/  HADD2.F32 R36, -RZ, R14.H0_H0 ;  /* 0x2000000eff247230 */ /* 0x000fe20000004100 */
[----:B------:R-:W-:Y:S01]  /*f210*/  F2FP.F16.E4M3.UNPACK_B R15, R15.H1 ;  /* 0x0000000fff0f723e */ /* 0x000fe200030006ff */
[----:B------:R-:W-:Y:S01]  /*f220*/  HADD2.F32 R51, -RZ, R49.H0_H0 ;  /* 0x20000031ff337230 */ /* 0x000fe20000004100 */
[-C--:B------:R-:W-:Y:S01]  /*f230*/  F2FP.F16.E4M3.UNPACK_B R13, R12.reuse ;  /* 0x0000000cff0d723e */ /* 0x080fe200020006ff */
[----:B------:R-:W-:Y:S01]  /*f240*/  HADD2.F32 R57, -RZ, R55.H0_H0 ;  /* 0x20000037ff397230 */ /* 0x000fe20000004100 */
[----:B------:R-:W-:Y:S01]  /*f250*/  F2FP.F16.E4M3.UNPACK_B R52, R12.H1 ;  /* 0x0000000cff34723e */ /* 0x000fe200030006ff */
[----:B------:R-:W-:Y:S01]  /*f260*/  HADD2.F32 R12, -RZ, R50.H0_H0 ;  /* 0x20000032ff0c7230 */ /* 0x000fe20000004100 */
[----:B------:R-:W-:Y:S01]  /*f270*/  F2FP.SATFINITE.E4M3.F32.PACK_AB_MERGE_C R59, R62, R59, RZ ;  /* 0x0000003b3e3b723e */ /* 0x000fe200048070ff */
[----:B------:R-:W-:-:S02]  /*f280*/  HADD2.F32 R58, -RZ, R56.H0_H0 ;  /* 0x20000038ff3a7230 */ /* 0x000fc40000004100 */
[-C--:B------:R-:W-:Y:S01]  /*f290*/  FMUL.FTZ R63, R51, R57.reuse ;  /* 0x00000039333f7220 */ /* 0x080fe20000410000 */
[----:B------:R-:W-:Y:S02]  /*f2a0*/  HADD2.F32 R39, -RZ, R15.H0_H0 ;  /* 0x2000000fff277230 */ /* 0x000fe40000004100 */
[----:B------:R-:W-:Y:S01]  /*f2b0*/  FMUL.FTZ R64, R36, R57 ;  /* 0x0000003924407220 */ /* 0x000fe20000410000 */
        /* <DEDUP_REMOVED lines=18> */
[----:B------:R-:W-:Y:S02]  /*f3e0*/  HADD2.F32 R13, -RZ, R13.H1_H1 ;  /* 0x3000000dff0d7230 */ /* 0x000fe40000004100 */
[----:B------:R-:W-:Y:S01]  /*f3f0*/  FMUL.FTZ R12, R14, R55 ;  /* 0x000000370e0c7220 */ /* 0x000fe20000410000 */
[----:B------:R-:W-:Y:S01]  /*f400*/  F2FP.SATFINITE.E4M3.F32.PACK_AB_MERGE_C R47, R42, R47, R59 ;  /* 0x0000002f2a2f723e */ /* 0x000fe2000480703b */
        /* <DEDUP_REMOVED lines=8> */
[----:B------:R-:W-:Y:S01]  /*f490*/  F2FP.SATFINITE.E4M3.F32.PACK_AB_MERGE_C R15, R14, R63, R15 ;  /* 0x0000003f0e0f723e */ /* 0x000fe2000480700f */
[----:B------:R-:W-:Y:S01]  /*f4a0*/  IMAD.MOV.U32 R14, RZ, RZ, R43 ;  /* 0x000000ffff0e7224 */ /* 0x000fe200078e002b */
[----:B------:R-:W-:Y:S01]  /*f4b0*/  F2FP.SATFINITE.E4M3.F32.PACK_AB_MERGE_C R39, R13, R64, R50 ;  /* 0x000000400d27723e */ /* 0x000fe20004807032 */
[----:B------:R-:W-:Y:S01]  /*f4c0*/  IMAD.MOV.U32 R13, RZ, RZ, R47 ;  /* 0x000000ffff0d7224 */ /* 0x000fe200078e002f */
[----:B------:R-:W-:Y:S02]  /*f4d0*/  F2FP.SATFINITE.E4M3.F32.PACK_AB_MERGE_C R37, R37, R48, R60 ;  /* 0x000000302525723e */ /* 0x000fe4000480703c */
[----:B------:R-:W-:-:S07]  /*f4e0*/  MOV R36, R45 ;  /* 0x0000002d00247202 */ /* 0x000fce0000000f00 */
.L_x_523:
[----:B------:R-:W-:Y:S05]  /*f4f0*/  BSYNC B1 ;  /* 0x0000000000017941 */ /* 0x000fea0003800000 */
.L_x_522:
[----:B0-----:R0:W-:Y:S01]  /*f500*/  ST.E.128 desc[UR50][R40.64], R12 ;  /* 0x0000000c28007985 */ /* 0x0011e2000c101d32 */
[----:B------:R-:W-:-:S13]  /*f510*/  ISETP.GE.AND P2, PT, R11, R128, PT ;  /* 0x000000800b00720c */ /* 0x000fda0003f46270 */
[----:B------:R-:W-:Y:S05]  /*f520*/  @P2 BRA `(.L_x_470) ;  /* 0x0000000400cc2947 */ /* 0x000fea0003800000 */
[----:B0-----:R-:W-:-:S04]  /*f530*/  IADD3 R12, P2, R11, R44, RZ ;  /* 0x0000002c0b0c7210 */ /* 0x001fc80007f5e0ff */
[----:B------:R-:W-:-:S05]  /*f540*/  LEA.HI.X.SX32 R13, R11, R120, 0x1, P2 ;  /* 0x000000780b0d7211 */ /* 0x000fca00010f0eff */
[----:B-1----:R0:W-:Y:S01]  /*f550*/  ST.E.128 desc[UR50][R12.64], R36 ;  /* 0x000000240c007985 */ /* 0x0021e2000c101d32 */
[----:B------:R-:W-:Y:S05]  /*f560*/  BRA `(.L_x_470) ;  /* 0x0000000400bc7947 */ /* 0x000fea0003800000 */
.L_x_435:
[----:B------:R-:W-:-:S06]  /*f570*/  UISETP.NE.AND UP0, UPT, UR48, 0x3, UPT ;  /* 0x000000033000788c */ /* 0x000fcc000bf05270 */
[----:B------:R-:W-:-:S13]  /*f580*/  PLOP3.LUT P1, PT, PT, PT, UP0, 0x80, 0x0 ;  /* 0x000000000000781c */ /* 0x000fda0003f2f008 */
[----:B------:R-:W-:Y:S05]  /*f590*/  @!P1 BRA `(.L_x_524) ;  /* 0x0000000000049947 */ /* 0x000fea0003800000 */
[----:B------:R-:W-:Y:S01]  /*f5a0*/  BPT.TRAP 0x1 ;  /* 0x000000040000795c */ /* 0x000fe20000300000 */
.L_x_524:
[----:B------:R-:W-:Y:S01]  /*f5b0*/  IMAD R91, R19, 0x8, R18 ;  /* 0x00000008135b7824 */ /* 0x000fe200078e0212 */
[----:B------:R-:W-:Y:S01]  /*f5c0*/  SHF.L.U32 R92, R196, 0x1f, RZ ;  /* 0x0000001fc45c7819 */ /* 0x000fe200000006ff */
[----:B------:R-:W-:Y:S01]  /*f5d0*/  BSSY B1, `(.L_x_525) ;  /* 0x0000004000017945 */ /* 0x000fe20003800000 */
[----:B------:R-:W-:Y:S02]  /*f5e0*/  SHF.R.S32.HI R88, RZ, 0x1f, R35 ;  /* 0x0000001fff587819 */ /* 0x000fe40000011423 */
[----:B------:R-:W1:Y:S02]  /*f5f0*/  SYNCS.PHASECHK.TRANS64.TRYWAIT P2, [R91+URZ+0x29890], R92 ;  /* 0x0298905c5b0075a7 */ /* 0x000e64000804017f */
[----:B-1----:R-:W-:Y:S05]  /*f600*/  @!P2 BRA `(.L_x_526) ;  /* 0x000001d80044a947 */ /* 0x002fea0003800000 */
.L_x_794:
[----:B------:R-:W-:Y:S05]  /*f610*/  BSYNC B1 ;  /* 0x0000000000017941 */ /* 0x000fea0003800000 */
.L_x_525:
[----:B------:R-:W-:Y:S01]  /*f620*/  ULDC.64 UR4, c[0x0][0x300] ;  /* 0x0000c00000047ab9 */ /* 0x000fe20000000a00 */
[----:B-----5:R-:W-:Y:S01]  /*f630*/  SHF.R.S32.HI R89, RZ, 0x1f, R34 ;  /* 0x0000001fff597819 */ /* 0x020fe20000011422 */
[----:B------:R-:W-:Y:S01]  /*f640*/  IMAD R14, R88, UR4, RZ ;  /* 0x00000004580e7c24 */ /* 0x000fe2000f8e02ff */
[----:B------:R-:W-:Y:S01]  /*f650*/  ULDC.64 UR6, c[0x0][0x2e8] ;  /* 0x0000ba0000067ab9 */ /* 0x000fe20000000a00 */
[----:B0-----:R-:W-:-:S04]  /*f660*/  IMAD.WIDE.U32 R12, R35, UR4, RZ ;  /* 0x00000004230c7c25 */ /* 0x001fc8000f8e00ff */
[----:B------:R-:W-:Y:S01]  /*f670*/  IMAD R11, R35, UR5, R14 ;  /* 0x00000005230b7c24 */ /* 0x000fe2000f8e020e */
[----:B------:R-:W-:Y:S01]  /*f680*/  ULDC.64 UR4, c[0x0][0x310] ;  /* 0x0000c40000047ab9 */ /* 0x000fe20000000a00 */
[----:B------:R-:W-:Y:S02]  /*f690*/  IMAD R90, R24, -0xa0, R2 ;  /* 0xffffff60185a7824 */ /* 0x000fe400078e0202 */
[----:B------:R-:W-:Y:S02]  /*f6a0*/  IMAD R15, R89, UR4, RZ ;  /* 0x00000004590f7c24 */ /* 0x000fe4000f8e02ff */
[----:B------:R-:W-:Y:S01]  /*f6b0*/  IMAD.IADD R13, R13, 0x1, R11 ;  /* 0x000000010d0d7824 */ /* 0x000fe200078e020b */
[----:B------:R-:W-:Y:S01]  /*f6c0*/  VIMNMX R90, R90, 0xa0, PT ;  /* 0x000000a05a5a7848 */ /* 0x000fe20003fe0100 */
[C---:B------:R-:W-:Y:S02]  /*f6d0*/  IMAD R15, R34.reuse, UR5, R15 ;  /* 0x00000005220f7c24 */ /* 0x040fe4000f8e020f */
[----:B------:R-:W-:Y:S01]  /*f6e0*/  IMAD.WIDE.U32 R12, R34, UR4, R12 ;  /* 0x00000004220c7c25 */ /* 0x000fe2000f8e000c */
[----:B------:R-:W-:-:S03]  /*f6f0*/  ULDC.64 UR4, c[0x0][0x308] ;  /* 0x0000c20000047ab9 */ /* 0x000fc60000000a00 */
[----:B------:R-:W-:Y:S01]  /*f700*/  IMAD.IADD R49, R90, 0x1, -R195 ;  /* 0x000000015a317824 */ /* 0x000fe200078e0ac3 */
[----:B------:R-:W-:-:S03]  /*f710*/  IADD3 R13, R13, R15, RZ ;  /* 0x0000000f0d0d7210 */ /* 0x000fc60007ffe0ff */
[----:B------:R-:W-:Y:S01]  /*f720*/  IMAD.WIDE.U32 R12, R169, UR4, R12 ;  /* 0x00000004a90c7c25 */ /* 0x000fe2000f8e000c */
[----:B------:R-:W-:-:S03]  /*f730*/  UMOV UR4, 0xffffffff ;  /* 0xffffffff00047882 */ /* 0x000fc60000000000 */
[----:B------:R-:W-:Y:S01]  /*f740*/  IMAD R46, R169, UR5, R13 ;  /* 0x00000005a92e7c24 */ /* 0x000fe2000f8e020d */
[----:B------:R-:W-:-:S04]  /*f750*/  IADD3 R44, P2, R12, UR6, RZ ;  /* 0x000000060c2c7c10 */ /* 0x000fc8000ff5e0ff */
[----:B------:R-:W-:Y:S02]  /*f760*/  IADD3.X R46, R46, UR7, RZ, P2, !PT ;  /* 0x000000072e2e7c10 */ /* 0x000fe400097fe4ff */
[----:B------:R-:W-:Y:S01]  /*f770*/  ISETP.GE.AND P2, PT, R49, 0x1, PT ;  /* 0x000000013100780c */ /* 0x000fe20003f46270 */
[----:B------:R-:W-:-:S12]  /*f780*/  BRA.DIV UR4, `(.L_x_527) ;  /* 0x000001d604f87947 */ /* 0x000fd8000b800000 */
[----:B------:R0:W2:Y:S04]  /*f790*/  SHFL.IDX PT, R45, R46, RZ, 0x1e1f ;  /* 0x001e1fff2e2d7589 */ /* 0x0000a800000e0000 */
[----:B------:R0:W3:Y:S02]  /*f7a0*/  SHFL.IDX PT, R47, R44, RZ, 0x1e1f ;  /* 0x001e1fff2c2f7589 */ /* 0x0000e400000e0000 */
.L_x_798:
[----:B------:R-:W-:Y:S04]  /*f7b0*/  BSSY B1, `(.L_x_528) ;  /* 0x0000023000017945 */ /* 0x000fe80003800000 */
[----:B------:R-:W-:Y:S05]  /*f7c0*/  @!P2 BRA `(.L_x_529) ;  /* 0x000000000084a947 */ /* 0x000fea0003800000 */
[----:B------:R-:W-:Y:S02]  /*f7d0*/  ULDC UR4, c[0x0][0x2f4] ;  /* 0x0000bd0000047ab9 */ /* 0x000fe40000000800 */
[----:B------:R-:W-:-:S13]  /*f7e0*/  ISETP.GE.AND P5, PT, R16, UR4, PT ;  /* 0x0000000410007c0c */ /* 0x000fda000bfa6270 */
[----:B------:R-:W4:Y:S01]  /*f7f0*/  @!P5 LDS.128 R12, [R37+0x1a400] ;  /* 0x01a40000250cd984 */ /* 0x000f220000000c00 */
[----:B---3--:R-:W-:-:S05]  /*f800*/  @!P5 IADD3 R42, P2, R16, R47, RZ ;  /* 0x0000002f102ad210 */ /* 0x008fca0007f5e0ff */
[----:B--2---:R-:W-:Y:S01]  /*f810*/  @!P5 IMAD.X R43, R45, 0x1, R17, P2 ;  /* 0x000000012d2bd824 */ /* 0x004fe200010e0611 */
[----:B------:R-:W-:-:S13]  /*f820*/  ISETP.GE.AND P2, PT, R168, UR4, PT ;  /* 0x00000004a8007c0c */ /* 0x000fda000bf46270 */
[----:B------:R-:W-:-:S05]  /*f830*/  @!P2 IADD3 R40, P4, R168, R47, RZ ;  /* 0x0000002fa828a210 */ /* 0x000fca0007f9e0ff */
[----:B------:R-:W-:Y:S01]  /*f840*/  @!P2 IMAD.X R41, R45, 0x1, R194, P4 ;  /* 0x000000012d29a824 */ /* 0x000fe200020e06c2 */
[----:B------:R-:W-:-:S13]  /*f850*/  ISETP.GE.AND P4, PT, R192, UR4, PT ;  /* 0x00000004c0007c0c */ /* 0x000fda000bf86270 */
[----:B------:R-:W-:Y:S01]  /*f860*/  @!P4 IADD3 R38, P6, R192, R47, RZ ;  /* 0x0000002fc026c210 */ /* 0x000fe20007fde0ff */
[----:B----4-:R2:W-:Y:S01]  /*f870*/  @!P5 ST.E.128 desc[UR50][R42.64], R12 ;  /* 0x0000000c2a00d985 */ /* 0x0105e2000c101d32 */
[----:B------:R-:W-:Y:S02]  /*f880*/  ISETP.GE.AND P5, PT, R3, UR4, PT ;  /* 0x0000000403007c0c */ /* 0x000fe4000bfa6270 */
[----:B------:R-:W-:-:S11]  /*f890*/  @!P4 IADD3.X R39, R45, R204, RZ, P6, !PT ;  /* 0x000000cc2d27c210 */ /* 0x000fd600037fe4ff */
[----:B------:R-:W3:Y:S01]  /*f8a0*/  @!P5 LDS.128 R12, [R36+0x1a400] ;  /* 0x01a40000240cd984 */ /* 0x000ee20000000c00 */
[----:B------:R-:W-:-:S05]  /*f8b0*/  @!P5 IMAD.SHL.U32 R48, R170, 0x10, RZ ;  /* 0x00000010aa30d824 */ /* 0x000fca00078e00ff */
[----:B--2---:R-:W-:-:S04]  /*f8c0*/  @!P5 IADD3 R42, P6, R48, R47, RZ ;  /* 0x0000002f302ad210 */ /* 0x004fc80007fde0ff */
[----:B------:R-:W-:-:S05]  /*f8d0*/  @!P5 LEA.HI.X.SX32 R43, R48, R45, 0x1, P6 ;  /* 0x0000002d302bd211 */ /* 0x000fca00030f0eff */
[----:B---3--:R2:W-:Y:S01]  /*f8e0*/  @!P5 ST.E.128 desc[UR50][R42.64], R12 ;  /* 0x0000000c2a00d985 */ /* 0x0085e2000c101d32 */
[----:B------:R-:W-:-:S13]  /*f8f0*/  ISETP.GE.AND P5, PT, R4, UR4, PT ;  /* 0x0000000404007c0c */ /* 0x000fda000bfa6270 */
[----:B------:R-:W3:Y:S01]  /*f900*/  @!P5 LDS.128 R12, [R37+0x1cc00] ;  /* 0x01cc0000250cd984 */ /* 0x000ee20000000c00 */
[----:B------:R-:W-:-:S05]  /*f910*/  @!P5 IMAD.SHL.U32 R48, R171, 0x10, RZ ;  /* 0x00000010ab30d824 */ /* 0x000fca00078e00ff */
[----:B--2---:R-:W-:-:S04]  /*f920*/  @!P5 IADD3 R42, P6, R48, R47, RZ ;  /* 0x0000002f302ad210 */ /* 0x004fc80007fde0ff */
[----:B------:R-:W-:-:S05]  /*f930*/  @!P5 LEA.HI.X.SX32 R43, R48, R45, 0x1, P6 ;  /* 0x0000002d302bd211 */ /* 0x000fca00030f0eff */
[----:B---3--:R2:W-:Y:S01]  /*f940*/  @!P5 ST.E.128 desc[UR50][R42.64], R12 ;  /* 0x0000000c2a00d985 */ /* 0x0085e2000c101d32 */
[----:B------:R-:W-:-:S03]  /*f950*/  ISETP.GE.AND P5, PT, R193, UR4, PT ;  /* 0x00000004c1007c0c */ /* 0x000fc6000bfa6270 */
[----:B------:R-:W3:Y:S10]  /*f960*/  @!P2 LDS.128 R12, [R36+0x1cc00] ;  /* 0x01cc0000240ca984 */ /* 0x000ef40000000c00 */
[----:B--2---:R-:W-:-:S05]  /*f970*/  @!P5 IADD3 R42, P6, R193, R47, RZ ;  /* 0x0000002fc12ad210 */ /* 0x004fca0007fde0ff */
[----:B------:R-:W-:Y:S01]  /*f980*/  @!P5 IMAD.X R43, R45, 0x1, R203, P6 ;  /* 0x000000012d2bd824 */ /* 0x000fe200030e06cb */
[----:B---3--:R-:W-:Y:S04]  /*f990*/  @!P2 ST.E.128 desc[UR50][R40.64], R12 ;  /* 0x0000000c2800a985 */ /* 0x008fe8000c101d32 */
[----:B------:R-:W2:Y:S04]  /*f9a0*/  @!P4 LDS.128 R12, [R37+0x1f400] ;  /* 0x01f40000250cc984 */ /* 0x000ea80000000c00 */
[----:B--2---:R-:W-:Y:S04]  /*f9b0*/  @!P4 ST.E.128 desc[UR50][R38.64], R12 ;  /* 0x0000000c2600c985 */ /* 0x004fe8000c101d32 */
[----:B------:R-:W2:Y:S04]  /*f9c0*/  @!P5 LDS.128 R12, [R36+0x1f400] ;  /* 0x01f40000240cd984 */ /* 0x000ea80000000c00 */
[----:B--2---:R4:W-:Y:S02]  /*f9d0*/  @!P5 ST.E.128 desc[UR50][R42.64], R12 ;  /* 0x0000000c2a00d985 */ /* 0x0049e4000c101d32 */
.L_x_529:
[----:B------:R-:W-:Y:S05]  /*f9e0*/  BSYNC B1 ;  /* 0x0000000000017941 */ /* 0x000fea0003800000 */
.L_x_528:
[----:B------:R-:W-:-:S03]  /*f9f0*/  UMOV UR4, 0xffffffff ;  /* 0xffffffff00047882 */ /* 0x000fc60000000000 */
[----:B------:R-:W-:Y:S05]  /*fa00*/  BRA.DIV UR4, `(.L_x_530) ;  /* 0x000001d604a47947 */ /* 0x000fea000b800000 */
[----:B--2---:R2:W0:Y:S04]  /*fa10*/  SHFL.IDX PT, R45, R46, 0x1, 0x1e1f ;  /* 0x003e1f002e2d7f89 */ /* 0x00442800000e0000 */
[----:B---3--:R2:W3:Y:S02]  /*fa20*/  SHFL.IDX PT, R47, R44, 0x1, 0x1e1f ;  /* 0x003e1f002c2f7f89 */ /* 0x0084e400000e0000 */
.L_x_802:
[----:B------:R-:W-:-:S13]  /*fa30*/  ISETP.GE.AND P2, PT, R49, 0x81, PT ;  /* 0x000000813100780c */ /* 0x000fda0003f46270 */
[----:B------:R-:W-:Y:S05]  /*fa40*/  @!P2 BRA `(.L_x_470) ;  /* 0x000000000084a947 */ /* 0x000fea0003800000 */
[----:B------:R-:W-:Y:S02]  /*fa50*/  ULDC UR4, c[0x0][0x2f4] ;  /* 0x0000bd0000047ab9 */ /* 0x000fe40000000800 */
[----:B------:R-:W-:-:S13]  /*fa60*/  ISETP.GE.AND P5, PT, R16, UR4, PT ;  /* 0x0000000410007c0c */ /* 0x000fda000bfa6270 */
[----:B----4-:R-:W4:Y:S01]  /*fa70*/  @!P5 LDS.128 R12, [R37+0x1c400] ;  /* 0x01c40000250cd984 */ /* 0x010f220000000c00 */
[----:B---3--:R-:W-:-:S04]  /*fa80*/  @!P5 IADD3 R42, P2, R16, R47, RZ ;  /* 0x0000002f102ad210 */ /* 0x008fc80007f5e0ff */
[----:B0-----:R-:W-:Y:S02]  /*fa90*/  @!P5 IADD3.X R43, R45, R17, RZ, P2, !PT ;  /* 0x000000112d2bd210 */ /* 0x001fe400017fe4ff */
[----:B------:R-:W-:-:S13]  /*faa0*/  ISETP.GE.AND P2, PT, R168, UR4, PT ;  /* 0x00000004a8007c0c */ /* 0x000fda000bf46270 */
[----:B------:R-:W-:-:S05]  /*fab0*/  @!P2 IADD3 R40, P4, R168, R47, RZ ;  /* 0x0000002fa828a210 */ /* 0x000fca0007f9e0ff */
[----:B------:R-:W-:Y:S01]  /*fac0*/  @!P2 IMAD.X R41, R45, 0x1, R194, P4 ;  /* 0x000000012d29a824 */ /* 0x000fe200020e06c2 */
[----:B------:R-:W-:-:S13]  /*fad0*/  ISETP.GE.AND P4, PT, R192, UR4, PT ;  /* 0x00000004c0007c0c */ /* 0x000fda000bf86270 */
[----:B------:R-:W-:Y:S01]  /*fae0*/  @!P4 IADD3 R38, P6, R192, R47, RZ ;  /* 0x0000002fc026c210 */ /* 0x000fe20007fde0ff */
[----:B----4-:R0:W-:Y:S01]  /*faf0*/  @!P5 ST.E.128 desc[UR50][R42.64], R12 ;  /* 0x0000000c2a00d985 */ /* 0x0101e2000c101d32 */
[----:B------:R-:W-:-:S03]  /*fb00*/  ISETP.GE.AND P5, PT, R3, UR4, PT ;  /* 0x0000000403007c0c */ /* 0x000fc6000bfa6270 */
[----:B------:R-:W-:-:S10]  /*fb10*/  @!P4 IMAD.X R39, R45, 0x1, R204, P6 ;  /* 0x000000012d27c824 */ /* 0x000fd400030e06cc */
[----:B------:R-:W3:Y:S01]  /*fb20*/  @!P5 LDS.128 R12, [R36+0x1c400] ;  /* 0x01c40000240cd984 */ /* 0x000ee20000000c00 */
[----:B--2---:R-:W-:-:S05]  /*fb30*/  @!P5 IMAD.SHL.U32 R44, R170, 0x10, RZ ;  /* 0x00000010aa2cd824 */ /* 0x004fca00078e00ff */
[----:B0-----:R-:W-:-:S04]  /*fb40*/  @!P5 IADD3 R42, P6, R44, R47, RZ ;  /* 0x0000002f2c2ad210 */ /* 0x001fc80007fde0ff */
[----:B------:R-:W-:-:S05]  /*fb50*/  @!P5 LEA.HI.X.SX32 R43, R44, R45, 0x1, P6 ;  /* 0x0000002d2c2bd211 */ /* 0x000fca00030f0eff */
[----:B---3--:R0:W-:Y:S01]  /*fb60*/  @!P5 ST.E.128 desc[UR50][R42.64], R12 ;  /* 0x0000000c2a00d985 */ /* 0x0081e2000c101d32 */
[----:B------:R-:W-:-:S13]  /*fb70*/  ISETP.GE.AND P5, PT, R4, UR4, PT ;  /* 0x0000000404007c0c */ /* 0x000fda000bfa6270 */
[----:B------:R-:W2:Y:S01]  /*fb80*/  @!P5 LDS.128 R12, [R37+0x1ec00] ;  /* 0x01ec0000250cd984 */ /* 0x000ea20000000c00 */
[----:B------:R-:W-:-:S04]  /*fb90*/  @!P5 SHF.L.U32 R44, R171, 0x4, RZ ;  /* 0x00000004ab2cd819 */ /* 0x000fc800000006ff */
[----:B0-----:R-:W-:-:S04]  /*fba0*/  @!P5 IADD3 R42, P6, R44, R47, RZ ;  /* 0x0000002f2c2ad210 */ /* 0x001fc80007fde0ff */
[----:B------:R-:W-:-:S05]  /*fbb0*/  @!P5 LEA.HI.X.SX32 R43, R44, R45, 0x1, P6 ;  /* 0x0000002d2c2bd211 */ /* 0x000fca00030f0eff */
[----:B--2---:R0:W-:Y:S01]  /*fbc0*/  @!P5 ST.E.128 desc[UR50][R42.64], R12 ;  /* 0x0000000c2a00d985 */ /* 0x0041e2000c101d32 */
[----:B------:R-:W-:-:S03]  /*fbd0*/  ISETP.GE.AND P5, PT, R193, UR4, PT ;  /* 0x00000004c1007c0c */ /* 0x000fc6000bfa6270 */
[----:B------:R-:W2:Y:S10]  /*fbe0*/  @!P2 LDS.128 R12, [R36+0x1ec00] ;  /* 0x01ec0000240ca984 */ /* 0x000eb40000000c00 */
[----:B0-----:R-:W-:-:S05]  /*fbf0*/  @!P5 IADD3 R42, P6, R193, R47, RZ ;  /* 0x0000002fc12ad210 */ /* 0x001fca0007fde0ff */
[----:B------:R-:W-:Y:S01]  /*fc00*/  @!P5 IMAD.X R43, R45, 0x1, R203, P6 ;  /* 0x000000012d2bd824 */ /* 0x000fe200030e06cb */
[----:B--2---:R-:W-:Y:S04]  /*fc10*/  @!P2 ST.E.128 desc[UR50][R40.64], R12 ;  /* 0x0000000c2800a985 */ /* 0x004fe8000c101d32 */
[----:B------:R-:W0:Y:S04]  /*fc20*/  @!P4 LDS.128 R12, [R37+0x21400] ;  /* 0x02140000250cc984 */ /* 0x000e280000000c00 */
[----:B0-----:R-:W-:Y:S04]  /*fc30*/  @!P4 ST.E.128 desc[UR50][R38.64], R12 ;  /* 0x0000000c2600c985 */ /* 0x001fe8000c101d32 */
[----:B------:R-:W0:Y:S04]  /*fc40*/  @!P5 LDS.128 R12, [R36+0x21400] ;  /* 0x02140000240cd984 */ /* 0x000e280000000c00 */
[----:B0-----:R0:W-:Y:S02]  /*fc50*/  @!P5 ST.E.128 desc[UR50][R42.64], R12 ;  /* 0x0000000c2a00d985 */ /* 0x0011e4000c101d32 */
.L_x_470:
[----:B------:R-:W-:Y:S05]  /*fc60*/  BSYNC B0 ;  /* 0x0000000000007941 */ /* 0x000fea0003800000 */
.L_x_434:
[----:B----4-:R-:W4:Y:S01]  /*fc70*/  S2R R11, SR_TID.X ;  /* 0x00000000000b7919 */ /* 0x010f220000002100 */
[----:B------:R-:W-:Y:S01]  /*fc80*/  @!PT LDS RZ, [RZ] ;  /* 0x00000000fffff984 */ /* 0x000fe20000000800 */
[----:B------:R-:W-:Y:S01]  /*fc90*/  @!PT LDS RZ, [RZ] ;  /* 0x00000000fffff984 */ /* 0x000fe20000000800 */
[----:B------:R-:W-:Y:S01]  /*fca0*/  @!PT LDS RZ, [RZ] ;  /* 0x00000000fffff984 */ /* 0x000fe20000000800 */
[----:B------:R-:W-:Y:S01]  /*fcb0*/  @!PT LDS RZ, [RZ] ;  /* 0x00000000fffff984 */ /* 0x000fe20000000800 */
[----:B------:R5:W-:Y:S06]  /*fcc0*/  MEMBAR.ALL.CTA ;  /* 0x0000000000007992 */ /* 0x000bec0000008000 */
[----:B-----5:R-:W5:Y:S01]  /*fcd0*/  FENCE.VIEW.ASYNC.S ;  /* 0x00000000000073c6 */ /* 0x020f620000000000 */
[----:B------:R-:W-:Y:S05]  /*fce0*/  WARPSYNC.ALL ;  /* 0x0000000000007948 */ /* 0x000fea0003800000 */
[----:B------:R-:W-:Y:S01]  /*fcf0*/  BSSY B0, `(.L_x_531) ;  /* 0x0000008000007945 */ /* 0x000fe20003800000 */
[----:B-----5:R0:W-:Y:S01]  /*fd00*/  BAR.SYNC.DEFER_BLOCKING R158, 0x80 ;  /* 0x0002009e0000751d */ /* 0x0201e20000010000 */
[----:B----4-:R-:W-:-:S13]  /*fd10*/  LOP3.LUT P2, RZ, R11, 0x7f, RZ, 0xc0, !PT ;  /* 0x0000007f0bff7812 */ /* 0x010fda000784c0ff */
[----:B------:R-:W-:-:S05]  /*fd20*/  @!P2 VIADD R11, R91, 0x298a0 ;  /* 0x000298a05b0ba836 */ /* 0x000fca0000000000 */
[----:B------:R-:W-:-:S04]  /*fd30*/  @!P2 PRMT R11, RZ, 0x654, R11 ;  /* 0x00000654ff0ba816 */ /* 0x000fc8000000000b */
[----:B------:R4:W-:Y:S01]  /*fd40*/  @!P2 SYNCS.ARRIVE.TRANS64.RED.A1T0 RZ, [R11+URZ], RZ ;  /* 0x000000ff0bffa9a7 */ /* 0x0009e2000810043f */
[----:B0-----:R-:W-:Y:S05]  /*fd50*/  @!P1 BRA `(.L_x_532) ;  /* 0x0000000000049947 */ /* 0x001fea0003800000 */
[----:B------:R-:W-:Y:S01]  /*fd60*/  BPT.TRAP 0x1 ;  /* 0x000000040000795c */ /* 0x000fe20000300000 */
.L_x_532:
[----:B------:R-:W-:Y:S05]  /*fd70*/  BSYNC B0 ;  /* 0x0000000000007941 */ /* 0x000fea0003800000 */
.L_x_531:
[----:B------:R-:W0:Y:S01]  /*fd80*/  SYNCS.PHASECHK.TRANS64.TRYWAIT P1, [R91+URZ+0x298b0], R92 ;  /* 0x0298b05c5b0075a7 */ /* 0x000e22000802017f */
[----:B------:R-:W-:Y:S04]  /*fd90*/  BSSY B0, `(.L_x_533) ;  /* 0x0000002000007945 */ /* 0x000fe80003800000 */
[----:B0-----:R-:W-:Y:S05]  /*fda0*/  @!P1 BRA `(.L_x_534) ;  /* 0x000001d400089947 */ /* 0x001fea0003800000 */
.L_x_803:
[----:B------:R-:W-:Y:S05]  /*fdb0*/  BSYNC B0 ;  /* 0x0000000000007941 */ /* 0x000fea0003800000 */
.L_x_533:
[----:B------:R-:W-:Y:S01]  /*fdc0*/  ULDC.64 UR4, c[0x0][0x328] ;  /* 0x0000ca0000047ab9 */ /* 0x000fe20000000a00 */
[----:B------:R-:W-:Y:S01]  /*fdd0*/  ULDC.64 UR6, c[0x0][0x318] ;  /* 0x0000c60000067ab9 */ /* 0x000fe20000000a00 */
[----:B------:R-:W-:Y:S01]  /*fde0*/  IMAD R88, R88, UR4, RZ ;  /* 0x0000000458587c24 */ /* 0x000fe2000f8e02ff */
[----:B------:R-:W-:Y:S01]  /*fdf0*/  BSSY B0, `(.L_x_535) ;  /* 0x000002e000007945 */ /* 0x000fe20003800000 */
[----:B------:R-:W-:-:S04]  /*fe00*/  IMAD.WIDE.U32 R12, R35, UR4, RZ ;  /* 0x00000004230c7c25 */ /* 0x000fc8000f8e00ff */
[----:B------:R-:W-:Y:S01]  /*fe10*/  IMAD R35, R35, UR5, R88 ;  /* 0x0000000523237c24 */ /* 0x000fe2000f8e0258 */
[----:B------:R-:W-:Y:S01]  /*fe20*/  ULDC.64 UR4, c[0x0][0x338] ;  /* 0x0000ce0000047ab9 */ /* 0x000fe20000000a00 */
[----:B------:R-:W-:Y:S02]  /*fe30*/  IMAD.IADD R90, R90, 0x1, -R195 ;  /* 0x000000015a5a7824 */ /* 0x000fe400078e0ac3 */
[----:B------:R-:W-:Y:S02]  /*fe40*/  IMAD R89, R89, UR4, RZ ;  /* 0x0000000459597c24 */ /* 0x000fe4000f8e02ff */
[----:B------:R-:W-:Y:S02]  /*fe50*/  IMAD.IADD R13, R13, 0x1, R35 ;  /* 0x000000010d0d7824 */ /* 0x000fe400078e0223 */
[C---:B------:R-:W-:Y:S02]  /*fe60*/  IMAD R89, R34.reuse, UR5, R89 ;  /* 0x0000000522597c24 */ /* 0x040fe4000f8e0259 */
[----:B------:R-:W-:Y:S01]  /*fe70*/  IMAD.WIDE.U32 R12, R34, UR4, R12 ;  /* 0x00000004220c7c25 */ /* 0x000fe2000f8e000c */
[----:B------:R-:W-:-:S04]  /*fe80*/  ULDC.64 UR4, c[0x0][0x330] ;  /* 0x0000cc0000047ab9 */ /* 0x000fc80000000a00 */
[----:B------:R-:W-:-:S03]  /*fe90*/  IADD3 R13, R13, R89, RZ ;  /* 0x000000590d0d7210 */ /* 0x000fc60007ffe0ff */
[----:B------:R-:W-:-:S04]  /*fea0*/  IMAD.WIDE.U32 R12, R169, UR4, R12 ;  /* 0x00000004a90c7c25 */ /* 0x000fc8000f8e000c */
[----:B----4-:R-:W-:Y:S01]  /*feb0*/  IMAD R11, R169, UR5, R13 ;  /* 0x00000005a90b7c24 */ /* 0x010fe2000f8e020d */
[----:B------:R-:W-:-:S04]  /*fec0*/  IADD3 R40, P1, R12, UR6, RZ ;  /* 0x000000060c287c10 */ /* 0x000fc8000ff3e0ff */
[----:B------:R-:W-:Y:S01]  /*fed0*/  IADD3.X R41, R11, UR7, RZ, P1, !PT ;  /* 0x000000070b297c10 */ /* 0x000fe20008ffe4ff */
[----:B------:R-:W-:Y:S01]  /*fee0*/  IMAD R11, R19, 0x5000, R216 ;  /* 0x00005000130b7824 */ /* 0x000fe200078e02d8 */
[----:B------:R-:W-:Y:S01]  /*fef0*/  ISETP.GE.AND P1, PT, R90, 0x1, PT ;  /* 0x000000015a00780c */ /* 0x000fe20003f26270 */
[----:B------:R0:W4:Y:S02]  /*ff00*/  SHFL.IDX PT, R43, R40, RZ, 0x1e1f ;  /* 0x001e1fff282b7589 */ /* 0x00012400000e0000 */
[C---:B------:R-:W-:Y:S01]  /*ff10*/  IMAD.IADD R42, R18.reuse, 0x1, R11 ;  /* 0x00000001122a7824 */ /* 0x040fe200078e020b */
[CC--:B--2---:R-:W-:Y:S02]  /*ff20*/  IADD3 R44, R18.reuse, R11.reuse, R123 ;  /* 0x0000000b122c7210 */ /* 0x0c4fe40007ffe07b */
[CC--:B------:R-:W-:Y:S02]  /*ff30*/  IADD3 R45, R18.reuse, R11.reuse, R122 ;  /* 0x0000000b122d7210 */ /* 0x0c0fe40007ffe07a */
[----:B------:R-:W-:-:S02]  /*ff40*/  IADD3 R46, R18, R11, R130 ;  /* 0x0000000b122e7210 */ /* 0x000fc40007ffe082 */
[----:B------:R0:W2:Y:S03]  /*ff50*/  SHFL.IDX PT, R11, R41, RZ, 0x1e1f ;  /* 0x001e1fff290b7589 */ /* 0x0000a600000e0000 */
[----:B------:R-:W-:Y:S05]  /*ff60*/  @!P1 BRA `(.L_x_536) ;  /* 0x0000000000589947 */ /* 0x000fea0003800000 */
[----:B------:R-:W-:Y:S02]  /*ff70*/  ISETP.NE.AND P5, PT, R6, RZ, PT ;  /* 0x000000ff0600720c */ /* 0x000fe40003fa5270 */
[----:B------:R-:W-:-:S11]  /*ff80*/  ISETP.NE.AND P4, PT, R7, RZ, PT ;  /* 0x000000ff0700720c */ /* 0x000fd60003f85270 */
[----:B-1--4-:R-:W-:Y:S02]  /*ff90*/  @P5 IADD3 R36, P1, R16, R43, RZ ;  /* 0x0000002b10245210 */ /* 0x012fe40007f3e0ff */
[----:B------:R-:W-:-:S03]  /*ffa0*/  @P4 SHF.L.U32 R12, R170, 0x4, RZ ;  /* 0x00000004aa0c4819 */ /* 0x000fc600000006ff */
[----:B--2---:R-:W-:Y:S01]  /*ffb0*/  @P5 IMAD.X R37, R11, 0x1, R17, P1 ;  /* 0x000000010b255824 */ /* 0x004fe200008e0611 */
[----:B------:R-:W-:-:S04]  /*ffc0*/  @P4 IADD3 R38, P1, R12, R43, RZ ;  /* 0x0000002b0c264210 */ /* 0x000fc80007f3e0ff */
[----:B------:R-:W-:Y:S02]  /*ffd0*/  @P4 LEA.HI.X.SX32 R39, R12, R11, 0x1, P1 ;  /* 0x0000000b0c274211 */ /* 0x000fe400008f0eff */
[----:B------:R-:W-:-:S13]  /*ffe0*/  ISETP.NE.AND P1, PT, R8, RZ, PT ;  /* 0x000000ff0800720c */ /* 0x000fda0003f25270 */
[----:B------:R-:W-:-:S05]  /*fff0*/  @P1 IMAD.SHL.U32 R12, R171, 0x10, RZ ;  /* 0x00000010ab0c1824 */ /* 0x000fca00078e00ff */
[----:B------:R-:W-:-:S04]  /*10000*/  @P1 IADD3 R34, P6, R12, R43, RZ ;  /* 0x0000002b0c221210 */ /* 0x000fc80007fde0ff */
[----:B------:R-:W-:Y:S02]  /*10010*/  @P1 LEA.HI.X.SX32 R35, R12, R11, 0x1, P6 ;  /* 0x0000000b0c231211 */ /* 0x000fe400030f0eff */
[----:B------:R-:W1:Y:S04]  /*10020*/  @P5 LDS.128 R12, [R42+0xa400] ;  /* 0x00a400002a0c5984 */ /* 0x000e680000000c00 */
[----:B-1----:R1:W-:Y:S01]  /*10030*/  @P5 ST.E.128 desc[UR50][R36.64], R12 ;  /* 0x0000000c24005985 */ /* 0x0023e2000c101d32 */
[----:B------:R-:W-:-:S03]  /*10040*/  ISETP.NE.AND P5, PT, R9, RZ, PT ;  /* 0x000000ff0900720c */ /* 0x000fc60003fa5270 */
[----:B------:R-:W2:Y:S10]  /*10050*/  @P4 LDS.128 R12, [R44+0xa400] ;  /* 0x00a400002c0c4984 */ /* 0x000eb40000000c00 */
[----:B-1----:R-:W-:-:S05]  /*10060*/  @P5 IADD3 R36, P6, R168, R43, RZ ;  /* 0x0000002ba8245210 */ /* 0x002fca0007fde0ff */
[----:B------:R-:W-:Y:S01]  /*10070*/  @P5 IMAD.X R37, R11, 0x1, R194, P6 ;  /* 0x000000010b255824 */ /* 0x000fe200030e06c2 */
[----:B--2---:R-:W-:Y:S04]  /*10080*/  @P4 ST.E.128 desc[UR50][R38.64], R12 ;  /* 0x0000000c26004985 */ /* 0x004fe8000c101d32 */
[----:B------:R-:W1:Y:S04]  /*10090*/  @P1 LDS.128 R12, [R45+0xa400] ;  /* 0x00a400002d0c1984 */ /* 0x000e680000000c00 */
[----:B-1----:R-:W-:Y:S04]  /*100a0*/  @P1 ST.E.128 desc[UR50][R34.64], R12 ;  /* 0x0000000c22001985 */ /* 0x002fe8000c101d32 */
[----:B------:R-:W1:Y:S04]  /*100b0*/  @P5 LDS.128 R12, [R46+0xa400] ;  /* 0x00a400002e0c5984 */ /* 0x000e680000000c00 */
[----:B-1----:R1:W-:Y:S02]  /*100c0*/  @P5 ST.E.128 desc[UR50][R36.64], R12 ;  /* 0x0000000c24005985 */ /* 0x0023e4000c101d32 */
.L_x_536:
[----:B------:R-:W-:Y:S05]  /*100d0*/  BSYNC B0 ;  /* 0x0000000000007941 */ /* 0x000fea0003800000 */
.L_x_535:
[----:B------:R-:W-:Y:S01]  /*100e0*/  ISETP.GE.AND P1, PT, R90, 0x81, PT ;  /* 0x000000815a00780c */ /* 0x000fe20003f26270 */
[----:B0-----:R-:W0:Y:S01]  /*100f0*/  SHFL.IDX PT, R41, R41, 0x1, 0x1e1f ;  /* 0x003e1f0029297f89 */ /* 0x001e2200000e0000 */
[----:B------:R-:W-:Y:S03]  /*10100*/  BSSY B0, `(.L_x_537) ;  /* 0x0000019000007945 */ /* 0x000fe60003800000 */
[----:B--2---:R2:W0:Y:S08]  /*10110*/  SHFL.IDX PT, R11, R40, 0x1, 0x1e1f ;  /* 0x003e1f00280b7f89 */ /* 0x00443000000e0000 */
[----:B--2---:R-:W-:Y:S05]  /*10120*/  @!P1 BRA `(.L_x_538) ;  /* 0x0000000000589947 */ /* 0x004fea0003800000 */
[----:B------:R-:W-:Y:S02]  /*10130*/  ISETP.NE.AND P5, PT, R6, RZ, PT ;  /* 0x000000ff0600720c */ /* 0x000fe40003fa5270 */
[----:B------:R-:W-:-:S11]  /*10140*/  ISETP.NE.AND P4, PT, R7, RZ, PT ;  /* 0x000000ff0700720c */ /* 0x000fd60003f85270 */
[----:B01----:R-:W-:Y:S02]  /*10150*/  @P5 IADD3 R36, P1, R16, R11, RZ ;  /* 0x0000000b10245210 */ /* 0x003fe40007f3e0ff */
[----:B------:R-:W-:-:S03]  /*10160*/  @P4 SHF.L.U32 R12, R170, 0x4, RZ ;  /* 0x00000004aa0c4819 */ /* 0x000fc600000006ff */
[----:B------:R-:W-:Y:S01]  /*10170*/  @P5 IMAD.X R37, R41, 0x1, R17, P1 ;  /* 0x0000000129255824 */ /* 0x000fe200008e0611 */
[----:B------:R-:W-:-:S04]  /*10180*/  @P4 IADD3 R38, P1, R12, R11, RZ ;  /* 0x0000000b0c264210 */ /* 0x000fc80007f3e0ff */
[----:B------:R-:W-:Y:S02]  /*10190*/  @P4 LEA.HI.X.SX32 R39, R12, R41, 0x1, P1 ;  /* 0x000000290c274211 */ /* 0x000fe400008f0eff */
[----:B------:R-:W-:-:S13]  /*101a0*/  ISETP.NE.AND P1, PT, R8, RZ, PT ;  /* 0x000000ff0800720c */ /* 0x000fda0003f25270 */
[----:B------:R-:W-:-:S05]  /*101b0*/  @P1 IMAD.SHL.U32 R12, R171, 0x10, RZ ;  /* 0x00000010ab0c1824 */ /* 0x000fca00078e00ff */
[----:B------:R-:W-:-:S04]  /*101c0*/  @P1 IADD3 R34, P6, R12, R11, RZ ;  /* 0x0000000b0c221210 */ /* 0x000fc80007fde0ff */
[----:B------:R-:W-:Y:S02]  /*101d0*/  @P1 LEA.HI.X.SX32 R35, R12, R41, 0x1, P6 ;  /* 0x000000290c231211 */ /* 0x000fe400030f0eff */
[----:B------:R-:W0:Y:S04]  /*101e0*/  @P5 LDS.128 R12, [R42+0xe400] ;  /* 0x00e400002a0c5984 */ /* 0x000e280000000c00 */
[----:B0-----:R0:W-:Y:S01]  /*101f0*/  @P5 ST.E.128 desc[UR50][R36.64], R12 ;  /* 0x0000000c24005985 */ /* 0x0011e2000c101d32 */
[----:B------:R-:W-:-:S03]  /*10200*/  ISETP.NE.AND P5, PT, R9, RZ, PT ;  /* 0x000000ff0900720c */ /* 0x000fc60003fa5270 */
[----:B------:R-:W1:Y:S10]  /*10210*/  @P4 LDS.128 R12, [R44+0xe400] ;  /* 0x00e400002c0c4984 */ /* 0x000e740000000c00 */
[----:B0-----:R-:W-:-:S05]  /*10220*/  @P5 IADD3 R36, P6, R168, R11, RZ ;  /* 0x0000000ba8245210 */ /* 0x001fca0007fde0ff */
[----:B------:R-:W-:Y:S01]  /*10230*/  @P5 IMAD.X R37, R41, 0x1, R194, P6 ;  /* 0x0000000129255824 */ /* 0x000fe200030e06c2 */
[----:B-1----:R-:W-:Y:S04]  /*10240*/  @P4 ST.E.128 desc[UR50][R38.64], R12 ;  /* 0x0000000c26004985 */ /* 0x002fe8000c101d32 */
[----:B------:R-:W0:Y:S04]  /*10250*/  @P1 LDS.128 R12, [R45+0xe400] ;  /* 0x00e400002d0c1984 */ /* 0x000e280000000c00 */
[----:B0-----:R-:W-:Y:S04]  /*10260*/  @P1 ST.E.128 desc[UR50][R34.64], R12 ;  /* 0x0000000c22001985 */ /* 0x001fe8000c101d32 */
[----:B------:R-:W0:Y:S04]  /*10270*/  @P5 LDS.128 R12, [R46+0xe400] ;  /* 0x00e400002e0c5984 */ /* 0x000e280000000c00 */
[----:B0-----:R2:W-:Y:S02]  /*10280*/  @P5 ST.E.128 desc[UR50][R36.64], R12 ;  /* 0x0000000c24005985 */ /* 0x0015e4000c101d32 */
.L_x_538:
[----:B------:R-:W-:Y:S05]  /*10290*/  BSYNC B0 ;  /* 0x0000000000007941 */ /* 0x000fea0003800000 */
.L_x_537:
[----:B0-----:R-:W5:Y:S01]  /*102a0*/  LDL R11, [R1] ;  /* 0x00000000010b7983 */ /* 0x001f620000100800 */
[----:B-1----:R-:W-:Y:S01]  /*102b0*/  @!P2 VIADD R91, R91, 0x298c0 ;  /* 0x000298c05b5ba836 */ /* 0x002fe20000000000 */
[----:B------:R-:W-:Y:S01]  /*102c0*/  IADD3 R19, R19, 0x1, RZ ;  /* 0x0000000113137810 */ /* 0x000fe20007ffe0ff */
[----:B------:R-:W-:Y:S01]  /*102d0*/  @!PT LDS RZ, [RZ] ;  /* 0x00000000fffff984 */ /* 0x000fe20000000800 */
[----:B------:R-:W-:Y:S01]  /*102e0*/  @!PT LDS RZ, [RZ] ;  /* 0x00000000fffff984 */ /* 0x000fe20000000800 */
[----:B------:R-:W-:Y:S01]  /*102f0*/  @!PT LDS RZ, [RZ] ;  /* 0x00000000fffff984 */ /* 0x000fe20000000800 */
[----:B------:R-:W-:Y:S01]  /*10300*/  @!PT LDS RZ, [RZ] ;  /* 0x00000000fffff984 */ /* 0x000fe20000000800 */
[----:B------:R0:W-:Y:S06]  /*10310*/  MEMBAR.ALL.CTA ;  /* 0x0000000000007992 */ /* 0x0001ec0000008000 */
[----:B0-----:R-:W0:Y:S02]  /*10320*/  FENCE.VIEW.ASYNC.S ;  /* 0x00000000000073c6 */ /* 0x001e240000000000 */
[----:B0-----:R0:W-:Y:S01]  /*10330*/  BAR.SYNC.DEFER_BLOCKING R158, 0x80 ;  /* 0x0002009e0000751d */ /* 0x0011e20000010000 */
[----:B------:R-:W-:-:S02]  /*10340*/  ISETP.NE.AND P1, PT, R19, 0x2, PT ;  /* 0x000000021300780c */ /* 0x000fc40003f25270 */
[----:B------:R-:W-:Y:S02]  /*10350*/  @!P2 PRMT R91, RZ, 0x654, R91 ;  /* 0x00000654ff5ba816 */ /* 0x000fe4000000005b */
[----:B------:R-:W-:Y:S02]  /*10360*/  SEL R19, R19, RZ, P1 ;  /* 0x000000ff13137207 */ /* 0x000fe40000800000 */
[----:B------:R0:W-:Y:S01]  /*10370*/  @!P2 SYNCS.ARRIVE.TRANS64.RED.A1T0 RZ, [R91+URZ], RZ ;  /* 0x000000ff5bffa9a7 */ /* 0x0001e2000810043f */
[----:B-----5:R-:W-:Y:S02]  /*10380*/  LOP3.LUT P4, RZ, R11, 0x2, RZ, 0xc0, !PT ;  /* 0x000000020bff7812 */ /* 0x020fe4000788c0ff */
[----:B------:R-:W-:-:S04]  /*10390*/  SEL R11, RZ, 0x1, P1 ;  /* 0x00000001ff0b7807 */ /* 0x000fc80000800000 */
[----:B------:R-:W-:-:S07]  /*103a0*/  LOP3.LUT R196, R196, R11, RZ, 0x3c, !PT ;  /* 0x0000000bc4c47212 */ /* 0x000fce00078e3cff */
[----:B0-----:R-:W-:Y:S05]  /*103b0*/  @P4 BRA `(.L_x_539) ;  /* 0xffffff2400fc4947 */ /* 0x001fea000383ffff */
[----:B--2---:R-:W0:Y:S01]  /*103c0*/  S2R R12, SR_TID.X ;  /* 0x00000000000c7919 */ /* 0x004e220000002100 */
[----:B------:R-:W-:Y:S02]  /*103d0*/  PLOP3.LUT P0, PT, PT, PT, PT, 0x8, 0x0 ;  /* 0x000000000000781c */ /* 0x000fe40003f0e170 */
[----:B0-----:R-:W-:-:S04]  /*103e0*/  SHF.R.U32.HI R12, RZ, 0x7, R12 ;  /* 0x00000007ff0c7819 */ /* 0x001fc8000001160c */
[----:B------:R-:W-:-:S13]  /*103f0*/  ISETP.NE.AND P4, PT, R12, 0x1, PT ;  /* 0x000000010c00780c */ /* 0x000fda0003f85270 */
[----:B------:R-:W-:Y:S06]  /*10400*/  @!P4 BAR.ARV 0x9, 0x100 ;  /* 0x024400000000cb1d */ /* 0x000fec0000002000 */
.L_x_429:
[----:B------:R-:W-:Y:S01]  /*10410*/  IMAD.MOV.U32 R0, RZ, RZ, RZ ;  /* 0x000000ffff007224 */ /* 0x000fe200078e00ff */
[----:B------:R-:W-:Y:S06]  /*10420*/  @P0 BRA `(.L_x_540) ;  /* 0x00000000000c0947 */ /* 0x000fec0003800000 */
[----:B------:R-:W1:Y:S01]  /*10430*/  FENCE.VIEW.ASYNC.G ;  /* 0x00000000000073c6 */ /* 0x000e620000000100 */
[----:B------:R-:W-:Y:S05]  /*10440*/  WARPSYNC.ALL ;  /* 0x0000000000007948 */ /* 0x000fea0003800000 */
[----:B-1----:R-:W-:Y:S06]  /*10450*/  BAR.ARV 0xc, 0x180 ;  /* 0x0306000000007b1d */ /* 0x002fec0000002000 */
.L_x_540:
[----:B------:R-:W2:Y:S01]  /*10460*/  LDL R2, [R1] ;  /* 0x0000000001027983 */ /* 0x000ea20000100800 */
[----:B------:R-:W-:Y:S01]  /*10470*/  BSSY B0, `(.L_x_541) ;  /* 0x0000021000007945 */ /* 0x000fe20003800000 */
[----:B--2---:R-:W-:-:S13]  /*10480*/  LOP3.LUT P0, RZ, R2, 0x8, RZ, 0xc0, !PT ;  /* 0x0000000802ff7812 */ /* 0x004fda000780c0ff */
[----:B------:R-:W-:Y:S05]  /*10490*/  @!P0 BRA `(.L_x_542) ;  /* 0x0000000000788947 */ /* 0x000fea0003800000 */
[----:B------:R-:W-:Y:S01]  /*104a0*/  ISETP.NE.AND P0, PT, R219, RZ, PT ;  /* 0x000000ffdb00720c */ /* 0x000fe20003f05270 */
[----:B------:R-:W-:-:S03]  /*104b0*/  ULDC UR4, c[0x0][0x9f0] ;  /* 0x00027c0000047ab9 */ /* 0x000fc60000000800 */
[----:B0-----:R-:W-:-:S04]  /*104c0*/  SEL R6, R219, UR4, P0 ;  /* 0x00000004db067c07 */ /* 0x001fc80008000000 */
[-C--:B------:R-:W-:Y:S02]  /*104d0*/  IABS R5, R6.reuse ;  /* 0x0000000600057213 */ /* 0x080fe40000000000 */
[----:B------:R-:W-:Y:S02]  /*104e0*/  IADD3 R0, R147, -0x1, R6 ;  /* 0xffffffff93007810 */ /* 0x000fe40007ffe006 */
[----:B------:R-:W0:Y:S01]  /*104f0*/  I2F.RP R4, R5 ;  /* 0x0000000500047306 */ /* 0x000e220000209400 */
[----:B------:R-:W-:-:S04]  /*10500*/  IABS R9, R6 ;  /* 0x0000000600097213 */ /* 0x000fc80000000000 */
[----:B------:R-:W-:-:S03]  /*10510*/  IADD3 R9, RZ, -R9, RZ ;  /* 0x80000009ff097210 */ /* 0x000fc60007ffe0ff */
[----:B0-----:R-:W0:Y:S02]  /*10520*/  MUFU.RCP R4, R4 ;  /* 0x0000000400047308 */ /* 0x001e240000001000 */
[----:B0-----:R-:W-:Y:S01]  /*10530*/  VIADD R2, R4, 0xffffffe ;  /* 0x0ffffffe04027836 */ /* 0x001fe20000000000 */
[----:B------:R-:W-:Y:S02]  /*10540*/  IABS R4, R0 ;  /* 0x0000000000047213 */ /* 0x000fe40000000000 */
[----:B------:R-:W-:-:S03]  /*10550*/  LOP3.LUT R0, R0, R6, RZ, 0x3c, !PT ;  /* 0x0000000600007212 */ /* 0x000fc600078e3cff */
[----:B------:R0:W1:Y:S01]  /*10560*/  F2I.FTZ.U32.TRUNC.NTZ R3, R2 ;  /* 0x0000000200037305 */ /* 0x000062000021f000 */
[----:B------:R-:W-:Y:S01]  /*10570*/  ISETP.GE.AND P2, PT, R0, RZ, PT ;  /* 0x000000ff0000720c */ /* 0x000fe20003f46270 */
[----:B0-----:R-:W-:Y:S02]  /*10580*/  IMAD.MOV.U32 R2, RZ, RZ, RZ ;  /* 0x000000ffff027224 */ /* 0x001fe400078e00ff */
[----:B-1----:R-:W-:-:S04]  /*10590*/  IMAD.MOV R8, RZ, RZ, -R3 ;  /* 0x000000ffff087224 */ /* 0x002fc800078e0a03 */
[----:B------:R-:W-:-:S04]  /*105a0*/  IMAD R7, R8, R5, RZ ;  /* 0x0000000508077224 */ /* 0x000fc800078e02ff */
[----:B------:R-:W-:-:S04]  /*105b0*/  IMAD.HI.U32 R3, R3, R7, R2 ;  /* 0x0000000703037227 */ /* 0x000fc800078e0002 */
[----:B------:R-:W-:Y:S02]  /*105c0*/  IMAD.MOV.U32 R2, RZ, RZ, R9 ;  /* 0x000000ffff027224 */ /* 0x000fe400078e0009 */
        /* <DEDUP_REMOVED lines=11> */
.L_x_542:
[----:B------:R-:W-:Y:S05]  /*10680*/  BSYNC B0 ;  /* 0x0000000000007941 */ /* 0x000fea0003800000 */
.L_x_541:
[-C--:B------:R-:W-:Y:S01]  /*10690*/  IMAD R211, R226, R0.reuse, RZ ;  /* 0x00000000e2d37224 */ /* 0x080fe200078e02ff */
[----:B------:R-:W-:Y:S02]  /*106a0*/  PLOP3.LUT P0, PT, PT, PT, PT, 0x80, 0x0 ;  /* 0x000000000000781c */ /* 0x000fe40003f0f070 */
[----:B------:R-:W-:Y:S02]  /*106b0*/  CS2R R88, SRZ ;  /* 0x0000000000587805 */ /* 0x000fe4000001ff00 */
[----:B------:R-:W-:Y:S02]  /*106c0*/  MOV R14, RZ ;  /* 0x000000ff000e7202 */ /* 0x000fe40000000f00 */
[----:B------:R-:W-:Y:S02]  /*106d0*/  CS2R R10, SRZ ;  /* 0x00000000000a7805 */ /* 0x000fe4000001ff00 */
[----:B------:R-:W-:Y:S02]  /*106e0*/  VIADDMNMX R147, R211, R0, R147, PT ;  /* 0x00000000d3937246 */ /* 0x000fe40003800193 */
[----:B------:R-:W-:-:S02]  /*106f0*/  CS2R R110, SRZ ;  /* 0x00000000006e7805 */ /* 0x000fc4000001ff00 */
[----:B------:R-:W-:Y:S02]  /*10700*/  CS2R R52, SRZ ;  /* 0x0000000000347805 */ /* 0x000fe4000001ff00 */
[----:B------:R-:W-:Y:S02]  /*10710*/  CS2R R98, SRZ ;  /* 0x0000000000627805 */ /* 0x000fe4000001ff00 */
[----:B------:R-:W-:Y:S01]  /*10720*/  ISETP.GT.AND P1, PT, R147, R211, PT ;  /* 0x000000d39300720c */ /* 0x000fe20003f24270 */
[----:B------:R-:W-:Y:S01]  /*10730*/  IMAD.MOV.U32 R69, RZ, RZ, RZ ;  /* 0x000000ffff457224 */ /* 0x000fe200078e00ff */
[----:B------:R-:W-:Y:S01]  /*10740*/  CS2R R36, SRZ ;  /* 0x0000000000247805 */ /* 0x000fe2000001ff00 */
[----:B------:R-:W-:Y:S01]  /*10750*/  IMAD.MOV.U32 R63, RZ, RZ, RZ ;  /* 0x000000ffff3f7224 */ /* 0x000fe200078e00ff */
[----:B------:R-:W-:Y:S02]  /*10760*/  CS2R R114, SRZ ;  /* 0x0000000000727805 */ /* 0x000fe4000001ff00 */
[----:B------:R-:W-:Y:S01]  /*10770*/  CS2R R56, SRZ ;  /* 0x0000000000387805 */ /* 0x000fe2000001ff00 */
[----:B------:R-:W-:Y:S01]  /*10780*/  IMAD.MOV.U32 R119, RZ, RZ, RZ ;  /* 0x000000ffff777224 */ /* 0x000fe200078e00ff */
[----:B------:R-:W-:-:S02]  /*10790*/  CS2R R112, SRZ ;  /* 0x0000000000707805 */ /* 0x000fc4000001ff00 */
[----:B------:R-:W-:Y:S02]  /*107a0*/  CS2R R60, SRZ ;  /* 0x00000000003c7805 */ /* 0x000fe4000001ff00 */
[----:B------:R-:W-:Y:S02]  /*107b0*/  CS2R R84, SRZ ;  /* 0x0000000000547805 */ /* 0x000fe4000001ff00 */
[----:B------:R-:W-:Y:S02]  /*107c0*/  MOV R117, RZ ;  /* 0x000000ff00757202 */ /* 0x000fe40000000f00 */
[----:B------:R-:W-:Y:S02]  /*107d0*/  CS2R R44, SRZ ;  /* 0x00000000002c7805 */ /* 0x000fe4000001ff00 */
[----:B------:R-:W-:Y:S01]  /*107e0*/  CS2R R40, SRZ ;  /* 0x0000000000287805 */ /* 0x000fe2000001ff00 */
[----:B------:R-:W-:Y:S01]  /*107f0*/  IMAD.MOV.U32 R0, RZ, RZ, RZ ;  /* 0x000000ffff007224 */ /* 0x000fe200078e00ff */
[----:B------:R-:W-:-:S02]  /*10800*/  CS2R R48, SRZ ;  /* 0x0000000000307805 */ /* 0x000fc4000001ff00 */
[----:B------:R-:W-:Y:S01]  /*10810*/  CS2R R108, SRZ ;  /* 0x00000000006c7805 */ /* 0x000fe2000001ff00 */
[----:B------:R-:W-:Y:S01]  /*10820*/  IMAD.MOV.U32 R82, RZ, RZ, RZ ;  /* 0x000000ffff527224 */ /* 0x000fe200078e00ff */
[----:B------:R-:W-:Y:S01]  /*10830*/  CS2R R92, SRZ ;  /* 0x00000000005c7805 */ /* 0x000fe2000001ff00 */
[----:B------:R-:W-:Y:S01]  /*10840*/  IMAD.MOV.U32 R121, RZ, RZ, RZ ;  /* 0x000000ffff797224 */ /* 0x000fe200078e00ff */
[----:B------:R-:W-:Y:S01]  /*10850*/  MOV R39, RZ ;  /* 0x000000ff00277202 */ /* 0x000fe20000000f00 */
[----:B------:R-:W-:Y:S01]  /*10860*/  IMAD.MOV.U32 R94, RZ, RZ, RZ ;  /* 0x000000ffff5e7224 */ /* 0x000fe200078e00ff */
[----:B------:R-:W-:Y:S02]  /*10870*/  CS2R R80, SRZ ;  /* 0x0000000000507805 */ /* 0x000fe4000001ff00 */
[----:B------:R-:W-:Y:S02]  /*10880*/  CS2R R24, SRZ ;  /* 0x0000000000187805 */ /* 0x000fe4000001ff00 */
[----:B------:R-:W-:Y:S01]  /*10890*/  CS2R R90, SRZ ;  /* 0x00000000005a7805 */ /* 0x000fe2000001ff00 */
[----:B----4-:R-:W-:Y:S01]  /*108a0*/  IMAD.MOV.U32 R43, RZ, RZ, RZ ;  /* 0x000000ffff2b7224 */ /* 0x010fe200078e00ff */
[----:B------:R-:W-:Y:S01]  /*108b0*/  CS2R R76, SRZ ;  /* 0x00000000004c7805 */ /* 0x000fe2000001ff00 */
[----:B------:R-:W-:Y:S01]  /*108c0*/  IMAD.MOV.U32 R4, RZ, RZ, RZ ;  /* 0x000000ffff047224 */ /* 0x000fe200078e00ff */
[----:B------:R-:W-:Y:S01]  /*108d0*/  MOV R97, RZ ;  /* 0x000000ff00617202 */ /* 0x000fe20000000f00 */
[----:B------:R-:W-:Y:S01]  /*108e0*/  IMAD.MOV.U32 R64, RZ, RZ, RZ ;  /* 0x000000ffff407224 */ /* 0x000fe200078e00ff */
[----:B------:R-:W-:Y:S01]  /*108f0*/  MOV R78, RZ ;  /* 0x000000ff004e7202 */ /* 0x000fe20000000f00 */
[----:B------:R-:W-:Y:S01]  /*10900*/  IMAD.MOV.U32 R35, RZ, RZ, RZ ;  /* 0x000000ffff237224 */ /* 0x000fe200078e00ff */
[----:B------:R-:W-:Y:S01]  /*10910*/  CS2R R72, SRZ ;  /* 0x0000000000487805 */ /* 0x000fe2000001ff00 */
[----:B------:R-:W-:Y:S01]  /*10920*/  IMAD.MOV.U32 R12, RZ, RZ, RZ ;  /* 0x000000ffff0c7224 */ /* 0x000fe200078e00ff */
[----:B------:R-:W-:Y:S01]  /*10930*/  CS2R R8, SRZ ;  /* 0x0000000000087805 */ /* 0x000fe2000001ff00 */
[----:B------:R-:W-:Y:S01]  /*10940*/  IMAD.MOV.U32 R55, RZ, RZ, RZ ;  /* 0x000000ffff377224 */ /* 0x000fe200078e00ff */
[----:B0-----:R-:W-:Y:S01]  /*10950*/  CS2R R6, SRZ ;  /* 0x0000000000067805 */ /* 0x001fe2000001ff00 */
[----:B------:R-:W-:-:S02]  /*10960*/  IMAD.MOV.U32 R86, RZ, RZ, RZ ;  /* 0x000000ffff567224 */ /* 0x000fc400078e00ff */
[----:B------:R-:W-:Y:S01]  /*10970*/  IMAD.MOV.U32 R74, RZ, RZ, RZ ;  /* 0x000000ffff4a7224 */ /* 0x000fe200078e00ff */
[----:B------:R-:W-:Y:S06]  /*10980*/  @!P1 BRA `(.L_x_543) ;  /* 0x000000f800ac9947 */ /* 0x000fec0003800000 */
[----:B------:R-:W-:-:S03]  /*10990*/  UMOV UR4, 0xffffffff ;  /* 0xffffffff00047882 */ /* 0x000fc60000000000 */
[----:B------:R-:W-:Y:S05]  /*109a0*/  BRA.DIV UR4, `(.L_x_544) ;  /* 0x000001ca041c7947 */ /* 0x000fea000b800000 */
[----:B------:R-:W0:Y:S02]  /*109b0*/  S2R R0, SR_TID.X ;  /* 0x0000000000007919 */ /* 0x000e240000002100 */
[----:B0-----:R-:W-:-:S04]  /*109c0*/  IADD3 R2, R0, -0x80, RZ ;  /* 0xffffff8000027810 */ /* 0x001fc80007ffe0ff */
[----:B------:R-:W-:-:S04]  /*109d0*/  SHF.R.S32.HI R0, RZ, 0x1f, R2 ;  /* 0x0000001fff007819 */ /* 0x000fc80000011402 */
[----:B------:R-:W-:-:S04]  /*109e0*/  LEA.HI R0, R0, R2, RZ, 0x7 ;  /* 0x0000000200007211 */ /* 0x000fc800078f38ff */
[----:B------:R-:W-:-:S05]  /*109f0*/  SHF.R.S32.HI R0, RZ, 0x7, R0 ;  /* 0x00000007ff007819 */ /* 0x000fca0000011400 */
[----:B------:R0:W1:Y:S02]  /*10a00*/  SHFL.IDX PT, R212, R0, RZ, 0x1f ;  /* 0x00001fff00d47589 */ /* 0x00006400000e0000 */
.L_x_806:
[----:B01----:R-:W-:Y:S01]  /*10a10*/  LEA.HI R0, R212, R212, RZ, 0x1 ;  /* 0x000000d4d4007211 */ /* 0x003fe200078f08ff */
[----:B------:R-:W-:-:S03]  /*10a20*/  ULOP3.LUT UP0, URZ, UR39, 0x9f, URZ, 0xc0, !UPT ;  /* 0x0000009f273f7892 */ /* 0x000fc6000f80c03f */
[----:B------:R-:W-:-:S03]  /*10a30*/  LOP3.LUT R3, R0, 0x3e, RZ, 0xc0, !PT ;  /* 0x0000003e00037812 */ /* 0x000fc600078ec0ff */
[----:B------:R-:W-:Y:S02]  /*10a40*/  PLOP3.LUT P0, PT, PT, PT, UP0, 0x80, 0x0 ;  /* 0x000000000000781c */ /* 0x000fe40003f0f008 */
[----:B------:R-:W-:-:S05]  /*10a50*/  IMAD.IADD R3, R212, 0x1, -R3 ;  /* 0x00000001d4037824 */ /* 0x000fca00078e0a03 */
[----:B------:R-:W-:-:S04]  /*10a60*/  LEA R3, R3, UR39, 0xc ;  /* 0x0000002703037c11 */ /* 0x000fc8000f8e60ff */
[----:B------:R-:W-:-:S04]  /*10a70*/  SHF.R.U32.HI R3, RZ, 0x4, R3 ;  /* 0x00000004ff037819 */ /* 0x000fc80000011603 */
[----:B------:R-:W-:Y:S01]  /*10a80*/  LOP3.LUT R44, R3, 0x3fff, RZ, 0xc0, !PT ;  /* 0x00003fff032c7812 */ /* 0x000fe200078ec0ff */
[----:B------:R-:W-:Y:S06]  /*10a90*/  @!P0 BRA `(.L_x_545) ;  /* 0x0000000000408947 */ /* 0x000fec0003800000 */
[----:B------:R-:W-:Y:S01]  /*10aa0*/  MOV R0, 0x0 ;  /* 0x0000000000007802 */ /* 0x000fe20000000f00 */
[----:B------:R-:W-:Y:S01]  /*10ab0*/  ULDC.64 UR4, c[0x4][0xc8] ;  /* 0x0100320000047ab9 */ /* 0x000fe20000000a00 */
[----:B------:R-:W-:Y:S01]  /*10ac0*/  ULDC.64 UR6, c[0x4][0xd0] ;  /* 0x0100340000067ab9 */ /* 0x000fe20000000a00 */
[----:B------:R-:W-:Y:S01]  /*10ad0*/  IMAD.U32 R4, RZ, RZ, UR4 ;  /* 0x00000004ff047e24 */ /* 0x000fe2000f8e00ff */
[----:B------:R0:W1:Y:S01]  /*10ae0*/  LDC.64 R2, c[0x4][R0] ;  /* 0x0100000000027b82 */ /* 0x0000620000000a00 */
[----:B------:R-:W-:Y:S01]  /*10af0*/  IMAD.U32 R5, RZ, RZ, UR5 ;  /* 0x00000005ff057e24 */ /* 0x000fe2000f8e00ff */
[----:B------:R-:W-:Y:S01]  /*10b00*/  ULDC.64 UR4, c[0x4][0x38] ;  /* 0x01000e0000047ab9 */ /* 0x000fe20000000a00 */
[----:B------:R-:W-:Y:S01]  /*10b10*/  MOV R6, UR6 ;  /* 0x0000000600067c02 */ /* 0x000fe20008000f00 */
[----:B------:R-:W-:Y:S01]  /*10b20*/  IMAD.U32 R7, RZ, RZ, UR7 ;  /* 0x00000007ff077e24 */ /* 0x000fe2000f8e00ff */
[----:B------:R-:W-:Y:S01]  /*10b30*/  MOV R8, 0x70 ;  /* 0x0000007000087802 */ /* 0x000fe20000000f00 */
[----:B------:R-:W-:-:S02]  /*10b40*/  IMAD.U32 R10, RZ, RZ, UR4 ;  /* 0x00000004ff0a7e24 */ /* 0x000fc4000f8e00ff */
[----:B------:R-:W-:Y:S02]  /*10b50*/  IMAD.U32 R11, RZ, RZ, UR5 ;  /* 0x00000005ff0b7e24 */ /* 0x000fe4000f8e00ff */
[----:B------:R-:W-:Y:S02]  /*10b60*/  IMAD.MOV.U32 R12, RZ, RZ, 0x1 ;  /* 0x00000001ff0c7424 */ /* 0x000fe400078e00ff */
[----:B0-----:R-:W-:-:S07]  /*10b70*/  IMAD.MOV.U32 R13, RZ, RZ, RZ ;  /* 0x000000ffff0d7224 */ /* 0x001fce00078e00ff */
[----:B------:R-:W-:-:S07]  /*10b80*/  LEPC R20, `(.L_x_545) ;  /* 0x000000001014794e */ /* 0x000fce0000000000 */
[----:B-1-3-5:R-:W-:Y:S05]  /*10b90*/  CALL.ABS.NOINC R2 ;  /* 0x0000000002007343 */ /* 0x02afea0003c00000 */
.L_x_545:
        /* <DEDUP_REMOVED lines=9> */
[----:B------:R-:W4:Y:S01]  /*10c30*/  @P1 LDC.64 R12, c[0x0][0x9c0] ;  /* 0x00027000ff0c1b82 */ /* 0x000f220000000a00 */
[----:B0-----:R-:W-:-:S02]  /*10c40*/  @P1 IMAD R2, R222, R8, RZ ;  /* 0x00000008de021224 */ /* 0x001fc400078e02ff */
[----:B------:R-:W-:-:S04]  /*10c50*/  @P1 IMAD.WIDE.U32 R4, R214, R8, RZ ;  /* 0x00000008d6041225 */ /* 0x000fc800078e00ff */
[----:B------:R-:W-:Y:S02]  /*10c60*/  @P1 IMAD R9, R214, R9, R2 ;  /* 0x00000009d6091224 */ /* 0x000fe400078e0202 */
[-C--:B-1----:R-:W-:Y:S02]  /*10c70*/  @P0 IMAD R0, R222, R6.reuse, RZ ;  /* 0x00000006de000224 */ /* 0x082fe400078e02ff */
[----:B------:R-:W-:Y:S01]  /*10c80*/  @P0 IMAD.WIDE.U32 R2, R214, R6, RZ ;  /* 0x00000006d6020225 */ /* 0x000fe200078e00ff */
[----:B------:R-:W-:-:S03]  /*10c90*/  @P1 IADD3 R5, R5, R9, RZ ;  /* 0x0000000905051210 */ /* 0x000fc60007ffe0ff */
[----:B------:R-:W-:Y:S02]  /*10ca0*/  @P0 IMAD R7, R214, R7, R0 ;  /* 0x00000007d6070224 */ /* 0x000fe400078e0200 */
[----:B------:R-:W-:Y:S02]  /*10cb0*/  IMAD.MOV.U32 R0, RZ, RZ, 0x3f800000 ;  /* 0x3f800000ff007424 */ /* 0x000fe400078e00ff */
[----:B------:R-:W-:Y:S02]  /*10cc0*/  @P0 IMAD.IADD R3, R3, 0x1, R7 ;  /* 0x0000000103030824 */ /* 0x000fe400078e0207 */
[----:B--2---:R-:W-:-:S04]  /*10cd0*/  @P0 IMAD.WIDE.U32 R2, R169, R10, R2 ;  /* 0x0000000aa9020225 */ /* 0x004fc800078e0002 */
[C---:B----4-:R-:W-:Y:S01]  /*10ce0*/  @P1 IMAD.WIDE.U32 R6, R169.reuse, R12, R4 ;  /* 0x0000000ca9061225 */ /* 0x050fe200078e0004 */
[----:B------:R-:W-:Y:S01]  /*10cf0*/  @P0 LEA R4, P2, R2, UR4, 0x2 ;  /* 0x0000000402040c11 */ /* 0x000fe2000f8410ff */
[----:B------:R-:W-:Y:S02]  /*10d00*/  ULDC UR4, c[0x0][0x3f4] ;  /* 0x0000fd0000047ab9 */ /* 0x000fe40000000800 */
[C---:B------:R-:W-:Y:S01]  /*10d10*/  @P0 IMAD R5, R169.reuse, R11, R3 ;  /* 0x0000000ba9050224 */ /* 0x040fe200078e0203 */
[----:B------:R-:W-:Y:S01]  /*10d20*/  @P1 LEA R8, P3, R6, UR6, 0x2 ;  /* 0x0000000606081c11 */ /* 0x000fe2000f8610ff */
[----:B------:R-:W-:-:S03]  /*10d30*/  @P1 IMAD R3, R169, R13, R7 ;  /* 0x0000000da9031224 */ /* 0x000fc600078e0207 */
[----:B------:R-:W-:Y:S02]  /*10d40*/  @P0 LEA.HI.X R5, R2, UR5, R5, 0x2, P2 ;  /* 0x0000000502050c11 */ /* 0x000fe400090f1405 */
[----:B------:R-:W-:Y:S01]  /*10d50*/  @P1 LEA.HI.X R9, R6, UR7, R3, 0x2, P3 ;  /* 0x0000000706091c11 */ /* 0x000fe200098f1403 */
[----:B------:R-:W-:-:S04]  /*10d60*/  IMAD.MOV.U32 R3, RZ, RZ, 0x3f800000 ;  /* 0x3f800000ff037424 */ /* 0x000fc800078e00ff */
[----:B------:R-:W2:Y:S04]  /*10d70*/  @P1 LDG.E R0, desc[UR50][R8.64] ;  /* 0x0000003208001981 */ /* 0x000ea8000c1e1900 */
[----:B------:R-:W2:Y:S01]  /*10d80*/  @P0 LDG.E R3, desc[UR50][R4.64] ;  /* 0x0000003204030981 */ /* 0x000ea2000c1e1900 */
[----:B------:R-:W-:Y:S01]  /*10d90*/  ISETP.LT.AND P0, PT, RZ, UR4, PT ;  /* 0x00000004ff007c0c */ /* 0x000fe2000bf01270 */
[----:B------:R-:W-:Y:S01]  /*10da0*/  ULDC UR4, c[0x0][0x9d8] ;  /* 0x0002760000047ab9 */ /* 0x000fe20000000800 */
[----:B--2---:R-:W-:-:S04]  /*10db0*/  FMUL.FTZ R0, R3, R0 ;  /* 0x0000000003007220 */ /* 0x004fc80000410000 */
[----:B------:R-:W-:-:S07]  /*10dc0*/  FMUL.FTZ R2, R0, UR4 ;  /* 0x0000000400027c20 */ /* 0x000fce0008410000 */
[----:B------:R-:W-:Y:S05]  /*10dd0*/  @P0 BRA `(.L_x_546) ;  /* 0x0000000000400947 */ /* 0x000fea0003800000 */
[----:B------:R-:W-:-:S04]  /*10de0*/  ULEA.HI UR4, UR37, UR37, URZ, 0x1 ;  /* 0x0000002525047291 */ /* 0x000fc8000f8f083f */
[----:B------:R-:W-:-:S04]  /*10df0*/  ULOP3.LUT UR4, UR4, 0xfffffffe, URZ, 0xc0, !UPT ;  /* 0xfffffffe04047892 */ /* 0x000fc8000f8ec03f */
[----:B------:R-:W-:-:S06]  /*10e00*/  UIADD3 UR4, UR37, -UR4, URZ ;  /* 0x8000000425047290 */ /* 0x000fcc000fffe03f */
[----:B------:R-:W-:-:S05]  /*10e10*/  IMAD.U32 R3, RZ, RZ, UR4 ;  /* 0x00000004ff037e24 */ /* 0x000fca000f8e00ff */
[----:B------:R-:W-:-:S04]  /*10e20*/  SHF.L.U32 R3, R3, 0x1f, RZ ;  /* 0x0000001f03037819 */ /* 0x000fc800000006ff */
[----:B------:R0:W1:Y:S03]  /*10e30*/  SYNCS.PHASECHK.TRANS64.TRYWAIT P0, [R18+URZ+0x29800], R3 ;  /* 0x02980003120075a7 */ /* 0x000066000800017f */
[----:B-1----:R-:W-:Y:S05]  /*10e40*/  @!P0 NANOSLEEP.SYNCS 0x989680 ;  /* 0x009896800000895d */ /* 0x002fea0003900000 */
[----:B------:R-:W1:Y:S01]  /*10e50*/  @!P0 SYNCS.PHASECHK.TRANS64 P0, [R18+URZ+0x29800], R3 ;  /* 0x02980003120085a7 */ /* 0x000e62000800007f */
[----:B------:R-:W-:Y:S04]  /*10e60*/  BSSY B0, `(.L_x_547) ;  /* 0x0000006000007945 */ /* 0x000fe80003800000 */
[----:B-1----:R-:W-:Y:S05]  /*10e70*/  @P0 BRA `(.L_x_548) ;  /* 0x0000000000100947 */ /* 0x002fea0003800000 */
.L_x_549:
[----:B-1----:R1:W2:Y:S02]  /*10e80*/  SYNCS.PHASECHK.TRANS64.TRYWAIT P0, [R18+URZ+0x29800], R3 ;  /* 0x02980003120075a7 */ /* 0x0022a4000800017f */
[----:B--2---:R-:W-:Y:S05]  /*10e90*/  @!P0 NANOSLEEP.SYNCS 0x989680 ;  /* 0x009896800000895d */ /* 0x004fea0003900000 */
[----:B------:R-:W2:Y:S02]  /*10ea0*/  @!P0 SYNCS.PHASECHK.TRANS64 P0, [R18+URZ+0x29800], R3 ;  /* 0x02980003120085a7 */ /* 0x000ea4000800007f */
[----:B--2---:R-:W-:Y:S05]  /*10eb0*/  @!P0 BRA `(.L_x_549) ;  /* 0xfffffffc00f08947 */ /* 0x004fea000383ffff */
.L_x_548:
[----:B------:R-:W-:Y:S05]  /*10ec0*/  BSYNC B0 ;  /* 0x0000000000007941 */ /* 0x000fea0003800000 */
.L_x_547:
[----:B------:R-:W-:Y:S05]  /*10ed0*/  BRA `(.L_x_550) ;  /* 0x0000006c00207947 */ /* 0x000fea0003800000 */
.L_x_546:
[----:B------:R-:W0:Y:S01]  /*10ee0*/  LDC.64 R24, c[0x0][0x3e8] ;  /* 0x0000fa00ff187b82 */ /* 0x000e220000000a00 */
[----:B------:R-:W-:Y:S01]  /*10ef0*/  ULOP3.LUT UP0, URZ, UR39, 0x1bf, URZ, 0xc0, !UPT ;  /* 0x000001bf273f7892 */ /* 0x000fe2000f80c03f */
[----:B-----5:R-:W-:Y:S01]  /*10f00*/  SHF.R.S32.HI R0, RZ, 0x1f, R138 ;  /* 0x0000001fff007819 */ /* 0x020fe2000001148a */
[----:B------:R-:W-:Y:S01]  /*10f10*/  ULDC.64 UR4, c[0x0][0x3f8] ;  /* 0x0000fe0000047ab9 */ /* 0x000fe20000000a00 */
[----:B------:R-:W-:-:S03]  /*10f20*/  ULDC.64 UR6, c[0x0][0x408] ;  /* 0x0001020000067ab9 */ /* 0x000fc60000000a00 */
[----:B------:R-:W-:Y:S01]  /*10f30*/  PLOP3.LUT P0, PT, PT, PT, UP0, 0x80, 0x0 ;  /* 0x000000000000781c */ /* 0x000fe20003f0f008 */
[----:B------:R-:W1:Y:S01]  /*10f40*/  LDC.64 R4, c[0x0][0x400] ;  /* 0x00010000ff047b82 */ /* 0x000e620000000a00 */
[C---:B------:R-:W-:Y:S02]  /*10f50*/  IMAD R3, R0.reuse, UR4, RZ ;  /* 0x0000000400037c24 */ /* 0x040fe4000f8e02ff */
[----:B------:R-:W-:Y:S02]  /*10f60*/  IMAD R7, R0, UR6, RZ ;  /* 0x0000000600077c24 */ /* 0x000fe4000f8e02ff */
[C---:B------:R-:W-:Y:S02]  /*10f70*/  IMAD R3, R138.reuse, UR5, R3 ;  /* 0x000000058a037c24 */ /* 0x040fe4000f8e0203 */
[C---:B------:R-:W-:Y:S02]  /*10f80*/  IMAD R7, R138.reuse, UR7, R7 ;  /* 0x000000078a077c24 */ /* 0x040fe4000f8e0207 */
[----:B0-----:R-:W-:-:S05]  /*10f90*/  IMAD.WIDE.U32 R24, R138, UR4, R24 ;  /* 0x000000048a187c25 */ /* 0x001fca000f8e0018 */
[----:B------:R-:W-:Y:S01]  /*10fa0*/  IADD3 R26, R3, R25, RZ ;  /* 0x00000019031a7210 */ /* 0x000fe20007ffe0ff */
[----:B-1----:R-:W-:-:S04]  /*10fb0*/  IMAD.WIDE.U32 R138, R138, UR6, R4 ;  /* 0x000000068a8a7c25 */ /* 0x002fc8000f8e0004 */
[----:B------:R-:W-:Y:S01]  /*10fc0*/  IMAD.IADD R37, R7, 0x1, R139 ;  /* 0x0000000107257824 */ /* 0x000fe200078e028b */
        /* <DEDUP_REMOVED lines=16> */
[----:B-1-3--:R-:W-:Y:S05]  /*110d0*/  CALL.ABS.NOINC R14 ;  /* 0x000000000e007343 */ /* 0x00afea0003c00000 */
.L_x_551:
[----:B------:R-:W-:Y:S01]  /*110e0*/  ULDC.U8 UR4, c[0x0][0x410] ;  /* 0x0001040000047ab9 */ /* 0x000fe20000000000 */
[----:B------:R-:W-:Y:S01]  /*110f0*/  BSSY B0, `(.L_x_552) ;  /* 0x000069e000007945 */ /* 0x000fe20003800000 */
[----:B------:R-:W-:Y:S01]  /*11100*/  ISETP.NE.AND P0, PT, RZ, UR4, PT ;  /* 0x00000004ff007c0c */ /* 0x000fe2000bf05270 */
[----:B------:R-:W-:-:S12]  /*11110*/  IMAD R5, R137, 0x80, R195 ;  /* 0x0000008089057824 */ /* 0x000fd800078e02c3 */
[----:B------:R-:W-:Y:S05]  /*11120*/  @!P0 BRA `(.L_x_553) ;  /* 0x0000003400388947 */ /* 0x000fea0003800000 */
[----:B------:R-:W-:-:S03]  /*11130*/  UMOV UR4, 0xffffffff ;  /* 0xffffffff00047882 */ /* 0x000fc60000000000 */
[----:B------:R-:W-:Y:S05]  /*11140*/  BRA.DIV UR4, `(.L_x_554) ;  /* 0x000001c204747947 */ /* 0x000fea000b800000 */
[----:B------:R0:W1:Y:S04]  /*11150*/  SHFL.IDX PT, R3, R24, RZ, 0x1e1f ;  /* 0x001e1fff18037589 */ /* 0x00006800000e0000 */
[----:B------:R0:W2:Y:S04]  /*11160*/  SHFL.IDX PT, R14, R138, RZ, 0x1e1f ;  /* 0x001e1fff8a0e7589 */ /* 0x0000a800000e0000 */
[----:B------:R0:W4:Y:S04]  /*11170*/  SHFL.IDX PT, R0, R26, RZ, 0x1e1f ;  /* 0x001e1fff1a007589 */ /* 0x00012800000e0000 */
[----:B------:R0:W0:Y:S02]  /*11180*/  SHFL.IDX PT, R4, R37, RZ, 0x1e1f ;  /* 0x001e1fff25047589 */ /* 0x00002400000e0000 */
.L_x_812:
[----:B------:R-:W-:Y:S01]  /*11190*/  ULDC UR4, c[0x0][0x448] ;  /* 0x0001120000047ab9 */ /* 0x000fe20000000800 */
[----:B------:R-:W-:Y:S01]  /*111a0*/  BSSY B1, `(.L_x_555) ;  /* 0x000004d000017945 */ /* 0x000fe20003800000 */
[----:B------:R-:W-:Y:S01]  /*111b0*/  IMAD R152, R152, UR4, RZ ;  /* 0x0000000498987c24 */ /* 0x000fe2000f8e02ff */
[----:B------:R-:W-:Y:S02]  /*111c0*/  CS2R R8, SRZ ;  /* 0x0000000000087805 */ /* 0x000fe4000001ff00 */
[----:B------:R-:W-:Y:S02]  /*111d0*/  CS2R R20, SRZ ;  /* 0x0000000000147805 */ /* 0x000fe4000001ff00 */
[----:B0-----:R-:W-:Y:S02]  /*111e0*/  CS2R R24, SRZ ;  /* 0x0000000000187805 */ /* 0x001fe4000001ff00 */
[----:B------:R-:W-:Y:S02]  /*111f0*/  CS2R R30, SRZ ;  /* 0x00000000001e7805 */ /* 0x000fe4000001ff00 */
[----:B------:R-:W-:-:S02]  /*11200*/  ISETP.GE.AND P0, PT, R5, R152, PT ;  /* 0x000000980500720c */ /* 0x000fc40003f06270 */
        /* <DEDUP_REMOVED lines=8> */
[----:B------:R-:W-:Y:S06]  /*11290*/  @P0 BRA `(.L_x_556) ;  /* 0x0000000000f40947 */ /* 0x000fec0003800000 */
[----:B------:R-:W-:Y:S01]  /*112a0*/  ULDC UR4, c[0x0][0x3f4] ;  /* 0x0000fd0000047ab9 */ /* 0x000fe20000000800 */
[----:B------:R-:W-:Y:S02]  /*112b0*/  SHF.R.S32.HI R5, RZ, 0x1f, R197 ;  /* 0x0000001fff057819 */ /* 0x000fe400000114c5 */
[----:B------:R-:W-:Y:S02]  /*112c0*/  CS2R R32, SRZ ;  /* 0x0000000000207805 */ /* 0x000fe4000001ff00 */
[----:B------:R-:W-:Y:S02]  /*112d0*/  ISETP.GE.AND P4, PT, R197, UR4, PT ;  /* 0x00000004c5007c0c */ /* 0x000fe4000bf86270 */
[----:B------:R-:W-:Y:S02]  /*112e0*/  CS2R R34, SRZ ;  /* 0x0000000000227805 */ /* 0x000fe4000001ff00 */
[----:B------:R-:W-:Y:S02]  /*112f0*/  ISETP.GE.AND P3, PT, R199, UR4, PT ;  /* 0x00000004c7007c0c */ /* 0x000fe4000bf66270 */
[----:B------:R-:W-:-:S07]  /*11300*/  ISETP.GE.AND P2, PT, R200, UR4, PT ;  /* 0x00000004c8007c0c */ /* 0x000fce000bf46270 */
[C---:B--2---:R-:W-:Y:S02]  /*11310*/  @!P4 IADD3 R8, P1, R197.reuse, R14, RZ ;  /* 0x0000000ec508c210 */ /* 0x044fe40007f3e0ff */
[----:B-1----:R-:W-:-:S03]  /*11320*/  @!P4 IADD3 R6, P0, R197, R3, RZ ;  /* 0x00000003c506c210 */ /* 0x002fc60007f1e0ff */
[----:B------:R-:W-:Y:S01]  /*11330*/  @!P4 IMAD.X R9, R4, 0x1, R5, P1 ;  /* 0x000000010409c824 */ /* 0x000fe200008e0605 */
[----:B----4-:R-:W-:Y:S02]  /*11340*/  @!P4 IADD3.X R7, R0, R5, RZ, P0, !PT ;  /* 0x000000050007c210 */ /* 0x010fe400007fe4ff */
[----:B------:R-:W-:Y:S02]  /*11350*/  ISETP.GE.AND P1, PT, R198, UR4, PT ;  /* 0x00000004c6007c0c */ /* 0x000fe4000bf26270 */
[----:B------:R-:W5:Y:S01]  /*11360*/  @!P4 LD.E.64 R34, desc[UR50][R8.64] ;  /* 0x000000320822c980 */ /* 0x000f62000c101b00 */
[----:B------:R-:W-:-:S03]  /*11370*/  SHF.R.S32.HI R5, RZ, 0x1f, R199 ;  /* 0x0000001fff057819 */ /* 0x000fc600000114c7 */
[----:B------:R0:W5:Y:S01]  /*11380*/  @!P4 LD.E.64 R32, desc[UR50][R6.64] ;  /* 0x000000320620c980 */ /* 0x000162000c101b00 */
[CC--:B------:R-:W-:Y:S02]  /*11390*/  @!P3 IADD3 R10, P4, R199.reuse, R3.reuse, RZ ;  /* 0x00000003c70ab210 */ /* 0x0c0fe40007f9e0ff */
[-C--:B------:R-:W-:Y:S02]  /*113a0*/  @!P3 IADD3 R42, P5, R199, R14.reuse, RZ ;  /* 0x0000000ec72ab210 */ /* 0x080fe40007fbe0ff */
[----:B------:R-:W-:Y:S01]  /*113b0*/  SHF.R.S32.HI R13, RZ, 0x1f, R200 ;  /* 0x0000001fff0d7819 */ /* 0x000fe200000114c8 */
[--C-:B------:R-:W-:Y:S01]  /*113c0*/  @!P3 IMAD.X R11, R0, 0x1, R5.reuse, P4 ;  /* 0x00000001000bb824 */ /* 0x100fe200020e0605 */
[----:B------:R-:W-:Y:S01]  /*113d0*/  ISETP.GE.AND P0, PT, R22, UR4, PT ;  /* 0x0000000416007c0c */ /* 0x000fe2000bf06270 */
[----:B------:R-:W-:Y:S01]  /*113e0*/  @!P3 IMAD.X R43, R4, 0x1, R5, P5 ;  /* 0x00000001042bb824 */ /* 0x000fe200028e0605 */
[C---:B------:R-:W-:Y:S02]  /*113f0*/  @!P2 IADD3 R46, P4, R200.reuse, R3, RZ ;  /* 0x00000003c82ea210 */ /* 0x040fe40007f9e0ff */
[----:B------:R-:W-:-:S02]  /*11400*/  @!P2 IADD3 R48, P5, R200, R14, RZ ;  /* 0x0000000ec830a210 */ /* 0x000fc40007fbe0ff */
[----:B---3--:R-:W-:Y:S02]  /*11410*/  @!P2 IADD3.X R47, R0, R13, RZ, P4, !PT ;  /* 0x0000000d002fa210 */ /* 0x008fe400027fe4ff */
[----:B------:R-:W-:Y:S01]  /*11420*/  SHF.R.S32.HI R15, RZ, 0x1f, R198 ;  /* 0x0000001fff0f7819 */ /* 0x000fe200000114c6 */
[----:B------:R-:W-:Y:S01]  /*11430*/  @!P2 IMAD.X R49, R4, 0x1, R13, P5 ;  /* 0x000000010431a824 */ /* 0x000fe200028e060d */
[C---:B------:R-:W-:Y:S02]  /*11440*/  @!P1 IADD3 R50, P4, R198.reuse, R3, RZ ;  /* 0x00000003c6329210 */ /* 0x040fe40007f9e0ff */
[----:B------:R-:W-:-:S03]  /*11450*/  @!P1 IADD3 R52, P5, R198, R14, RZ ;  /* 0x0000000ec6349210 */ /* 0x000fc60007fbe0ff */
[--C-:B------:R-:W-:Y:S01]  /*11460*/  @!P1 IMAD.X R51, R0, 0x1, R15.reuse, P4 ;  /* 0x0000000100339824 */ /* 0x100fe200020e060f */
[----:B------:R-:W-:Y:S01]  /*11470*/  ISETP.GE.AND P4, PT, R201, UR4, PT ;  /* 0x00000004c9007c0c */ /* 0x000fe2000bf86270 */
[----:B------:R-:W-:Y:S01]  /*11480*/  @!P1 IMAD.X R53, R4, 0x1, R15, P5 ;  /* 0x0000000104359824 */ /* 0x000fe200028e060f */
[----:B------:R-:W-:Y:S02]  /*11490*/  @!P0 SHF.R.S32.HI R5, RZ, 0x1f, R22 ;  /* 0x0000001fff058819 */ /* 0x000fe40000011416 */
[----:B0-----:R-:W-:-:S04]  /*114a0*/  @!P0 IADD3 R6, P5, R22, R3, RZ ;  /* 0x0000000316068210 */ /* 0x001fc80007fbe0ff */
[----:B------:R-:W-:Y:S02]  /*114b0*/  @!P0 IADD3.X R7, R0, R5, RZ, P5, !PT ;  /* 0x0000000500078210 */ /* 0x000fe40002ffe4ff */
[----:B------:R-:W-:Y:S02]  /*114c0*/  @!P0 IADD3 R40, P5, R22, R14, RZ ;  /* 0x0000000e16288210 */ /* 0x000fe40007fbe0ff */
[----:B------:R-:W-:-:S03]  /*114d0*/  SHF.R.S32.HI R9, RZ, 0x1f, R201 ;  /* 0x0000001fff097819 */ /* 0x000fc600000114c9 */
[----:B------:R-:W-:Y:S01]  /*114e0*/  @!P0 IMAD.X R41, R4, 0x1, R5, P5 ;  /* 0x0000000104298824 */ /* 0x000fe200028e0605 */
[----:B------:R-:W-:Y:S02]  /*114f0*/  @!P4 IADD3 R54, P5, R201, R3, RZ ;  /* 0x00000003c936c210 */ /* 0x000fe40007fbe0ff */
[----:B------:R-:W-:-:S03]  /*11500*/  CS2R R30, SRZ ;  /* 0x00000000001e7805 */ /* 0x000fc6000001ff00 */
[--C-:B------:R-:W-:Y:S01]  /*11510*/  @!P4 IMAD.X R55, R0, 0x1, R9.reuse, P5 ;  /* 0x000000010037c824 */ /* 0x100fe200028e0609 */
[----:B------:R-:W-:Y:S02]  /*11520*/  @!P4 IADD3 R14, P5, R201, R14, RZ ;  /* 0x0000000ec90ec210 */ /* 0x000fe40007fbe0ff */
[----:B------:R0:W5:Y:S01]  /*11530*/  @!P3 LD.E.64 R30, desc[UR50][R10.64] ;  /* 0x000000320a1eb980 */ /* 0x000162000c101b00 */
[----:B------:R-:W-:Y:S02]  /*11540*/  CS2R R28, SRZ ;  /* 0x00000000001c7805 */ /* 0x000fe4000001ff00 */
[----:B------:R-:W-:Y:S02]  /*11550*/  CS2R R24, SRZ ;  /* 0x0000000000187805 */ /* 0x000fe4000001ff00 */
[----:B------:R-:W-:Y:S01]  /*11560*/  CS2R R26, SRZ ;  /* 0x00000000001a7805 */ /* 0x000fe2000001ff00 */
[----:B------:R-:W-:Y:S01]  /*11570*/  @!P4 IMAD.X R15, R4, 0x1, R9, P5 ;  /* 0x00000001040fc824 */ /* 0x000fe200028e0609 */
[----:B------:R-:W-:-:S02]  /*11580*/  CS2R R20, SRZ ;  /* 0x0000000000147805 */ /* 0x000fc4000001ff00 */
[----:B------:R-:W-:Y:S02]  /*11590*/  CS2R R12, SRZ ;  /* 0x00000000000c7805 */ /* 0x000fe4000001ff00 */
[----:B------:R-:W-:Y:S02]  /*115a0*/  CS2R R36, SRZ ;  /* 0x0000000000247805 */ /* 0x000fe4000001ff00 */
[----:B------:R-:W-:Y:S02]  /*115b0*/  CS2R R38, SRZ ;  /* 0x0000000000267805 */ /* 0x000fe4000001ff00 */
[----:B------:R-:W-:Y:S02]  /*115c0*/  CS2R R8, SRZ ;  /* 0x0000000000087805 */ /* 0x000fe4000001ff00 */
[----:B0-----:R-:W-:Y:S01]  /*115d0*/  CS2R R10, SRZ ;  /* 0x00000000000a7805 */ /* 0x001fe2000001ff00 */
[----:B------:R0:W5:Y:S04]  /*115e0*/  @!P3 LD.E.64 R28, desc[UR50][R42.64] ;  /* 0x000000322a1cb980 */ /* 0x000168000c101b00 */
[----:B------:R0:W5:Y:S04]  /*115f0*/  @!P2 LD.E.64 R24, desc[UR50][R46.64] ;  /* 0x000000322e18a980 */ /* 0x000168000c101b00 */
[----:B------:R0:W5:Y:S04]  /*11600*/  @!P2 LD.E.64 R26, desc[UR50][R48.64] ;  /* 0x00000032301aa980 */ /* 0x000168000c101b00 */
[----:B------:R0:W5:Y:S04]  /*11610*/  @!P1 LD.E.64 R20, desc[UR50][R50.64] ;  /* 0x0000003232149980 */ /* 0x000168000c101b00 */
[----:B------:R0:W5:Y:S04]  /*11620*/  @!P1 LD.E.64 R12, desc[UR50][R52.64] ;  /* 0x00000032340c9980 */ /* 0x000168000c101b00 */
[----:B------:R0:W5:Y:S04]  /*11630*/  @!P0 LD.E.64 R36, desc[UR50][R6.64] ;  /* 0x0000003206248980 */ /* 0x000168000c101b00 */
[----:B------:R0:W5:Y:S04]  /*11640*/  @!P0 LD.E.64 R38, desc[UR50][R40.64] ;  /* 0x0000003228268980 */ /* 0x000168000c101b00 */
[----:B------:R0:W5:Y:S04]  /*11650*/  @!P4 LD.E.64 R8, desc[UR50][R54.64] ;  /* 0x000000323608c980 */ /* 0x000168000c101b00 */
[----:B------:R0:W5:Y:S02]  /*11660*/  @!P4 LD.E.64 R10, desc[UR50][R14.64] ;  /* 0x000000320e0ac980 */ /* 0x000164000c101b00 */
.L_x_556:
[----:B------:R-:W-:Y:S05]  /*11670*/  BSYNC B1 ;  /* 0x0000000000017941 */ /* 0x000fea0003800000 */
.L_x_555:
[----:B------:R-:W-:Y:S01]  /*11680*/  ULEA.HI UR4, UR37, UR37, URZ, 0x1 ;  /* 0x0000002525047291 */ /* 0x000fe2000f8f083f */
[----:B----4-:R-:W-:Y:S01]  /*11690*/  IMAD R0, R137, -0x80, R152 ;  /* 0xffffff8089007824 */ /* 0x010fe200078e0298 */
[----:B------:R-:W-:Y:S02]  /*116a0*/  BSSY B1, `(.L_x_557) ;  /* 0x0000009000017945 */ /* 0x000fe40003800000 */
[----:B------:R-:W-:Y:S02]  /*116b0*/  ULOP3.LUT UR4, UR4, 0xfffffffe, URZ, 0xc0, !UPT ;  /* 0xfffffffe04047892 */ /* 0x000fe4000f8ec03f */
[----:B------:R-:W-:Y:S02]  /*116c0*/  VIMNMX R0, R0, 0x80, PT ;  /* 0x0000008000007848 */ /* 0x000fe40003fe0100 */
[----:B------:R-:W-:Y:S02]  /*116d0*/  UIADD3 UR4, UR37, -UR4, URZ ;  /* 0x8000000425047290 */ /* 0x000fe4000fffe03f */
[----:B------:R-:W-:-:S04]  /*116e0*/  ISETP.GE.AND P1, PT, R195, R0, PT ;  /* 0x00000000c300720c */ /* 0x000fc80003f26270 */
[----:B-1----:R-:W-:-:S04]  /*116f0*/  MOV R3, UR4 ;  /* 0x0000000400037c02 */ /* 0x002fc80008000f00 */
[----:B------:R-:W-:-:S04]  /*11700*/  SHF.L.U32 R3, R3, 0x1f, RZ ;  /* 0x0000001f03037819 */ /* 0x000fc800000006ff */
[----:B------:R-:W1:Y:S02]  /*11710*/  SYNCS.PHASECHK.TRANS64.TRYWAIT P0, [R18+URZ+0x29800], R3 ;  /* 0x02980003120075a7 */ /* 0x000e64000800017f */
[----:B-1----:R-:W-:Y:S05]  /*11720*/  @!P0 BRA `(.L_x_558) ;  /* 0x000001bc006c8947 */ /* 0x002fea0003800000 */
.L_x_813:
[----:B------:R-:W-:Y:S05]  /*11730*/  BSYNC B1 ;  /* 0x0000000000017941 */ /* 0x000fea0003800000 */
.L_x_557:
[----:B------:R-:W-:Y:S05]  /*11740*/  @P1 BRA `(.L_x_559) ;  /* 0x0000006000e01947 */ /* 0x000fea0003800000 */
[----:B------:R-:W4:Y:S01]  /*11750*/  LDC R0, c[0x0][0x3f4] ;  /* 0x0000fd00ff007b82 */ /* 0x000f220000000800 */
[----:B------:R-:W-:Y:S01]  /*11760*/  BSSY B1, `(.L_x_560) ;  /* 0x000007f000017945 */ /* 0x000fe20003800000 */
[-C--:B----4-:R-:W-:Y:S02]  /*11770*/  ISETP.GE.AND P0, PT, R22, R0.reuse, PT ;  /* 0x000000001600720c */ /* 0x090fe40003f06270 */
[-C--:B------:R-:W-:Y:S02]  /*11780*/  ISETP.GE.AND P1, PT, R197, R0.reuse, PT ;  /* 0x00000000c500720c */ /* 0x080fe40003f26270 */
[-C--:B------:R-:W-:Y:S02]  /*11790*/  ISETP.GE.AND P2, PT, R199, R0.reuse, PT ;  /* 0x00000000c700720c */ /* 0x080fe40003f46270 */
[-C--:B------:R-:W-:Y:S02]  /*117a0*/  ISETP.GE.AND P3, PT, R200, R0.reuse, PT ;  /* 0x00000000c800720c */ /* 0x080fe40003f66270 */
[----:B------:R-:W-:-:S02]  /*117b0*/  ISETP.GE.AND P4, PT, R198, R0, PT ;  /* 0x00000000c600720c */ /* 0x000fc40003f86270 */
[----:B------:R-:W-:Y:S01]  /*117c0*/  ISETP.GE.AND P5, PT, R201, R0, PT ;  /* 0x00000000c900720c */ /* 0x000fe20003fa6270 */
[----:B------:R-:W-:Y:S02]  /*117d0*/  IMAD.IADD R0, R18, 0x1, R213 ;  /* 0x0000000112007824 */ /* 0x000fe400078e02d5 */
[----:B------:R-:W-:Y:S10]  /*117e0*/  @P0 BRA `(.L_x_561) ;  /* 0x0000000400d80947 */ /* 0x000ff40003800000 */
[----:B0-----:R-:W0:Y:S01]  /*117f0*/  LDS.128 R4, [R0+0x14400] ;  /* 0x0144000000047984 */ /* 0x001e220000000c00 */
[----:B--2--5:R-:W-:Y:S02]  /*11800*/  SHF.R.U32.HI R14, RZ, 0x8, R36 ;  /* 0x00000008ff0e7819 */ /* 0x024fe40000011624 */
[----:B-1----:R-:W-:Y:S02]  /*11810*/  LOP3.LUT R3, R36, 0xff, RZ, 0xc0, !PT ;  /* 0x000000ff24037812 */ /* 0x002fe400078ec0ff */
[----:B------:R-:W-:Y:S02]  /*11820*/  LOP3.LUT R14, R14, 0xff, RZ, 0xc0, !PT ;  /* 0x000000ff0e0e7812 */ /* 0x000fe400078ec0ff */
[----:B------:R-:W-:Y:S02]  /*11830*/  SHF.R.U32.HI R40, RZ, 0x8, R37 ;  /* 0x00000008ff287819 */ /* 0x000fe40000011625 */
[----:B------:R-:W-:Y:S02]  /*11840*/  SHF.R.U32.HI R43, RZ, 0x8, R39 ;  /* 0x00000008ff2b7819 */ /* 0x000fe40000011627 */
[----:B------:R-:W-:-:S02]  /*11850*/  PRMT R3, R14, 0x7604, R3 ;  /* 0x000076040e037816 */ /* 0x000fc40000000003 */
[----:B------:R-:W-:Y:S02]  /*11860*/  LOP3.LUT R15, R37, 0xff, RZ, 0xc0, !PT ;  /* 0x000000ff250f7812 */ /* 0x000fe400078ec0ff */
[----:B------:R-:W-:Y:S02]  /*11870*/  LOP3.LUT R40, R40, 0xff, RZ, 0xc0, !PT ;  /* 0x000000ff28287812 */ /* 0x000fe400078ec0ff */
[----:B------:R-:W-:Y:S02]  /*11880*/  SHF.R.U32.HI R46, RZ, 0x10, R37 ;  /* 0x00000010ff2e7819 */ /* 0x000fe40000011625 */
[----:B------:R-:W-:Y:S02]  /*11890*/  SHF.R.U32.HI R14, RZ, 0x8, R38 ;  /* 0x00000008ff0e7819 */ /* 0x000fe40000011626 */
[----:B------:R-:W-:Y:S02]  /*118a0*/  SHF.R.U32.HI R45, RZ, 0x10, R39 ;  /* 0x00000010ff2d7819 */ /* 0x000fe40000011627 */
[----:B------:R-:W-:-:S02]  /*118b0*/  LOP3.LUT R42, R39, 0xff, RZ, 0xc0, !PT ;  /* 0x000000ff272a7812 */ /* 0x000fc400078ec0ff */
[----:B------:R-:W-:Y:S01]  /*118c0*/  LOP3.LUT R43, R43, 0xff, RZ, 0xc0, !PT ;  /* 0x000000ff2b2b7812 */ /* 0x000fe200078ec0ff */
[----:B------:R-:W-:Y:S01]  /*118d0*/  IMAD.U32 R45, R45, 0x10000, RZ ;  /* 0x000100002d2d7824 */ /* 0x000fe200078e00ff */
[----:B------:R-:W-:Y:S02]  /*118e0*/  PRMT R15, R40, 0x7604, R15 ;  /* 0x00007604280f7816 */ /* 0x000fe4000000000f */
[----:B------:R-:W-:Y:S01]  /*118f0*/  LOP3.LUT R41, R14, 0xff, RZ, 0xc0, !PT ;  /* 0x000000ff0e297812 */ /* 0x000fe200078ec0ff */
[----:B------:R-:W-:Y:S01]  /*11900*/  IMAD.U32 R14, R46, 0x10000, RZ ;  /* 0x000100002e0e7824 */ /* 0x000fe200078e00ff */
[----:B------:R-:W-:Y:S02]  /*11910*/  LOP3.LUT R40, R38, 0xff, RZ, 0xc0, !PT ;  /* 0x000000ff26287812 */ /* 0x000fe400078ec0ff */
[----:B------:R-:W-:Y:S02]  /*11920*/  PRMT R42, R43, 0x7604, R42 ;  /* 0x000076042b2a7816 */ /* 0x000fe4000000002a */
[----:B------:R-:W-:-:S02]  /*11930*/  PRMT R43, R41, 0x7604, R40 ;  /* 0x00007604292b7816 */ /* 0x000fc40000000028 */
[----:B------:R-:W-:Y:S02]  /*11940*/  LOP3.LUT R41, R15, 0xff0000, R14, 0xf8, !PT ;  /* 0x00ff00000f297812 */ /* 0x000fe400078ef80e */
[----:B------:R-:W-:Y:S02]  /*11950*/  LOP3.LUT R45, R42, 0xff0000, R45, 0xf8, !PT ;  /* 0x00ff00002a2d7812 */ /* 0x000fe400078ef82d */
[----:B------:R-:W-:Y:S02]  /*11960*/  LOP3.LUT R43, R43, 0xff0000, R38, 0xf8, !PT ;  /* 0x00ff00002b2b7812 */ /* 0x000fe400078ef826 */
[----:B------:R-:W-:Y:S02]  /*11970*/  LOP3.LUT R45, R45, 0xff000000, R39, 0xf8, !PT ;  /* 0xff0000002d2d7812 */ /* 0x000fe400078ef827 */
[----:B------:R-:W-:Y:S02]  /*11980*/  LOP3.LUT R41, R41, 0xff000000, R37, 0xf8, !PT ;  /* 0xff00000029297812 */ /* 0x000fe400078ef825 */
[----:B------:R-:W-:-:S02]  /*11990*/  LOP3.LUT R15, R3, 0xff0000, R36, 0xf8, !PT ;  /* 0x00ff0000030f7812 */ /* 0x000fc400078ef824 */
[----:B------:R-:W-:Y:S02]  /*119a0*/  LOP3.LUT R43, R43, 0xff000000, R38, 0xf8, !PT ;  /* 0xff0000002b2b7812 */ /* 0x000fe400078ef826 */
[-C--:B0-----:R-:W-:Y:S02]  /*119b0*/  F2FP.F16.E4M3.UNPACK_B R3, R6.reuse.H1 ;  /* 0x00000006ff03723e */ /* 0x081fe400030006ff */
[----:B------:R-:W-:Y:S02]  /*119c0*/  F2FP.F16.E4M3.UNPACK_B R42, R45 ;  /* 0x0000002dff2a723e */ /* 0x000fe400020006ff */
[----:B------:R-:W-:Y:S01]  /*119d0*/  F2FP.F16.E4M3.UNPACK_B R38, R41 ;  /* 0x00000029ff26723e */ /* 0x000fe200020006ff */
[--C-:B------:R-:W-:Y:S01]  /*119e0*/  HADD2.F32 R14, -RZ, R3.reuse.H1_H1 ;  /* 0x30000003ff0e7230 */ /* 0x100fe20000004100 */
[----:B------:R-:W-:Y:S01]  /*119f0*/  F2FP.F16.E4M3.UNPACK_B R6, R6 ;  /* 0x00000006ff06723e */ /* 0x000fe200020006ff */
[----:B------:R-:W-:Y:S01]  /*11a00*/  HADD2.F32 R46, -RZ, R42.H1_H1 ;  /* 0x3000002aff2e7230 */ /* 0x000fe20000004100 */
[----:B------:R-:W-:Y:S01]  /*11a10*/  LOP3.LUT R40, R15, 0xff000000, R36, 0xf8, !PT ;  /* 0xff0000000f287812 */ /* 0x000fe200078ef824 */
[----:B------:R-:W-:Y:S01]  /*11a20*/  HADD2.F32 R39, -RZ, R38.H1_H1 ;  /* 0x30000026ff277230 */ /* 0x000fe20000004100 */
[-C--:B------:R-:W-:Y:S01]  /*11a30*/  F2FP.F16.E4M3.UNPACK_B R36, R7.reuse ;  /* 0x00000007ff24723e */ /* 0x080fe200020006ff */
[----:B------:R-:W-:Y:S01]  /*11a40*/  HADD2.F32 R15, -RZ, R3.H0_H0 ;  /* 0x20000003ff0f7230 */ /* 0x000fe20000004100 */
[----:B------:R-:W-:Y:S01]  /*11a50*/  F2FP.F16.E4M3.UNPACK_B R37, R7.H1 ;  /* 0x00000007ff25723e */ /* 0x000fe200030006ff */
[C---:B------:R-:W-:Y:S01]  /*11a60*/  FMUL.FTZ R48, R14.reuse, R46 ;  /* 0x0000002e0e307220 */ /* 0x040fe20000410000 */
[----:B---3--:R-:W-:Y:S01]  /*11a70*/  FMUL.FTZ R47, R14, R39 ;  /* 0x000000270e2f7220 */ /* 0x008fe20000410000 */
[-C--:B------:R-:W-:Y:S01]  /*11a80*/  F2FP.F16.E4M3.UNPACK_B R7, R5.reuse ;  /* 0x00000005ff07723e */ /* 0x080fe200020006ff */
[----:B------:R-:W-:Y:S01]  /*11a90*/  HADD2.F32 R42, -RZ, R42.H0_H0 ;  /* 0x2000002aff2a7230 */ /* 0x000fe20000004100 */
[----:B------:R-:W-:Y:S01]  /*11aa0*/  F2FP.F16.E4M3.UNPACK_B R14, R5.H1 ;  /* 0x00000005ff0e723e */ /* 0x000fe200030006ff */
[----:B------:R-:W-:-:S02]  /*11ab0*/  HADD2.F32 R5, -RZ, R6.H1_H1 ;  /* 0x30000006ff057230 */ /* 0x000fc40000004100 */
[C---:B------:R-:W-:Y:S01]  /*11ac0*/  FFMA.FTZ R50, R15.reuse, R39, -R48 ;  /* 0x000000270f327223 */ /* 0x040fe20000010830 */
[----:B------:R-:W-:Y:S02]  /*11ad0*/  HADD2.F32 R38, -RZ, R38.H0_H0 ;  /* 0x20000026ff267230 */ /* 0x000fe40000004100 */
[----:B------:R-:W-:Y:S01]  /*11ae0*/  FFMA.FTZ R51, R15, R46, R47 ;  /* 0x0000002e0f337223 */ /* 0x000fe2000001002f */
[----:B------:R-:W-:Y:S01]  /*11af0*/  HADD2.F32 R6, -RZ, R6.H0_H0 ;  /* 0x20000006ff067230 */ /* 0x000fe20000004100 */
[----:B------:R-:W-:Y:S01]  /*11b00*/  F2FP.F16.E4M3.UNPACK_B R45, R45.H1 ;  /* 0x0000002dff2d723e */ /* 0x000fe200030006ff */
[C---:B------:R-:W-:Y:S01]  /*11b10*/  FMUL.FTZ R15, R5.reuse, R42 ;  /* 0x0000002a050f7220 */ /* 0x040fe20000410000 */
[----:B------:R-:W-:Y:S01]  /*11b20*/  F2FP.F16.E4M3.UNPACK_B R41, R41.H1 ;  /* 0x00000029ff29723e */ /* 0x000fe200030006ff */
[-C--:B------:R-:W-:Y:S01]  /*11b30*/  FMUL.FTZ R49, R5, R38.reuse ;  /* 0x0000002605317220 */ /* 0x080fe20000410000 */
[----:B------:R-:W-:Y:S02]  /*11b40*/  HADD2.F32 R5, -RZ, R36.H1_H1 ;  /* 0x30000024ff057230 */ /* 0x000fe40000004100 */
[----:B------:R-:W-:Y:S01]  /*11b50*/  FFMA.FTZ R47, R6, R38, -R15 ;  /* 0x00000026062f7223 */ /* 0x000fe2000001080f */
[----:B------:R-:W-:-:S02]  /*11b60*/  HADD2.F32 R39, -RZ, R45.H0_H0 ;  /* 0x2000002dff277230 */ /* 0x000fc40000004100 */
[----:B------:R-:W-:Y:S01]  /*11b70*/  FFMA.FTZ R48, R6, R42, R49 ;  /* 0x0000002a06307223 */ /* 0x000fe20000010031 */
[----:B------:R-:W-:Y:S01]  /*11b80*/  HADD2.F32 R15, -RZ, R41.H0_H0 ;  /* 0x20000029ff0f7230 */ /* 0x000fe20000004100 */
[----:B------:R-:W-:Y:S01]  /*11b90*/  F2FP.F16.E4M3.UNPACK_B R3, R4 ;  /* 0x00000004ff03723e */ /* 0x000fe200020006ff */
[----:B------:R-:W-:Y:S02]  /*11ba0*/  HADD2.F32 R36, -RZ, R36.H0_H0 ;  /* 0x20000024ff247230 */ /* 0x000fe40000004100 */
[C---:B------:R-:W-:Y:S01]  /*11bb0*/  FMUL.FTZ R49, R5.reuse, R39 ;  /* 0x0000002705317220 */ /* 0x040fe20000410000 */
[----:B------:R-:W-:Y:S02]  /*11bc0*/  HADD2.F32 R45, -RZ, R45.H1_H1 ;  /* 0x3000002dff2d7230 */ /* 0x000fe40000004100 */
[-C--:B------:R-:W-:Y:S01]  /*11bd0*/  FMUL.FTZ R5, R5, R15.reuse ;  /* 0x0000000f05057220 */ /* 0x080fe20000410000 */
[----:B------:R-:W-:Y:S02]  /*11be0*/  HADD2.F32 R6, -RZ, R37.H1_H1 ;  /* 0x30000025ff067230 */ /* 0x000fe40000004100 */
[----:B------:R-:W-:Y:S01]  /*11bf0*/  FFMA.FTZ R49, R36, R15, -R49 ;  /* 0x0000000f24317223 */ /* 0x000fe20000010831 */
[----:B------:R-:W-:-:S02]  /*11c00*/  HADD2.F32 R41, -RZ, R41.H1_H1 ;  /* 0x30000029ff297230 */ /* 0x000fc40000004100 */
[----:B------:R-:W-:Y:S01]  /*11c10*/  FFMA.FTZ R52, R36, R39, R5 ;  /* 0x0000002724347223 */ /* 0x000fe20000010005 */
[----:B------:R-:W-:Y:S02]  /*11c20*/  HADD2.F32 R37, -RZ, R37.H0_H0 ;  /* 0x20000025ff257230 */ /* 0x000fe40000004100 */
[C---:B------:R-:W-:Y:S01]  /*11c30*/  FMUL.FTZ R38, R6.reuse, R45 ;  /* 0x0000002d06267220 */ /* 0x040fe20000410000 */
[----:B------:R-:W-:Y:S01]  /*11c40*/  F2FP.F16.E4M3.UNPACK_B R5, R43 ;  /* 0x0000002bff05723e */ /* 0x000fe200020006ff */
[-C--:B------:R-:W-:Y:S01]  /*11c50*/  FMUL.FTZ R36, R6, R41.reuse ;  /* 0x0000002906247220 */ /* 0x080fe20000410000 */
[----:B------:R-:W-:Y:S01]  /*11c60*/  F2FP.F16.E4M3.UNPACK_B R4, R4.H1 ;  /* 0x00000004ff04723e */ /* 0x000fe200030006ff */
[C---:B------:R-:W-:Y:S01]  /*11c70*/  FFMA.FTZ R53, R37.reuse, R41, -R38 ;  /* 0x0000002925357223 */ /* 0x040fe20000010826 */
[-C--:B------:R-:W-:Y:S01]  /*11c80*/  F2FP.F16.E4M3.UNPACK_B R15, R40.reuse ;  /* 0x00000028ff0f723e */ /* 0x080fe200020006ff */
[----:B------:R-:W-:Y:S01]  /*11c90*/  FFMA.FTZ R54, R37, R45, R36 ;  /* 0x0000002d25367223 */ /* 0x000fe20000010024 */
[--C-:B------:R-:W-:Y:S01]  /*11ca0*/  HADD2.F32 R38, -RZ, R5.reuse.H1_H1 ;  /* 0x30000005ff267230 */ /* 0x100fe20000004100 */
[----:B------:R-:W-:Y:S01]  /*11cb0*/  F2FP.F16.E4M3.UNPACK_B R40, R40.H1 ;  /* 0x00000028ff28723e */ /* 0x000fe200030006ff */
[----:B------:R-:W-:Y:S01]  /*11cc0*/  HADD2.F32 R37, -RZ, R5.H0_H0 ;  /* 0x20000005ff257230 */ /* 0x000fe20000004100 */
[----:B------:R-:W-:Y:S01]  /*11cd0*/  F2FP.F16.E4M3.UNPACK_B R43, R43.H1 ;  /* 0x0000002bff2b723e */ /* 0x000fe200030006ff */
[----:B------:R-:W-:-:S02]  /*11ce0*/  HADD2.F32 R6, -RZ, R4.H1_H1 ;  /* 0x30000004ff067230 */ /* 0x000fc40000004100 */
[----:B------:R-:W-:Y:S02]  /*11cf0*/  HADD2.F32 R36, -RZ, R15.H1_H1 ;  /* 0x3000000fff247230 */ /* 0x000fe40000004100 */
[----:B------:R-:W-:Y:S02]  /*11d00*/  HADD2.F32 R5, -RZ, R4.H0_H0 ;  /* 0x20000004ff057230 */ /* 0x000fe40000004100 */
[C---:B------:R-:W-:Y:S01]  /*11d10*/  FMUL.FTZ R42, R6.reuse, R38 ;  /* 0x00000026062a7220 */ /* 0x040fe20000410000 */
[----:B------:R-:W-:Y:S02]  /*11d20*/  HADD2.F32 R4, -RZ, R3.H1_H1 ;  /* 0x30000003ff047230 */ /* 0x000fe40000004100 */
[-C--:B------:R-:W-:Y:S01]  /*11d30*/  FMUL.FTZ R46, R6, R36.reuse ;  /* 0x00000024062e7220 */ /* 0x080fe20000410000 */
[----:B------:R-:W-:Y:S02]  /*11d40*/  HADD2.F32 R15, -RZ, R15.H0_H0 ;  /* 0x2000000fff0f7230 */ /* 0x000fe40000004100 */
[----:B------:R-:W-:Y:S01]  /*11d50*/  FFMA.FTZ R42, R5, R36, -R42 ;  /* 0x00000024052a7223 */ /* 0x000fe2000001082a */
[----:B------:R-:W-:-:S02]  /*11d60*/  HADD2.F32 R3, -RZ, R3.H0_H0 ;  /* 0x20000003ff037230 */ /* 0x000fc40000004100 */
[C---:B------:R-:W-:Y:S01]  /*11d70*/  FMUL.FTZ R6, R4.reuse, R37 ;  /* 0x0000002504067220 */ /* 0x040fe20000410000 */
[----:B------:R-:W-:Y:S01]  /*11d80*/  FFMA.FTZ R39, R5, R38, R46 ;  /* 0x0000002605277223 */ /* 0x000fe2000001002e */
[-C--:B------:R-:W-:Y:S01]  /*11d90*/  FMUL.FTZ R4, R4, R15.reuse ;  /* 0x0000000f04047220 */ /* 0x080fe20000410000 */
[----:B------:R-:W-:Y:S02]  /*11da0*/  HADD2.F32 R5, -RZ, R40.H1_H1 ;  /* 0x30000028ff057230 */ /* 0x000fe40000004100 */
[C---:B------:R-:W-:Y:S01]  /*11db0*/  FFMA.FTZ R36, R3.reuse, R15, -R6 ;  /* 0x0000000f03247223 */ /* 0x040fe20000010806 */
[--C-:B------:R-:W-:Y:S02]  /*11dc0*/  HADD2.F32 R15, -RZ, R43.reuse.H1_H1 ;  /* 0x3000002bff0f7230 */ /* 0x100fe40000004100 */
[----:B------:R-:W-:Y:S01]  /*11dd0*/  FFMA.FTZ R37, R3, R37, R4 ;  /* 0x0000002503257223 */ /* 0x000fe20000010004 */
[----:B------:R-:W-:Y:S02]  /*11de0*/  HADD2.F32 R4, -RZ, R14.H1_H1 ;  /* 0x3000000eff047230 */ /* 0x000fe40000004100 */
[----:B------:R-:W-:-:S02]  /*11df0*/  HADD2.F32 R6, -RZ, R43.H0_H0 ;  /* 0x2000002bff067230 */ /* 0x000fc40000004100 */
[--C-:B------:R-:W-:Y:S02]  /*11e00*/  HADD2.F32 R3, -RZ, R7.reuse.H1_H1 ;  /* 0x30000007ff037230 */ /* 0x100fe40000004100 */
[C---:B------:R-:W-:Y:S01]  /*11e10*/  FMUL.FTZ R41, R4.reuse, R15 ;  /* 0x0000000f04297220 */ /* 0x040fe20000410000 */
[----:B------:R-:W-:Y:S02]  /*11e20*/  HADD2.F32 R40, -RZ, R40.H0_H0 ;  /* 0x20000028ff287230 */ /* 0x000fe40000004100 */
[-C--:B------:R-:W-:Y:S01]  /*11e30*/  FMUL.FTZ R38, R4, R5.reuse ;  /* 0x0000000504267220 */ /* 0x080fe20000410000 */
[----:B------:R-:W-:Y:S02]  /*11e40*/  HADD2.F32 R14, -RZ, R14.H0_H0 ;  /* 0x2000000eff0e7230 */ /* 0x000fe40000004100 */
[C---:B------:R-:W-:Y:S01]  /*11e50*/  FMUL.FTZ R4, R3.reuse, R6 ;  /* 0x0000000603047220 */ /* 0x040fe20000410000 */
[----:B------:R-:W-:Y:S02]  /*11e60*/  HADD2.F32 R7, -RZ, R7.H0_H0 ;  /* 0x20000007ff077230 */ /* 0x000fe40000004100 */
[-C--:B------:R-:W-:Y:S01]  /*11e70*/  FMUL.FTZ R3, R3, R40.reuse ;  /* 0x0000002803037220 */ /* 0x080fe20000410000 */
[C---:B------:R-:W-:Y:S01]  /*11e80*/  FFMA.FTZ R41, R14.reuse, R5, -R41 ;  /* 0x000000050e297223 */ /* 0x040fe20000010829 */
[----:B------:R-:W-:Y:S01]  /*11e90*/  FFMA.FTZ R38, R14, R15, R38 ;  /* 0x0000000f0e267223 */ /* 0x000fe20000010026 */
[C---:B------:R-:W-:Y:S01]  /*11ea0*/  FFMA.FTZ R5, R7.reuse, R40, -R4 ;  /* 0x0000002807057223 */ /* 0x040fe20000010804 */
[----:B------:R-:W-:Y:S01]  /*11eb0*/  FFMA.FTZ R14, R7, R6, R3 ;  /* 0x00000006070e7223 */ /* 0x000fe20000010003 */
[----:B------:R-:W-:-:S02]  /*11ec0*/  F2FP.SATFINITE.E4M3.F32.PACK_AB_MERGE_C R6, R51, R50, RZ ;  /* 0x000000323306723e */ /* 0x000fc400048070ff */
[----:B------:R-:W-:Y:S02]  /*11ed0*/  F2FP.SATFINITE.E4M3.F32.PACK_AB_MERGE_C R7, R54, R53, RZ ;  /* 0x000000353607723e */ /* 0x000fe400048070ff */
[----:B------:R-:W-:Y:S02]  /*11ee0*/  F2FP.SATFINITE.E4M3.F32.PACK_AB_MERGE_C R4, R39, R42, RZ ;  /* 0x0000002a2704723e */ /* 0x000fe400048070ff */
[----:B------:R-:W-:Y:S02]  /*11ef0*/  F2FP.SATFINITE.E4M3.F32.PACK_AB_MERGE_C R38, R38, R41, RZ ;  /* 0x000000292626723e */ /* 0x000fe400048070ff */
[----:B------:R-:W-:Y:S02]  /*11f00*/  F2FP.SATFINITE.E4M3.F32.PACK_AB_MERGE_C R6, R48, R47, R6 ;  /* 0x0000002f3006723e */ /* 0x000fe40004807006 */
[----:B------:R-:W-:Y:S02]  /*11f10*/  F2FP.SATFINITE.E4M3.F32.PACK_AB_MERGE_C R7, R52, R49, R7 ;  /* 0x000000313407723e */ /* 0x000fe40004807007 */
[----:B------:R-:W-:-:S02]  /*11f20*/  F2FP.SATFINITE.E4M3.F32.PACK_AB_MERGE_C R4, R37, R36, R4 ;  /* 0x000000242504723e */ /* 0x000fc40004807004 */
[----:B------:R-:W-:-:S05]  /*11f30*/  F2FP.SATFINITE.E4M3.F32.PACK_AB_MERGE_C R5, R14, R5, R38 ;  /* 0x000000050e05723e */ /* 0x000fca0004807026 */
[----:B------:R4:W-:Y:S02]  /*11f40*/  STS.128 [R0+0x14400], R4 ;  /* 0x0144000400007388 */ /* 0x0009e40000000c00 */
.L_x_561:
[----:B------:R-:W-:Y:S05]  /*11f50*/  BSYNC B1 ;  /* 0x0000000000017941 */ /* 0x000fea0003800000 */
.L_x_560:
[----:B------:R-:W-:Y:S04]  /*11f60*/  BSSY B1, `(.L_x_562) ;  /* 0x000007d000017945 */ /* 0x000fe80003800000 */
[----:B------:R-:W-:Y:S05]  /*11f70*/  @P1 BRA `(.L_x_563) ;  /* 0x0000000400ec1947 */ /* 0x000fea0003800000 */
[----:B0-----:R-:W4:Y:S01]  /*11f80*/  LDL R51, [R1+0x14] ;  /* 0x0000140001337983 */ /* 0x001f220000100800 */
[----:B-----5:R-:W-:Y:S02]  /*11f90*/  SHF.R.U32.HI R15, RZ, 0x8, R33 ;  /* 0x00000008ff0f7819 */ /* 0x020fe40000011621 */
[----:B------:R-:W-:Y:S02]  /*11fa0*/  SHF.R.U32.HI R40, RZ, 0x8, R35 ;  /* 0x00000008ff287819 */ /* 0x000fe40000011623 */
[----:B------:R-:W-:Y:S02]  /*11fb0*/  SHF.R.U32.HI R37, RZ, 0x8, R34 ;  /* 0x00000008ff257819 */ /* 0x000fe40000011622 */
[----:B------:R-:W-:Y:S02]  /*11fc0*/  LOP3.LUT R36, R33, 0xff, RZ, 0xc0, !PT ;  /* 0x000000ff21247812 */ /* 0x000fe400078ec0ff */
[----:B------:R-:W-:Y:S02]  /*11fd0*/  LOP3.LUT R41, R35, 0xff, RZ, 0xc0, !PT ;  /* 0x000000ff23297812 */ /* 0x000fe400078ec0ff */
[----:B------:R-:W-:-:S02]  /*11fe0*/  LOP3.LUT R15, R15, 0xff, RZ, 0xc0, !PT ;  /* 0x000000ff0f0f7812 */ /* 0x000fc400078ec0ff */
[----:B------:R-:W-:Y:S02]  /*11ff0*/  LOP3.LUT R40, R40, 0xff, RZ, 0xc0, !PT ;  /* 0x000000ff28287812 */ /* 0x000fe400078ec0ff */
[----:B-1----:R-:W-:Y:S02]  /*12000*/  SHF.R.U32.HI R3, RZ, 0x8, R32 ;  /* 0x00000008ff037819 */ /* 0x002fe40000011620 */
[----:B------:R-:W-:Y:S02]  /*12010*/  LOP3.LUT R38, R37, 0xff, RZ, 0xc0, !PT ;  /* 0x000000ff25267812 */ /* 0x000fe400078ec0ff */
[----:B------:R-:W-:Y:S02]  /*12020*/  PRMT R37, R15, 0x7604, R36 ;  /* 0x000076040f257816 */ /* 0x000fe40000000024 */
[----:B------:R-:W-:Y:S02]  /*12030*/  PRMT R41, R40, 0x7604, R41 ;  /* 0x0000760428297816 */ /* 0x000fe40000000029 */
[----:B------:R-:W-:-:S02]  /*12040*/  SHF.R.U32.HI R36, RZ, 0x10, R33 ;  /* 0x00000010ff247819 */ /* 0x000fc40000011621 */
[----:B------:R-:W-:Y:S02]  /*12050*/  SHF.R.U32.HI R40, RZ, 0x10, R35 ;  /* 0x00000010ff287819 */ /* 0x000fe40000011623 */
[----:B--2---:R-:W-:Y:S02]  /*12060*/  LOP3.LUT R14, R32, 0xff, RZ, 0xc0, !PT ;  /* 0x000000ff200e7812 */ /* 0x004fe400078ec0ff */
[----:B------:R-:W-:Y:S02]  /*12070*/  LOP3.LUT R39, R34, 0xff, RZ, 0xc0, !PT ;  /* 0x000000ff22277812 */ /* 0x000fe400078ec0ff */
[----:B------:R-:W-:Y:S02]  /*12080*/  LOP3.LUT R3, R3, 0xff, RZ, 0xc0, !PT ;  /* 0x000000ff03037812 */ /* 0x000fe400078ec0ff */
[----:B------:R-:W-:Y:S02]  /*12090*/  SHF.R.U32.HI R15, RZ, 0x10, R34 ;  /* 0x00000010ff0f7819 */ /* 0x000fe40000011622 */
[----:B------:R-:W-:-:S02]  /*120a0*/  LOP3.LUT R36, R36, 0xff, RZ, 0xc0, !PT ;  /* 0x000000ff24247812 */ /* 0x000fc400078ec0ff */
[----:B------:R-:W-:Y:S02]  /*120b0*/  LOP3.LUT R40, R40, 0xff, RZ, 0xc0, !PT ;  /* 0x000000ff28287812 */ /* 0x000fe400078ec0ff */
[----:B------:R-:W-:Y:S02]  /*120c0*/  PRMT R14, R3, 0x7604, R14 ;  /* 0x00007604030e7816 */ /* 0x000fe4000000000e */
[----:B------:R-:W-:Y:S02]  /*120d0*/  PRMT R39, R38, 0x7604, R39 ;  /* 0x0000760426277816 */ /* 0x000fe40000000027 */
[----:B------:R-:W-:Y:S02]  /*120e0*/  SHF.R.U32.HI R3, RZ, 0x10, R32 ;  /* 0x00000010ff037819 */ /* 0x000fe40000011620 */
[----:B------:R-:W-:Y:S02]  /*120f0*/  LOP3.LUT R38, R15, 0xff, RZ, 0xc0, !PT ;  /* 0x000000ff0f267812 */ /* 0x000fe400078ec0ff */
[----:B------:R-:W-:-:S02]  /*12100*/  PRMT R37, R36, 0x7054, R37 ;  /* 0x0000705424257816 */ /* 0x000fc40000000025 */
[----:B------:R-:W-:Y:S02]  /*12110*/  PRMT R41, R40, 0x7054, R41 ;  /* 0x0000705428297816 */ /* 0x000fe40000000029 */
[----:B------:R-:W-:Y:S02]  /*12120*/  LOP3.LUT R3, R3, 0xff, RZ, 0xc0, !PT ;  /* 0x000000ff03037812 */ /* 0x000fe400078ec0ff */
[----:B------:R-:W-:Y:S02]  /*12130*/  PRMT R39, R38, 0x7054, R39 ;  /* 0x0000705426277816 */ /* 0x000fe40000000027 */
[----:B------:R-:W-:Y:S02]  /*12140*/  LOP3.LUT R41, R41, 0xff000000, R35, 0xf8, !PT ;  /* 0xff00000029297812 */ /* 0x000fe400078ef823 */
[----:B------:R-:W-:Y:S02]  /*12150*/  LOP3.LUT R37, R37, 0xff000000, R33, 0xf8, !PT ;  /* 0xff00000025257812 */ /* 0x000fe400078ef821 */
[----:B------:R-:W-:-:S02]  /*12160*/  PRMT R15, R3, 0x7054, R14 ;  /* 0x00007054030f7816 */ /* 0x000fc4000000000e */
[----:B------:R-:W-:Y:S02]  /*12170*/  LOP3.LUT R39, R39, 0xff000000, R34, 0xf8, !PT ;  /* 0xff00000027277812 */ /* 0x000fe400078ef822 */
[----:B------:R-:W-:Y:S02]  /*12180*/  F2FP.F16.E4M3.UNPACK_B R38, R41 ;  /* 0x00000029ff26723e */ /* 0x000fe400020006ff */
[----:B------:R-:W-:Y:S02]  /*12190*/  F2FP.F16.E4M3.UNPACK_B R34, R37 ;  /* 0x00000025ff22723e */ /* 0x000fe400020006ff */
[----:B------:R-:W-:Y:S01]  /*121a0*/  LOP3.LUT R36, R15, 0xff000000, R32, 0xf8, !PT ;  /* 0xff0000000f247812 */ /* 0x000fe200078ef820 */
[----:B------:R-:W-:Y:S01]  /*121b0*/  HADD2.F32 R40, -RZ, R38.H1_H1 ;  /* 0x30000026ff287230 */ /* 0x000fe20000004100 */
[----:B------:R-:W-:Y:S01]  /*121c0*/  F2FP.F16.E4M3.UNPACK_B R41, R41.H1 ;  /* 0x00000029ff29723e */ /* 0x000fe200030006ff */
[----:B------:R-:W-:Y:S01]  /*121d0*/  HADD2.F32 R35, -RZ, R34.H1_H1 ;  /* 0x30000022ff237230 */ /* 0x000fe20000004100 */
[----:B------:R-:W-:Y:S01]  /*121e0*/  F2FP.F16.E4M3.UNPACK_B R37, R37.H1 ;  /* 0x00000025ff25723e */ /* 0x000fe200030006ff */
[----:B------:R-:W-:-:S02]  /*121f0*/  HADD2.F32 R38, -RZ, R38.H0_H0 ;  /* 0x20000026ff267230 */ /* 0x000fc40000004100 */
[----:B------:R-:W-:Y:S01]  /*12200*/  HADD2.F32 R34, -RZ, R34.H0_H0 ;  /* 0x20000022ff227230 */ /* 0x000fe20000004100 */
[----:B----4-:R-:W0:Y:S02]  /*12210*/  LDS.128 R4, [R51] ;  /* 0x0000000033047984 */ /* 0x010e240000000c00 */
[-C--:B0-----:R-:W-:Y:S02]  /*12220*/  F2FP.F16.E4M3.UNPACK_B R3, R6.reuse.H1 ;  /* 0x00000006ff03723e */ /* 0x081fe400030006ff */
[----:B------:R-:W-:Y:S02]  /*12230*/  F2FP.F16.E4M3.UNPACK_B R6, R6 ;  /* 0x00000006ff06723e */ /* 0x000fe400020006ff */
[-C--:B------:R-:W-:Y:S01]  /*12240*/  F2FP.F16.E4M3.UNPACK_B R32, R7.reuse ;  /* 0x00000007ff20723e */ /* 0x080fe200020006ff */
[--C-:B------:R-:W-:Y:S01]  /*12250*/  HADD2.F32 R14, -RZ, R3.reuse.H1_H1 ;  /* 0x30000003ff0e7230 */ /* 0x100fe20000004100 */
[----:B------:R-:W-:Y:S01]  /*12260*/  F2FP.F16.E4M3.UNPACK_B R33, R7.H1 ;  /* 0x00000007ff21723e */ /* 0x000fe200030006ff */
[----:B------:R-:W-:Y:S01]  /*12270*/  HADD2.F32 R15, -RZ, R3.H0_H0 ;  /* 0x20000003ff0f7230 */ /* 0x000fe20000004100 */
[----:B------:R-:W-:-:S02]  /*12280*/  F2FP.F16.E4M3.UNPACK_B R7, R5 ;  /* 0x00000005ff07723e */ /* 0x000fc400020006ff */
[CC--:B------:R-:W-:Y:S01]  /*12290*/  FMUL.FTZ R42, R14.reuse, R40.reuse ;  /* 0x000000280e2a7220 */ /* 0x0c0fe20000410000 */
[----:B------:R-:W-:Y:S01]  /*122a0*/  FMUL.FTZ R43, R14, R35 ;  /* 0x000000230e2b7220 */ /* 0x000fe20000410000 */
[----:B------:R-:W-:Y:S01]  /*122b0*/  F2FP.F16.E4M3.UNPACK_B R14, R5.H1 ;  /* 0x00000005ff0e723e */ /* 0x000fe200030006ff */
[--C-:B------:R-:W-:Y:S02]  /*122c0*/  HADD2.F32 R5, -RZ, R6.reuse.H1_H1 ;  /* 0x30000006ff057230 */ /* 0x100fe40000004100 */
[C---:B------:R-:W-:Y:S01]  /*122d0*/  FFMA.FTZ R45, R15.reuse, R35, -R42 ;  /* 0x000000230f2d7223 */ /* 0x040fe2000001082a */
[----:B------:R-:W-:Y:S01]  /*122e0*/  FFMA.FTZ R46, R15, R40, R43 ;  /* 0x000000280f2e7223 */ /* 0x000fe2000001002b */
[----:B------:R-:W-:Y:S01]  /*122f0*/  HADD2.F32 R6, -RZ, R6.H0_H0 ;  /* 0x20000006ff067230 */ /* 0x000fe20000004100 */
[----:B------:R-:W-:Y:S01]  /*12300*/  F2FP.F16.E4M3.UNPACK_B R3, R4 ;  /* 0x00000004ff03723e */ /* 0x000fe200020006ff */
[C---:B------:R-:W-:Y:S01]  /*12310*/  FMUL.FTZ R15, R5.reuse, R38 ;  /* 0x00000026050f7220 */ /* 0x040fe20000410000 */
[----:B------:R-:W-:Y:S01]  /*12320*/  FMUL.FTZ R43, R5, R34 ;  /* 0x00000022052b7220 */ /* 0x000fe20000410000 */
[----:B------:R-:W-:Y:S01]  /*12330*/  HADD2.F32 R5, -RZ, R32.H1_H1 ;  /* 0x30000020ff057230 */ /* 0x000fe20000004100 */
[----:B------:R-:W-:Y:S01]  /*12340*/  F2FP.F16.E4M3.UNPACK_B R4, R4.H1 ;  /* 0x00000004ff04723e */ /* 0x000fe200030006ff */
[----:B------:R-:W-:-:S02]  /*12350*/  HADD2.F32 R35, -RZ, R41.H0_H0 ;  /* 0x20000029ff237230 */ /* 0x000fc40000004100 */
[C---:B------:R-:W-:Y:S01]  /*12360*/  FFMA.FTZ R42, R6.reuse, R34, -R15 ;  /* 0x00000022062a7223 */ /* 0x040fe2000001080f */
[----:B------:R-:W-:Y:S02]  /*12370*/  HADD2.F32 R15, -RZ, R37.H0_H0 ;  /* 0x20000025ff0f7230 */ /* 0x000fe40000004100 */
[----:B------:R-:W-:Y:S01]  /*12380*/  FFMA.FTZ R43, R6, R38, R43 ;  /* 0x00000026062b7223 */ /* 0x000fe2000001002b */
[----:B------:R-:W-:Y:S02]  /*12390*/  HADD2.F32 R32, -RZ, R32.H0_H0 ;  /* 0x20000020ff207230 */ /* 0x000fe40000004100 */
[C---:B---3--:R-:W-:Y:S01]  /*123a0*/  FMUL.FTZ R47, R5.reuse, R35 ;  /* 0x00000023052f7220 */ /* 0x048fe20000410000 */
[----:B------:R-:W-:Y:S02]  /*123b0*/  HADD2.F32 R41, -RZ, R41.H1_H1 ;  /* 0x30000029ff297230 */ /* 0x000fe40000004100 */
[----:B------:R-:W-:Y:S01]  /*123c0*/  FMUL.FTZ R5, R5, R15 ;  /* 0x0000000f05057220 */ /* 0x000fe20000410000 */
[----:B------:R-:W-:-:S02]  /*123d0*/  HADD2.F32 R6, -RZ, R33.H1_H1 ;  /* 0x30000021ff067230 */ /* 0x000fc40000004100 */
[C---:B------:R-:W-:Y:S01]  /*123e0*/  FFMA.FTZ R47, R32.reuse, R15, -R47 ;  /* 0x0000000f202f7223 */ /* 0x040fe2000001082f */
[----:B------:R-:W-:Y:S02]  /*123f0*/  HADD2.F32 R37, -RZ, R37.H1_H1 ;  /* 0x30000025ff257230 */ /* 0x000fe40000004100 */
[----:B------:R-:W-:Y:S01]  /*12400*/  FFMA.FTZ R48, R32, R35, R5 ;  /* 0x0000002320307223 */ /* 0x000fe20000010005 */
[----:B------:R-:W-:Y:S02]  /*12410*/  HADD2.F32 R33, -RZ, R33.H0_H0 ;  /* 0x20000021ff217230 */ /* 0x000fe40000004100 */
[C---:B------:R-:W-:Y:S01]  /*12420*/  FMUL.FTZ R34, R6.reuse, R41 ;  /* 0x0000002906227220 */ /* 0x040fe20000410000 */
[----:B------:R-:W-:Y:S01]  /*12430*/  F2FP.F16.E4M3.UNPACK_B R5, R39 ;  /* 0x00000027ff05723e */ /* 0x000fe200020006ff */
[-C--:B------:R-:W-:Y:S01]  /*12440*/  FMUL.FTZ R32, R6, R37.reuse ;  /* 0x0000002506207220 */ /* 0x080fe20000410000 */
[----:B------:R-:W-:Y:S01]  /*12450*/  F2FP.F16.E4M3.UNPACK_B R15, R36 ;  /* 0x00000024ff0f723e */ /* 0x000fe200020006ff */
[----:B------:R-:W-:Y:S01]  /*12460*/  FFMA.FTZ R49, R33, R37, -R34 ;  /* 0x0000002521317223 */ /* 0x000fe20000010822 */
[----:B------:R-:W-:-:S02]  /*12470*/  HADD2.F32 R6, -RZ, R4.H1_H1 ;  /* 0x30000004ff067230 */ /* 0x000fc40000004100 */
[----:B------:R-:W-:Y:S01]  /*12480*/  FFMA.FTZ R50, R33, R41, R32 ;  /* 0x0000002921327223 */ /* 0x000fe20000010020 */
[--C-:B------:R-:W-:Y:S01]  /*12490*/  HADD2.F32 R34, -RZ, R5.reuse.H1_H1 ;  /* 0x30000005ff227230 */ /* 0x100fe20000004100 */
[----:B------:R-:W-:Y:S01]  /*124a0*/  F2FP.F16.E4M3.UNPACK_B R36, R36.H1 ;  /* 0x00000024ff24723e */ /* 0x000fe200030006ff */
[----:B------:R-:W-:Y:S01]  /*124b0*/  HADD2.F32 R33, -RZ, R5.H0_H0 ;  /* 0x20000005ff217230 */ /* 0x000fe20000004100 */
[----:B------:R-:W-:Y:S01]  /*124c0*/  F2FP.F16.E4M3.UNPACK_B R39, R39.H1 ;  /* 0x00000027ff27723e */ /* 0x000fe200030006ff */
[----:B------:R-:W-:Y:S02]  /*124d0*/  HADD2.F32 R32, -RZ, R15.H1_H1 ;  /* 0x3000000fff207230 */ /* 0x000fe40000004100 */
[----:B------:R-:W-:Y:S01]  /*124e0*/  FMUL.FTZ R38, R6, R34 ;  /* 0x0000002206267220 */ /* 0x000fe20000410000 */
[----:B------:R-:W-:Y:S02]  /*124f0*/  HADD2.F32 R5, -RZ, R4.H0_H0 ;  /* 0x20000004ff057230 */ /* 0x000fe40000004100 */
[----:B------:R-:W-:-:S02]  /*12500*/  HADD2.F32 R4, -RZ, R3.H1_H1 ;  /* 0x30000003ff047230 */ /* 0x000fc40000004100 */
[-C--:B------:R-:W-:Y:S01]  /*12510*/  FMUL.FTZ R40, R6, R32.reuse ;  /* 0x0000002006287220 */ /* 0x080fe20000410000 */
[----:B------:R-:W-:Y:S02]  /*12520*/  HADD2.F32 R15, -RZ, R15.H0_H0 ;  /* 0x2000000fff0f7230 */ /* 0x000fe40000004100 */
[C---:B------:R-:W-:Y:S01]  /*12530*/  FFMA.FTZ R38, R5.reuse, R32, -R38 ;  /* 0x0000002005267223 */ /* 0x040fe20000010826 */
[----:B------:R-:W-:Y:S02]  /*12540*/  HADD2.F32 R3, -RZ, R3.H0_H0 ;  /* 0x20000003ff037230 */ /* 0x000fe40000004100 */
[C---:B------:R-:W-:Y:S01]  /*12550*/  FMUL.FTZ R6, R4.reuse, R33 ;  /* 0x0000002104067220 */ /* 0x040fe20000410000 */
[----:B------:R-:W-:Y:S01]  /*12560*/  FFMA.FTZ R35, R5, R34, R40 ;  /* 0x0000002205237223 */ /* 0x000fe20000010028 */
[-C--:B------:R-:W-:Y:S01]  /*12570*/  FMUL.FTZ R4, R4, R15.reuse ;  /* 0x0000000f04047220 */ /* 0x080fe20000410000 */
[----:B------:R-:W-:Y:S02]  /*12580*/  HADD2.F32 R5, -RZ, R36.H1_H1 ;  /* 0x30000024ff057230 */ /* 0x000fe40000004100 */
[----:B------:R-:W-:Y:S01]  /*12590*/  FFMA.FTZ R32, R3, R15, -R6 ;  /* 0x0000000f03207223 */ /* 0x000fe20000010806 */
[----:B------:R-:W-:-:S02]  /*125a0*/  HADD2.F32 R15, -RZ, R39.H1_H1 ;  /* 0x30000027ff0f7230 */ /* 0x000fc40000004100 */
[----:B------:R-:W-:Y:S01]  /*125b0*/  FFMA.FTZ R33, R3, R33, R4 ;  /* 0x0000002103217223 */ /* 0x000fe20000010004 */
[----:B------:R-:W-:Y:S02]  /*125c0*/  HADD2.F32 R4, -RZ, R14.H1_H1 ;  /* 0x3000000eff047230 */ /* 0x000fe40000004100 */
[----:B------:R-:W-:Y:S02]  /*125d0*/  HADD2.F32 R6, -RZ, R39.H0_H0 ;  /* 0x20000027ff067230 */ /* 0x000fe40000004100 */
[----:B------:R-:W-:Y:S02]  /*125e0*/  HADD2.F32 R3, -RZ, R7.H1_H1 ;  /* 0x30000007ff037230 */ /* 0x000fe40000004100 */
[C---:B------:R-:W-:Y:S01]  /*125f0*/  FMUL.FTZ R37, R4.reuse, R15 ;  /* 0x0000000f04257220 */ /* 0x040fe20000410000 */
[----:B------:R-:W-:Y:S02]  /*12600*/  HADD2.F32 R36, -RZ, R36.H0_H0 ;  /* 0x20000024ff247230 */ /* 0x000fe40000004100 */
[----:B------:R-:W-:Y:S01]  /*12610*/  FMUL.FTZ R34, R4, R5 ;  /* 0x0000000504227220 */ /* 0x000fe20000410000 */
[----:B------:R-:W-:-:S02]  /*12620*/  HADD2.F32 R14, -RZ, R14.H0_H0 ;  /* 0x2000000eff0e7230 */ /* 0x000fc40000004100 */
[C---:B------:R-:W-:Y:S01]  /*12630*/  FMUL.FTZ R4, R3.reuse, R6 ;  /* 0x0000000603047220 */ /* 0x040fe20000410000 */
[----:B------:R-:W-:Y:S02]  /*12640*/  HADD2.F32 R7, -RZ, R7.H0_H0 ;  /* 0x20000007ff077230 */ /* 0x000fe40000004100 */
[-C--:B------:R-:W-:Y:S01]  /*12650*/  FMUL.FTZ R3, R3, R36.reuse ;  /* 0x0000002403037220 */ /* 0x080fe20000410000 */
[C---:B------:R-:W-:Y:S01]  /*12660*/  FFMA.FTZ R37, R14.reuse, R5, -R37 ;  /* 0x000000050e257223 */ /* 0x040fe20000010825 */
[----:B------:R-:W-:Y:S01]  /*12670*/  FFMA.FTZ R34, R14, R15, R34 ;  /* 0x0000000f0e227223 */ /* 0x000fe20000010022 */
[C---:B------:R-:W-:Y:S01]  /*12680*/  FFMA.FTZ R5, R7.reuse, R36, -R4 ;  /* 0x0000002407057223 */ /* 0x040fe20000010804 */
[----:B------:R-:W-:Y:S01]  /*12690*/  FFMA.FTZ R14, R7, R6, R3 ;  /* 0x00000006070e7223 */ /* 0x000fe20000010003 */
[----:B------:R-:W-:Y:S02]  /*126a0*/  F2FP.SATFINITE.E4M3.F32.PACK_AB_MERGE_C R6, R46, R45, RZ ;  /* 0x0000002d2e06723e */ /* 0x000fe400048070ff */
[----:B------:R-:W-:-:S02]  /*126b0*/  F2FP.SATFINITE.E4M3.F32.PACK_AB_MERGE_C R7, R50, R49, RZ ;  /* 0x000000313207723e */ /* 0x000fc400048070ff */
[----:B------:R-:W-:Y:S02]  /*126c0*/  F2FP.SATFINITE.E4M3.F32.PACK_AB_MERGE_C R4, R35, R38, RZ ;  /* 0x000000262304723e */ /* 0x000fe400048070ff */
[----:B------:R-:W-:Y:S02]  /*126d0*/  F2FP.SATFINITE.E4M3.F32.PACK_AB_MERGE_C R34, R34, R37, RZ ;  /* 0x000000252222723e */ /* 0x000fe400048070ff */
[----:B------:R-:W-:Y:S02]  /*126e0*/  F2FP.SATFINITE.E4M3.F32.PACK_AB_MERGE_C R6, R43, R42, R6 ;  /* 0x0000002a2b06723e */ /* 0x000fe40004807006 */
[----:B------:R-:W-:Y:S02]  /*126f0*/  F2FP.SATFINITE.E4M3.F32.PACK_AB_MERGE_C R7, R48, R47, R7 ;  /* 0x0000002f3007723e */ /* 0x000fe40004807007 */
[----:B------:R-:W-:Y:S02]  /*12700*/  F2FP.SATFINITE.E4M3.F32.PACK_AB_MERGE_C R4, R33, R32, R4 ;  /* 0x000000202104723e */ /* 0x000fe40004807004 */
[----:B------:R-:W-:-:S05]  /*12710*/  F2FP.SATFINITE.E4M3.F32.PACK_AB_MERGE_C R5, R14, R5, R34 ;  /* 0x000000050e05723e */ /* 0x000fca0004807022 */
[----:B------:R0:W-:Y:S02]  /*12720*/  STS.128 [R51], R4 ;  /* 0x0000000433007388 */ /* 0x0001e40000000c00 */
.L_x_563:
[----:B------:R-:W-:Y:S05]  /*12730*/  BSYNC B1 ;  /* 0x0000000000017941 */ /* 0x000fea0003800000 */
.L_x_562:
[----:B------:R-:W-:Y:S04]  /*12740*/  BSSY B1, `(.L_x_564) ;  /* 0x0000078000017945 */ /* 0x000fe80003800000 */
[----:B------:R-:W-:Y:S05]  /*12750*/  @P2 BRA `(.L_x_565) ;  /* 0x0000000400d82947 */ /* 0x000fea0003800000 */
[----:B0---4-:R-:W0:Y:S01]  /*12760*/  LDS.128 R4, [R0+0x16400] ;  /* 0x0164000000047984 */ /* 0x011e220000000c00 */
[----:B--2--5:R-:W-:Y:S02]  /*12770*/  SHF.R.U32.HI R14, RZ, 0x8, R30 ;  /* 0x00000008ff0e7819 */ /* 0x024fe4000001161e */
[----:B------:R-:W-:Y:S02]  /*12780*/  SHF.R.U32.HI R32, RZ, 0x8, R31 ;  /* 0x00000008ff207819 */ /* 0x000fe4000001161f */
[----:B-1----:R-:W-:Y:S02]  /*12790*/  LOP3.LUT R3, R30, 0xff, RZ, 0xc0, !PT ;  /* 0x000000ff1e037812 */ /* 0x002fe400078ec0ff */
[----:B------:R-:W-:Y:S02]  /*127a0*/  LOP3.LUT R14, R14, 0xff, RZ, 0xc0, !PT ;  /* 0x000000ff0e0e7812 */ /* 0x000fe400078ec0ff */
[----:B------:R-:W-:Y:S02]  /*127b0*/  SHF.R.U32.HI R35, RZ, 0x8, R29 ;  /* 0x00000008ff237819 */ /* 0x000fe4000001161d */
[----:B------:R-:W-:-:S02]  /*127c0*/  LOP3.LUT R15, R31, 0xff, RZ, 0xc0, !PT ;  /* 0x000000ff1f0f7812 */ /* 0x000fc400078ec0ff */
[----:B------:R-:W-:Y:S02]  /*127d0*/  LOP3.LUT R32, R32, 0xff, RZ, 0xc0, !PT ;  /* 0x000000ff20207812 */ /* 0x000fe400078ec0ff */
[----:B------:R-:W-:Y:S02]  /*127e0*/  PRMT R3, R14, 0x7604, R3 ;  /* 0x000076040e037816 */ /* 0x000fe40000000003 */
[----:B------:R-:W-:Y:S02]  /*127f0*/  SHF.R.U32.HI R37, RZ, 0x10, R29 ;  /* 0x00000010ff257819 */ /* 0x000fe4000001161d */
[----:B------:R-:W-:Y:S02]  /*12800*/  SHF.R.U32.HI R14, RZ, 0x8, R28 ;  /* 0x00000008ff0e7819 */ /* 0x000fe4000001161c */
[----:B------:R-:W-:Y:S01]  /*12810*/  SHF.R.U32.HI R36, RZ, 0x10, R31 ;  /* 0x00000010ff247819 */ /* 0x000fe2000001161f */
[----:B------:R-:W-:Y:S01]  /*12820*/  IMAD.U32 R37, R37, 0x10000, RZ ;  /* 0x0001000025257824 */ /* 0x000fe200078e00ff */
[----:B------:R-:W-:-:S02]  /*12830*/  LOP3.LUT R34, R29, 0xff, RZ, 0xc0, !PT ;  /* 0x000000ff1d227812 */ /* 0x000fc400078ec0ff */
[----:B------:R-:W-:Y:S02]  /*12840*/  LOP3.LUT R35, R35, 0xff, RZ, 0xc0, !PT ;  /* 0x000000ff23237812 */ /* 0x000fe400078ec0ff */
[----:B------:R-:W-:Y:S02]  /*12850*/  PRMT R15, R32, 0x7604, R15 ;  /* 0x00007604200f7816 */ /* 0x000fe4000000000f */
[----:B------:R-:W-:Y:S02]  /*12860*/  LOP3.LUT R32, R28, 0xff, RZ, 0xc0, !PT ;  /* 0x000000ff1c207812 */ /* 0x000fe400078ec0ff */
[----:B------:R-:W-:Y:S02]  /*12870*/  LOP3.LUT R33, R14, 0xff, RZ, 0xc0, !PT ;  /* 0x000000ff0e217812 */ /* 0x000fe400078ec0ff */
[----:B------:R-:W-:Y:S02]  /*12880*/  SHF.L.U32 R14, R36, 0x10, RZ ;  /* 0x00000010240e7819 */ /* 0x000fe400000006ff */
[----:B------:R-:W-:-:S02]  /*12890*/  PRMT R34, R35, 0x7604, R34 ;  /* 0x0000760423227816 */ /* 0x000fc40000000022 */
[----:B------:R-:W-:Y:S02]  /*128a0*/  PRMT R35, R33, 0x7604, R32 ;  /* 0x0000760421237816 */ /* 0x000fe40000000020 */
[----:B------:R-:W-:Y:S02]  /*128b0*/  LOP3.LUT R33, R15, 0xff0000, R14, 0xf8, !PT ;  /* 0x00ff00000f217812 */ /* 0x000fe400078ef80e */
[----:B------:R-:W-:Y:S02]  /*128c0*/  LOP3.LUT R37, R34, 0xff0000, R37, 0xf8, !PT ;  /* 0x00ff000022257812 */ /* 0x000fe400078ef825 */
[----:B------:R-:W-:Y:S02]  /*128d0*/  LOP3.LUT R33, R33, 0xff000000, R31, 0xf8, !PT ;  /* 0xff00000021217812 */ /* 0x000fe400078ef81f */
[----:B------:R-:W-:Y:S02]  /*128e0*/  LOP3.LUT R37, R37, 0xff000000, R29, 0xf8, !PT ;  /* 0xff00000025257812 */ /* 0x000fe400078ef81d */
[----:B------:R-:W-:-:S02]  /*128f0*/  LOP3.LUT R15, R3, 0xff0000, R30, 0xf8, !PT ;  /* 0x00ff0000030f7812 */ /* 0x000fc400078ef81e */
[-C--:B0-----:R-:W-:Y:S02]  /*12900*/  F2FP.F16.E4M3.UNPACK_B R3, R6.reuse.H1 ;  /* 0x00000006ff03723e */ /* 0x081fe400030006ff */
[----:B------:R-:W-:Y:S02]  /*12910*/  F2FP.F16.E4M3.UNPACK_B R34, R37 ;  /* 0x00000025ff22723e */ /* 0x000fe400020006ff */
[----:B------:R-:W-:Y:S01]  /*12920*/  F2FP.F16.E4M3.UNPACK_B R31, R33 ;  /* 0x00000021ff1f723e */ /* 0x000fe200020006ff */
[----:B------:R-:W-:Y:S01]  /*12930*/  HADD2.F32 R14, -RZ, R3.H1_H1 ;  /* 0x30000003ff0e7230 */ /* 0x000fe20000004100 */
[--C-:B------:R-:W-:Y:S01]  /*12940*/  LOP3.LUT R35, R35, 0xff0000, R28.reuse, 0xf8, !PT ;  /* 0x00ff000023237812 */ /* 0x100fe200078ef81c */
[--C-:B------:R-:W-:Y:S01]  /*12950*/  HADD2.F32 R36, -RZ, R34.reuse.H1_H1 ;  /* 0x30000022ff247230 */ /* 0x100fe20000004100 */
[----:B------:R-:W-:Y:S01]  /*12960*/  F2FP.F16.E4M3.UNPACK_B R6, R6 ;  /* 0x00000006ff06723e */ /* 0x000fe200020006ff */
[----:B------:R-:W-:Y:S01]  /*12970*/  HADD2.F32 R32, -RZ, R31.H1_H1 ;  /* 0x3000001fff207230 */ /* 0x000fe20000004100 */
[----:B------:R-:W-:Y:S01]  /*12980*/  LOP3.LUT R35, R35, 0xff000000, R28, 0xf8, !PT ;  /* 0xff00000023237812 */ /* 0x000fe200078ef81c */
[----:B------:R-:W-:Y:S01]  /*12990*/  HADD2.F32 R34, -RZ, R34.H0_H0 ;  /* 0x20000022ff227230 */ /* 0x000fe20000004100 */
[----:B------:R-:W-:Y:S01]  /*129a0*/  LOP3.LUT R30, R15, 0xff000000, R30, 0xf8, !PT ;  /* 0xff0000000f1e7812 */ /* 0x000fe200078ef81e */
[C---:B------:R-:W-:Y:S01]  /*129b0*/  FMUL.FTZ R38, R14.reuse, R36 ;  /* 0x000000240e267220 */ /* 0x040fe20000410000 */
[-C--:B------:R-:W-:Y:S01]  /*129c0*/  F2FP.F16.E4M3.UNPACK_B R28, R7.reuse ;  /* 0x00000007ff1c723e */ /* 0x080fe200020006ff */
[----:B------:R-:W-:Y:S01]  /*129d0*/  FMUL.FTZ R39, R14, R32 ;  /* 0x000000200e277220 */ /* 0x000fe20000410000 */
[----:B------:R-:W-:Y:S01]  /*129e0*/  F2FP.F16.E4M3.UNPACK_B R29, R7.H1 ;  /* 0x00000007ff1d723e */ /* 0x000fe200030006ff */
[----:B------:R-:W-:Y:S01]  /*129f0*/  HADD2.F32 R15, -RZ, R3.H0_H0 ;  /* 0x20000003ff0f7230 */ /* 0x000fe20000004100 */
[-C--:B------:R-:W-:Y:S01]  /*12a00*/  F2FP.F16.E4M3.UNPACK_B R7, R5.reuse ;  /* 0x00000005ff07723e */ /* 0x080fe200020006ff */
[----:B------:R-:W-:Y:S01]  /*12a10*/  HADD2.F32 R31, -RZ, R31.H0_H0 ;  /* 0x2000001fff1f7230 */ /* 0x000fe20000004100 */
[----:B------:R-:W-:Y:S01]  /*12a20*/  F2FP.F16.E4M3.UNPACK_B R14, R5.H1 ;  /* 0x00000005ff0e723e */ /* 0x000fe200030006ff */
[----:B------:R-:W-:-:S02]  /*12a30*/  HADD2.F32 R5, -RZ, R6.H1_H1 ;  /* 0x30000006ff057230 */ /* 0x000fc40000004100 */
[C---:B------:R-:W-:Y:S01]  /*12a40*/  FFMA.FTZ R38, R15.reuse, R32, -R38 ;  /* 0x000000200f267223 */ /* 0x040fe20000010826 */
        /* <DEDUP_REMOVED lines=71> */
.L_x_565:
[----:B------:R-:W-:Y:S05]  /*12ec0*/  BSYNC B1 ;  /* 0x0000000000017941 */ /* 0x000fea0003800000 */
.L_x_564:
        /* <DEDUP_REMOVED lines=43> */
[----:B----4-:R-:W0:Y:S02]  /*13180*/  LDS.128 R4, [R41+0x2000] ;  /* 0x0020000029047984 */ /* 0x010e240000000c00 */
        /* <DEDUP_REMOVED lines=24> */
[C---:B------:R-:W-:Y:S01]  /*13310*/  FMUL.FTZ R39, R5.reuse, R27 ;  /* 0x0000001b05277220 */ /* 0x040fe20000410000 */
        /* <DEDUP_REMOVED lines=55> */
[----:B------:R0:W-:Y:S02]  /*13690*/  STS.128 [R41+0x2000], R4 ;  /* 0x0020000429007388 */ /* 0x0001e40000000c00 */
.L_x_567:
[----:B------:R-:W-:Y:S05]  /*136a0*/  BSYNC B1 ;  /* 0x0000000000017941 */ /* 0x000fea0003800000 */
.L_x_566:
[----:B------:R-:W-:Y:S04]  /*136b0*/  BSSY B1, `(.L_x_568) ;  /* 0x0000078000017945 */ /* 0x000fe80003800000 */
[----:B------:R-:W-:Y:S05]  /*136c0*/  @P4 BRA `(.L_x_569) ;  /* 0x0000000400d84947 */ /* 0x000fea0003800000 */
[----:B0---4-:R-:W0:Y:S01]  /*136d0*/  LDS.128 R4, [R0+0x18400] ;  /* 0x0184000000047984 */ /* 0x011e220000000c00 */
        /* <DEDUP_REMOVED lines=25> */
[----:B0-----:R-:W-:-:S02]  /*13870*/  F2FP.F16.E4M3.UNPACK_B R3, R6.H1 ;  /* 0x00000006ff03723e */ /* 0x001fc400030006ff */
[--C-:B------:R-:W-:Y:S02]  /*13880*/  LOP3.LUT R27, R27, 0xff0000, R12.reuse, 0xf8, !PT ;  /* 0x00ff00001b1b7812 */ /* 0x100fe400078ef80c */
[----:B------:R-:W-:Y:S01]  /*13890*/  F2FP.F16.E4M3.UNPACK_B R26, R29 ;  /* 0x0000001dff1a723e */ /* 0x000fe200020006ff */
[--C-:B------:R-:W-:Y:S01]  /*138a0*/  HADD2.F32 R13, -RZ, R3.reuse.H0_H0 ;  /* 0x20000003ff0d7230 */ /* 0x100fe20000004100 */
[----:B------:R-:W-:Y:S02]  /*138b0*/  F2FP.F16.E4M3.UNPACK_B R21, R25 ;  /* 0x00000019ff15723e */ /* 0x000fe400020006ff */
[----:B------:R-:W-:Y:S01]  /*138c0*/  LOP3.LUT R27, R27, 0xff000000, R12, 0xf8, !PT ;  /* 0xff0000001b1b7812 */ /* 0x000fe200078ef80c */
[----:B------:R-:W-:Y:S01]  /*138d0*/  HADD2.F32 R12, -RZ, R3.H1_H1 ;  /* 0x30000003ff0c7230 */ /* 0x000fe20000004100 */
[----:B------:R-:W-:Y:S01]  /*138e0*/  F2FP.F16.E4M3.UNPACK_B R6, R6 ;  /* 0x00000006ff06723e */ /* 0x000fe200020006ff */
[--C-:B------:R-:W-:Y:S01]  /*138f0*/  HADD2.F32 R28, -RZ, R26.reuse.H1_H1 ;  /* 0x3000001aff1c7230 */ /* 0x100fe20000004100 */
[----:B------:R-:W-:Y:S01]  /*13900*/  LOP3.LUT R20, R15, 0xff000000, R20, 0xf8, !PT ;  /* 0xff0000000f147812 */ /* 0x000fe200078ef814 */
[--C-:B------:R-:W-:Y:S01]  /*13910*/  HADD2.F32 R24, -RZ, R21.reuse.H1_H1 ;  /* 0x30000015ff187230 */ /* 0x100fe20000004100 */
[-C--:B------:R-:W-:Y:S01]  /*13920*/  F2FP.F16.E4M3.UNPACK_B R14, R7.reuse ;  /* 0x00000007ff0e723e */ /* 0x080fe200020006ff */
[----:B------:R-:W-:Y:S01]  /*13930*/  HADD2.F32 R26, -RZ, R26.H0_H0 ;  /* 0x2000001aff1a7230 */ /* 0x000fe20000004100 */
[----:B------:R-:W-:Y:S01]  /*13940*/  F2FP.F16.E4M3.UNPACK_B R15, R7.H1 ;  /* 0x00000007ff0f723e */ /* 0x000fe200030006ff */
[C---:B------:R-:W-:Y:S01]  /*13950*/  FMUL.FTZ R30, R12.reuse, R28 ;  /* 0x0000001c0c1e7220 */ /* 0x040fe20000410000 */
[----:B------:R-:W-:Y:S01]  /*13960*/  FMUL.FTZ R31, R12, R24 ;  /* 0x000000180c1f7220 */ /* 0x000fe20000410000 */
        /* <DEDUP_REMOVED lines=76> */
.L_x_569:
[----:B------:R-:W-:Y:S05]  /*13e30*/  BSYNC B1 ;  /* 0x0000000000017941 */ /* 0x000fea0003800000 */
.L_x_568:
[----:B------:R-:W-:Y:S05]  /*13e40*/  @P5 BRA `(.L_x_559) ;  /* 0x0000003c00205947 */ /* 0x000fea0003800000 */
[----:B-----5:R-:W3:Y:S01]  /*13e50*/  LDL R31, [R1+0x14] ;  /* 0x00001400011f7983 */ /* 0x020ee20000100800 */
[----:B------:R-:W-:Y:S02]  /*13e60*/  SHF.R.U32.HI R12, RZ, 0x8, R9 ;  /* 0x00000008ff0c7819 */ /* 0x000fe40000011609 */
[----:B------:R-:W-:Y:S02]  /*13e70*/  SHF.R.U32.HI R20, RZ, 0x8, R11 ;  /* 0x00000008ff147819 */ /* 0x000fe4000001160b */
[----:B------:R-:W-:Y:S02]  /*13e80*/  LOP3.LUT R13, R9, 0xff, RZ, 0xc0, !PT ;  /* 0x000000ff090d7812 */ /* 0x000fe400078ec0ff */
[----:B------:R-:W-:Y:S02]  /*13e90*/  LOP3.LUT R21, R11, 0xff, RZ, 0xc0, !PT ;  /* 0x000000ff0b157812 */ /* 0x000fe400078ec0ff */
[----:B------:R-:W-:Y:S02]  /*13ea0*/  LOP3.LUT R12, R12, 0xff, RZ, 0xc0, !PT ;  /* 0x000000ff0c0c7812 */ /* 0x000fe400078ec0ff */
[----:B------:R-:W-:-:S02]  /*13eb0*/  LOP3.LUT R20, R20, 0xff, RZ, 0xc0, !PT ;  /* 0x000000ff14147812 */ /* 0x000fc400078ec0ff */
[----:B0---4-:R-:W-:Y:S02]  /*13ec0*/  SHF.R.U32.HI R0, RZ, 0x8, R8 ;  /* 0x00000008ff007819 */ /* 0x011fe40000011608 */
[----:B--2---:R-:W-:Y:S02]  /*13ed0*/  SHF.R.U32.HI R14, RZ, 0x8, R10 ;  /* 0x00000008ff0e7819 */ /* 0x004fe4000001160a */
[----:B------:R-:W-:Y:S02]  /*13ee0*/  PRMT R13, R12, 0x7604, R13 ;  /* 0x000076040c0d7816 */ /* 0x000fe4000000000d */
[----:B------:R-:W-:Y:S02]  /*13ef0*/  PRMT R21, R20, 0x7604, R21 ;  /* 0x0000760414157816 */ /* 0x000fe40000000015 */
[----:B------:R-:W-:Y:S02]  /*13f00*/  SHF.R.U32.HI R12, RZ, 0x10, R9 ;  /* 0x00000010ff0c7819 */ /* 0x000fe40000011609 */
[----:B------:R-:W-:-:S02]  /*13f10*/  SHF.R.U32.HI R20, RZ, 0x10, R11 ;  /* 0x00000010ff147819 */ /* 0x000fc4000001160b */
[----:B-1----:R-:W-:Y:S02]  /*13f20*/  LOP3.LUT R3, R8, 0xff, RZ, 0xc0, !PT ;  /* 0x000000ff08037812 */ /* 0x002fe400078ec0ff */
[----:B------:R-:W-:Y:S02]  /*13f30*/  LOP3.LUT R15, R10, 0xff, RZ, 0xc0, !PT ;  /* 0x000000ff0a0f7812 */ /* 0x000fe400078ec0ff */
[----:B------:R-:W-:Y:S02]  /*13f40*/  LOP3.LUT R0, R0, 0xff, RZ, 0xc0, !PT ;  /* 0x000000ff00007812 */ /* 0x000fe400078ec0ff */
[----:B------:R-:W-:Y:S02]  /*13f50*/  LOP3.LUT R14, R14, 0xff, RZ, 0xc0, !PT ;  /* 0x000000ff0e0e7812 */ /* 0x000fe400078ec0ff */
[----:B------:R-:W-:Y:S02]  /*13f60*/  LOP3.LUT R12, R12, 0xff, RZ, 0xc0, !PT ;  /* 0x000000ff0c0c7812 */ /* 0x000fe400078ec0ff */
[----:B------:R-:W-:-:S02]  /*13f70*/  LOP3.LUT R20, R20, 0xff, RZ, 0xc0, !PT ;  /* 0x000000ff14147812 */ /* 0x000fc400078ec0ff */
[----:B------:R-:W-:Y:S02]  /*13f80*/  PRMT R3, R0, 0x7604, R3 ;  /* 0x0000760400037816 */ /* 0x000fe40000000003 */
[----:B------:R-:W-:Y:S02]  /*13f90*/  PRMT R15, R14, 0x7604, R15 ;  /* 0x000076040e0f7816 */ /* 0x000fe4000000000f */
[----:B------:R-:W-:Y:S02]  /*13fa0*/  SHF.R.U32.HI R0, RZ, 0x10, R8 ;  /* 0x00000010ff007819 */ /* 0x000fe40000011608 */
[----:B------:R-:W-:Y:S02]  /*13fb0*/  SHF.R.U32.HI R14, RZ, 0x10, R10 ;  /* 0x00000010ff0e7819 */ /* 0x000fe4000001160a */
[----:B------:R-:W-:Y:S02]  /*13fc0*/  PRMT R13, R12, 0x7054, R13 ;  /* 0x000070540c0d7816 */ /* 0x000fe4000000000d */
[----:B------:R-:W-:-:S02]  /*13fd0*/  PRMT R21, R20, 0x7054, R21 ;  /* 0x0000705414157816 */ /* 0x000fc40000000015 */
[----:B------:R-:W-:Y:S02]  /*13fe0*/  LOP3.LUT R0, R0, 0xff, RZ, 0xc0, !PT ;  /* 0x000000ff00007812 */ /* 0x000fe400078ec0ff */
[----:B------:R-:W-:Y:S02]  /*13ff0*/  LOP3.LUT R14, R14, 0xff, RZ, 0xc0, !PT ;  /* 0x000000ff0e0e7812 */ /* 0x000fe400078ec0ff */
[----:B------:R-:W-:Y:S02]  /*14000*/  LOP3.LUT R21, R21, 0xff000000, R11, 0xf8, !PT ;  /* 0xff00000015157812 */ /* 0x000fe400078ef80b */
[----:B------:R-:W-:Y:S02]  /*14010*/  LOP3.LUT R13, R13, 0xff000000, R9, 0xf8, !PT ;  /* 0xff0000000d0d7812 */ /* 0x000fe400078ef809 */
[----:B------:R-:W-:Y:S02]  /*14020*/  PRMT R3, R0, 0x7054, R3 ;  /* 0x0000705400037816 */ /* 0x000fe40000000003 */
[----:B------:R-:W-:-:S02]  /*14030*/  PRMT R15, R14, 0x7054, R15 ;  /* 0x000070540e0f7816 */ /* 0x000fc4000000000f */
[----:B------:R-:W-:Y:S02]  /*14040*/  F2FP.F16.E4M3.UNPACK_B R24, R21 ;  /* 0x00000015ff18723e */ /* 0x000fe400020006ff */
[----:B------:R-:W-:Y:S02]  /*14050*/  F2FP.F16.E4M3.UNPACK_B R14, R13 ;  /* 0x0000000dff0e723e */ /* 0x000fe400020006ff */
[----:B------:R-:W-:Y:S01]  /*14060*/  LOP3.LUT R12, R3, 0xff000000, R8, 0xf8, !PT ;  /* 0xff000000030c7812 */ /* 0x000fe200078ef808 */
[----:B------:R-:W-:Y:S01]  /*14070*/  HADD2.F32 R25, -RZ, R24.H1_H1 ;  /* 0x30000018ff197230 */ /* 0x000fe20000004100 */
[----:B------:R-:W-:Y:S01]  /*14080*/  LOP3.LUT R20, R15, 0xff000000, R10, 0xf8, !PT ;  /* 0xff0000000f147812 */ /* 0x000fe200078ef80a */
[----:B------:R-:W-:Y:S01]  /*14090*/  HADD2.F32 R15, -RZ, R14.H1_H1 ;  /* 0x3000000eff0f7230 */ /* 0x000fe20000004100 */
[----:B------:R-:W-:Y:S01]  /*140a0*/  F2FP.F16.E4M3.UNPACK_B R21, R21.H1 ;  /* 0x00000015ff15723e */ /* 0x000fe200030006ff */
[----:B------:R-:W-:Y:S01]  /*140b0*/  HADD2.F32 R24, -RZ, R24.H0_H0 ;  /* 0x20000018ff187230 */ /* 0x000fe20000004100 */
[----:B------:R-:W-:Y:S01]  /*140c0*/  F2FP.F16.E4M3.UNPACK_B R13, R13.H1 ;  /* 0x0000000dff0d723e */ /* 0x000fe200030006ff */
[----:B------:R-:W-:Y:S01]  /*140d0*/  HADD2.F32 R14, -RZ, R14.H0_H0 ;  /* 0x2000000eff0e7230 */ /* 0x000fe20000004100 */
[----:B---3--:R-:W0:Y:S02]  /*140e0*/  LDS.128 R4, [R31+0x4000] ;  /* 0x004000001f047984 */ /* 0x008e240000000c00 */
[----:B0-----:R-:W-:-:S02]  /*140f0*/  F2FP.F16.E4M3.UNPACK_B R0, R6.H1 ;  /* 0x00000006ff00723e */ /* 0x001fc400030006ff */
[----:B------:R-:W-:Y:S02]  /*14100*/  F2FP.F16.E4M3.UNPACK_B R3, R6 ;  /* 0x00000006ff03723e */ /* 0x000fe400020006ff */
[-C--:B------:R-:W-:Y:S01]  /*14110*/  F2FP.F16.E4M3.UNPACK_B R10, R7.reuse ;  /* 0x00000007ff0a723e */ /* 0x080fe200020006ff */
[--C-:B------:R-:W-:Y:S01]  /*14120*/  HADD2.F32 R9, -RZ, R0.reuse.H1_H1 ;  /* 0x30000000ff097230 */ /* 0x100fe20000004100 */
[----:B------:R-:W-:Y:S01]  /*14130*/  F2FP.F16.E4M3.UNPACK_B R11, R7.H1 ;  /* 0x00000007ff0b723e */ /* 0x000fe200030006ff */
[----:B------:R-:W-:Y:S01]  /*14140*/  HADD2.F32 R8, -RZ, R0.H0_H0 ;  /* 0x20000000ff087230 */ /* 0x000fe20000004100 */
[-C--:B------:R-:W-:Y:S02]  /*14150*/  F2FP.F16.E4M3.UNPACK_B R6, R5.reuse ;  /* 0x00000005ff06723e */ /* 0x080fe400020006ff */
[----:B------:R-:W-:Y:S01]  /*14160*/  F2FP.F16.E4M3.UNPACK_B R7, R5.H1 ;  /* 0x00000005ff07723e */ /* 0x000fe200030006ff */
[C---:B------:R-:W-:Y:S01]  /*14170*/  FMUL.FTZ R27, R9.reuse, R25 ;  /* 0x00000019091b7220 */ /* 0x040fe20000410000 */
[-C--:B------:R-:W-:Y:S01]  /*14180*/  FMUL.FTZ R26, R9, R15.reuse ;  /* 0x0000000f091a7220 */ /* 0x080fe20000410000 */
[--C-:B------:R-:W-:Y:S01]  /*14190*/  HADD2.F32 R5, -RZ, R3.reuse.H1_H1 ;  /* 0x30000003ff057230 */ /* 0x100fe20000004100 */
[----:B------:R-:W-:Y:S01]  /*141a0*/  F2FP.F16.E4M3.UNPACK_B R0, R4 ;  /* 0x00000004ff00723e */ /* 0x000fe200020006ff */
[C---:B------:R-:W-:Y:S01]  /*141b0*/  FFMA.FTZ R27, R8.reuse, R15, -R27 ;  /* 0x0000000f081b7223 */ /* 0x040fe2000001081b */
[----:B------:R-:W-:Y:S01]  /*141c0*/  FFMA.FTZ R26, R8, R25, R26 ;  /* 0x00000019081a7223 */ /* 0x000fe2000001001a */
[----:B------:R-:W-:-:S02]  /*141d0*/  HADD2.F32 R3, -RZ, R3.H0_H0 ;  /* 0x20000003ff037230 */ /* 0x000fc40000004100 */
[C---:B------:R-:W-:Y:S01]  /*141e0*/  FMUL.FTZ R8, R5.reuse, R24 ;  /* 0x0000001805087220 */ /* 0x040fe20000410000 */
[----:B------:R-:W-:Y:S01]  /*141f0*/  FMUL.FTZ R15, R5, R14 ;  /* 0x0000000e050f7220 */ /* 0x000fe20000410000 */
[--C-:B------:R-:W-:Y:S01]  /*14200*/  HADD2.F32 R5, -RZ, R10.reuse.H1_H1 ;  /* 0x3000000aff057230 */ /* 0x100fe20000004100 */
[----:B------:R-:W-:Y:S01]  /*14210*/  F2FP.F16.E4M3.UNPACK_B R4, R4.H1 ;  /* 0x00000004ff04723e */ /* 0x000fe200030006ff */
[----:B------:R-:W-:Y:S02]  /*14220*/  HADD2.F32 R9, -RZ, R21.H0_H0 ;  /* 0x20000015ff097230 */ /* 0x000fe40000004100 */
[C---:B------:R-:W-:Y:S01]  /*14230*/  FFMA.FTZ R25, R3.reuse, R14, -R8 ;  /* 0x0000000e03197223 */ /* 0x040fe20000010808 */
[----:B------:R-:W-:Y:S01]  /*14240*/  FFMA.FTZ R24, R3, R24, R15 ;  /* 0x0000001803187223 */ /* 0x000fe2000001000f */
[----:B------:R-:W-:Y:S02]  /*14250*/  HADD2.F32 R8, -RZ, R13.H0_H0 ;  /* 0x2000000dff087230 */ /* 0x000fe40000004100 */
[----:B------:R-:W-:-:S02]  /*14260*/  HADD2.F32 R10, -RZ, R10.H0_H0 ;  /* 0x2000000aff0a7230 */ /* 0x000fc40000004100 */
[CC--:B------:R-:W-:Y:S01]  /*14270*/  FMUL.FTZ R15, R5.reuse, R9.reuse ;  /* 0x00000009050f7220 */ /* 0x0c0fe20000410000 */
[----:B------:R-:W-:Y:S02]  /*14280*/  HADD2.F32 R14, -RZ, R21.H1_H1 ;  /* 0x30000015ff0e7230 */ /* 0x000fe40000004100 */
[-C--:B------:R-:W-:Y:S01]  /*14290*/  FMUL.FTZ R5, R5, R8.reuse ;  /* 0x0000000805057220 */ /* 0x080fe20000410000 */
[----:B------:R-:W-:Y:S02]  /*142a0*/  HADD2.F32 R3, -RZ, R11.H1_H1 ;  /* 0x3000000bff037230 */ /* 0x000fe40000004100 */
[C---:B------:R-:W-:Y:S01]  /*142b0*/  FFMA.FTZ R21, R10.reuse, R8, -R15 ;  /* 0x000000080a157223 */ /* 0x040fe2000001080f */
[----:B------:R-:W-:Y:S02]  /*142c0*/  HADD2.F32 R8, -RZ, R13.H1_H1 ;  /* 0x3000000dff087230 */ /* 0x000fe40000004100 */
[----:B------:R-:W-:Y:S01]  /*142d0*/  FFMA.FTZ R28, R10, R9, R5 ;  /* 0x000000090a1c7223 */ /* 0x000fe20000010005 */
[----:B------:R-:W-:-:S02]  /*142e0*/  HADD2.F32 R11, -RZ, R11.H0_H0 ;  /* 0x2000000bff0b7230 */ /* 0x000fc40000004100 */
[C---:B------:R-:W-:Y:S01]  /*142f0*/  FMUL.FTZ R30, R3.reuse, R14 ;  /* 0x0000000e031e7220 */ /* 0x040fe20000410000 */
[----:B------:R-:W-:Y:S01]  /*14300*/  F2FP.F16.E4M3.UNPACK_B R9, R20 ;  /* 0x00000014ff09723e */ /* 0x000fe200020006ff */
[-C--:B------:R-:W-:Y:S01]  /*14310*/  FMUL.FTZ R10, R3, R8.reuse ;  /* 0x00000008030a7220 */ /* 0x080fe20000410000 */
[----:B------:R-:W-:Y:S02]  /*14320*/  HADD2.F32 R5, -RZ, R4.H1_H1 ;  /* 0x30000004ff057230 */ /* 0x000fe40000004100 */
[C---:B------:R-:W-:Y:S01]  /*14330*/  FFMA.FTZ R30, R11.reuse, R8, -R30 ;  /* 0x000000080b1e7223 */ /* 0x040fe2000001081e */
[----:B------:R-:W-:Y:S01]  /*14340*/  F2FP.F16.E4M3.UNPACK_B R8, R12 ;  /* 0x0000000cff08723e */ /* 0x000fe200020006ff */
[----:B------:R-:W-:Y:S01]  /*14350*/  FFMA.FTZ R29, R11, R14, R10 ;  /* 0x0000000e0b1d7223 */ /* 0x000fe2000001000a */
[--C-:B------:R-:W-:Y:S01]  /*14360*/  HADD2.F32 R13, -RZ, R9.reuse.H1_H1 ;  /* 0x30000009ff0d7230 */ /* 0x100fe20000004100 */
[----:B------:R-:W-:Y:S01]  /*14370*/  F2FP.F16.E4M3.UNPACK_B R12, R12.H1 ;  /* 0x0000000cff0c723e */ /* 0x000fe200030006ff */
[----:B------:R-:W-:Y:S01]  /*14380*/  HADD2.F32 R10, -RZ, R9.H0_H0 ;  /* 0x20000009ff0a7230 */ /* 0x000fe20000004100 */
[----:B------:R-:W-:Y:S01]  /*14390*/  F2FP.F16.E4M3.UNPACK_B R20, R20.H1 ;  /* 0x00000014ff14723e */ /* 0x000fe200030006ff */
[----:B------:R-:W-:-:S02]  /*143a0*/  HADD2.F32 R9, -RZ, R8.H1_H1 ;  /* 0x30000008ff097230 */ /* 0x000fc40000004100 */
[C---:B------:R-:W-:Y:S01]  /*143b0*/  FMUL.FTZ R11, R5.reuse, R13 ;  /* 0x0000000d050b7220 */ /* 0x040fe20000410000 */
[----:B------:R-:W-:Y:S02]  /*143c0*/  HADD2.F32 R3, -RZ, R0.H1_H1 ;  /* 0x30000000ff037230 */ /* 0x000fe40000004100 */
        /* <DEDUP_REMOVED lines=10> */
[----:B------:R-:W-:-:S02]  /*14470*/  HADD2.F32 R4, -RZ, R12.H1_H1 ;  /* 0x3000000cff047230 */ /* 0x000fc40000004100 */
[--C-:B------:R-:W-:Y:S02]  /*14480*/  HADD2.F32 R3, -RZ, R7.reuse.H1_H1 ;  /* 0x30000007ff037230 */ /* 0x100fe40000004100 */
[--C-:B------:R-:W-:Y:S02]  /*14490*/  HADD2.F32 R8, -RZ, R20.reuse.H1_H1 ;  /* 0x30000014ff087230 */ /* 0x100fe40000004100 */
[----:B------:R-:W-:Y:S02]  /*144a0*/  HADD2.F32 R9, -RZ, R20.H0_H0 ;  /* 0x20000014ff097230 */ /* 0x000fe40000004100 */
[C---:B------:R-:W-:Y:S01]  /*144b0*/  FMUL.FTZ R13, R3.reuse, R4 ;  /* 0x00000004030d7220 */ /* 0x040fe20000410000 */
[----:B------:R-:W-:Y:S02]  /*144c0*/  HADD2.F32 R0, -RZ, R6.H1_H1 ;  /* 0x30000006ff007230 */ /* 0x000fe40000004100 */
        /* <DEDUP_REMOVED lines=18> */
[----:B------:R0:W-:Y:S01]  /*145f0*/  STS.128 [R31+0x4000], R4 ;  /* 0x004000041f007388 */ /* 0x0001e20000000c00 */
[----:B------:R-:W-:Y:S05]  /*14600*/  BRA `(.L_x_559) ;  /* 0x0000003400307947 */ /* 0x000fea0003800000 */
.L_x_553:
[----:B------:R-:W-:-:S03]  /*14610*/  UMOV UR4, 0xffffffff ;  /* 0xffffffff00047882 */ /* 0x000fc60000000000 */
[----:B------:R-:W-:Y:S05]  /*14620*/  BRA.DIV UR4, `(.L_x_570) ;  /* 0x0000018e04c07947 */ /* 0x000fea000b800000 */
[----:B------:R0:W1:Y:S04]  /*14630*/  SHFL.IDX PT, R21, R24, RZ, 0x1e1f ;  /* 0x001e1fff18157589 */ /* 0x00006800000e0000 */
[----:B------:R0:W2:Y:S04]  /*14640*/  SHFL.IDX PT, R39, R138, RZ, 0x1e1f ;  /* 0x001e1fff8a277589 */ /* 0x0000a800000e0000 */
[----:B------:R0:W4:Y:S04]  /*14650*/  SHFL.IDX PT, R3, R26, RZ, 0x1e1f ;  /* 0x001e1fff1a037589 */ /* 0x00012800000e0000 */
[----:B------:R-:W0:Y:S02]  /*14660*/  SHFL.IDX PT, R37, R37, RZ, 0x1e1f ;  /* 0x001e1fff25257589 */ /* 0x000e2400000e0000 */
.L_x_819:
[----:B------:R-:W-:Y:S01]  /*14670*/  ULDC UR4, c[0x0][0x448] ;  /* 0x0001120000047ab9 */ /* 0x000fe20000000800 */
[----:B------:R-:W-:Y:S01]  /*14680*/  BSSY B1, `(.L_x_571) ;  /* 0x0000038000017945 */ /* 0x000fe20003800000 */
[----:B------:R-:W-:Y:S01]  /*14690*/  IMAD R0, R152, UR4, RZ ;  /* 0x0000000498007c24 */ /* 0x000fe2000f8e02ff */
[----:B------:R-:W-:Y:S02]  /*146a0*/  CS2R R28, SRZ ;  /* 0x00000000001c7805 */ /* 0x000fe4000001ff00 */
[----:B------:R-:W-:Y:S02]  /*146b0*/  CS2R R30, SRZ ;  /* 0x00000000001e7805 */ /* 0x000fe4000001ff00 */
[----:B------:R-:W-:Y:S02]  /*146c0*/  CS2R R6, SRZ ;  /* 0x0000000000067805 */ /* 0x000fe4000001ff00 */
        /* <DEDUP_REMOVED lines=8> */
[----:B0-----:R-:W-:Y:S02]  /*14750*/  CS2R R24, SRZ ;  /* 0x0000000000187805 */ /* 0x001fe4000001ff00 */
[----:B------:R-:W-:Y:S01]  /*14760*/  CS2R R26, SRZ ;  /* 0x00000000001a7805 */ /* 0x000fe2000001ff00 */
[----:B------:R-:W-:Y:S06]  /*14770*/  @P0 BRA `(.L_x_572) ;  /* 0x0000000000a00947 */ /* 0x000fec0003800000 */
[C---:B------:R-:W-:Y:S01]  /*14780*/  IADD3 R4, R16.reuse, 0x20, RZ ;  /* 0x0000002010047810 */ /* 0x040fe20007ffe0ff */
[----:B------:R-:W-:Y:S01]  /*14790*/  ULDC UR4, c[0x0][0x3f4] ;  /* 0x0000fd0000047ab9 */ /* 0x000fe20000000800 */
[C---:B------:R-:W-:Y:S01]  /*147a0*/  VIADD R5, R16.reuse, 0x40 ;  /* 0x0000004010057836 */ /* 0x040fe20000000000 */
[----:B------:R-:W-:Y:S02]  /*147b0*/  ISETP.GE.AND P2, PT, R16, UR4, PT ;  /* 0x0000000410007c0c */ /* 0x000fe4000bf46270 */
[----:B------:R-:W-:Y:S02]  /*147c0*/  CS2R R32, SRZ ;  /* 0x0000000000207805 */ /* 0x000fe4000001ff00 */
[----:B------:R-:W-:Y:S02]  /*147d0*/  ISETP.GE.AND P1, PT, R4, UR4, PT ;  /* 0x0000000404007c0c */ /* 0x000fe4000bf26270 */
[----:B------:R-:W-:Y:S02]  /*147e0*/  CS2R R34, SRZ ;  /* 0x0000000000227805 */ /* 0x000fe4000001ff00 */
[----:B------:R-:W-:-:S02]  /*147f0*/  ISETP.GE.AND P0, PT, R5, UR4, PT ;  /* 0x0000000405007c0c */ /* 0x000fc4000bf06270 */
[----:B------:R-:W-:Y:S02]  /*14800*/  CS2R R28, SRZ ;  /* 0x00000000001c7805 */ /* 0x000fe4000001ff00 */
[----:B------:R-:W-:Y:S02]  /*14810*/  CS2R R30, SRZ ;  /* 0x00000000001e7805 */ /* 0x000fe4000001ff00 */
[----:B------:R-:W-:Y:S02]  /*14820*/  CS2R R12, SRZ ;  /* 0x00000000000c7805 */ /* 0x000fe4000001ff00 */
[----:B------:R-:W-:Y:S02]  /*14830*/  CS2R R14, SRZ ;  /* 0x00000000000e7805 */ /* 0x000fe4000001ff00 */
[----:B-1----:R-:W-:Y:S01]  /*14840*/  @!P2 IADD3 R40, P3, R16, R21, RZ ;  /* 0x000000151028a210 */ /* 0x002fe20007f7e0ff */
[----:B------:R-:W-:Y:S02]  /*14850*/  @!P1 IMAD.SHL.U32 R46, R170, 0x10, RZ ;  /* 0x00000010aa2e9824 */ /* 0x000fe400078e00ff */
[----:B------:R-:W-:Y:S01]  /*14860*/  @!P0 IMAD.SHL.U32 R48, R171, 0x10, RZ ;  /* 0x00000010ab308824 */ /* 0x000fe200078e00ff */
[----:B----4-:R-:W-:-:S02]  /*14870*/  @!P2 IADD3.X R41, R3, R17, RZ, P3, !PT ;  /* 0x000000110329a210 */ /* 0x010fc40001ffe4ff */
[----:B------:R-:W-:Y:S02]  /*14880*/  @!P1 SHF.R.S32.HI R4, RZ, 0x1f, R46 ;  /* 0x0000001fff049819 */ /* 0x000fe4000001142e */
[C---:B------:R-:W-:Y:S02]  /*14890*/  @!P1 IADD3 R42, P5, R46.reuse, R21, RZ ;  /* 0x000000152e2a9210 */ /* 0x040fe40007fbe0ff */
[----:B------:R-:W-:Y:S02]  /*148a0*/  CS2R R24, SRZ ;  /* 0x0000000000187805 */ /* 0x000fe4000001ff00 */
[----:B--2---:R-:W-:Y:S02]  /*148b0*/  @!P1 IADD3 R46, P4, R46, R39, RZ ;  /* 0x000000272e2e9210 */ /* 0x004fe40007f9e0ff */
[----:B------:R-:W-:Y:S02]  /*148c0*/  CS2R R26, SRZ ;  /* 0x00000000001a7805 */ /* 0x000fe4000001ff00 */
[C---:B------:R-:W-:Y:S01]  /*148d0*/  @!P0 IADD3 R38, P3, R48.reuse, R21, RZ ;  /* 0x0000001530268210 */ /* 0x040fe20007f7e0ff */
[----:B------:R-:W-:Y:S01]  /*148e0*/  @!P1 IMAD.X R43, R3, 0x1, R4, P5 ;  /* 0x00000001032b9824 */ /* 0x000fe200028e0604 */
[----:B------:R-:W-:Y:S01]  /*148f0*/  @!P0 SHF.R.S32.HI R6, RZ, 0x1f, R48 ;  /* 0x0000001fff068819 */ /* 0x000fe20000011430 */
[----:B---3--:R-:W-:Y:S01]  /*14900*/  @!P1 IMAD.X R47, R37, 0x1, R4, P4 ;  /* 0x00000001252f9824 */ /* 0x008fe200020e0604 */
[----:B------:R-:W-:-:S02]  /*14910*/  @!P0 IADD3 R48, P5, R48, R39, RZ ;  /* 0x0000002730308210 */ /* 0x000fc40007fbe0ff */
[----:B------:R-:W-:Y:S02]  /*14920*/  CS2R R8, SRZ ;  /* 0x0000000000087805 */ /* 0x000fe4000001ff00 */
[----:B------:R-:W-:Y:S01]  /*14930*/  @!P2 IADD3 R20, P4, R16, R39, RZ ;  /* 0x000000271014a210 */ /* 0x000fe20007f9e0ff */
[----:B------:R-:W-:Y:S01]  /*14940*/  @!P0 IMAD.X R39, R3, 0x1, R6, P3 ;  /* 0x0000000103278824 */ /* 0x000fe200018e0606 */
[C---:B------:R-:W-:Y:S02]  /*14950*/  @!P0 IADD3.X R49, R37.reuse, R6, RZ, P5, !PT ;  /* 0x0000000625318210 */ /* 0x040fe40002ffe4ff */
[----:B------:R-:W-:Y:S02]  /*14960*/  CS2R R4, SRZ ;  /* 0x0000000000047805 */ /* 0x000fe4000001ff00 */
[----:B------:R-:W-:Y:S02]  /*14970*/  CS2R R6, SRZ ;  /* 0x0000000000067805 */ /* 0x000fe4000001ff00 */
[----:B------:R-:W-:Y:S01]  /*14980*/  CS2R R10, SRZ ;  /* 0x00000000000a7805 */ /* 0x000fe2000001ff00 */
[----:B------:R-:W-:Y:S01]  /*14990*/  @!P2 IMAD.X R21, R37, 0x1, R17, P4 ;  /* 0x000000012515a824 */ /* 0x000fe200020e0611 */
[----:B------:R0:W5:Y:S04]  /*149a0*/  @!P2 LD.E.128 R32, desc[UR50][R40.64] ;  /* 0x000000322820a980 */ /* 0x000168000c101d00 */
[----:B------:R0:W5:Y:S04]  /*149b0*/  @!P2 LD.E.128 R28, desc[UR50][R20.64] ;  /* 0x00000032141ca980 */ /* 0x000168000c101d00 */
[----:B------:R0:W5:Y:S04]  /*149c0*/  @!P1 LD.E.128 R12, desc[UR50][R42.64] ;  /* 0x000000322a0c9980 */ /* 0x000168000c101d00 */
[----:B------:R0:W5:Y:S04]  /*149d0*/  @!P1 LD.E.128 R4, desc[UR50][R46.64] ;  /* 0x000000322e049980 */ /* 0x000168000c101d00 */
[----:B------:R0:W5:Y:S04]  /*149e0*/  @!P0 LD.E.128 R24, desc[UR50][R38.64] ;  /* 0x0000003226188980 */ /* 0x000168000c101d00 */
[----:B------:R0:W5:Y:S02]  /*149f0*/  @!P0 LD.E.128 R8, desc[UR50][R48.64] ;  /* 0x0000003230088980 */ /* 0x000164000c101d00 */
.L_x_572:
[----:B------:R-:W-:Y:S05]  /*14a00*/  BSYNC B1 ;  /* 0x0000000000017941 */ /* 0x000fea0003800000 */
.L_x_571:
[----:B------:R-:W-:Y:S01]  /*14a10*/  ULEA.HI UR4, UR37, UR37, URZ, 0x1 ;  /* 0x0000002525047291 */ /* 0x000fe2000f8f083f */
[----:B------:R-:W-:Y:S01]  /*14a20*/  IMAD R0, R137, -0x80, R0 ;  /* 0xffffff8089007824 */ /* 0x000fe200078e0200 */
[----:B------:R-:W-:Y:S02]  /*14a30*/  BSSY B1, `(.L_x_573) ;  /* 0x0000009000017945 */ /* 0x000fe40003800000 */
[----:B------:R-:W-:Y:S02]  /*14a40*/  ULOP3.LUT UR4, UR4, 0xfffffffe, URZ, 0xc0, !UPT ;  /* 0xfffffffe04047892 */ /* 0x000fe4000f8ec03f */
[----:B------:R-:W-:Y:S02]  /*14a50*/  VIMNMX R0, R0, 0x80, PT ;  /* 0x0000008000007848 */ /* 0x000fe40003fe0100 */
[----:B------:R-:W-:Y:S02]  /*14a60*/  UIADD3 UR4, UR37, -UR4, URZ ;  /* 0x8000000425047290 */ /* 0x000fe4000fffe03f */
[----:B------:R-:W-:-:S04]  /*14a70*/  ISETP.GE.AND P1, PT, R195, R0, PT ;  /* 0x00000000c300720c */ /* 0x000fc80003f26270 */
[----:B----4-:R-:W-:-:S05]  /*14a80*/  IMAD.U32 R3, RZ, RZ, UR4 ;  /* 0x00000004ff037e24 */ /* 0x010fca000f8e00ff */
[----:B------:R-:W-:-:S04]  /*14a90*/  SHF.L.U32 R3, R3, 0x1f, RZ ;  /* 0x0000001f03037819 */ /* 0x000fc800000006ff */
[----:B------:R-:W4:Y:S02]  /*14aa0*/  SYNCS.PHASECHK.TRANS64.TRYWAIT P0, [R18+URZ+0x29800], R3 ;  /* 0x02980003120075a7 */ /* 0x000f24000800017f */
[----:B----4-:R-:W-:Y:S05]  /*14ab0*/  @!P0 BRA `(.L_x_574) ;  /* 0x0000018c00108947 */ /* 0x010fea0003800000 */
.L_x_820:
[----:B------:R-:W-:Y:S05]  /*14ac0*/  BSYNC B1 ;  /* 0x0000000000017941 */ /* 0x000fea0003800000 */
.L_x_573:
[----:B------:R-:W-:Y:S05]  /*14ad0*/  @P1 BRA `(.L_x_559) ;  /* 0x0000002c00fc1947 */ /* 0x000fea0003800000 */
[----:B----4-:R-:W4:Y:S01]  /*14ae0*/  LDC R3, c[0x0][0x3f4] ;  /* 0x0000fd00ff037b82 */ /* 0x010f220000000800 */
[C---:B------:R-:W-:Y:S01]  /*14af0*/  VIADD R0, R16.reuse, 0x20 ;  /* 0x0000002010007836 */ /* 0x040fe20000000000 */
[C---:B0-----:R-:W-:Y:S01]  /*14b00*/  IADD3 R20, R16.reuse, 0x40, RZ ;  /* 0x0000004010147810 */ /* 0x041fe20007ffe0ff */
[----:B------:R-:W-:Y:S01]  /*14b10*/  BSSY B1, `(.L_x_575) ;  /* 0x0000101000017945 */ /* 0x000fe20003800000 */
[-C--:B----4-:R-:W-:Y:S02]  /*14b20*/  ISETP.GE.AND P0, PT, R16, R3.reuse, PT ;  /* 0x000000031000720c */ /* 0x090fe40003f06270 */
[-C--:B------:R-:W-:Y:S02]  /*14b30*/  ISETP.GE.AND P1, PT, R0, R3.reuse, PT ;  /* 0x000000030000720c */ /* 0x080fe40003f26270 */
[----:B------:R-:W-:-:S09]  /*14b40*/  ISETP.GE.AND P2, PT, R20, R3, PT ;  /* 0x000000031400720c */ /* 0x000fd20003f46270 */
[----:B------:R-:W-:Y:S05]  /*14b50*/  @P0 BRA `(.L_x_576) ;  /* 0x0000000c00f00947 */ /* 0x000fea0003800000 */
[----:B------:R-:W4:Y:S01]  /*14b60*/  LDL R65, [R1+0x44] ;  /* 0x0000440001417983 */ /* 0x000f220000100800 */
[----:B-1----:R-:W0:Y:S01]  /*14b70*/  S2R R21, SR_TID.X ;  /* 0x0000000000157919 */ /* 0x002e220000002100 */
[----:B-----5:R-:W-:Y:S02]  /*14b80*/  SHF.R.U32.HI R0, RZ, 0x8, R32 ;  /* 0x00000008ff007819 */ /* 0x020fe40000011620 */
[----:B------:R-:W-:Y:S01]  /*14b90*/  LOP3.LUT R20, R32, 0xff, RZ, 0xc0, !PT ;  /* 0x000000ff20147812 */ /* 0x000fe200078ec0ff */
[----:B0-----:R-:W-:-:S05]  /*14ba0*/  VIADD R21, R21, 0xffffff80 ;  /* 0xffffff8015157836 */ /* 0x001fca0000000000 */
[----:B------:R-:W-:-:S04]  /*14bb0*/  LEA.HI R40, R21, R21, RZ, 0x1 ;  /* 0x0000001515287211 */ /* 0x000fc800078f08ff */
[----:B------:R-:W-:-:S05]  /*14bc0*/  LOP3.LUT R40, R40, 0xfffffffe, RZ, 0xc0, !PT ;  /* 0xfffffffe28287812 */ /* 0x000fca00078ec0ff */
[----:B------:R-:W-:Y:S01]  /*14bd0*/  IMAD.IADD R40, R21, 0x1, -R40 ;  /* 0x0000000115287824 */ /* 0x000fe200078e0a28 */
[----:B------:R-:W-:-:S04]  /*14be0*/  LOP3.LUT R21, R0, 0xff, RZ, 0xc0, !PT ;  /* 0x000000ff00157812 */ /* 0x000fc800078ec0ff */
[----:B------:R-:W-:Y:S02]  /*14bf0*/  LEA.HI R0, R3, R40, RZ, 0x1c ;  /* 0x0000002803007211 */ /* 0x000fe400078fe0ff */
[----:B------:R-:W-:Y:S02]  /*14c00*/  PRMT R45, R21, 0x7604, R20 ;  /* 0x00007604152d7816 */ /* 0x000fe40000000014 */
[----:B------:R-:W-:-:S04]  /*14c10*/  SHF.R.S32.HI R21, RZ, 0x1f, R0 ;  /* 0x0000001fff157819 */ /* 0x000fc80000011400 */
[----:B------:R-:W-:Y:S01]  /*14c20*/  LEA.HI R20, R21, R0, RZ, 0x2 ;  /* 0x0000000015147211 */ /* 0x000fe200078f10ff */
[----:B------:R-:W-:-:S03]  /*14c30*/  IMAD.SHL.U32 R0, R0, 0x10, RZ ;  /* 0x0000001000007824 */ /* 0x000fc600078e00ff */
[----:B------:R-:W-:Y:S02]  /*14c40*/  SHF.L.U32 R20, R20, 0xb, RZ ;  /* 0x0000000b14147819 */ /* 0x000fe400000006ff */
[----:B------:R-:W-:Y:S02]  /*14c50*/  LOP3.LUT R21, R205, 0x30, R0, 0xf8, !PT ;  /* 0x00000030cd157812 */ /* 0x000fe400078ef800 */
[----:B------:R-:W-:Y:S02]  /*14c60*/  SHF.R.U32.HI R37, RZ, 0x8, R33 ;  /* 0x00000008ff257819 */ /* 0x000fe40000011621 */
[----:B--2---:R-:W-:Y:S02]  /*14c70*/  SHF.R.U32.HI R39, RZ, 0x8, R34 ;  /* 0x00000008ff277819 */ /* 0x004fe40000011622 */
[----:B------:R-:W-:Y:S02]  /*14c80*/  LOP3.LUT R21, R21, R206, RZ, 0x3c, !PT ;  /* 0x000000ce15157212 */ /* 0x000fe400078e3cff */
[----:B------:R-:W-:-:S02]  /*14c90*/  LOP3.LUT R20, R20, 0xffffe000, RZ, 0xc0, !PT ;  /* 0xffffe00014147812 */ /* 0x000fc400078ec0ff */
[----:B------:R-:W-:Y:S02]  /*14ca0*/  LOP3.LUT R36, R33, 0xff, RZ, 0xc0, !PT ;  /* 0x000000ff21247812 */ /* 0x000fe400078ec0ff */
[----:B------:R-:W-:Y:S02]  /*14cb0*/  LOP3.LUT R38, R34, 0xff, RZ, 0xc0, !PT ;  /* 0x000000ff22267812 */ /* 0x000fe400078ec0ff */
[----:B------:R-:W-:Y:S02]  /*14cc0*/  LOP3.LUT R37, R37, 0xff, RZ, 0xc0, !PT ;  /* 0x000000ff25257812 */ /* 0x000fe400078ec0ff */
[----:B------:R-:W-:Y:S02]  /*14cd0*/  LOP3.LUT R39, R39, 0xff, RZ, 0xc0, !PT ;  /* 0x000000ff27277812 */ /* 0x000fe400078ec0ff */
[----:B------:R-:W-:Y:S02]  /*14ce0*/  IADD3 R21, R21, R207, R20 ;  /* 0x000000cf15157210 */ /* 0x000fe40007ffe014 */
[----:B------:R-:W-:-:S02]  /*14cf0*/  PRMT R46, R37, 0x7604, R36 ;  /* 0x00007604252e7816 */ /* 0x000fc40000000024 */
[----:B---3--:R-:W-:Y:S01]  /*14d00*/  PRMT R47, R39, 0x7604, R38 ;  /* 0x00007604272f7816 */ /* 0x008fe20000000026 */
[----:B------:R-:W-:Y:S01]  /*14d10*/  IMAD.IADD R0, R18, 0x1, R21 ;  /* 0x0000000112007824 */ /* 0x000fe200078e0215 */
[----:B------:R-:W-:Y:S02]  /*14d20*/  SHF.R.U32.HI R37, RZ, 0x8, R35 ;  /* 0x00000008ff257819 */ /* 0x000fe40000011623 */
[----:B------:R-:W-:Y:S02]  /*14d30*/  SHF.R.U32.HI R39, RZ, 0x8, R28 ;  /* 0x00000008ff277819 */ /* 0x000fe4000001161c */
[----:B------:R-:W-:Y:S02]  /*14d40*/  SHF.R.U32.HI R40, RZ, 0x8, R29 ;  /* 0x00000008ff287819 */ /* 0x000fe4000001161d */
[----:B------:R-:W-:Y:S02]  /*14d50*/  LOP3.LUT R36, R35, 0xff, RZ, 0xc0, !PT ;  /* 0x000000ff23247812 */ /* 0x000fe400078ec0ff */
[----:B------:R-:W-:-:S02]  /*14d60*/  LOP3.LUT R38, R28, 0xff, RZ, 0xc0, !PT ;  /* 0x000000ff1c267812 */ /* 0x000fc400078ec0ff */
[----:B------:R-:W-:Y:S02]  /*14d70*/  LOP3.LUT R37, R37, 0xff, RZ, 0xc0, !PT ;  /* 0x000000ff25257812 */ /* 0x000fe400078ec0ff */
[----:B------:R-:W-:Y:S02]  /*14d80*/  LOP3.LUT R39, R39, 0xff, RZ, 0xc0, !PT ;  /* 0x000000ff27277812 */ /* 0x000fe400078ec0ff */
[----:B------:R-:W-:Y:S02]  /*14d90*/  LOP3.LUT R21, R40, 0xff, RZ, 0xc0, !PT ;  /* 0x000000ff28157812 */ /* 0x000fe400078ec0ff */
[----:B------:R-:W0:Y:S01]  /*14da0*/  LDS.128 R40, [R0+0x14400] ;  /* 0x0144000000287984 */ /* 0x000e220000000c00 */
[----:B------:R-:W-:Y:S02]  /*14db0*/  PRMT R48, R37, 0x7604, R36 ;  /* 0x0000760425307816 */ /* 0x000fe40000000024 */
[----:B------:R-:W-:Y:S02]  /*14dc0*/  PRMT R51, R39, 0x7604, R38 ;  /* 0x0000760427337816 */ /* 0x000fe40000000026 */
[----:B------:R-:W-:-:S02]  /*14dd0*/  SHF.R.U32.HI R53, RZ, 0x8, R31 ;  /* 0x00000008ff357819 */ /* 0x000fc4000001161f */
[----:B------:R-:W-:Y:S02]  /*14de0*/  SHF.R.U32.HI R50, RZ, 0x8, R30 ;  /* 0x00000008ff327819 */ /* 0x000fe4000001161e */
[----:B------:R-:W-:Y:S02]  /*14df0*/  LOP3.LUT R20, R29, 0xff, RZ, 0xc0, !PT ;  /* 0x000000ff1d147812 */ /* 0x000fe400078ec0ff */
[----:B------:R-:W-:Y:S02]  /*14e00*/  LOP3.LUT R52, R31, 0xff, RZ, 0xc0, !PT ;  /* 0x000000ff1f347812 */ /* 0x000fe400078ec0ff */
[----:B------:R-:W-:Y:S02]  /*14e10*/  LOP3.LUT R53, R53, 0xff, RZ, 0xc0, !PT ;  /* 0x000000ff35357812 */ /* 0x000fe400078ec0ff */
[----:B------:R-:W-:Y:S02]  /*14e20*/  LOP3.LUT R49, R30, 0xff, RZ, 0xc0, !PT ;  /* 0x000000ff1e317812 */ /* 0x000fe400078ec0ff */
[----:B------:R-:W-:-:S02]  /*14e30*/  LOP3.LUT R50, R50, 0xff, RZ, 0xc0, !PT ;  /* 0x000000ff32327812 */ /* 0x000fc400078ec0ff */
[----:B------:R-:W-:Y:S02]  /*14e40*/  PRMT R20, R21, 0x7604, R20 ;  /* 0x0000760415147816 */ /* 0x000fe40000000014 */
[----:B------:R-:W-:Y:S02]  /*14e50*/  SHF.R.U32.HI R21, RZ, 0x10, R33 ;  /* 0x00000010ff157819 */ /* 0x000fe40000011621 */
[----:B------:R-:W-:Y:S02]  /*14e60*/  PRMT R52, R53, 0x7604, R52 ;  /* 0x0000760435347816 */ /* 0x000fe40000000034 */
[----:B------:R-:W-:Y:S02]  /*14e70*/  PRMT R57, R50, 0x7604, R49 ;  /* 0x0000760432397816 */ /* 0x000fe40000000031 */
[----:B------:R-:W-:Y:S02]  /*14e80*/  SHF.R.U32.HI R53, RZ, 0x10, R29 ;  /* 0x00000010ff357819 */ /* 0x000fe4000001161d */
[----:B------:R-:W-:Y:S01]  /*14e90*/  SHF.R.U32.HI R49, RZ, 0x10, R35 ;  /* 0x00000010ff317819 */ /* 0x000fe20000011623 */
[----:B------:R-:W-:Y:S01]  /*14ea0*/  IMAD.U32 R21, R21, 0x10000, RZ ;  /* 0x0001000015157824 */ /* 0x000fe200078e00ff */
[----:B------:R-:W-:-:S02]  /*14eb0*/  SHF.L.U32 R53, R53, 0x10, RZ ;  /* 0x0000001035357819 */ /* 0x000fc400000006ff */
[----:B------:R-:W-:Y:S01]  /*14ec0*/  SHF.R.U32.HI R59, RZ, 0x10, R31 ;  /* 0x00000010ff3b7819 */ /* 0x000fe2000001161f */
[----:B------:R-:W-:Y:S01]  /*14ed0*/  IMAD.U32 R49, R49, 0x10000, RZ ;  /* 0x0001000031317824 */ /* 0x000fe200078e00ff */
[----:B------:R-:W-:Y:S02]  /*14ee0*/  LOP3.LUT R55, R20, 0xff0000, R53, 0xf8, !PT ;  /* 0x00ff000014377812 */ /* 0x000fe400078ef835 */
[----:B------:R-:W-:Y:S01]  /*14ef0*/  LOP3.LUT R21, R46, 0xff0000, R21, 0xf8, !PT ;  /* 0x00ff00002e157812 */ /* 0x000fe200078ef815 */
[----:B------:R-:W-:Y:S01]  /*14f00*/  IMAD.U32 R59, R59, 0x10000, RZ ;  /* 0x000100003b3b7824 */ /* 0x000fe200078e00ff */
[----:B------:R-:W-:Y:S02]  /*14f10*/  LOP3.LUT R49, R48, 0xff0000, R49, 0xf8, !PT ;  /* 0x00ff000030317812 */ /* 0x000fe400078ef831 */
[----:B------:R-:W-:Y:S02]  /*14f20*/  LOP3.LUT R45, R45, 0xff0000, R32, 0xf8, !PT ;  /* 0x00ff00002d2d7812 */ /* 0x000fe400078ef820 */
[----:B------:R-:W-:-:S02]  /*14f30*/  LOP3.LUT R47, R47, 0xff0000, R34, 0xf8, !PT ;  /* 0x00ff00002f2f7812 */ /* 0x000fc400078ef822 */
[----:B------:R-:W-:Y:S02]  /*14f40*/  LOP3.LUT R55, R55, 0xff000000, R29, 0xf8, !PT ;  /* 0xff00000037377812 */ /* 0x000fe400078ef81d */
[----:B------:R-:W-:Y:S02]  /*14f50*/  LOP3.LUT R53, R21, 0xff000000, R33, 0xf8, !PT ;  /* 0xff00000015357812 */ /* 0x000fe400078ef821 */
[----:B------:R-:W-:Y:S02]  /*14f60*/  LOP3.LUT R59, R52, 0xff0000, R59, 0xf8, !PT ;  /* 0x00ff0000343b7812 */ /* 0x000fe400078ef83b */
[----:B------:R-:W-:Y:S02]  /*14f70*/  LOP3.LUT R45, R45, 0xff000000, R32, 0xf8, !PT ;  /* 0xff0000002d2d7812 */ /* 0x000fe400078ef820 */
[----:B------:R-:W-:Y:S02]  /*14f80*/  LOP3.LUT R54, R49, 0xff000000, R35, 0xf8, !PT ;  /* 0xff00000031367812 */ /* 0x000fe400078ef823 */
[----:B------:R-:W-:-:S02]  /*14f90*/  LOP3.LUT R20, R47, 0xff000000, R34, 0xf8, !PT ;  /* 0xff0000002f147812 */ /* 0x000fc400078ef822 */
[----:B------:R-:W-:Y:S02]  /*14fa0*/  F2FP.F16.E4M3.UNPACK_B R35, R55 ;  /* 0x00000037ff23723e */ /* 0x000fe400020006ff */
[----:B0-----:R-:W-:Y:S02]  /*14fb0*/  F2FP.F16.E4M3.UNPACK_B R32, R41 ;  /* 0x00000029ff20723e */ /* 0x001fe400020006ff */
[----:B------:R-:W-:Y:S02]  /*14fc0*/  F2FP.F16.E4M3.UNPACK_B R34, R53 ;  /* 0x00000035ff22723e */ /* 0x000fe400020006ff */
[----:B------:R-:W-:Y:S01]  /*14fd0*/  LOP3.LUT R59, R59, 0xff000000, R31, 0xf8, !PT ;  /* 0xff0000003b3b7812 */ /* 0x000fe200078ef81f */
[----:B------:R-:W-:Y:S01]  /*14fe0*/  HADD2.F32 R56, -RZ, R35.H0_H0 ;  /* 0x20000023ff387230 */ /* 0x000fe20000004100 */
[----:B------:R-:W-:Y:S01]  /*14ff0*/  LOP3.LUT R51, R51, 0xff0000, R28, 0xf8, !PT ;  /* 0x00ff000033337812 */ /* 0x000fe200078ef81c */
[----:B------:R-:W-:Y:S01]  /*15000*/  HADD2.F32 R29, -RZ, R32.H0_H0 ;  /* 0x20000020ff1d7230 */ /* 0x000fe20000004100 */
[----:B------:R-:W-:-:S02]  /*15010*/  LOP3.LUT R21, R57, 0xff0000, R30, 0xf8, !PT ;  /* 0x00ff000039157812 */ /* 0x000fc400078ef81e */
[----:B------:R-:W-:Y:S02]  /*15020*/  LOP3.LUT R57, R51, 0xff000000, R28, 0xf8, !PT ;  /* 0xff00000033397812 */ /* 0x000fe400078ef81c */
[-C--:B------:R-:W-:Y:S02]  /*15030*/  F2FP.F16.E4M3.UNPACK_B R49, R40.reuse ;  /* 0x00000028ff31723e */ /* 0x080fe400020006ff */
[----:B------:R-:W-:Y:S01]  /*15040*/  F2FP.F16.E4M3.UNPACK_B R50, R40.H1 ;  /* 0x00000028ff32723e */ /* 0x000fe200030006ff */
[----:B------:R-:W-:Y:S01]  /*15050*/  FMUL.FTZ R40, R29, R56 ;  /* 0x000000381d287220 */ /* 0x000fe20000410000 */
[-C--:B------:R-:W-:Y:S02]  /*15060*/  F2FP.F16.E4M3.UNPACK_B R51, R43.reuse ;  /* 0x0000002bff33723e */ /* 0x080fe400020006ff */
[----:B------:R-:W-:Y:S02]  /*15070*/  F2FP.F16.E4M3.UNPACK_B R52, R43.H1 ;  /* 0x0000002bff34723e */ /* 0x000fe400030006ff */
[----:B------:R-:W-:-:S02]  /*15080*/  F2FP.F16.E4M3.UNPACK_B R41, R41.H1 ;  /* 0x00000029ff29723e */ /* 0x000fc400030006ff */
[----:B------:R-:W-:Y:S01]  /*15090*/  F2FP.F16.E4M3.UNPACK_B R55, R55.H1 ;  /* 0x00000037ff37723e */ /* 0x000fe200030006ff */
[----:B------:R-:W-:Y:S01]  /*150a0*/  HADD2.F32 R32, -RZ, R32.H1_H1 ;  /* 0x30000020ff207230 */ /* 0x000fe20000004100 */
[----:B------:R-:W-:Y:S01]  /*150b0*/  F2FP.F16.E4M3.UNPACK_B R53, R53.H1 ;  /* 0x00000035ff35723e */ /* 0x000fe200030006ff */
[----:B----4-:R-:W0:Y:S02]  /*150c0*/  LDS.128 R36, [R65+0x14400] ;  /* 0x0144000041247984 */ /* 0x010e240000000c00 */
[----:B0-----:R-:W-:Y:S02]  /*150d0*/  F2FP.F16.E4M3.UNPACK_B R31, R37 ;  /* 0x00000025ff1f723e */ /* 0x001fe400020006ff */
[-C--:B------:R-:W-:Y:S02]  /*150e0*/  F2FP.F16.E4M3.UNPACK_B R47, R39.reuse ;  /* 0x00000027ff2f723e */ /* 0x080fe400020006ff */
[----:B------:R-:W-:Y:S02]  /*150f0*/  F2FP.F16.E4M3.UNPACK_B R48, R39.H1 ;  /* 0x00000027ff30723e */ /* 0x000fe400030006ff */
[----:B------:R-:W-:-:S02]  /*15100*/  F2FP.F16.E4M3.UNPACK_B R39, R36 ;  /* 0x00000024ff27723e */ /* 0x000fc400020006ff */
[----:B------:R-:W-:Y:S01]  /*15110*/  F2FP.F16.E4M3.UNPACK_B R46, R36.H1 ;  /* 0x00000024ff2e723e */ /* 0x000fe200030006ff */
[----:B------:R-:W-:Y:S02]  /*15120*/  HADD2.F32 R36, -RZ, R34.H0_H0 ;  /* 0x20000022ff247230 */ /* 0x000fe40000004100 */
[----:B------:R-:W-:-:S03]  /*15130*/  HADD2.F32 R33, -RZ, R31.H0_H0 ;  /* 0x2000001fff217230 */ /* 0x000fc60000004100 */
[-C--:B------:R-:W-:Y:S02]  /*15140*/  FMUL.FTZ R43, R29, R36.reuse ;  /* 0x000000241d2b7220 */ /* 0x080fe40000410000 */
[C---:B------:R-:W-:Y:S02]  /*15150*/  FFMA.FTZ R29, R33.reuse, R36, -R40 ;  /* 0x00000024211d7223 */ /* 0x040fe40000010828 */
[----:B------:R-:W-:Y:S01]  /*15160*/  FFMA.FTZ R33, R33, R56, R43 ;  /* 0x0000003821217223 */ /* 0x000fe2000001002b */
[----:B------:R-:W-:Y:S01]  /*15170*/  HADD2.F32 R43, -RZ, R35.H1_H1 ;  /* 0x30000023ff2b7230 */ /* 0x000fe20000004100 */
[----:B------:R-:W-:Y:S01]  /*15180*/  F2FP.F16.E4M3.UNPACK_B R37, R37.H1 ;  /* 0x00000025ff25723e */ /* 0x000fe200030006ff */
[----:B------:R-:W-:Y:S02]  /*15190*/  HADD2.F32 R36, -RZ, R34.H1_H1 ;  /* 0x30000022ff247230 */ /* 0x000fe40000004100 */
[----:B------:R-:W-:Y:S02]  /*151a0*/  HADD2.F32 R56, -RZ, R55.H0_H0 ;  /* 0x20000037ff387230 */ /* 0x000fe40000004100 */
[----:B------:R-:W-:-:S02]  /*151b0*/  HADD2.F32 R34, -RZ, R41.H0_H0 ;  /* 0x20000029ff227230 */ /* 0x000fc40000004100 */
[CC--:B------:R-:W-:Y:S01]  /*151c0*/  FMUL.FTZ R58, R32.reuse, R43.reuse ;  /* 0x0000002b203a7220 */ /* 0x0c0fe20000410000 */
[----:B------:R-:W-:Y:S02]  /*151d0*/  HADD2.F32 R31, -RZ, R31.H1_H1 ;  /* 0x3000001fff1f7230 */ /* 0x000fe40000004100 */
[----:B------:R-:W-:Y:S02]  /*151e0*/  HADD2.F32 R40, -RZ, R53.H0_H0 ;  /* 0x20000035ff287230 */ /* 0x000fe40000004100 */
[----:B------:R-:W-:Y:S01]  /*151f0*/  FMUL.FTZ R60, R32, R36 ;  /* 0x00000024203c7220 */ /* 0x000fe20000410000 */
[----:B------:R-:W-:Y:S02]  /*15200*/  HADD2.F32 R35, -RZ, R37.H0_H0 ;  /* 0x20000025ff237230 */ /* 0x000fe40000004100 */
[C---:B------:R-:W-:Y:S01]  /*15210*/  FMUL.FTZ R62, R34.reuse, R56 ;  /* 0x00000038223e7220 */ /* 0x040fe20000410000 */
[C---:B------:R-:W-:Y:S01]  /*15220*/  FFMA.FTZ R32, R31.reuse, R36, -R58 ;  /* 0x000000241f207223 */ /* 0x040fe2000001083a */
[-C--:B------:R-:W-:Y:S01]  /*15230*/  FMUL.FTZ R61, R34, R40.reuse ;  /* 0x00000028223d7220 */ /* 0x080fe20000410000 */
[----:B------:R-:W-:Y:S01]  /*15240*/  FFMA.FTZ R34, R31, R43, R60 ;  /* 0x0000002b1f227223 */ /* 0x000fe2000001003c */
[----:B------:R-:W-:Y:S01]  /*15250*/  F2FP.F16.E4M3.UNPACK_B R58, R59 ;  /* 0x0000003bff3a723e */ /* 0x000fe200020006ff */
[C---:B------:R-:W-:Y:S01]  /*15260*/  FFMA.FTZ R31, R35.reuse, R40, -R62 ;  /* 0x00000028231f7223 */ /* 0x040fe2000001083e */
[----:B------:R-:W-:Y:S01]  /*15270*/  F2FP.F16.E4M3.UNPACK_B R43, R54 ;  /* 0x00000036ff2b723e */ /* 0x000fe200020006ff */
[----:B------:R-:W-:Y:S01]  /*15280*/  FFMA.FTZ R35, R35, R56, R61 ;  /* 0x0000003823237223 */ /* 0x000fe2000001003d */
[----:B------:R-:W-:-:S02]  /*15290*/  HADD2.F32 R53, -RZ, R53.H1_H1 ;  /* 0x30000035ff357230 */ /* 0x000fc40000004100 */
[----:B------:R-:W-:Y:S02]  /*152a0*/  HADD2.F32 R56, -RZ, R55.H1_H1 ;  /* 0x30000037ff387230 */ /* 0x000fe40000004100 */
[----:B------:R-:W-:Y:S02]  /*152b0*/  HADD2.F32 R36, -RZ, R41.H1_H1 ;  /* 0x30000029ff247230 */ /* 0x000fe40000004100 */
[----:B------:R-:W-:Y:S02]  /*152c0*/  HADD2.F32 R60, -RZ, R58.H0_H0 ;  /* 0x2000003aff3c7230 */ /* 0x000fe40000004100 */
[----:B------:R-:W-:Y:S02]  /*152d0*/  HADD2.F32 R40, -RZ, R51.H0_H0 ;  /* 0x20000033ff287230 */ /* 0x000fe40000004100 */
[----:B------:R-:W-:Y:S02]  /*152e0*/  HADD2.F32 R55, -RZ, R43.H0_H0 ;  /* 0x2000002bff377230 */ /* 0x000fe40000004100 */
[----:B------:R-:W-:Y:S01]  /*152f0*/  FMUL.FTZ R62, R36, R56 ;  /* 0x00000038243e7220 */ /* 0x000fe20000410000 */
[----:B------:R-:W-:-:S02]  /*15300*/  HADD2.F32 R37, -RZ, R37.H1_H1 ;  /* 0x30000025ff257230 */ /* 0x000fc40000004100 */
[----:B------:R-:W-:Y:S01]  /*15310*/  FMUL.FTZ R61, R36, R53 ;  /* 0x00000035243d7220 */ /* 0x000fe20000410000 */
[----:B------:R-:W-:Y:S02]  /*15320*/  HADD2.F32 R41, -RZ, R47.H0_H0 ;  /* 0x2000002fff297230 */ /* 0x000fe40000004100 */
[C---:B------:R-:W-:Y:S01]  /*15330*/  FMUL.FTZ R64, R40.reuse, R60 ;  /* 0x0000003c28407220 */ /* 0x040fe20000410000 */
[----:B------:R-:W-:Y:S01]  /*15340*/  FMUL.FTZ R63, R40, R55 ;  /* 0x00000037283f7220 */ /* 0x000fe20000410000 */
[C---:B------:R-:W-:Y:S01]  /*15350*/  FFMA.FTZ R36, R37.reuse, R53, -R62 ;  /* 0x0000003525247223 */ /* 0x040fe2000001083e */
[----:B------:R-:W-:Y:S01]  /*15360*/  FFMA.FTZ R40, R37, R56, R61 ;  /* 0x0000003825287223 */ /* 0x000fe2000001003d */
[C---:B------:R-:W-:Y:S01]  /*15370*/  FFMA.FTZ R37, R41.reuse, R55, -R64 ;  /* 0x0000003729257223 */ /* 0x040fe20000010840 */
[----:B------:R-:W-:Y:S01]  /*15380*/  F2FP.F16.E4M3.UNPACK_B R59, R59.H1 ;  /* 0x0000003bff3b723e */ /* 0x000fe200030006ff */
[----:B------:R-:W-:Y:S01]  /*15390*/  FFMA.FTZ R41, R41, R60, R63 ;  /* 0x0000003c29297223 */ /* 0x000fe2000001003f */
[----:B------:R-:W-:Y:S01]  /*153a0*/  F2FP.F16.E4M3.UNPACK_B R54, R54.H1 ;  /* 0x00000036ff36723e */ /* 0x000fe200030006ff */
[----:B------:R-:W-:-:S02]  /*153b0*/  HADD2.F32 R60, -RZ, R58.H1_H1 ;  /* 0x3000003aff3c7230 */ /* 0x000fc40000004100 */
[----:B------:R-:W-:Y:S02]  /*153c0*/  HADD2.F32 R51, -RZ, R51.H1_H1 ;  /* 0x30000033ff337230 */ /* 0x000fe40000004100 */
[----:B------:R-:W-:Y:S02]  /*153d0*/  HADD2.F32 R56, -RZ, R43.H1_H1 ;  /* 0x3000002bff387230 */ /* 0x000fe40000004100 */
[----:B------:R-:W-:Y:S02]  /*153e0*/  HADD2.F32 R62, -RZ, R59.H0_H0 ;  /* 0x2000003bff3e7230 */ /* 0x000fe40000004100 */
[----:B------:R-:W-:Y:S02]  /*153f0*/  HADD2.F32 R53, -RZ, R52.H0_H0 ;  /* 0x20000034ff357230 */ /* 0x000fe40000004100 */
[C---:B------:R-:W-:Y:S01]  /*15400*/  FMUL.FTZ R64, R51.reuse, R60 ;  /* 0x0000003c33407220 */ /* 0x040fe20000410000 */
[----:B------:R-:W-:Y:S02]  /*15410*/  HADD2.F32 R58, -RZ, R54.H0_H0 ;  /* 0x20000036ff3a7230 */ /* 0x000fe40000004100 */
[----:B------:R-:W-:Y:S01]  /*15420*/  FMUL.FTZ R51, R51, R56 ;  /* 0x0000003833337220 */ /* 0x000fe20000410000 */
[----:B------:R-:W-:-:S02]  /*15430*/  HADD2.F32 R47, -RZ, R47.H1_H1 ;  /* 0x3000002fff2f7230 */ /* 0x000fc40000004100 */
[C---:B------:R-:W-:Y:S01]  /*15440*/  FMUL.FTZ R68, R53.reuse, R62 ;  /* 0x0000003e35447220 */ /* 0x040fe20000410000 */
[----:B------:R-:W-:Y:S02]  /*15450*/  HADD2.F32 R43, -RZ, R48.H0_H0 ;  /* 0x20000030ff2b7230 */ /* 0x000fe40000004100 */
[----:B------:R-:W-:Y:S01]  /*15460*/  FMUL.FTZ R53, R53, R58 ;  /* 0x0000003a35357220 */ /* 0x000fe20000410000 */
[----:B------:R-:W-:Y:S01]  /*15470*/  F2FP.F16.E4M3.UNPACK_B R55, R57.H1 ;  /* 0x00000039ff37723e */ /* 0x000fe200030006ff */
[----:B------:R-:W-:Y:S01]  /*15480*/  FFMA.FTZ R66, R47, R60, R51 ;  /* 0x0000003c2f427223 */ /* 0x000fe20000010033 */
[----:B------:R-:W-:Y:S01]  /*15490*/  F2FP.F16.E4M3.UNPACK_B R51, R45.H1 ;  /* 0x0000002dff33723e */ /* 0x000fe200030006ff */
[----:B------:R-:W-:Y:S01]  /*154a0*/  FFMA.FTZ R62, R43, R62, R53 ;  /* 0x0000003e2b3e7223 */ /* 0x000fe20000010035 */
[----:B------:R-:W-:Y:S01]  /*154b0*/  FFMA.FTZ R64, R47, R56, -R64 ;  /* 0x000000382f407223 */ /* 0x000fe20000010840 */
[----:B------:R-:W-:Y:S02]  /*154c0*/  HADD2.F32 R53, -RZ, R54.H1_H1 ;  /* 0x30000036ff357230 */ /* 0x000fe40000004100 */
[----:B------:R-:W-:-:S02]  /*154d0*/  HADD2.F32 R59, -RZ, R59.H1_H1 ;  /* 0x3000003bff3b7230 */ /* 0x000fc40000004100 */
[----:B------:R-:W-:Y:S02]  /*154e0*/  HADD2.F32 R52, -RZ, R52.H1_H1 ;  /* 0x30000034ff347230 */ /* 0x000fe40000004100 */
[----:B------:R-:W-:Y:S02]  /*154f0*/  HADD2.F32 R56, -RZ, R55.H0_H0 ;  /* 0x20000037ff387230 */ /* 0x000fe40000004100 */
[----:B------:R-:W-:Y:S02]  /*15500*/  HADD2.F32 R47, -RZ, R50.H0_H0 ;  /* 0x20000032ff2f7230 */ /* 0x000fe40000004100 */
[----:B------:R-:W-:Y:S02]  /*15510*/  HADD2.F32 R54, -RZ, R51.H0_H0 ;  /* 0x20000033ff367230 */ /* 0x000fe40000004100 */
[----:B------:R-:W-:Y:S01]  /*15520*/  FFMA.FTZ R68, R43, R58, -R68 ;  /* 0x0000003a2b447223 */ /* 0x000fe20000010844 */
[----:B------:R-:W-:Y:S02]  /*15530*/  HADD2.F32 R48, -RZ, R48.H1_H1 ;  /* 0x30000030ff307230 */ /* 0x000fe40000004100 */
[C---:B------:R-:W-:Y:S01]  /*15540*/  FMUL.FTZ R61, R52.reuse, R59 ;  /* 0x0000003b343d7220 */ /* 0x040fe20000410000 */
[----:B------:R-:W-:Y:S01]  /*15550*/  FMUL.FTZ R58, R52, R53 ;  /* 0x00000035343a7220 */ /* 0x000fe20000410000 */
[----:B------:R-:W-:-:S02]  /*15560*/  HADD2.F32 R43, -RZ, R46.H0_H0 ;  /* 0x2000002eff2b7230 */ /* 0x000fc40000004100 */
[C---:B------:R-:W-:Y:S01]  /*15570*/  FMUL.FTZ R52, R47.reuse, R56 ;  /* 0x000000382f347220 */ /* 0x040fe20000410000 */
[-C--:B------:R-:W-:Y:S01]  /*15580*/  FMUL.FTZ R47, R47, R54.reuse ;  /* 0x000000362f2f7220 */ /* 0x080fe20000410000 */
[----:B------:R-:W-:Y:S02]  /*15590*/  HADD2.F32 R55, -RZ, R55.H1_H1 ;  /* 0x30000037ff377230 */ /* 0x000fe40000004100 */
[----:B------:R-:W-:Y:S01]  /*155a0*/  HADD2.F32 R50, -RZ, R50.H1_H1 ;  /* 0x30000032ff327230 */ /* 0x000fe20000004100 */
[----:B------:R-:W-:Y:S01]  /*155b0*/  F2FP.F16.E4M3.UNPACK_B R57, R57 ;  /* 0x00000039ff39723e */ /* 0x000fe200020006ff */
[----:B------:R-:W-:Y:S02]  /*155c0*/  HADD2.F32 R51, -RZ, R51.H1_H1 ;  /* 0x30000033ff337230 */ /* 0x000fe40000004100 */
[C---:B------:R-:W-:Y:S01]  /*155d0*/  FFMA.FTZ R61, R48.reuse, R53, -R61 ;  /* 0x00000035303d7223 */ /* 0x040fe2000001083d */
[----:B------:R-:W-:Y:S01]  /*155e0*/  FFMA.FTZ R63, R48, R59, R58 ;  /* 0x0000003b303f7223 */ /* 0x000fe2000001003a */
[C---:B------:R-:W-:Y:S01]  /*155f0*/  FFMA.FTZ R53, R43.reuse, R54, -R52 ;  /* 0x000000362b357223 */ /* 0x040fe20000010834 */
[----:B------:R-:W-:Y:S01]  /*15600*/  FFMA.FTZ R58, R43, R56, R47 ;  /* 0x000000382b3a7223 */ /* 0x000fe2000001002f */
[----:B------:R-:W-:-:S02]  /*15610*/  HADD2.F32 R46, -RZ, R46.H1_H1 ;  /* 0x3000002eff2e7230 */ /* 0x000fc40000004100 */
[C---:B------:R-:W-:Y:S01]  /*15620*/  FMUL.FTZ R43, R50.reuse, R55 ;  /* 0x00000037322b7220 */ /* 0x040fe20000410000 */
[----:B------:R-:W-:Y:S01]  /*15630*/  F2FP.F16.E4M3.UNPACK_B R47, R45 ;  /* 0x0000002dff2f723e */ /* 0x000fe200020006ff */
[-C--:B------:R-:W-:Y:S01]  /*15640*/  FMUL.FTZ R50, R50, R51.reuse ;  /* 0x0000003332327220 */ /* 0x080fe20000410000 */
[----:B------:R-:W-:Y:S02]  /*15650*/  HADD2.F32 R48, -RZ, R57.H0_H0 ;  /* 0x20000039ff307230 */ /* 0x000fe40000004100 */
[----:B------:R-:W-:Y:S02]  /*15660*/  HADD2.F32 R45, -RZ, R49.H0_H0 ;  /* 0x20000031ff2d7230 */ /* 0x000fe40000004100 */
[C---:B------:R-:W-:Y:S01]  /*15670*/  FFMA.FTZ R60, R46.reuse, R51, -R43 ;  /* 0x000000332e3c7223 */ /* 0x040fe2000001082b */
[----:B------:R-:W-:Y:S01]  /*15680*/  FFMA.FTZ R55, R46, R55, R50 ;  /* 0x000000372e377223 */ /* 0x000fe20000010032 */
[----:B------:R-:W-:Y:S02]  /*15690*/  HADD2.F32 R46, -RZ, R47.H0_H0 ;  /* 0x2000002fff2e7230 */ /* 0x000fe40000004100 */
[----:B------:R-:W-:-:S02]  /*156a0*/  HADD2.F32 R43, -RZ, R39.H0_H0 ;  /* 0x20000027ff2b7230 */ /* 0x000fc40000004100 */
[----:B------:R-:W-:Y:S01]  /*156b0*/  FMUL.FTZ R52, R45, R48 ;  /* 0x000000302d347220 */ /* 0x000fe20000410000 */
[----:B------:R-:W-:Y:S01]  /*156c0*/  LOP3.LUT R28, R21, 0xff000000, R30, 0xf8, !PT ;  /* 0xff000000151c7812 */ /* 0x000fe200078ef81e */
[----:B------:R-:W-:Y:S01]  /*156d0*/  FMUL.FTZ R54, R45, R46 ;  /* 0x0000002e2d367220 */ /* 0x000fe20000410000 */
[----:B------:R-:W-:Y:S01]  /*156e0*/  F2FP.F16.E4M3.UNPACK_B R30, R42 ;  /* 0x0000002aff1e723e */ /* 0x000fe200020006ff */
[----:B------:R-:W-:Y:S01]  /*156f0*/  FFMA.FTZ R52, R43, R46, -R52 ;  /* 0x0000002e2b347223 */ /* 0x000fe20000010834 */
[----:B------:R-:W-:Y:S01]  /*15700*/  HADD2.F32 R50, -RZ, R57.H1_H1 ;  /* 0x30000039ff327230 */ /* 0x000fe20000004100 */
[----:B------:R-:W-:Y:S01]  /*15710*/  F2FP.F16.E4M3.UNPACK_B R42, R42.H1 ;  /* 0x0000002aff2a723e */ /* 0x000fe200030006ff */
[----:B------:R-:W-:Y:S02]  /*15720*/  HADD2.F32 R49, -RZ, R49.H1_H1 ;  /* 0x30000031ff317230 */ /* 0x000fe40000004100 */
[----:B------:R-:W-:Y:S01]  /*15730*/  HADD2.F32 R46, -RZ, R47.H1_H1 ;  /* 0x3000002fff2e7230 */ /* 0x000fe20000004100 */
[----:B------:R-:W-:Y:S01]  /*15740*/  F2FP.F16.E4M3.UNPACK_B R47, R28.H1 ;  /* 0x0000001cff2f723e */ /* 0x000fe200030006ff */
[----:B------:R-:W-:Y:S01]  /*15750*/  HADD2.F32 R39, -RZ, R39.H1_H1 ;  /* 0x30000027ff277230 */ /* 0x000fe20000004100 */
[----:B------:R-:W-:Y:S01]  /*15760*/  F2FP.F16.E4M3.UNPACK_B R21, R38 ;  /* 0x00000026ff15723e */ /* 0x000fe200020006ff */
[----:B------:R-:W-:Y:S01]  /*15770*/  FMUL.FTZ R56, R49, R50 ;  /* 0x0000003231387220 */ /* 0x000fe20000410000 */
[----:B------:R-:W-:Y:S01]  /*15780*/  F2FP.F16.E4M3.UNPACK_B R38, R38.H1 ;  /* 0x00000026ff26723e */ /* 0x000fe200030006ff */
[----:B------:R-:W-:Y:S01]  /*15790*/  FFMA.FTZ R54, R43, R48, R54 ;  /* 0x000000302b367223 */ /* 0x000fe20000010036 */
[----:B------:R-:W-:Y:S01]  /*157a0*/  F2FP.F16.E4M3.UNPACK_B R45, R20.H1 ;  /* 0x00000014ff2d723e */ /* 0x000fe200030006ff */
[----:B------:R-:W-:Y:S01]  /*157b0*/  FMUL.FTZ R51, R49, R46 ;  /* 0x0000002e31337220 */ /* 0x000fe20000410000 */
[----:B------:R-:W-:-:S02]  /*157c0*/  HADD2.F32 R48, -RZ, R47.H0_H0 ;  /* 0x2000002fff307230 */ /* 0x000fc40000004100 */
[----:B------:R-:W-:Y:S02]  /*157d0*/  HADD2.F32 R43, -RZ, R42.H0_H0 ;  /* 0x2000002aff2b7230 */ /* 0x000fe40000004100 */
[C---:B------:R-:W-:Y:S01]  /*157e0*/  FFMA.FTZ R49, R39.reuse, R46, -R56 ;  /* 0x0000002e27317223 */ /* 0x040fe20000010838 */
[----:B------:R-:W-:Y:S01]  /*157f0*/  FFMA.FTZ R51, R39, R50, R51 ;  /* 0x0000003227337223 */ /* 0x000fe20000010033 */
[--C-:B------:R-:W-:Y:S02]  /*15800*/  HADD2.F32 R46, -RZ, R45.reuse.H0_H0 ;  /* 0x2000002dff2e7230 */ /* 0x100fe40000004100 */
[----:B------:R-:W-:Y:S02]  /*15810*/  HADD2.F32 R39, -RZ, R38.H0_H0 ;  /* 0x20000026ff277230 */ /* 0x000fe40000004100 */
[----:B------:R-:W-:Y:S01]  /*15820*/  FMUL.FTZ R50, R43, R48 ;  /* 0x000000302b327220 */ /* 0x000fe20000410000 */
[----:B------:R-:W-:Y:S02]  /*15830*/  HADD2.F32 R45, -RZ, R45.H1_H1 ;  /* 0x3000002dff2d7230 */ /* 0x000fe40000004100 */
[----:B------:R-:W-:-:S02]  /*15840*/  HADD2.F32 R47, -RZ, R47.H1_H1 ;  /* 0x3000002fff2f7230 */ /* 0x000fc40000004100 */
[----:B------:R-:W-:Y:S02]  /*15850*/  HADD2.F32 R42, -RZ, R42.H1_H1 ;  /* 0x3000002aff2a7230 */ /* 0x000fe40000004100 */
[-C--:B------:R-:W-:Y:S01]  /*15860*/  FMUL.FTZ R56, R43, R46.reuse ;  /* 0x0000002e2b387220 */ /* 0x080fe20000410000 */
[C---:B------:R-:W-:Y:S01]  /*15870*/  FFMA.FTZ R50, R39.reuse, R46, -R50 ;  /* 0x0000002e27327223 */ /* 0x040fe20000010832 */
[----:B------:R-:W-:Y:S02]  /*15880*/  HADD2.F32 R38, -RZ, R38.H1_H1 ;  /* 0x30000026ff267230 */ /* 0x000fe40000004100 */
[C---:B------:R-:W-:Y:S01]  /*15890*/  FMUL.FTZ R43, R42.reuse, R47 ;  /* 0x0000002f2a2b7220 */ /* 0x040fe20000410000 */
[-C--:B------:R-:W-:Y:S01]  /*158a0*/  FMUL.FTZ R46, R42, R45.reuse ;  /* 0x0000002d2a2e7220 */ /* 0x080fe20000410000 */
[----:B------:R-:W-:Y:S02]  /*158b0*/  F2FP.F16.E4M3.UNPACK_B R42, R28 ;  /* 0x0000001cff2a723e */ /* 0x000fe400020006ff */
[----:B------:R-:W-:Y:S01]  /*158c0*/  F2FP.F16.E4M3.UNPACK_B R20, R20 ;  /* 0x00000014ff14723e */ /* 0x000fe200020006ff */
[----:B------:R-:W-:Y:S01]  /*158d0*/  FFMA.FTZ R57, R38, R45, -R43 ;  /* 0x0000002d26397223 */ /* 0x000fe2000001082b */
[----:B------:R-:W-:Y:S01]  /*158e0*/  FFMA.FTZ R56, R39, R48, R56 ;  /* 0x0000003027387223 */ /* 0x000fe20000010038 */
[----:B------:R-:W-:-:S02]  /*158f0*/  HADD2.F32 R43, -RZ, R42.H0_H0 ;  /* 0x2000002aff2b7230 */ /* 0x000fc40000004100 */
[----:B------:R-:W-:Y:S01]  /*15900*/  FFMA.FTZ R59, R38, R47, R46 ;  /* 0x0000002f263b7223 */ /* 0x000fe2000001002e */
[----:B------:R-:W-:Y:S02]  /*15910*/  HADD2.F32 R28, -RZ, R30.H0_H0 ;  /* 0x2000001eff1c7230 */ /* 0x000fe40000004100 */
[----:B------:R-:W-:Y:S02]  /*15920*/  HADD2.F32 R39, -RZ, R20.H0_H0 ;  /* 0x20000014ff277230 */ /* 0x000fe40000004100 */
[----:B------:R-:W-:Y:S02]  /*15930*/  HADD2.F32 R42, -RZ, R42.H1_H1 ;  /* 0x3000002aff2a7230 */ /* 0x000fe40000004100 */
[----:B------:R-:W-:Y:S02]  /*15940*/  HADD2.F32 R30, -RZ, R30.H1_H1 ;  /* 0x3000001eff1e7230 */ /* 0x000fe40000004100 */
[----:B------:R-:W-:Y:S02]  /*15950*/  HADD2.F32 R38, -RZ, R20.H1_H1 ;  /* 0x30000014ff267230 */ /* 0x000fe40000004100 */
[----:B------:R-:W-:Y:S01]  /*15960*/  FMUL.FTZ R45, R28, R43 ;  /* 0x0000002b1c2d7220 */ /* 0x000fe20000410000 */
[----:B------:R-:W-:-:S02]  /*15970*/  HADD2.F32 R20, -RZ, R21.H0_H0 ;  /* 0x20000015ff147230 */ /* 0x000fc40000004100 */
[-C--:B------:R-:W-:Y:S01]  /*15980*/  FMUL.FTZ R28, R28, R39.reuse ;  /* 0x000000271c1c7220 */ /* 0x080fe20000410000 */
[----:B------:R-:W-:Y:S02]  /*15990*/  HADD2.F32 R21, -RZ, R21.H1_H1 ;  /* 0x30000015ff157230 */ /* 0x000fe40000004100 */
[C---:B------:R-:W-:Y:S01]  /*159a0*/  FMUL.FTZ R46, R30.reuse, R42 ;  /* 0x0000002a1e2e7220 */ /* 0x040fe20000410000 */
[-C--:B------:R-:W-:Y:S01]  /*159b0*/  FMUL.FTZ R47, R30, R38.reuse ;  /* 0x000000261e2f7220 */ /* 0x080fe20000410000 */
[C---:B------:R-:W-:Y:S01]  /*159c0*/  FFMA.FTZ R30, R20.reuse, R39, -R45 ;  /* 0x00000027141e7223 */ /* 0x040fe2000001082d */
[----:B------:R-:W-:Y:S01]  /*159d0*/  FFMA.FTZ R20, R20, R43, R28 ;  /* 0x0000002b14147223 */ /* 0x000fe2000001001c */
[C---:B------:R-:W-:Y:S01]  /*159e0*/  FFMA.FTZ R39, R21.reuse, R38, -R46 ;  /* 0x0000002615277223 */ /* 0x040fe2000001082e */
[----:B------:R-:W-:Y:S01]  /*159f0*/  F2FP.SATFINITE.E4M3.F32.PACK_AB_MERGE_C R31, R36, R31, RZ ;  /* 0x0000001f241f723e */ /* 0x000fe200048070ff */
[----:B------:R-:W-:Y:S01]  /*15a00*/  FFMA.FTZ R47, R21, R42, R47 ;  /* 0x0000002a152f7223 */ /* 0x000fe2000001002f */
[----:B------:R-:W-:-:S02]  /*15a10*/  F2FP.SATFINITE.E4M3.F32.PACK_AB_MERGE_C R61, R61, R68, RZ ;  /* 0x000000443d3d723e */ /* 0x000fc400048070ff */
[----:B------:R-:W-:Y:S02]  /*15a20*/  F2FP.SATFINITE.E4M3.F32.PACK_AB_MERGE_C R35, R40, R35, RZ ;  /* 0x000000232823723e */ /* 0x000fe400048070ff */
[----:B------:R-:W-:Y:S02]  /*15a30*/  F2FP.SATFINITE.E4M3.F32.PACK_AB_MERGE_C R28, R60, R53, RZ ;  /* 0x000000353c1c723e */ /* 0x000fe400048070ff */
[----:B------:R-:W-:Y:S02]  /*15a40*/  F2FP.SATFINITE.E4M3.F32.PACK_AB_MERGE_C R50, R57, R50, RZ ;  /* 0x000000323932723e */ /* 0x000fe400048070ff */
[----:B------:R-:W-:Y:S02]  /*15a50*/  F2FP.SATFINITE.E4M3.F32.PACK_AB_MERGE_C R62, R63, R62, RZ ;  /* 0x0000003e3f3e723e */ /* 0x000fe400048070ff */
[----:B------:R-:W-:Y:S02]  /*15a60*/  F2FP.SATFINITE.E4M3.F32.PACK_AB_MERGE_C R55, R55, R58, RZ ;  /* 0x0000003a3737723e */ /* 0x000fe400048070ff */
[----:B------:R-:W-:-:S02]  /*15a70*/  F2FP.SATFINITE.E4M3.F32.PACK_AB_MERGE_C R56, R59, R56, RZ ;  /* 0x000000383b38723e */ /* 0x000fc400048070ff */
[----:B------:R-:W-:Y:S02]  /*15a80*/  F2FP.SATFINITE.E4M3.F32.PACK_AB_MERGE_C R29, R32, R29, R31 ;  /* 0x0000001d201d723e */ /* 0x000fe4000480701f */
[----:B------:R-:W-:Y:S02]  /*15a90*/  F2FP.SATFINITE.E4M3.F32.PACK_AB_MERGE_C R31, R64, R37, R61 ;  /* 0x00000025401f723e */ /* 0x000fe4000480703d */
[----:B------:R-:W-:Y:S02]  /*15aa0*/  F2FP.SATFINITE.E4M3.F32.PACK_AB_MERGE_C R33, R34, R33, R35 ;  /* 0x000000212221723e */ /* 0x000fe40004807023 */
[----:B------:R-:W-:Y:S02]  /*15ab0*/  F2FP.SATFINITE.E4M3.F32.PACK_AB_MERGE_C R28, R49, R52, R28 ;  /* 0x00000034311c723e */ /* 0x000fe4000480701c */
[----:B------:R-:W-:Y:S02]  /*15ac0*/  F2FP.SATFINITE.E4M3.F32.PACK_AB_MERGE_C R30, R39, R30, R50 ;  /* 0x0000001e271e723e */ /* 0x000fe40004807032 */
[----:B------:R-:W-:-:S02]  /*15ad0*/  F2FP.SATFINITE.E4M3.F32.PACK_AB_MERGE_C R35, R66, R41, R62 ;  /* 0x000000294223723e */ /* 0x000fc4000480703e */
[----:B------:R-:W-:Y:S02]  /*15ae0*/  F2FP.SATFINITE.E4M3.F32.PACK_AB_MERGE_C R32, R51, R54, R55 ;  /* 0x000000363320723e */ /* 0x000fe40004807037 */
[----:B------:R-:W-:Y:S01]  /*15af0*/  F2FP.SATFINITE.E4M3.F32.PACK_AB_MERGE_C R34, R47, R20, R56 ;  /* 0x000000142f22723e */ /* 0x000fe20004807038 */
[----:B------:R0:W-:Y:S04]  /*15b00*/  STS.128 [R65+0x14400], R28 ;  /* 0x0144001c41007388 */ /* 0x0001e80000000c00 */
[----:B------:R0:W-:Y:S02]  /*15b10*/  STS.128 [R0+0x14400], R32 ;  /* 0x0144002000007388 */ /* 0x0001e40000000c00 */
.L_x_576:
[----:B------:R-:W-:Y:S05]  /*15b20*/  BSYNC B1 ;  /* 0x0000000000017941 */ /* 0x000fea0003800000 */
.L_x_575:
[----:B------:R-:W-:Y:S04]  /*15b30*/  BSSY B1, `(.L_x_577) ;  /* 0x0000101000017945 */ /* 0x000fe80003800000 */
[----:B------:R-:W-:Y:S05]  /*15b40*/  @P1 BRA `(.L_x_578) ;  /* 0x0000000c00fc1947 */ /* 0x000fea0003800000 */
[----:B------:R-:W4:Y:S01]  /*15b50*/  LDL R59, [R1+0x40] ;  /* 0x00004000013b7983 */ /* 0x000f220000100800 */
[----:B0----5:R-:W-:Y:S02]  /*15b60*/  SHF.R.U32.HI R0, RZ, 0x8, R12 ;  /* 0x00000008ff007819 */ /* 0x021fe4000001160c */
[----:B-1----:R-:W-:Y:S02]  /*15b70*/  LOP3.LUT R21, R12, 0xff, RZ, 0xc0, !PT ;  /* 0x000000ff0c157812 */ /* 0x002fe400078ec0ff */
[----:B------:R-:W-:Y:S02]  /*15b80*/  LOP3.LUT R20, R0, 0xff, RZ, 0xc0, !PT ;  /* 0x000000ff00147812 */ /* 0x000fe400078ec0ff */
[----:B------:R-:W-:Y:S02]  /*15b90*/  LEA.HI R0, R3, R170, RZ, 0x1c ;  /* 0x000000aa03007211 */ /* 0x000fe400078fe0ff */
[----:B------:R-:W-:Y:S02]  /*15ba0*/  PRMT R37, R20, 0x7604, R21 ;  /* 0x0000760414257816 */ /* 0x000fe40000000015 */
[----:B------:R-:W-:-:S02]  /*15bb0*/  SHF.R.S32.HI R21, RZ, 0x1f, R0 ;  /* 0x0000001fff157819 */ /* 0x000fc40000011400 */
[----:B------:R-:W-:Y:S02]  /*15bc0*/  SHF.R.U32.HI R32, RZ, 0x8, R15 ;  /* 0x00000008ff207819 */ /* 0x000fe4000001160f */
[----:B------:R-:W-:Y:S01]  /*15bd0*/  LEA.HI R20, R21, R0, RZ, 0x2 ;  /* 0x0000000015147211 */ /* 0x000fe200078f10ff */
[----:B------:R-:W-:Y:S01]  /*15be0*/  IMAD.SHL.U32 R0, R0, 0x10, RZ ;  /* 0x0000001000007824 */ /* 0x000fe200078e00ff */
[----:B------:R-:W-:Y:S02]  /*15bf0*/  LOP3.LUT R31, R15, 0xff, RZ, 0xc0, !PT ;  /* 0x000000ff0f1f7812 */ /* 0x000fe400078ec0ff */
[----:B------:R-:W-:Y:S01]  /*15c00*/  SHF.R.U32.HI R30, RZ, 0x8, R4 ;  /* 0x00000008ff1e7819 */ /* 0x000fe20000011604 */
[----:B------:R-:W-:Y:S01]  /*15c10*/  IMAD.SHL.U32 R20, R20, 0x800, RZ ;  /* 0x0000080014147824 */ /* 0x000fe200078e00ff */
[----:B------:R-:W-:Y:S02]  /*15c20*/  LOP3.LUT R21, R205, 0x30, R0, 0xf8, !PT ;  /* 0x00000030cd157812 */ /* 0x000fe400078ef800 */
[----:B------:R-:W-:-:S02]  /*15c30*/  LOP3.LUT R0, R32, 0xff, RZ, 0xc0, !PT ;  /* 0x000000ff20007812 */ /* 0x000fc400078ec0ff */
[----:B------:R-:W-:Y:S02]  /*15c40*/  SHF.R.U32.HI R28, RZ, 0x8, R13 ;  /* 0x00000008ff1c7819 */ /* 0x000fe4000001160d */
[----:B------:R-:W-:Y:S02]  /*15c50*/  LOP3.LUT R33, R4, 0xff, RZ, 0xc0, !PT ;  /* 0x000000ff04217812 */ /* 0x000fe400078ec0ff */
[----:B------:R-:W-:Y:S02]  /*15c60*/  LOP3.LUT R30, R30, 0xff, RZ, 0xc0, !PT ;  /* 0x000000ff1e1e7812 */ /* 0x000fe400078ec0ff */
[----:B------:R-:W-:Y:S02]  /*15c70*/  PRMT R41, R0, 0x7604, R31 ;  /* 0x0000760400297816 */ /* 0x000fe4000000001f */
[----:B------:R-:W-:Y:S02]  /*15c80*/  LOP3.LUT R21, R21, R206, RZ, 0x3c, !PT ;  /* 0x000000ce15157212 */ /* 0x000fe400078e3cff */
[----:B------:R-:W-:-:S02]  /*15c90*/  LOP3.LUT R20, R20, 0xffffe000, RZ, 0xc0, !PT ;  /* 0xffffe00014147812 */ /* 0x000fc400078ec0ff */
[----:B------:R-:W-:Y:S02]  /*15ca0*/  SHF.R.U32.HI R0, RZ, 0x8, R5 ;  /* 0x00000008ff007819 */ /* 0x000fe40000011605 */
[----:B------:R-:W-:Y:S02]  /*15cb0*/  LOP3.LUT R29, R13, 0xff, RZ, 0xc0, !PT ;  /* 0x000000ff0d1d7812 */ /* 0x000fe400078ec0ff */
[----:B------:R-:W-:Y:S02]  /*15cc0*/  LOP3.LUT R28, R28, 0xff, RZ, 0xc0, !PT ;  /* 0x000000ff1c1c7812 */ /* 0x000fe400078ec0ff */
[----:B------:R-:W-:Y:S02]  /*15cd0*/  PRMT R43, R30, 0x7604, R33 ;  /* 0x000076041e2b7816 */ /* 0x000fe40000000021 */
[----:B------:R-:W-:Y:S02]  /*15ce0*/  IADD3 R21, R21, R207, R20 ;  /* 0x000000cf15157210 */ /* 0x000fe40007ffe014 */
[----:B------:R-:W-:-:S02]  /*15cf0*/  LOP3.LUT R33, R5, 0xff, RZ, 0xc0, !PT ;  /* 0x000000ff05217812 */ /* 0x000fc400078ec0ff */
[----:B------:R-:W-:Y:S02]  /*15d00*/  SHF.R.U32.HI R32, RZ, 0x8, R7 ;  /* 0x00000008ff207819 */ /* 0x000fe40000011607 */
[----:B------:R-:W-:Y:S02]  /*15d10*/  LOP3.LUT R0, R0, 0xff, RZ, 0xc0, !PT ;  /* 0x000000ff00007812 */ /* 0x000fe400078ec0ff */
[----:B------:R-:W-:Y:S02]  /*15d20*/  SHF.R.U32.HI R20, RZ, 0x8, R6 ;  /* 0x00000008ff147819 */ /* 0x000fe40000011606 */
[----:B------:R-:W-:Y:S02]  /*15d30*/  PRMT R36, R28, 0x7604, R29 ;  /* 0x000076041c247816 */ /* 0x000fe4000000001d */
[----:B------:R-:W-:Y:S02]  /*15d40*/  SHF.R.U32.HI R28, RZ, 0x8, R14 ;  /* 0x00000008ff1c7819 */ /* 0x000fe4000001160e */
[----:B------:R-:W-:-:S02]  /*15d50*/  LOP3.LUT R35, R6, 0xff, RZ, 0xc0, !PT ;  /* 0x000000ff06237812 */ /* 0x000fc400078ec0ff */
[----:B------:R-:W-:Y:S02]  /*15d60*/  LOP3.LUT R32, R32, 0xff, RZ, 0xc0, !PT ;  /* 0x000000ff20207812 */ /* 0x000fe400078ec0ff */
[----:B------:R-:W-:Y:S02]  /*15d70*/  PRMT R45, R0, 0x7604, R33 ;  /* 0x00007604002d7816 */ /* 0x000fe40000000021 */
[----:B------:R-:W-:Y:S02]  /*15d80*/  LOP3.LUT R20, R20, 0xff, RZ, 0xc0, !PT ;  /* 0x000000ff14147812 */ /* 0x000fe400078ec0ff */
[----:B---3--:R-:W-:Y:S02]  /*15d90*/  LOP3.LUT R47, R7, 0xff, RZ, 0xc0, !PT ;  /* 0x000000ff072f7812 */ /* 0x008fe400078ec0ff */
[----:B------:R-:W-:Y:S02]  /*15da0*/  IADD3 R0, R18, R21, RZ ;  /* 0x0000001512007210 */ /* 0x000fe40007ffe0ff */
[----:B------:R-:W-:-:S02]  /*15db0*/  LOP3.LUT R29, R14, 0xff, RZ, 0xc0, !PT ;  /* 0x000000ff0e1d7812 */ /* 0x000fc400078ec0ff */
[----:B------:R-:W-:Y:S02]  /*15dc0*/  LOP3.LUT R28, R28, 0xff, RZ, 0xc0, !PT ;  /* 0x000000ff1c1c7812 */ /* 0x000fe400078ec0ff */
[----:B------:R-:W-:Y:S02]  /*15dd0*/  PRMT R49, R20, 0x7604, R35 ;  /* 0x0000760414317816 */ /* 0x000fe40000000023 */
[----:B------:R-:W-:Y:S02]  /*15de0*/  PRMT R51, R32, 0x7604, R47 ;  /* 0x0000760420337816 */ /* 0x000fe4000000002f */
[----:B------:R-:W0:Y:S01]  /*15df0*/  LDS.128 R32, [R0+0x14400] ;  /* 0x0144000000207984 */ /* 0x000e220000000c00 */
[----:B--2---:R-:W-:Y:S02]  /*15e00*/  PRMT R39, R28, 0x7604, R29 ;  /* 0x000076041c277816 */ /* 0x004fe4000000001d */
[----:B------:R-:W-:Y:S02]  /*15e10*/  SHF.R.U32.HI R21, RZ, 0x10, R13 ;  /* 0x00000010ff157819 */ /* 0x000fe4000001160d */
[----:B------:R-:W-:-:S02]  /*15e20*/  SHF.R.U32.HI R20, RZ, 0x10, R12 ;  /* 0x00000010ff147819 */ /* 0x000fc4000001160c */
[----:B------:R-:W-:Y:S02]  /*15e30*/  LOP3.LUT R21, R21, 0xff, RZ, 0xc0, !PT ;  /* 0x000000ff15157812 */ /* 0x000fe400078ec0ff */
[----:B------:R-:W-:Y:S02]  /*15e40*/  LOP3.LUT R20, R20, 0xff, RZ, 0xc0, !PT ;  /* 0x000000ff14147812 */ /* 0x000fe400078ec0ff */
[----:B------:R-:W-:Y:S02]  /*15e50*/  SHF.R.U32.HI R38, RZ, 0x10, R14 ;  /* 0x00000010ff267819 */ /* 0x000fe4000001160e */
[----:B------:R-:W-:Y:S02]  /*15e60*/  PRMT R21, R21, 0x7054, R36 ;  /* 0x0000705415157816 */ /* 0x000fe40000000024 */
[----:B------:R-:W-:Y:S02]  /*15e70*/  SHF.R.U32.HI R36, RZ, 0x10, R5 ;  /* 0x00000010ff247819 */ /* 0x000fe40000011605 */
[----:B------:R-:W-:-:S02]  /*15e80*/  PRMT R37, R20, 0x7054, R37 ;  /* 0x0000705414257816 */ /* 0x000fc40000000025 */
[----:B------:R-:W-:Y:S02]  /*15e90*/  SHF.R.U32.HI R40, RZ, 0x10, R15 ;  /* 0x00000010ff287819 */ /* 0x000fe4000001160f */
[----:B------:R-:W-:Y:S02]  /*15ea0*/  LOP3.LUT R38, R38, 0xff, RZ, 0xc0, !PT ;  /* 0x000000ff26267812 */ /* 0x000fe400078ec0ff */
[----:B------:R-:W-:Y:S02]  /*15eb0*/  SHF.R.U32.HI R20, RZ, 0x10, R4 ;  /* 0x00000010ff147819 */ /* 0x000fe40000011604 */
[----:B------:R-:W-:Y:S02]  /*15ec0*/  LOP3.LUT R36, R36, 0xff, RZ, 0xc0, !PT ;  /* 0x000000ff24247812 */ /* 0x000fe400078ec0ff */
[----:B------:R-:W-:Y:S02]  /*15ed0*/  LOP3.LUT R40, R40, 0xff, RZ, 0xc0, !PT ;  /* 0x000000ff28287812 */ /* 0x000fe400078ec0ff */
[----:B------:R-:W-:-:S02]  /*15ee0*/  PRMT R39, R38, 0x7054, R39 ;  /* 0x0000705426277816 */ /* 0x000fc40000000027 */
[----:B------:R-:W-:Y:S02]  /*15ef0*/  LOP3.LUT R20, R20, 0xff, RZ, 0xc0, !PT ;  /* 0x000000ff14147812 */ /* 0x000fe400078ec0ff */
[----:B------:R-:W-:Y:S02]  /*15f00*/  SHF.R.U32.HI R38, RZ, 0x10, R6 ;  /* 0x00000010ff267819 */ /* 0x000fe40000011606 */
[----:B------:R-:W-:Y:S02]  /*15f10*/  PRMT R47, R36, 0x7054, R45 ;  /* 0x00007054242f7816 */ /* 0x000fe4000000002d */
[----:B------:R-:W-:Y:S02]  /*15f20*/  PRMT R41, R40, 0x7054, R41 ;  /* 0x0000705428297816 */ /* 0x000fe40000000029 */
[----:B------:R-:W-:Y:S02]  /*15f30*/  PRMT R43, R20, 0x7054, R43 ;  /* 0x00007054142b7816 */ /* 0x000fe4000000002b */
[----:B------:R-:W-:-:S02]  /*15f40*/  LOP3.LUT R38, R38, 0xff, RZ, 0xc0, !PT ;  /* 0x000000ff26267812 */ /* 0x000fc400078ec0ff */
[----:B------:R-:W-:Y:S02]  /*15f50*/  LOP3.LUT R47, R47, 0xff000000, R5, 0xf8, !PT ;  /* 0xff0000002f2f7812 */ /* 0x000fe400078ef805 */
[----:B------:R-:W-:Y:S02]  /*15f60*/  LOP3.LUT R21, R21, 0xff000000, R13, 0xf8, !PT ;  /* 0xff00000015157812 */ /* 0x000fe400078ef80d */
[----:B------:R-:W-:Y:S02]  /*15f70*/  SHF.R.U32.HI R40, RZ, 0x10, R7 ;  /* 0x00000010ff287819 */ /* 0x000fe40000011607 */
[----:B------:R-:W-:Y:S02]  /*15f80*/  LOP3.LUT R45, R41, 0xff000000, R15, 0xf8, !PT ;  /* 0xff000000292d7812 */ /* 0x000fe400078ef80f */
[----:B------:R-:W-:Y:S02]  /*15f90*/  LOP3.LUT R48, R43, 0xff000000, R4, 0xf8, !PT ;  /* 0xff0000002b307812 */ /* 0x000fe400078ef804 */
[----:B------:R-:W-:-:S02]  /*15fa0*/  PRMT R49, R38, 0x7054, R49 ;  /* 0x0000705426317816 */ /* 0x000fc40000000031 */
[----:B------:R-:W-:Y:S02]  /*15fb0*/  F2FP.F16.E4M3.UNPACK_B R43, R47 ;  /* 0x0000002fff2b723e */ /* 0x000fe400020006ff */
[----:B0-----:R-:W-:Y:S02]  /*15fc0*/  F2FP.F16.E4M3.UNPACK_B R15, R33 ;  /* 0x00000021ff0f723e */ /* 0x001fe400020006ff */
[----:B------:R-:W-:Y:S01]  /*15fd0*/  LOP3.LUT R42, R37, 0xff000000, R12, 0xf8, !PT ;  /* 0xff000000252a7812 */ /* 0x000fe200078ef80c */
[----:B------:R-:W-:Y:S01]  /*15fe0*/  HADD2.F32 R46, -RZ, R43.H0_H0 ;  /* 0x2000002bff2e7230 */ /* 0x000fe20000004100 */
[----:B------:R-:W-:Y:S02]  /*15ff0*/  F2FP.F16.E4M3.UNPACK_B R20, R21 ;  /* 0x00000015ff14723e */ /* 0x000fe400020006ff */
[----:B------:R-:W-:Y:S02]  /*16000*/  LOP3.LUT R40, R40, 0xff, RZ, 0xc0, !PT ;  /* 0x000000ff28287812 */ /* 0x000fe400078ec0ff */
[----:B------:R-:W-:Y:S01]  /*16010*/  LOP3.LUT R12, R39, 0xff000000, R14, 0xf8, !PT ;  /* 0xff000000270c7812 */ /* 0x000fe200078ef80e */
[----:B------:R-:W-:Y:S01]  /*16020*/  HADD2.F32 R41, -RZ, R20.H0_H0 ;  /* 0x20000014ff297230 */ /* 0x000fe20000004100 */
[----:B------:R-:W-:Y:S01]  /*16030*/  LOP3.LUT R5, R49, 0xff000000, R6, 0xf8, !PT ;  /* 0xff00000031057812 */ /* 0x000fe200078ef806 */
[--C-:B------:R-:W-:Y:S01]  /*16040*/  HADD2.F32 R6, -RZ, R15.reuse.H0_H0 ;  /* 0x2000000fff067230 */ /* 0x100fe20000004100 */
[----:B------:R-:W-:Y:S01]  /*16050*/  PRMT R51, R40, 0x7054, R51 ;  /* 0x0000705428337816 */ /* 0x000fe20000000033 */
[----:B------:R-:W-:Y:S01]  /*16060*/  HADD2.F32 R15, -RZ, R15.H1_H1 ;  /* 0x3000000fff0f7230 */ /* 0x000fe20000004100 */
[----:B------:R-:W-:-:S02]  /*16070*/  F2FP.F16.E4M3.UNPACK_B R39, R35 ;  /* 0x00000023ff27723e */ /* 0x000fc400020006ff */
[----:B------:R-:W-:Y:S01]  /*16080*/  F2FP.F16.E4M3.UNPACK_B R40, R35.H1 ;  /* 0x00000023ff28723e */ /* 0x000fe200030006ff */
[----:B------:R-:W-:Y:S01]  /*16090*/  FMUL.FTZ R49, R6, R41 ;  /* 0x0000002906317220 */ /* 0x000fe20000410000 */
[----:B------:R-:W-:Y:S02]  /*160a0*/  F2FP.F16.E4M3.UNPACK_B R35, R32.H1 ;  /* 0x00000020ff23723e */ /* 0x000fe400030006ff */
[----:B------:R-:W-:Y:S02]  /*160b0*/  F2FP.F16.E4M3.UNPACK_B R47, R47.H1 ;  /* 0x0000002fff2f723e */ /* 0x000fe400030006ff */
[----:B------:R-:W-:Y:S02]  /*160c0*/  LOP3.LUT R51, R51, 0xff000000, R7, 0xf8, !PT ;  /* 0xff00000033337812 */ /* 0x000fe400078ef807 */
[-C--:B------:R-:W-:Y:S02]  /*160d0*/  F2FP.F16.E4M3.UNPACK_B R7, R34.reuse ;  /* 0x00000022ff07723e */ /* 0x080fe400020006ff */
[----:B------:R-:W-:Y:S01]  /*160e0*/  F2FP.F16.E4M3.UNPACK_B R34, R34.H1 ;  /* 0x00000022ff22723e */ /* 0x000fe200030006ff */
[----:B----4-:R-:W0:Y:S02]  /*160f0*/  LDS.128 R28, [R59+0x14400] ;  /* 0x014400003b1c7984 */ /* 0x010e240000000c00 */
[----:B0-----:R-:W-:-:S02]  /*16100*/  F2FP.F16.E4M3.UNPACK_B R14, R29 ;  /* 0x0000001dff0e723e */ /* 0x001fc400020006ff */
[-C--:B------:R-:W-:Y:S02]  /*16110*/  F2FP.F16.E4M3.UNPACK_B R37, R31.reuse ;  /* 0x0000001fff25723e */ /* 0x080fe400020006ff */
[----:B------:R-:W-:Y:S01]  /*16120*/  F2FP.F16.E4M3.UNPACK_B R38, R31.H1 ;  /* 0x0000001fff26723e */ /* 0x000fe200030006ff */
[--C-:B------:R-:W-:Y:S01]  /*16130*/  HADD2.F32 R13, -RZ, R14.reuse.H0_H0 ;  /* 0x2000000eff0d7230 */ /* 0x100fe20000004100 */
[-C--:B------:R-:W-:Y:S01]  /*16140*/  F2FP.F16.E4M3.UNPACK_B R31, R28.reuse ;  /* 0x0000001cff1f723e */ /* 0x080fe200020006ff */
[----:B------:R-:W-:Y:S01]  /*16150*/  HADD2.F32 R14, -RZ, R14.H1_H1 ;  /* 0x3000000eff0e7230 */ /* 0x000fe20000004100 */
[----:B------:R-:W-:Y:S02]  /*16160*/  F2FP.F16.E4M3.UNPACK_B R36, R28.H1 ;  /* 0x0000001cff24723e */ /* 0x000fe400030006ff */
[----:B------:R-:W-:Y:S02]  /*16170*/  F2FP.F16.E4M3.UNPACK_B R28, R33.H1 ;  /* 0x00000021ff1c723e */ /* 0x000fe400030006ff */
[----:B------:R-:W-:Y:S01]  /*16180*/  F2FP.F16.E4M3.UNPACK_B R33, R32 ;  /* 0x00000020ff21723e */ /* 0x000fe200020006ff */
[----:B------:R-:W-:Y:S01]  /*16190*/  FMUL.FTZ R32, R6, R46 ;  /* 0x0000002e06207220 */ /* 0x000fe20000410000 */
[----:B------:R-:W-:-:S02]  /*161a0*/  F2FP.F16.E4M3.UNPACK_B R29, R29.H1 ;  /* 0x0000001dff1d723e */ /* 0x000fc400030006ff */
[----:B------:R-:W-:Y:S01]  /*161b0*/  F2FP.F16.E4M3.UNPACK_B R4, R30 ;  /* 0x0000001eff04723e */ /* 0x000fe200020006ff */
[C---:B------:R-:W-:Y:S01]  /*161c0*/  FFMA.FTZ R6, R13.reuse, R41, -R32 ;  /* 0x000000290d067223 */ /* 0x040fe20000010820 */
[----:B------:R-:W-:Y:S01]  /*161d0*/  F2FP.F16.E4M3.UNPACK_B R32, R21.H1 ;  /* 0x00000015ff20723e */ /* 0x000fe200030006ff */
[----:B------:R-:W-:Y:S01]  /*161e0*/  FFMA.FTZ R13, R13, R46, R49 ;  /* 0x0000002e0d0d7223 */ /* 0x000fe20000010031 */
[----:B------:R-:W-:Y:S01]  /*161f0*/  HADD2.F32 R41, -RZ, R20.H1_H1 ;  /* 0x30000014ff297230 */ /* 0x000fe20000004100 */
[----:B------:R-:W-:Y:S01]  /*16200*/  F2FP.F16.E4M3.UNPACK_B R30, R30.H1 ;  /* 0x0000001eff1e723e */ /* 0x000fe200030006ff */
[----:B------:R-:W-:Y:S02]  /*16210*/  HADD2.F32 R46, -RZ, R43.H1_H1 ;  /* 0x3000002bff2e7230 */ /* 0x000fe40000004100 */
[----:B------:R-:W-:Y:S02]  /*16220*/  HADD2.F32 R49, -RZ, R47.H0_H0 ;  /* 0x2000002fff317230 */ /* 0x000fe40000004100 */
[----:B------:R-:W-:Y:S01]  /*16230*/  FMUL.FTZ R55, R15, R41 ;  /* 0x000000290f377220 */ /* 0x000fe20000410000 */
[----:B------:R-:W-:-:S02]  /*16240*/  HADD2.F32 R20, -RZ, R28.H0_H0 ;  /* 0x2000001cff147230 */ /* 0x000fc40000004100 */
[-C--:B------:R-:W-:Y:S01]  /*16250*/  FMUL.FTZ R53, R15, R46.reuse ;  /* 0x0000002e0f357220 */ /* 0x080fe20000410000 */
[----:B------:R-:W-:Y:S02]  /*16260*/  HADD2.F32 R43, -RZ, R32.H0_H0 ;  /* 0x20000020ff2b7230 */ /* 0x000fe40000004100 */
[----:B------:R-:W-:Y:S02]  /*16270*/  HADD2.F32 R21, -RZ, R29.H0_H0 ;  /* 0x2000001dff157230 */ /* 0x000fe40000004100 */
[----:B------:R-:W-:Y:S01]  /*16280*/  FMUL.FTZ R50, R20, R49 ;  /* 0x0000003114327220 */ /* 0x000fe20000410000 */
[----:B------:R-:W-:Y:S01]  /*16290*/  FFMA.FTZ R15, R14, R41, -R53 ;  /* 0x000000290e0f7223 */ /* 0x000fe20000010835 */
[-C--:B------:R-:W-:Y:S01]  /*162a0*/  FMUL.FTZ R52, R20, R43.reuse ;  /* 0x0000002b14347220 */ /* 0x080fe20000410000 */
[----:B------:R-:W-:Y:S01]  /*162b0*/  FFMA.FTZ R14, R14, R46, R55 ;  /* 0x0000002e0e0e7223 */ /* 0x000fe20000010037 */
[C---:B------:R-:W-:Y:S01]  /*162c0*/  FFMA.FTZ R20, R21.reuse, R43, -R50 ;  /* 0x0000002b15147223 */ /* 0x040fe20000010832 */
[----:B------:R-:W-:Y:S01]  /*162d0*/  F2FP.F16.E4M3.UNPACK_B R50, R51 ;  /* 0x00000033ff32723e */ /* 0x000fe200020006ff */
[----:B------:R-:W-:Y:S01]  /*162e0*/  FFMA.FTZ R21, R21, R49, R52 ;  /* 0x0000003115157223 */ /* 0x000fe20000010034 */
[----:B------:R-:W-:Y:S01]  /*162f0*/  F2FP.F16.E4M3.UNPACK_B R46, R45 ;  /* 0x0000002dff2e723e */ /* 0x000fe200020006ff */
[----:B------:R-:W-:Y:S01]  /*16300*/  HADD2.F32 R49, -RZ, R47.H1_H1 ;  /* 0x3000002fff317230 */ /* 0x000fe20000004100 */
[----:B------:R-:W-:Y:S01]  /*16310*/  F2FP.F16.E4M3.UNPACK_B R51, R51.H1 ;  /* 0x00000033ff33723e */ /* 0x000fe200030006ff */
[----:B------:R-:W-:Y:S01]  /*16320*/  HADD2.F32 R28, -RZ, R28.H1_H1 ;  /* 0x3000001cff1c7230 */ /* 0x000fe20000004100 */
[----:B------:R-:W-:Y:S01]  /*16330*/  F2FP.F16.E4M3.UNPACK_B R45, R45.H1 ;  /* 0x0000002dff2d723e */ /* 0x000fe200030006ff */
[----:B------:R-:W-:-:S02]  /*16340*/  HADD2.F32 R43, -RZ, R32.H1_H1 ;  /* 0x30000020ff2b7230 */ /* 0x000fc40000004100 */
[----:B------:R-:W-:Y:S02]  /*16350*/  HADD2.F32 R52, -RZ, R50.H0_H0 ;  /* 0x20000032ff347230 */ /* 0x000fe40000004100 */
[C---:B------:R-:W-:Y:S01]  /*16360*/  FMUL.FTZ R54, R28.reuse, R49 ;  /* 0x000000311c367220 */ /* 0x040fe20000410000 */
[----:B------:R-:W-:Y:S02]  /*16370*/  HADD2.F32 R41, -RZ, R39.H0_H0 ;  /* 0x20000027ff297230 */ /* 0x000fe40000004100 */
[----:B------:R-:W-:Y:S01]  /*16380*/  FMUL.FTZ R28, R28, R43 ;  /* 0x0000002b1c1c7220 */ /* 0x000fe20000410000 */
[----:B------:R-:W-:Y:S02]  /*16390*/  HADD2.F32 R47, -RZ, R46.H0_H0 ;  /* 0x2000002eff2f7230 */ /* 0x000fe40000004100 */
[----:B------:R-:W-:Y:S02]  /*163a0*/  HADD2.F32 R29, -RZ, R29.H1_H1 ;  /* 0x3000001dff1d7230 */ /* 0x000fe40000004100 */
[----:B------:R-:W-:Y:S01]  /*163b0*/  FMUL.FTZ R55, R41, R52 ;  /* 0x0000003429377220 */ /* 0x000fe20000410000 */
[----:B------:R-:W-:-:S02]  /*163c0*/  HADD2.F32 R32, -RZ, R37.H0_H0 ;  /* 0x20000025ff207230 */ /* 0x000fc40000004100 */
[----:B------:R-:W-:Y:S01]  /*163d0*/  FMUL.FTZ R41, R41, R47 ;  /* 0x0000002f29297220 */ /* 0x000fe20000410000 */
[----:B------:R-:W-:Y:S02]  /*163e0*/  HADD2.F32 R50, -RZ, R50.H1_H1 ;  /* 0x30000032ff327230 */ /* 0x000fe40000004100 */
[C---:B------:R-:W-:Y:S01]  /*163f0*/  FFMA.FTZ R53, R29.reuse, R43, -R54 ;  /* 0x0000002b1d357223 */ /* 0x040fe20000010836 */
[----:B------:R-:W-:Y:S01]  /*16400*/  FFMA.FTZ R54, R29, R49, R28 ;  /* 0x000000311d367223 */ /* 0x000fe2000001001c */
[C---:B------:R-:W-:Y:S01]  /*16410*/  FFMA.FTZ R28, R32.reuse, R47, -R55 ;  /* 0x0000002f201c7223 */ /* 0x040fe20000010837 */
[----:B------:R-:W-:Y:S01]  /*16420*/  FFMA.FTZ R29, R32, R52, R41 ;  /* 0x00000034201d7223 */ /* 0x000fe20000010029 */
[----:B------:R-:W-:Y:S02]  /*16430*/  HADD2.F32 R39, -RZ, R39.H1_H1 ;  /* 0x30000027ff277230 */ /* 0x000fe40000004100 */
[----:B------:R-:W-:Y:S01]  /*16440*/  HADD2.F32 R47, -RZ, R51.H0_H0 ;  /* 0x20000033ff2f7230 */ /* 0x000fe20000004100 */
[----:B------:R-:W-:Y:S01]  /*16450*/  F2FP.SATFINITE.E4M3.F32.PACK_AB_MERGE_C R21, R54, R21, RZ ;  /* 0x000000153615723e */ /* 0x000fe200048070ff */
[----:B------:R-:W-:-:S02]  /*16460*/  HADD2.F32 R41, -RZ, R40.H0_H0 ;  /* 0x20000028ff297230 */ /* 0x000fc40000004100 */
[----:B------:R-:W-:Y:S01]  /*16470*/  FMUL.FTZ R52, R39, R50 ;  /* 0x0000003227347220 */ /* 0x000fe20000410000 */
[----:B------:R-:W-:Y:S01]  /*16480*/  HADD2.F32 R46, -RZ, R46.H1_H1 ;  /* 0x3000002eff2e7230 */ /* 0x000fe20000004100 */
[----:B------:R-:W-:Y:S01]  /*16490*/  F2FP.SATFINITE.E4M3.F32.PACK_AB_MERGE_C R13, R14, R13, R21 ;  /* 0x0000000d0e0d723e */ /* 0x000fe20004807015 */
[----:B------:R-:W-:Y:S02]  /*164a0*/  HADD2.F32 R43, -RZ, R45.H0_H0 ;  /* 0x2000002dff2b7230 */ /* 0x000fe40000004100 */
[----:B------:R-:W-:Y:S01]  /*164b0*/  FMUL.FTZ R49, R41, R47 ;  /* 0x0000002f29317220 */ /* 0x000fe20000410000 */
[----:B------:R-:W-:Y:S02]  /*164c0*/  HADD2.F32 R32, -RZ, R38.H0_H0 ;  /* 0x20000026ff207230 */ /* 0x000fe40000004100 */
[----:B------:R-:W-:Y:S01]  /*164d0*/  FMUL.FTZ R39, R39, R46 ;  /* 0x0000002e27277220 */ /* 0x000fe20000410000 */
[----:B------:R-:W-:Y:S02]  /*164e0*/  HADD2.F32 R37, -RZ, R37.H1_H1 ;  /* 0x30000025ff257230 */ /* 0x000fe40000004100 */
[----:B------:R-:W-:Y:S01]  /*164f0*/  FMUL.FTZ R58, R41, R43 ;  /* 0x0000002b293a7220 */ /* 0x000fe20000410000 */
[----:B------:R-:W-:-:S02]  /*16500*/  HADD2.F32 R51, -RZ, R51.H1_H1 ;  /* 0x30000033ff337230 */ /* 0x000fc40000004100 */
[C---:B------:R-:W-:Y:S01]  /*16510*/  FFMA.FTZ R57, R32.reuse, R43, -R49 ;  /* 0x0000002b20397223 */ /* 0x040fe20000010831 */
[----:B------:R-:W-:Y:S01]  /*16520*/  F2FP.F16.E4M3.UNPACK_B R43, R48.H1 ;  /* 0x00000030ff2b723e */ /* 0x000fe200030006ff */
[C---:B------:R-:W-:Y:S01]  /*16530*/  FFMA.FTZ R56, R37.reuse, R50, R39 ;  /* 0x0000003225387223 */ /* 0x040fe20000010027 */
[----:B------:R-:W-:Y:S01]  /*16540*/  F2FP.F16.E4M3.UNPACK_B R39, R42.H1 ;  /* 0x0000002aff27723e */ /* 0x000fe200030006ff */
[----:B------:R-:W-:Y:S01]  /*16550*/  FFMA.FTZ R55, R37, R46, -R52 ;  /* 0x0000002e25377223 */ /* 0x000fe20000010834 */
[----:B------:R-:W-:Y:S02]  /*16560*/  HADD2.F32 R40, -RZ, R40.H1_H1 ;  /* 0x30000028ff287230 */ /* 0x000fe40000004100 */
[----:B------:R-:W-:Y:S01]  /*16570*/  FFMA.FTZ R58, R32, R47, R58 ;  /* 0x0000002f203a7223 */ /* 0x000fe2000001003a */
[----:B------:R-:W-:Y:S01]  /*16580*/  HADD2.F32 R46, -RZ, R43.H0_H0 ;  /* 0x2000002bff2e7230 */ /* 0x000fe20000004100 */
[----:B------:R-:W-:Y:S01]  /*16590*/  F2FP.F16.E4M3.UNPACK_B R48, R48 ;  /* 0x00000030ff30723e */ /* 0x000fe200020006ff */
[----:B------:R-:W-:-:S02]  /*165a0*/  HADD2.F32 R37, -RZ, R35.H0_H0 ;  /* 0x20000023ff257230 */ /* 0x000fc40000004100 */
[C---:B------:R-:W-:Y:S01]  /*165b0*/  FMUL.FTZ R49, R40.reuse, R51 ;  /* 0x0000003328317220 */ /* 0x040fe20000410000 */
[----:B------:R-:W-:Y:S01]  /*165c0*/  HADD2.F32 R41, -RZ, R39.H0_H0 ;  /* 0x20000027ff297230 */ /* 0x000fe20000004100 */
[----:B------:R-:W-:Y:S01]  /*165d0*/  F2FP.F16.E4M3.UNPACK_B R42, R42 ;  /* 0x0000002aff2a723e */ /* 0x000fe200020006ff */
[----:B------:R-:W-:Y:S02]  /*165e0*/  HADD2.F32 R45, -RZ, R45.H1_H1 ;  /* 0x3000002dff2d7230 */ /* 0x000fe40000004100 */
[C---:B------:R-:W-:Y:S01]  /*165f0*/  FMUL.FTZ R47, R37.reuse, R46 ;  /* 0x0000002e252f7220 */ /* 0x040fe20000410000 */
[----:B------:R-:W-:Y:S02]  /*16600*/  HADD2.F32 R38, -RZ, R38.H1_H1 ;  /* 0x30000026ff267230 */ /* 0x000fe40000004100 */
[----:B------:R-:W-:Y:S01]  /*16610*/  FMUL.FTZ R37, R37, R41 ;  /* 0x0000002925257220 */ /* 0x000fe20000410000 */
[----:B------:R-:W-:Y:S02]  /*16620*/  HADD2.F32 R32, -RZ, R36.H0_H0 ;  /* 0x20000024ff207230 */ /* 0x000fe40000004100 */
[----:B------:R-:W-:Y:S01]  /*16630*/  FMUL.FTZ R40, R40, R45 ;  /* 0x0000002d28287220 */ /* 0x000fe20000410000 */
[----:B------:R-:W-:-:S02]  /*16640*/  HADD2.F32 R43, -RZ, R43.H1_H1 ;  /* 0x3000002bff2b7230 */ /* 0x000fc40000004100 */
[----:B------:R-:W-:Y:S01]  /*16650*/  FFMA.FTZ R60, R38, R45, -R49 ;  /* 0x0000002d263c7223 */ /* 0x000fe20000010831 */
[----:B------:R-:W-:Y:S02]  /*16660*/  HADD2.F32 R35, -RZ, R35.H1_H1 ;  /* 0x30000023ff237230 */ /* 0x000fe40000004100 */
[C---:B------:R-:W-:Y:S01]  /*16670*/  FFMA.FTZ R47, R32.reuse, R41, -R47 ;  /* 0x00000029202f7223 */ /* 0x040fe2000001082f */
[----:B------:R-:W-:Y:S02]  /*16680*/  HADD2.F32 R39, -RZ, R39.H1_H1 ;  /* 0x30000027ff277230 */ /* 0x000fe40000004100 */
[----:B------:R-:W-:Y:S01]  /*16690*/  FFMA.FTZ R45, R32, R46, R37 ;  /* 0x0000002e202d7223 */ /* 0x000fe20000010025 */
[----:B------:R-:W-:Y:S02]  /*166a0*/  HADD2.F32 R36, -RZ, R36.H1_H1 ;  /* 0x30000024ff247230 */ /* 0x000fe40000004100 */
[----:B------:R-:W-:Y:S01]  /*166b0*/  FMUL.FTZ R41, R35, R43 ;  /* 0x0000002b23297220 */ /* 0x000fe20000410000 */
[----:B------:R-:W-:-:S02]  /*166c0*/  HADD2.F32 R37, -RZ, R48.H0_H0 ;  /* 0x20000030ff257230 */ /* 0x000fc40000004100 */
[-C--:B------:R-:W-:Y:S01]  /*166d0*/  FMUL.FTZ R32, R35, R39.reuse ;  /* 0x0000002723207220 */ /* 0x080fe20000410000 */
[----:B------:R-:W-:Y:S02]  /*166e0*/  HADD2.F32 R35, -RZ, R33.H0_H0 ;  /* 0x20000021ff237230 */ /* 0x000fe40000004100 */
[----:B------:R-:W-:Y:S01]  /*166f0*/  FFMA.FTZ R50, R36, R39, -R41 ;  /* 0x0000002724327223 */ /* 0x000fe20000010829 */
[----:B------:R-:W-:Y:S01]  /*16700*/  FFMA.FTZ R51, R38, R51, R40 ;  /* 0x0000003326337223 */ /* 0x000fe20000010028 */
[----:B------:R-:W-:Y:S01]  /*16710*/  FFMA.FTZ R52, R36, R43, R32 ;  /* 0x0000002b24347223 */ /* 0x000fe20000010020 */
[----:B------:R-:W-:Y:S02]  /*16720*/  HADD2.F32 R36, -RZ, R42.H0_H0 ;  /* 0x2000002aff247230 */ /* 0x000fe40000004100 */
[----:B------:R-:W-:Y:S01]  /*16730*/  FMUL.FTZ R39, R35, R37 ;  /* 0x0000002523277220 */ /* 0x000fe20000410000 */
[----:B------:R-:W-:Y:S01]  /*16740*/  HADD2.F32 R32, -RZ, R31.H0_H0 ;  /* 0x2000001fff207230 */ /* 0x000fe20000004100 */
[----:B------:R-:W-:Y:S01]  /*16750*/  F2FP.SATFINITE.E4M3.F32.PACK_AB_MERGE_C R51, R51, R58, RZ ;  /* 0x0000003a3333723e */ /* 0x000fe200048070ff */
[----:B------:R-:W-:-:S02]  /*16760*/  HADD2.F32 R48, -RZ, R48.H1_H1 ;  /* 0x30000030ff307230 */ /* 0x000fc40000004100 */
[-C--:B------:R-:W-:Y:S01]  /*16770*/  FMUL.FTZ R35, R35, R36.reuse ;  /* 0x0000002423237220 */ /* 0x080fe20000410000 */
[----:B------:R-:W-:Y:S02]  /*16780*/  HADD2.F32 R33, -RZ, R33.H1_H1 ;  /* 0x30000021ff217230 */ /* 0x000fe40000004100 */
[C---:B------:R-:W-:Y:S01]  /*16790*/  FFMA.FTZ R38, R32.reuse, R36, -R39 ;  /* 0x0000002420267223 */ /* 0x040fe20000010827 */
[----:B------:R-:W-:Y:S01]  /*167a0*/  HADD2.F32 R42, -RZ, R42.H1_H1 ;  /* 0x3000002aff2a7230 */ /* 0x000fe20000004100 */
[----:B------:R-:W-:Y:S01]  /*167b0*/  F2FP.F16.E4M3.UNPACK_B R36, R5.H1 ;  /* 0x00000005ff24723e */ /* 0x000fe200030006ff */
[----:B------:R-:W-:Y:S02]  /*167c0*/  HADD2.F32 R31, -RZ, R31.H1_H1 ;  /* 0x3000001fff1f7230 */ /* 0x000fe40000004100 */
[C---:B------:R-:W-:Y:S01]  /*167d0*/  FMUL.FTZ R46, R33.reuse, R48 ;  /* 0x00000030212e7220 */ /* 0x040fe20000410000 */
[----:B------:R-:W-:Y:S01]  /*167e0*/  FFMA.FTZ R40, R32, R37, R35 ;  /* 0x0000002520287223 */ /* 0x000fe20000010023 */
[----:B------:R-:W-:Y:S01]  /*167f0*/  F2FP.F16.E4M3.UNPACK_B R35, R12.H1 ;  /* 0x0000000cff23723e */ /* 0x000fe200030006ff */
[----:B------:R-:W-:Y:S01]  /*16800*/  FMUL.FTZ R33, R33, R42 ;  /* 0x0000002a21217220 */ /* 0x000fe20000410000 */
[----:B------:R-:W-:-:S02]  /*16810*/  HADD2.F32 R37, -RZ, R36.H0_H0 ;  /* 0x20000024ff257230 */ /* 0x000fc40000004100 */
[C---:B------:R-:W-:Y:S01]  /*16820*/  FFMA.FTZ R41, R31.reuse, R42, -R46 ;  /* 0x0000002a1f297223 */ /* 0x040fe2000001082e */
[----:B------:R-:W-:Y:S02]  /*16830*/  HADD2.F32 R32, -RZ, R34.H0_H0 ;  /* 0x20000022ff207230 */ /* 0x000fe40000004100 */
[----:B------:R-:W-:Y:S01]  /*16840*/  FFMA.FTZ R43, R31, R48, R33 ;  /* 0x000000301f2b7223 */ /* 0x000fe20000010021 */
[----:B------:R-:W-:Y:S01]  /*16850*/  HADD2.F32 R33, -RZ, R35.H0_H0 ;  /* 0x20000023ff217230 */ /* 0x000fe20000004100 */
[----:B------:R-:W-:Y:S01]  /*16860*/  F2FP.F16.E4M3.UNPACK_B R12, R12 ;  /* 0x0000000cff0c723e */ /* 0x000fe200020006ff */
[----:B------:R-:W-:Y:S02]  /*16870*/  HADD2.F32 R31, -RZ, R30.H0_H0 ;  /* 0x2000001eff1f7230 */ /* 0x000fe40000004100 */
[C---:B------:R-:W-:Y:S01]  /*16880*/  FMUL.FTZ R42, R32.reuse, R37 ;  /* 0x00000025202a7220 */ /* 0x040fe20000410000 */
[----:B------:R-:W-:Y:S02]  /*16890*/  HADD2.F32 R39, -RZ, R36.H1_H1 ;  /* 0x30000024ff277230 */ /* 0x000fe40000004100 */
[----:B------:R-:W-:Y:S01]  /*168a0*/  FMUL.FTZ R32, R32, R33 ;  /* 0x0000002120207220 */ /* 0x000fe20000410000 */
[----:B------:R-:W-:-:S02]  /*168b0*/  HADD2.F32 R34, -RZ, R34.H1_H1 ;  /* 0x30000022ff227230 */ /* 0x000fc40000004100 */
[C---:B------:R-:W-:Y:S01]  /*168c0*/  FFMA.FTZ R42, R31.reuse, R33, -R42 ;  /* 0x000000211f2a7223 */ /* 0x040fe2000001082a */
[----:B------:R-:W-:Y:S01]  /*168d0*/  HADD2.F32 R35, -RZ, R35.H1_H1 ;  /* 0x30000023ff237230 */ /* 0x000fe20000004100 */
[----:B------:R-:W-:Y:S01]  /*168e0*/  F2FP.F16.E4M3.UNPACK_B R5, R5 ;  /* 0x00000005ff05723e */ /* 0x000fe200020006ff */
[----:B------:R-:W-:Y:S02]  /*168f0*/  HADD2.F32 R30, -RZ, R30.H1_H1 ;  /* 0x3000001eff1e7230 */ /* 0x000fe40000004100 */
[C---:B------:R-:W-:Y:S01]  /*16900*/  FMUL.FTZ R33, R34.reuse, R39 ;  /* 0x0000002722217220 */ /* 0x040fe20000410000 */
[----:B------:R-:W-:Y:S01]  /*16910*/  FFMA.FTZ R36, R31, R37, R32 ;  /* 0x000000251f247223 */ /* 0x000fe20000010020 */
[-C--:B------:R-:W-:Y:S01]  /*16920*/  FMUL.FTZ R34, R34, R35.reuse ;  /* 0x0000002322227220 */ /* 0x080fe20000410000 */
[----:B------:R-:W-:Y:S02]  /*16930*/  HADD2.F32 R31, -RZ, R12.H1_H1 ;  /* 0x3000000cff1f7230 */ /* 0x000fe40000004100 */
[----:B------:R-:W-:Y:S01]  /*16940*/  FFMA.FTZ R49, R30, R35, -R33 ;  /* 0x000000231e317223 */ /* 0x000fe20000010821 */
[----:B------:R-:W-:-:S02]  /*16950*/  HADD2.F32 R32, -RZ, R5.H0_H0 ;  /* 0x20000005ff207230 */ /* 0x000fc40000004100 */
[----:B------:R-:W-:Y:S01]  /*16960*/  FFMA.FTZ R39, R30, R39, R34 ;  /* 0x000000271e277223 */ /* 0x000fe20000010022 */
[----:B------:R-:W-:Y:S02]  /*16970*/  HADD2.F32 R30, -RZ, R12.H0_H0 ;  /* 0x2000000cff1e7230 */ /* 0x000fe40000004100 */
[----:B------:R-:W-:Y:S01]  /*16980*/  HADD2.F32 R12, -RZ, R7.H0_H0 ;  /* 0x20000007ff0c7230 */ /* 0x000fe20000004100 */
[----:B------:R-:W-:Y:S01]  /*16990*/  F2FP.SATFINITE.E4M3.F32.PACK_AB_MERGE_C R42, R49, R42, RZ ;  /* 0x0000002a312a723e */ /* 0x000fe200048070ff */
[----:B------:R-:W-:Y:S01]  /*169a0*/  HADD2.F32 R33, -RZ, R5.H1_H1 ;  /* 0x30000005ff217230 */ /* 0x000fe20000004100 */
[----:B------:R-:W-:Y:S01]  /*169b0*/  F2FP.SATFINITE.E4M3.F32.PACK_AB_MERGE_C R36, R39, R36, RZ ;  /* 0x000000242724723e */ /* 0x000fe200048070ff */
        /* <DEDUP_REMOVED lines=18> */
[----:B------:R-:W-:-:S02]  /*16ae0*/  F2FP.SATFINITE.E4M3.F32.PACK_AB_MERGE_C R6, R37, R34, R42 ;  /* 0x000000222506723e */ /* 0x000fc4000480702a */
[----:B------:R-:W-:Y:S02]  /*16af0*/  F2FP.SATFINITE.E4M3.F32.PACK_AB_MERGE_C R15, R56, R29, R51 ;  /* 0x0000001d380f723e */ /* 0x000fe40004807033 */
[----:B------:R-:W-:Y:S01]  /*16b00*/  F2FP.SATFINITE.E4M3.F32.PACK_AB_MERGE_C R12, R43, R40, R12 ;  /* 0x000000282b0c723e */ /* 0x000fe2000480700c */
[----:B------:R4:W-:Y:S01]  /*16b10*/  STS.128 [R59+0x14400], R4 ;  /* 0x014400043b007388 */ /* 0x0009e20000000c00 */
[----:B------:R-:W-:-:S05]  /*16b20*/  F2FP.SATFINITE.E4M3.F32.PACK_AB_MERGE_C R14, R30, R35, R36 ;  /* 0x000000231e0e723e */ /* 0x000fca0004807024 */
[----:B------:R4:W-:Y:S02]  /*16b30*/  STS.128 [R0+0x14400], R12 ;  /* 0x0144000c00007388 */ /* 0x0009e40000000c00 */
.L_x_578:
[----:B------:R-:W-:Y:S05]  /*16b40*/  BSYNC B1 ;  /* 0x0000000000017941 */ /* 0x000fea0003800000 */
.L_x_577:
[----:B------:R-:W-:Y:S05]  /*16b50*/  @P2 BRA `(.L_x_559) ;  /* 0x0000000c00dc2947 */ /* 0x000fea0003800000 */
[----:B------:R-:W3:Y:S01]  /*16b60*/  LDL R51, [R1+0x3c] ;  /* 0x00003c0001337983 */ /* 0x000ee20000100800 */
[----:B----45:R-:W-:Y:S02]  /*16b70*/  SHF.R.U32.HI R4, RZ, 0x8, R24 ;  /* 0x00000008ff047819 */ /* 0x030fe40000011618 */
[----:B0-----:R-:W-:Y:S02]  /*16b80*/  LOP3.LUT R0, R24, 0xff, RZ, 0xc0, !PT ;  /* 0x000000ff18007812 */ /* 0x001fe400078ec0ff */
[----:B------:R-:W-:Y:S02]  /*16b90*/  SHF.R.U32.HI R12, RZ, 0x8, R26 ;  /* 0x00000008ff0c7819 */ /* 0x000fe4000001161a */
[----:B------:R-:W-:Y:S02]  /*16ba0*/  LOP3.LUT R5, R4, 0xff, RZ, 0xc0, !PT ;  /* 0x000000ff04057812 */ /* 0x000fe400078ec0ff */
[----:B------:R-:W-:Y:S02]  /*16bb0*/  LEA.HI R3, R3, R171, RZ, 0x1c ;  /* 0x000000ab03037211 */ /* 0x000fe400078fe0ff */
[----:B------:R-:W-:-:S02]  /*16bc0*/  LOP3.LUT R4, R26, 0xff, RZ, 0xc0, !PT ;  /* 0x000000ff1a047812 */ /* 0x000fc400078ec0ff */
[----:B------:R-:W-:Y:S02]  /*16bd0*/  LOP3.LUT R13, R12, 0xff, RZ, 0xc0, !PT ;  /* 0x000000ff0c0d7812 */ /* 0x000fe400078ec0ff */
[----:B-1----:R-:W-:Y:S02]  /*16be0*/  PRMT R21, R5, 0x7604, R0 ;  /* 0x0000760405157816 */ /* 0x002fe40000000000 */
[----:B------:R-:W-:Y:S02]  /*16bf0*/  SHF.R.S32.HI R0, RZ, 0x1f, R3 ;  /* 0x0000001fff007819 */ /* 0x000fe40000011403 */
[----:B------:R-:W-:Y:S02]  /*16c00*/  PRMT R29, R13, 0x7604, R4 ;  /* 0x000076040d1d7816 */ /* 0x000fe40000000004 */
[----:B------:R-:W-:Y:S01]  /*16c10*/  LEA.HI R4, R0, R3, RZ, 0x2 ;  /* 0x0000000300047211 */ /* 0x000fe200078f10ff */
[----:B------:R-:W-:Y:S01]  /*16c20*/  IMAD.SHL.U32 R0, R3, 0x10, RZ ;  /* 0x0000001003007824 */ /* 0x000fe200078e00ff */
[----:B------:R-:W-:-:S02]  /*16c30*/  SHF.R.U32.HI R7, RZ, 0x8, R25 ;  /* 0x00000008ff077819 */ /* 0x000fc40000011619 */
[----:B------:R-:W-:Y:S01]  /*16c40*/  LOP3.LUT R6, R25, 0xff, RZ, 0xc0, !PT ;  /* 0x000000ff19067812 */ /* 0x000fe200078ec0ff */
[----:B------:R-:W-:Y:S01]  /*16c50*/  IMAD.SHL.U32 R4, R4, 0x800, RZ ;  /* 0x0000080004047824 */ /* 0x000fe200078e00ff */
[----:B------:R-:W-:Y:S02]  /*16c60*/  LOP3.LUT R3, R205, 0x30, R0, 0xf8, !PT ;  /* 0x00000030cd037812 */ /* 0x000fe400078ef800 */
[----:B------:R-:W-:Y:S02]  /*16c70*/  LOP3.LUT R7, R7, 0xff, RZ, 0xc0, !PT ;  /* 0x000000ff07077812 */ /* 0x000fe400078ec0ff */
[----:B------:R-:W-:Y:S02]  /*16c80*/  SHF.R.U32.HI R12, RZ, 0x8, R8 ;  /* 0x00000008ff0c7819 */ /* 0x000fe40000011608 */
[----:B------:R-:W-:Y:S02]  /*16c90*/  LOP3.LUT R3, R3, R206, RZ, 0x3c, !PT ;  /* 0x000000ce03037212 */ /* 0x000fe400078e3cff */
[----:B------:R-:W-:-:S02]  /*16ca0*/  LOP3.LUT R0, R4, 0xffffe000, RZ, 0xc0, !PT ;  /* 0xffffe00004007812 */ /* 0x000fc400078ec0ff */
[----:B------:R-:W-:Y:S02]  /*16cb0*/  PRMT R20, R7, 0x7604, R6 ;  /* 0x0000760407147816 */ /* 0x000fe40000000006 */
[----:B------:R-:W-:Y:S02]  /*16cc0*/  LOP3.LUT R7, R8, 0xff, RZ, 0xc0, !PT ;  /* 0x000000ff08077812 */ /* 0x000fe400078ec0ff */
[----:B------:R-:W-:Y:S02]  /*16cd0*/  LOP3.LUT R12, R12, 0xff, RZ, 0xc0, !PT ;  /* 0x000000ff0c0c7812 */ /* 0x000fe400078ec0ff */
[----:B------:R-:W-:Y:S02]  /*16ce0*/  IADD3 R3, R3, R207, R0 ;  /* 0x000000cf03037210 */ /* 0x000fe40007ffe000 */
[----:B------:R-:W-:Y:S02]  /*16cf0*/  PRMT R35, R12, 0x7604, R7 ;  /* 0x000076040c237816 */ /* 0x000fe40000000007 */
[----:B------:R-:W-:Y:S01]  /*16d00*/  SHF.R.U32.HI R6, RZ, 0x8, R27 ;  /* 0x00000008ff067819 */ /* 0x000fe2000001161b */
[----:B------:R-:W-:Y:S01]  /*16d10*/  IMAD.IADD R0, R18, 0x1, R3 ;  /* 0x0000000112007824 */ /* 0x000fe200078e0203 */
[----:B------:R-:W-:-:S02]  /*16d20*/  SHF.R.U32.HI R12, RZ, 0x8, R9 ;  /* 0x00000008ff0c7819 */ /* 0x000fc40000011609 */
[----:B------:R-:W-:Y:S02]  /*16d30*/  LOP3.LUT R5, R27, 0xff, RZ, 0xc0, !PT ;  /* 0x000000ff1b057812 */ /* 0x000fe400078ec0ff */
[----:B------:R-:W-:Y:S02]  /*16d40*/  LOP3.LUT R6, R6, 0xff, RZ, 0xc0, !PT ;  /* 0x000000ff06067812 */ /* 0x000fe400078ec0ff */
[----:B------:R-:W-:Y:S02]  /*16d50*/  LOP3.LUT R3, R12, 0xff, RZ, 0xc0, !PT ;  /* 0x000000ff0c037812 */ /* 0x000fe400078ec0ff */
[----:B------:R-:W0:Y:S01]  /*16d60*/  LDS.128 R12, [R0+0x14400] ;  /* 0x01440000000c7984 */ /* 0x000e220000000c00 */
[----:B------:R-:W-:Y:S02]  /*16d70*/  PRMT R28, R6, 0x7604, R5 ;  /* 0x00007604061c7816 */ /* 0x000fe40000000005 */
[----:B------:R-:W-:Y:S02]  /*16d80*/  SHF.R.U32.HI R34, RZ, 0x8, R11 ;  /* 0x00000008ff227819 */ /* 0x000fe4000001160b */
[----:B------:R-:W-:-:S02]  /*16d90*/  LOP3.LUT R33, R11, 0xff, RZ, 0xc0, !PT ;  /* 0x000000ff0b217812 */ /* 0x000fc400078ec0ff */
[----:B------:R-:W-:Y:S02]  /*16da0*/  LOP3.LUT R34, R34, 0xff, RZ, 0xc0, !PT ;  /* 0x000000ff22227812 */ /* 0x000fe400078ec0ff */
[----:B------:R-:W-:Y:S02]  /*16db0*/  LOP3.LUT R30, R9, 0xff, RZ, 0xc0, !PT ;  /* 0x000000ff091e7812 */ /* 0x000fe400078ec0ff */
[----:B------:R-:W-:Y:S02]  /*16dc0*/  PRMT R34, R34, 0x7604, R33 ;  /* 0x0000760422227816 */ /* 0x000fe40000000021 */
[----:B------:R-:W-:Y:S02]  /*16dd0*/  SHF.R.U32.HI R33, RZ, 0x10, R9 ;  /* 0x00000010ff217819 */ /* 0x000fe40000011609 */
[----:B------:R-:W-:Y:S02]  /*16de0*/  SHF.R.U32.HI R32, RZ, 0x8, R10 ;  /* 0x00000008ff207819 */ /* 0x000fe4000001160a */
[----:B------:R-:W-:Y:S01]  /*16df0*/  PRMT R30, R3, 0x7604, R30 ;  /* 0x00007604031e7816 */ /* 0x000fe2000000001e */
[----:B------:R-:W-:Y:S01]  /*16e00*/  IMAD.U32 R33, R33, 0x10000, RZ ;  /* 0x0001000021217824 */ /* 0x000fe200078e00ff */
[----:B------:R-:W-:-:S02]  /*16e10*/  SHF.R.U32.HI R41, RZ, 0x10, R11 ;  /* 0x00000010ff297819 */ /* 0x000fc4000001160b */
[----:B------:R-:W-:Y:S02]  /*16e20*/  SHF.R.U32.HI R3, RZ, 0x10, R25 ;  /* 0x00000010ff037819 */ /* 0x000fe40000011619 */
[----:B------:R-:W-:Y:S01]  /*16e30*/  LOP3.LUT R31, R10, 0xff, RZ, 0xc0, !PT ;  /* 0x000000ff0a1f7812 */ /* 0x000fe200078ec0ff */
[----:B------:R-:W-:Y:S01]  /*16e40*/  IMAD.U32 R41, R41, 0x10000, RZ ;  /* 0x0001000029297824 */ /* 0x000fe200078e00ff */
[----:B------:R-:W-:Y:S02]  /*16e50*/  LOP3.LUT R32, R32, 0xff, RZ, 0xc0, !PT ;  /* 0x000000ff20207812 */ /* 0x000fe400078ec0ff */
[----:B------:R-:W-:Y:S02]  /*16e60*/  SHF.L.U32 R3, R3, 0x10, RZ ;  /* 0x0000001003037819 */ /* 0x000fe400000006ff */
[----:B------:R-:W-:Y:S02]  /*16e70*/  PRMT R37, R32, 0x7604, R31 ;  /* 0x0000760420257816 */ /* 0x000fe4000000001f */
[----:B--2---:R-:W-:-:S02]  /*16e80*/  LOP3.LUT R39, R30, 0xff0000, R33, 0xf8, !PT ;  /* 0x00ff00001e277812 */ /* 0x004fc400078ef821 */
[----:B------:R-:W-:Y:S02]  /*16e90*/  SHF.R.U32.HI R31, RZ, 0x10, R27 ;  /* 0x00000010ff1f7819 */ /* 0x000fe4000001161b */
[--C-:B------:R-:W-:Y:S02]  /*16ea0*/  LOP3.LUT R21, R21, 0xff0000, R24.reuse, 0xf8, !PT ;  /* 0x00ff000015157812 */ /* 0x100fe400078ef818 */
        /* <DEDUP_REMOVED lines=9> */
[----:B------:R-:W-:Y:S02]  /*16f40*/  F2FP.F16.E4M3.UNPACK_B R38, R39 ;  /* 0x00000027ff26723e */ /* 0x000fe400020006ff */
[----:B0-----:R-:W-:-:S02]  /*16f50*/  F2FP.F16.E4M3.UNPACK_B R11, R13 ;  /* 0x0000000dff0b723e */ /* 0x001fc400020006ff */
[----:B------:R-:W-:Y:S01]  /*16f60*/  LOP3.LUT R37, R21, 0xff000000, R8, 0xf8, !PT ;  /* 0xff00000015257812 */ /* 0x000fe200078ef808 */
[--C-:B------:R-:W-:Y:S01]  /*16f70*/  HADD2.F32 R40, -RZ, R38.reuse.H0_H0 ;  /* 0x20000026ff287230 */ /* 0x100fe20000004100 */
[----:B------:R-:W-:Y:S01]  /*16f80*/  LOP3.LUT R31, R28, 0xff0000, R31, 0xf8, !PT ;  /* 0x00ff00001c1f7812 */ /* 0x000fe200078ef81f */
[----:B------:R-:W-:Y:S01]  /*16f90*/  HADD2.F32 R38, -RZ, R38.H1_H1 ;  /* 0x30000026ff267230 */ /* 0x000fe20000004100 */
[----:B------:R-:W-:Y:S02]  /*16fa0*/  LOP3.LUT R8, R25, 0xff000000, R10, 0xf8, !PT ;  /* 0xff00000019087812 */ /* 0x000fe400078ef80a */
[----:B------:R-:W-:Y:S02]  /*16fb0*/  F2FP.F16.E4M3.UNPACK_B R34, R33 ;  /* 0x00000021ff22723e */ /* 0x000fe400020006ff */
[----:B------:R-:W-:Y:S02]  /*16fc0*/  LOP3.LUT R35, R31, 0xff000000, R27, 0xf8, !PT ;  /* 0xff0000001f237812 */ /* 0x000fe400078ef81b */
[----:B------:R-:W-:Y:S01]  /*16fd0*/  LOP3.LUT R29, R29, 0xff0000, R26, 0xf8, !PT ;  /* 0x00ff00001d1d7812 */ /* 0x000fe200078ef81a */
[--C-:B------:R-:W-:Y:S01]  /*16fe0*/  HADD2.F32 R36, -RZ, R34.reuse.H0_H0 ;  /* 0x20000022ff247230 */ /* 0x100fe20000004100 */
[-C--:B------:R-:W-:Y:S01]  /*16ff0*/  F2FP.F16.E4M3.UNPACK_B R30, R15.reuse ;  /* 0x0000000fff1e723e */ /* 0x080fe200020006ff */
[----:B------:R-:W-:Y:S01]  /*17000*/  HADD2.F32 R34, -RZ, R34.H1_H1 ;  /* 0x30000022ff227230 */ /* 0x000fe20000004100 */
[----:B------:R-:W-:-:S02]  /*17010*/  F2FP.F16.E4M3.UNPACK_B R31, R15.H1 ;  /* 0x0000000fff1f723e */ /* 0x000fc400030006ff */
[-C--:B------:R-:W-:Y:S02]  /*17020*/  F2FP.F16.E4M3.UNPACK_B R15, R12.reuse ;  /* 0x0000000cff0f723e */ /* 0x080fe400020006ff */
[----:B------:R-:W-:Y:S02]  /*17030*/  F2FP.F16.E4M3.UNPACK_B R27, R12.H1 ;  /* 0x0000000cff1b723e */ /* 0x000fe400030006ff */
[----:B------:R-:W-:Y:S02]  /*17040*/  F2FP.F16.E4M3.UNPACK_B R28, R13.H1 ;  /* 0x0000000dff1c723e */ /* 0x000fe400030006ff */
[----:B------:R-:W-:Y:S02]  /*17050*/  F2FP.F16.E4M3.UNPACK_B R39, R39.H1 ;  /* 0x00000027ff27723e */ /* 0x000fe400030006ff */
[----:B------:R-:W-:Y:S02]  /*17060*/  F2FP.F16.E4M3.UNPACK_B R33, R33.H1 ;  /* 0x00000021ff21723e */ /* 0x000fe400030006ff */
[----:B------:R-:W-:-:S02]  /*17070*/  LOP3.LUT R3, R29, 0xff000000, R26, 0xf8, !PT ;  /* 0xff0000001d037812 */ /* 0x000fc400078ef81a */
[----:B------:R-:W-:Y:S01]  /*17080*/  F2FP.F16.E4M3.UNPACK_B R29, R14.H1 ;  /* 0x0000000eff1d723e */ /* 0x000fe200030006ff */
[----:B---3--:R-:W0:Y:S02]  /*17090*/  LDS.128 R4, [R51+0x14400] ;  /* 0x0144000033047984 */ /* 0x008e240000000c00 */
[-C--:B0-----:R-:W-:Y:S02]  /*170a0*/  F2FP.F16.E4M3.UNPACK_B R10, R5.reuse ;  /* 0x00000005ff0a723e */ /* 0x081fe400020006ff */
[----:B------:R-:W-:Y:S01]  /*170b0*/  F2FP.F16.E4M3.UNPACK_B R24, R5.H1 ;  /* 0x00000005ff18723e */ /* 0x000fe200030006ff */
[--C-:B------:R-:W-:Y:S01]  /*170c0*/  HADD2.F32 R5, -RZ, R11.reuse.H0_H0 ;  /* 0x2000000bff057230 */ /* 0x100fe20000004100 */
[-C--:B------:R-:W-:Y:S01]  /*170d0*/  F2FP.F16.E4M3.UNPACK_B R25, R7.reuse ;  /* 0x00000007ff19723e */ /* 0x080fe200020006ff */
[----:B------:R-:W-:Y:S01]  /*170e0*/  HADD2.F32 R9, -RZ, R10.H0_H0 ;  /* 0x2000000aff097230 */ /* 0x000fe20000004100 */
[----:B------:R-:W-:Y:S01]  /*170f0*/  F2FP.F16.E4M3.UNPACK_B R26, R7.H1 ;  /* 0x00000007ff1a723e */ /* 0x000fe200030006ff */
[----:B------:R-:W-:-:S02]  /*17100*/  HADD2.F32 R11, -RZ, R11.H1_H1 ;  /* 0x3000000bff0b7230 */ /* 0x000fc40000004100 */
[C---:B------:R-:W-:Y:S01]  /*17110*/  FMUL.FTZ R12, R5.reuse, R40 ;  /* 0x00000028050c7220 */ /* 0x040fe20000410000 */
[----:B------:R-:W-:Y:S01]  /*17120*/  F2FP.F16.E4M3.UNPACK_B R20, R4 ;  /* 0x00000004ff14723e */ /* 0x000fe200020006ff */
[----:B------:R-:W-:Y:S01]  /*17130*/  FMUL.FTZ R13, R5, R36 ;  /* 0x00000024050d7220 */ /* 0x000fe20000410000 */
[----:B------:R-:W-:Y:S01]  /*17140*/  F2FP.F16.E4M3.UNPACK_B R21, R4.H1 ;  /* 0x00000004ff15723e */ /* 0x000fe200030006ff */
[----:B------:R-:W-:Y:S01]  /*17150*/  FFMA.FTZ R5, R9, R36, -R12 ;  /* 0x0000002409057223 */ /* 0x000fe2000001080c */
[-C--:B------:R-:W-:Y:S01]  /*17160*/  F2FP.F16.E4M3.UNPACK_B R4, R6.reuse ;  /* 0x00000006ff04723e */ /* 0x080fe200020006ff */
[----:B------:R-:W-:Y:S01]  /*17170*/  HADD2.F32 R12, -RZ, R10.H1_H1 ;  /* 0x3000000aff0c7230 */ /* 0x000fe20000004100 */
[----:B------:R-:W-:Y:S01]  /*17180*/  F2FP.F16.E4M3.UNPACK_B R7, R6.H1 ;  /* 0x00000006ff07723e */ /* 0x000fe200030006ff */
[----:B------:R-:W-:Y:S01]  /*17190*/  HADD2.F32 R36, -RZ, R39.H0_H0 ;  /* 0x20000027ff247230 */ /* 0x000fe20000004100 */
[----:B------:R-:W-:Y:S01]  /*171a0*/  F2FP.F16.E4M3.UNPACK_B R6, R14 ;  /* 0x0000000eff06723e */ /* 0x000fe200020006ff */
[----:B------:R-:W-:-:S02]  /*171b0*/  HADD2.F32 R10, -RZ, R28.H0_H0 ;  /* 0x2000001cff0a7230 */ /* 0x000fc40000004100 */
[C---:B------:R-:W-:Y:S01]  /*171c0*/  FMUL.FTZ R43, R11.reuse, R38 ;  /* 0x000000260b2b7220 */ /* 0x040fe20000410000 */
[----:B------:R-:W-:Y:S02]  /*171d0*/  HADD2.F32 R14, -RZ, R33.H0_H0 ;  /* 0x20000021ff0e7230 */ /* 0x000fe40000004100 */
[----:B------:R-:W-:Y:S01]  /*171e0*/  FMUL.FTZ R11, R11, R34 ;  /* 0x000000220b0b7220 */ /* 0x000fe20000410000 */
[----:B------:R-:W-:Y:S01]  /*171f0*/  FFMA.FTZ R9, R9, R40, R13 ;  /* 0x0000002809097223 */ /* 0x000fe2000001000d */
[C---:B------:R-:W-:Y:S01]  /*17200*/  FMUL.FTZ R40, R10.reuse, R36 ;  /* 0x000000240a287220 */ /* 0x040fe20000410000 */
[----:B------:R-:W-:Y:S02]  /*17210*/  HADD2.F32 R13, -RZ, R24.H0_H0 ;  /* 0x20000018ff0d7230 */ /* 0x000fe40000004100 */
[----:B------:R-:W-:Y:S01]  /*17220*/  FMUL.FTZ R45, R10, R14 ;  /* 0x0000000e0a2d7220 */ /* 0x000fe20000410000 */
[C---:B------:R-:W-:Y:S01]  /*17230*/  FFMA.FTZ R10, R12.reuse, R34, -R43 ;  /* 0x000000220c0a7223 */ /* 0x040fe2000001082b */
[----:B------:R-:W-:Y:S01]  /*17240*/  FFMA.FTZ R12, R12, R38, R11 ;  /* 0x000000260c0c7223 */ /* 0x000fe2000001000b */
[----:B------:R-:W-:Y:S01]  /*17250*/  F2FP.F16.E4M3.UNPACK_B R38, R41 ;  /* 0x00000029ff26723e */ /* 0x000fe200020006ff */
[----:B------:R-:W-:Y:S01]  /*17260*/  HADD2.F32 R39, -RZ, R39.H1_H1 ;  /* 0x30000027ff277230 */ /* 0x000fe20000004100 */
[----:B------:R-:W-:Y:S01]  /*17270*/  F2FP.F16.E4M3.UNPACK_B R34, R35 ;  /* 0x00000023ff22723e */ /* 0x000fe200020006ff */
[----:B------:R-:W-:-:S02]  /*17280*/  HADD2.F32 R28, -RZ, R28.H1_H1 ;  /* 0x3000001cff1c7230 */ /* 0x000fc40000004100 */
[C---:B------:R-:W-:Y:S01]  /*17290*/  FFMA.FTZ R11, R13.reuse, R14, -R40 ;  /* 0x0000000e0d0b7223 */ /* 0x040fe20000010828 */
[----:B------:R-:W-:Y:S02]  /*172a0*/  HADD2.F32 R33, -RZ, R33.H1_H1 ;  /* 0x30000021ff217230 */ /* 0x000fe40000004100 */
[----:B------:R-:W-:Y:S01]  /*172b0*/  FFMA.FTZ R45, R13, R36, R45 ;  /* 0x000000240d2d7223 */ /* 0x000fe2000001002d */
[----:B------:R-:W-:Y:S02]  /*172c0*/  HADD2.F32 R24, -RZ, R24.H1_H1 ;  /* 0x30000018ff187230 */ /* 0x000fe40000004100 */
[C---:B------:R-:W-:Y:S01]  /*172d0*/  FMUL.FTZ R43, R28.reuse, R39 ;  /* 0x000000271c2b7220 */ /* 0x040fe20000410000 */
[----:B------:R-:W-:Y:S02]  /*172e0*/  HADD2.F32 R40, -RZ, R38.H0_H0 ;  /* 0x20000026ff287230 */ /* 0x000fe40000004100 */
[----:B------:R-:W-:Y:S01]  /*172f0*/  FMUL.FTZ R28, R28, R33 ;  /* 0x000000211c1c7220 */ /* 0x000fe20000410000 */
[----:B------:R-:W-:Y:S01]  /*17300*/  HADD2.F32 R14, -RZ, R30.H0_H0 ;  /* 0x2000001eff0e7230 */ /* 0x000fe20000004100 */
[----:B------:R-:W-:Y:S01]  /*17310*/  F2FP.F16.E4M3.UNPACK_B R35, R35.H1 ;  /* 0x00000023ff23723e */ /* 0x000fe200030006ff */
[----:B------:R-:W-:Y:S01]  /*17320*/  HADD2.F32 R36, -RZ, R34.H0_H0 ;  /* 0x20000022ff247230 */ /* 0x000fe20000004100 */
[----:B------:R-:W-:Y:S01]  /*17330*/  F2FP.F16.E4M3.UNPACK_B R41, R41.H1 ;  /* 0x00000029ff29723e */ /* 0x000fe200030006ff */
[----:B------:R-:W-:-:S02]  /*17340*/  HADD2.F32 R13, -RZ, R25.H0_H0 ;  /* 0x20000019ff0d7230 */ /* 0x000fc40000004100 */
[----:B------:R-:W-:Y:S01]  /*17350*/  FMUL.FTZ R48, R14, R40 ;  /* 0x000000280e307220 */ /* 0x000fe20000410000 */
[----:B------:R-:W-:Y:S01]  /*17360*/  FFMA.FTZ R42, R24, R33, -R43 ;  /* 0x00000021182a7223 */ /* 0x000fe2000001082b */
[-C--:B------:R-:W-:Y:S01]  /*17370*/  FMUL.FTZ R47, R14, R36.reuse ;  /* 0x000000240e2f7220 */ /* 0x080fe20000410000 */
[----:B------:R-:W-:Y:S01]  /*17380*/  FFMA.FTZ R46, R24, R39, R28 ;  /* 0x00000027182e7223 */ /* 0x000fe2000001001c */
[----:B------:R-:W-:Y:S02]  /*17390*/  HADD2.F32 R34, -RZ, R34.H1_H1 ;  /* 0x30000022ff227230 */ /* 0x000fe40000004100 */
[C---:B------:R-:W-:Y:S01]  /*173a0*/  FFMA.FTZ R48, R13.reuse, R36, -R48 ;  /* 0x000000240d307223 */ /* 0x040fe20000010830 */
[----:B------:R-:W-:Y:S02]  /*173b0*/  HADD2.F32 R38, -RZ, R38.H1_H1 ;  /* 0x30000026ff267230 */ /* 0x000fe40000004100 */
[----:B------:R-:W-:Y:S01]  /*173c0*/  FFMA.FTZ R47, R13, R40, R47 ;  /* 0x000000280d2f7223 */ /* 0x000fe2000001002f */
[----:B------:R-:W-:Y:S01]  /*173d0*/  HADD2.F32 R30, -RZ, R30.H1_H1 ;  /* 0x3000001eff1e7230 */ /* 0x000fe20000004100 */
[----:B------:R-:W-:Y:S01]  /*173e0*/  F2FP.SATFINITE.E4M3.F32.PACK_AB_MERGE_C R11, R42, R11, RZ ;  /* 0x0000000b2a0b723e */ /* 0x000fe200048070ff */
[----:B------:R-:W-:Y:S01]  /*173f0*/  HADD2.F32 R14, -RZ, R31.H0_H0 ;  /* 0x2000001fff0e7230 */ /* 0x000fe20000004100 */
[----:B------:R-:W-:Y:S01]  /*17400*/  F2FP.SATFINITE.E4M3.F32.PACK_AB_MERGE_C R45, R46, R45, RZ ;  /* 0x0000002d2e2d723e */ /* 0x000fe200048070ff */
[----:B------:R-:W-:-:S02]  /*17410*/  HADD2.F32 R24, -RZ, R35.H0_H0 ;  /* 0x20000023ff187230 */ /* 0x000fc40000004100 */
[C---:B------:R-:W-:Y:S01]  /*17420*/  FMUL.FTZ R36, R30.reuse, R38 ;  /* 0x000000261e247220 */ /* 0x040fe20000410000 */
[----:B------:R-:W-:Y:S02]  /*17430*/  HADD2.F32 R28, -RZ, R41.H0_H0 ;  /* 0x20000029ff1c7230 */ /* 0x000fe40000004100 */
[----:B------:R-:W-:Y:S01]  /*17440*/  FMUL.FTZ R33, R30, R34 ;  /* 0x000000221e217220 */ /* 0x000fe20000410000 */
[----:B------:R-:W-:Y:S02]  /*17450*/  HADD2.F32 R13, -RZ, R26.H0_H0 ;  /* 0x2000001aff0d7230 */ /* 0x000fe40000004100 */
[C---:B------:R-:W-:Y:S01]  /*17460*/  FMUL.FTZ R49, R14.reuse, R24 ;  /* 0x000000180e317220 */ /* 0x040fe20000410000 */
[----:B------:R-:W-:Y:S02]  /*17470*/  HADD2.F32 R25, -RZ, R25.H1_H1 ;  /* 0x30000019ff197230 */ /* 0x000fe40000004100 */
[----:B------:R-:W-:Y:S01]  /*17480*/  FMUL.FTZ R30, R14, R28 ;  /* 0x0000001c0e1e7220 */ /* 0x000fe20000410000 */
[----:B------:R-:W-:-:S02]  /*17490*/  HADD2.F32 R35, -RZ, R35.H1_H1 ;  /* 0x30000023ff237230 */ /* 0x000fc40000004100 */
[C---:B------:R-:W-:Y:S01]  /*174a0*/  FFMA.FTZ R49, R13.reuse, R28, R49 ;  /* 0x0000001c0d317223 */ /* 0x040fe20000010031 */
[-C--:B------:R-:W-:Y:S01]  /*174b0*/  F2FP.F16.E4M3.UNPACK_B R28, R37.reuse.H1 ;  /* 0x00000025ff1c723e */ /* 0x080fe200030006ff */
[----:B------:R-:W-:Y:S01]  /*174c0*/  FFMA.FTZ R43, R13, R24, -R30 ;  /* 0x000000180d2b7223 */ /* 0x000fe2000001081e */
[----:B------:R-:W-:Y:S01]  /*174d0*/  HADD2.F32 R41, -RZ, R41.H1_H1 ;  /* 0x30000029ff297230 */ /* 0x000fe20000004100 */
[----:B------:R-:W-:Y:S01]  /*174e0*/  F2FP.F16.E4M3.UNPACK_B R24, R32.H1 ;  /* 0x00000020ff18723e */ /* 0x000fe200030006ff */
[----:B------:R-:W-:Y:S02]  /*174f0*/  HADD2.F32 R31, -RZ, R31.H1_H1 ;  /* 0x3000001fff1f7230 */ /* 0x000fe40000004100 */
[C---:B------:R-:W-:Y:S01]  /*17500*/  FFMA.FTZ R39, R25.reuse, R34, -R36 ;  /* 0x0000002219277223 */ /* 0x040fe20000010824 */
[----:B------:R-:W-:Y:S01]  /*17510*/  FFMA.FTZ R40, R25, R38, R33 ;  /* 0x0000002619287223 */ /* 0x000fe20000010021 */
[----:B------:R-:W-:Y:S01]  /*17520*/  HADD2.F32 R26, -RZ, R26.H1_H1 ;  /* 0x3000001aff1a7230 */ /* 0x000fe20000004100 */
[----:B------:R-:W-:Y:S01]  /*17530*/  F2FP.F16.E4M3.UNPACK_B R37, R37 ;  /* 0x00000025ff25723e */ /* 0x000fe200020006ff */
[----:B------:R-:W-:-:S02]  /*17540*/  HADD2.F32 R30, -RZ, R28.H0_H0 ;  /* 0x2000001cff1e7230 */ /* 0x000fc40000004100 */
[C---:B------:R-:W-:Y:S01]  /*17550*/  FMUL.FTZ R33, R31.reuse, R41 ;  /* 0x000000291f217220 */ /* 0x040fe20000410000 */
[--C-:B------:R-:W-:Y:S02]  /*17560*/  HADD2.F32 R14, -RZ, R27.reuse.H0_H0 ;  /* 0x2000001bff0e7230 */ /* 0x100fe40000004100 */
[-C--:B------:R-:W-:Y:S01]  /*17570*/  FMUL.FTZ R36, R31, R35.reuse ;  /* 0x000000231f247220 */ /* 0x080fe20000410000 */
[----:B------:R-:W-:Y:S02]  /*17580*/  HADD2.F32 R25, -RZ, R24.H0_H0 ;  /* 0x20000018ff197230 */ /* 0x000fe40000004100 */
[----:B------:R-:W-:Y:S01]  /*17590*/  FFMA.FTZ R50, R26, R35, -R33 ;  /* 0x000000231a327223 */ /* 0x000fe20000010821 */
[----:B------:R-:W-:Y:S02]  /*175a0*/  HADD2.F32 R28, -RZ, R28.H1_H1 ;  /* 0x3000001cff1c7230 */ /* 0x000fe40000004100 */
[----:B------:R-:W-:Y:S01]  /*175b0*/  FMUL.FTZ R34, R14, R30 ;  /* 0x0000001e0e227220 */ /* 0x000fe20000410000 */
[----:B------:R-:W-:-:S02]  /*175c0*/  HADD2.F32 R27, -RZ, R27.H1_H1 ;  /* 0x3000001bff1b7230 */ /* 0x000fc40000004100 */
[----:B------:R-:W-:Y:S01]  /*175d0*/  FFMA.FTZ R52, R26, R41, R36 ;  /* 0x000000291a347223 */ /* 0x000fe20000010024 */
[----:B------:R-:W-:Y:S01]  /*175e0*/  HADD2.F32 R24, -RZ, R24.H1_H1 ;  /* 0x30000018ff187230 */ /* 0x000fe20000004100 */
[----:B------:R-:W-:Y:S01]  /*175f0*/  F2FP.F16.E4M3.UNPACK_B R32, R32 ;  /* 0x00000020ff20723e */ /* 0x000fe200020006ff */
[--C-:B------:R-:W-:Y:S02]  /*17600*/  HADD2.F32 R13, -RZ, R21.reuse.H0_H0 ;  /* 0x20000015ff0d7230 */ /* 0x100fe40000004100 */
[C---:B------:R-:W-:Y:S01]  /*17610*/  FMUL.FTZ R26, R27.reuse, R28 ;  /* 0x0000001c1b1a7220 */ /* 0x040fe20000410000 */
[----:B------:R-:W-:Y:S02]  /*17620*/  HADD2.F32 R21, -RZ, R21.H1_H1 ;  /* 0x30000015ff157230 */ /* 0x000fe40000004100 */
[----:B------:R-:W-:Y:S01]  /*17630*/  FMUL.FTZ R27, R27, R24 ;  /* 0x000000181b1b7220 */ /* 0x000fe20000410000 */
[-C--:B------:R-:W-:Y:S01]  /*17640*/  FMUL.FTZ R31, R14, R25.reuse ;  /* 0x000000190e1f7220 */ /* 0x080fe20000410000 */
[----:B------:R-:W-:Y:S01]  /*17650*/  FFMA.FTZ R34, R13, R25, -R34 ;  /* 0x000000190d227223 */ /* 0x000fe20000010822 */
[----:B------:R-:W-:-:S02]  /*17660*/  HADD2.F32 R25, -RZ, R37.H0_H0 ;  /* 0x20000025ff197230 */ /* 0x000fc40000004100 */
[C---:B------:R-:W-:Y:S01]  /*17670*/  FFMA.FTZ R33, R21.reuse, R24, -R26 ;  /* 0x0000001815217223 */ /* 0x040fe2000001081a */
[----:B------:R-:W-:Y:S02]  /*17680*/  HADD2.F32 R14, -RZ, R15.H0_H0 ;  /* 0x2000000fff0e7230 */ /* 0x000fe40000004100 */
[----:B------:R-:W-:Y:S01]  /*17690*/  FFMA.FTZ R35, R21, R28, R27 ;  /* 0x0000001c15237223 */ /* 0x000fe2000001001b */
[----:B------:R-:W-:Y:S02]  /*176a0*/  HADD2.F32 R21, -RZ, R32.H0_H0 ;  /* 0x20000020ff157230 */ /* 0x000fe40000004100 */
[----:B------:R-:W-:Y:S01]  /*176b0*/  FFMA.FTZ R30, R13, R30, R31 ;  /* 0x0000001e0d1e7223 */ /* 0x000fe2000001001f */
[----:B------:R-:W-:Y:S02]  /*176c0*/  HADD2.F32 R13, -RZ, R20.H0_H0 ;  /* 0x20000014ff0d7230 */ /* 0x000fe40000004100 */
[----:B------:R-:W-:Y:S01]  /*176d0*/  FMUL.FTZ R24, R14, R25 ;  /* 0x000000190e187220 */ /* 0x000fe20000410000 */
[----:B------:R-:W-:-:S02]  /*176e0*/  HADD2.F32 R37, -RZ, R37.H1_H1 ;  /* 0x30000025ff257230 */ /* 0x000fc40000004100 */
[-C--:B------:R-:W-:Y:S01]  /*176f0*/  FMUL.FTZ R14, R14, R21.reuse ;  /* 0x000000150e0e7220 */ /* 0x080fe20000410000 */
[----:B------:R-:W-:Y:S02]  /*17700*/  HADD2.F32 R15, -RZ, R15.H1_H1 ;  /* 0x3000000fff0f7230 */ /* 0x000fe40000004100 */
[C---:B------:R-:W-:Y:S01]  /*17710*/  FFMA.FTZ R27, R13.reuse, R21, -R24 ;  /* 0x000000150d1b7223 */ /* 0x040fe20000010818 */
[----:B------:R-:W-:Y:S01]  /*17720*/  HADD2.F32 R32, -RZ, R32.H1_H1 ;  /* 0x30000020ff207230 */ /* 0x000fe20000004100 */
[----:B------:R-:W-:Y:S01]  /*17730*/  F2FP.F16.E4M3.UNPACK_B R21, R8.H1 ;  /* 0x00000008ff15723e */ /* 0x000fe200030006ff */
[----:B------:R-:W-:Y:S01]  /*17740*/  FFMA.FTZ R25, R13, R25, R14 ;  /* 0x000000190d197223 */ /* 0x000fe2000001000e */
[----:B------:R-:W-:Y:S01]  /*17750*/  HADD2.F32 R20, -RZ, R20.H1_H1 ;  /* 0x30000014ff147230 */ /* 0x000fe20000004100 */
[----:B------:R-:W-:Y:S01]  /*17760*/  F2FP.F16.E4M3.UNPACK_B R13, R3.H1 ;  /* 0x00000003ff0d723e */ /* 0x000fe200030006ff */
[C---:B------:R-:W-:Y:S01]  /*17770*/  FMUL.FTZ R31, R15.reuse, R37 ;  /* 0x000000250f1f7220 */ /* 0x040fe20000410000 */
[----:B------:R-:W-:Y:S01]  /*17780*/  FMUL.FTZ R26, R15, R32 ;  /* 0x000000200f1a7220 */ /* 0x000fe20000410000 */
[----:B------:R-:W-:Y:S01]  /*17790*/  HADD2.F32 R24, -RZ, R21.H0_H0 ;  /* 0x20000015ff187230 */ /* 0x000fe20000004100 */
[----:B------:R-:W-:Y:S01]  /*177a0*/  F2FP.F16.E4M3.UNPACK_B R3, R3 ;  /* 0x00000003ff03723e */ /* 0x000fe200020006ff */
[----:B------:R-:W-:-:S02]  /*177b0*/  HADD2.F32 R14, -RZ, R29.H0_H0 ;  /* 0x2000001dff0e7230 */ /* 0x000fc40000004100 */
[C---:B------:R-:W-:Y:S01]  /*177c0*/  FFMA.FTZ R32, R20.reuse, R32, -R31 ;  /* 0x0000002014207223 */ /* 0x040fe2000001081f */
[----:B------:R-:W-:Y:S01]  /*177d0*/  FFMA.FTZ R28, R20, R37, R26 ;  /* 0x00000025141c7223 */ /* 0x000fe2000001001a */
[--C-:B------:R-:W-:Y:S01]  /*177e0*/  HADD2.F32 R15, -RZ, R13.reuse.H0_H0 ;  /* 0x2000000dff0f7230 */ /* 0x100fe20000004100 */
[----:B------:R-:W-:Y:S01]  /*177f0*/  F2FP.SATFINITE.E4M3.F32.PACK_AB_MERGE_C R49, R52, R49, RZ ;  /* 0x000000313431723e */ /* 0x000fe200048070ff */
[----:B------:R-:W-:Y:S02]  /*17800*/  HADD2.F32 R20, -RZ, R13.H1_H1 ;  /* 0x3000000dff147230 */ /* 0x000fe40000004100 */
[C---:B------:R-:W-:Y:S01]  /*17810*/  FMUL.FTZ R36, R14.reuse, R24 ;  /* 0x000000180e247220 */ /* 0x040fe20000410000 */
[----:B------:R-:W-:Y:S02]  /*17820*/  HADD2.F32 R13, -RZ, R7.H0_H0 ;  /* 0x20000007ff0d7230 */ /* 0x000fe40000004100 */
[----:B------:R-:W-:Y:S01]  /*17830*/  FMUL.FTZ R14, R14, R15 ;  /* 0x0000000f0e0e7220 */ /* 0x000fe20000410000 */
[----:B------:R-:W-:Y:S01]  /*17840*/  HADD2.F32 R26, -RZ, R21.H1_H1 ;  /* 0x30000015ff1a7230 */ /* 0x000fe20000004100 */
[----:B------:R-:W-:Y:S01]  /*17850*/  F2FP.SATFINITE.E4M3.F32.PACK_AB_MERGE_C R5, R10, R5, R11 ;  /* 0x000000050a05723e */ /* 0x000fe2000480700b */
[----:B------:R-:W-:-:S02]  /*17860*/  HADD2.F32 R29, -RZ, R29.H1_H1 ;  /* 0x3000001dff1d7230 */ /* 0x000fc40000004100 */
[----:B------:R-:W-:Y:S01]  /*17870*/  FFMA.FTZ R36, R13, R15, -R36 ;  /* 0x0000000f0d247223 */ /* 0x000fe20000010824 */
[----:B------:R-:W-:Y:S01]  /*17880*/  HADD2.F32 R7, -RZ, R7.H1_H1 ;  /* 0x30000007ff077230 */ /* 0x000fe20000004100 */
[----:B------:R-:W-:Y:S01]  /*17890*/  F2FP.SATFINITE.E4M3.F32.PACK_AB_MERGE_C R9, R12, R9, R45 ;  /* 0x000000090c09723e */ /* 0x000fe2000480702d */
[C---:B------:R-:W-:Y:S01]  /*178a0*/  FMUL.FTZ R38, R29.reuse, R26 ;  /* 0x0000001a1d267220 */ /* 0x040fe20000410000 */
[----:B------:R-:W-:Y:S01]  /*178b0*/  FMUL.FTZ R15, R29, R20 ;  /* 0x000000141d0f7220 */ /* 0x000fe20000410000 */
[----:B------:R-:W-:Y:S01]  /*178c0*/  FFMA.FTZ R29, R13, R24, R14 ;  /* 0x000000180d1d7223 */ /* 0x000fe2000001000e */
[----:B------:R-:W-:Y:S01]  /*178d0*/  F2FP.F16.E4M3.UNPACK_B R14, R8 ;  /* 0x00000008ff0e723e */ /* 0x000fe200020006ff */
[C---:B------:R-:W-:Y:S01]  /*178e0*/  FFMA.FTZ R31, R7.reuse, R20, -R38 ;  /* 0x00000014071f7223 */ /* 0x040fe20000010826 */
[----:B------:R-:W-:Y:S01]  /*178f0*/  FFMA.FTZ R26, R7, R26, R15 ;  /* 0x0000001a071a7223 */ /* 0x000fe2000001000f */
[----:B------:R-:W-:Y:S01]  /*17900*/  HADD2.F32 R7, -RZ, R6.H0_H0 ;  /* 0x20000006ff077230 */ /* 0x000fe20000004100 */
[----:B------:R-:W-:Y:S01]  /*17910*/  F2FP.SATFINITE.E4M3.F32.PACK_AB_MERGE_C R11, R40, R47, R49 ;  /* 0x0000002f280b723e */ /* 0x000fe20004807031 */
[----:B------:R-:W-:Y:S01]  /*17920*/  HADD2.F32 R20, -RZ, R14.H0_H0 ;  /* 0x2000000eff147230 */ /* 0x000fe20000004100 */
[----:B------:R-:W-:Y:S01]  /*17930*/  F2FP.SATFINITE.E4M3.F32.PACK_AB_MERGE_C R31, R31, R36, RZ ;  /* 0x000000241f1f723e */ /* 0x000fe200048070ff */
[--C-:B------:R-:W-:Y:S01]  /*17940*/  HADD2.F32 R8, -RZ, R3.reuse.H0_H0 ;  /* 0x20000003ff087230 */ /* 0x100fe20000004100 */
[----:B------:R-:W-:Y:S01]  /*17950*/  F2FP.SATFINITE.E4M3.F32.PACK_AB_MERGE_C R26, R26, R29, RZ ;  /* 0x0000001d1a1a723e */ /* 0x000fe200048070ff */
[----:B------:R-:W-:-:S02]  /*17960*/  HADD2.F32 R13, -RZ, R3.H1_H1 ;  /* 0x30000003ff0d7230 */ /* 0x000fc40000004100 */
[----:B------:R-:W-:Y:S02]  /*17970*/  HADD2.F32 R15, -RZ, R14.H1_H1 ;  /* 0x3000000eff0f7230 */ /* 0x000fe40000004100 */
[C---:B------:R-:W-:Y:S01]  /*17980*/  FMUL.FTZ R14, R7.reuse, R20 ;  /* 0x00000014070e7220 */ /* 0x040fe20000410000 */
[----:B------:R-:W-:Y:S02]  /*17990*/  HADD2.F32 R6, -RZ, R6.H1_H1 ;  /* 0x30000006ff067230 */ /* 0x000fe40000004100 */
[-C--:B------:R-:W-:Y:S01]  /*179a0*/  FMUL.FTZ R7, R7, R8.reuse ;  /* 0x0000000807077220 */ /* 0x080fe20000410000 */
[--C-:B------:R-:W-:Y:S02]  /*179b0*/  HADD2.F32 R3, -RZ, R4.reuse.H0_H0 ;  /* 0x20000004ff037230 */ /* 0x100fe40000004100 */
[----:B------:R-:W-:Y:S02]  /*179c0*/  HADD2.F32 R4, -RZ, R4.H1_H1 ;  /* 0x30000004ff047230 */ /* 0x000fe40000004100 */
[C---:B------:R-:W-:Y:S01]  /*179d0*/  FMUL.FTZ R21, R6.reuse, R15 ;  /* 0x0000000f06157220 */ /* 0x040fe20000410000 */
        /* <DEDUP_REMOVED lines=8> */
[----:B------:R-:W-:Y:S02]  /*17a60*/  F2FP.SATFINITE.E4M3.F32.PACK_AB_MERGE_C R7, R39, R48, R7 ;  /* 0x000000302707723e */ /* 0x000fe40004807007 */
[----:B------:R-:W-:Y:S02]  /*17a70*/  F2FP.SATFINITE.E4M3.F32.PACK_AB_MERGE_C R4, R32, R27, R4 ;  /* 0x0000001b2004723e */ /* 0x000fe40004807004 */
[----:B------:R-:W-:Y:S02]  /*17a80*/  F2FP.SATFINITE.E4M3.F32.PACK_AB_MERGE_C R6, R21, R6, R31 ;  /* 0x000000061506723e */ /* 0x000fe4000480701f */
[----:B------:R-:W-:-:S02]  /*17a90*/  F2FP.SATFINITE.E4M3.F32.PACK_AB_MERGE_C R8, R28, R25, R8 ;  /* 0x000000191c08723e */ /* 0x000fc40004807008 */
[----:B------:R-:W-:Y:S01]  /*17aa0*/  F2FP.SATFINITE.E4M3.F32.PACK_AB_MERGE_C R10, R24, R3, R26 ;  /* 0x00000003180a723e */ /* 0x000fe2000480701a */
[----:B------:R0:W-:Y:S04]  /*17ab0*/  STS.128 [R51+0x14400], R4 ;  /* 0x0144000433007388 */ /* 0x0001e80000000c00 */
[----:B------:R0:W-:Y:S02]  /*17ac0*/  STS.128 [R0+0x14400], R8 ;  /* 0x0144000800007388 */ /* 0x0001e40000000c00 */
.L_x_559:
[----:B------:R-:W-:Y:S05]  /*17ad0*/  BSYNC B0 ;  /* 0x0000000000007941 */ /* 0x000fea0003800000 */
.L_x_552:
[----:B------:R-:W-:Y:S01]  /*17ae0*/  @!PT LDS RZ, [RZ] ;  /* 0x00000000fffff984 */ /* 0x000fe20000000800 */
[----:B------:R-:W-:Y:S01]  /*17af0*/  @!PT LDS RZ, [RZ] ;  /* 0x00000000fffff984 */ /* 0x000fe20000000800 */
[----:B------:R-:W-:Y:S01]  /*17b00*/  @!PT LDS RZ, [RZ] ;  /* 0x00000000fffff984 */ /* 0x000fe20000000800 */
[----:B------:R-:W-:Y:S01]  /*17b10*/  @!PT LDS RZ, [RZ] ;  /* 0x00000000fffff984 */ /* 0x000fe20000000800 */
[----:B------:R1:W-:Y:S06]  /*17b20*/  MEMBAR.ALL.CTA ;  /* 0x0000000000007992 */ /* 0x0003ec0000008000 */
[----:B-1----:R-:W1:Y:S01]  /*17b30*/  FENCE.VIEW.ASYNC.S ;  /* 0x00000000000073c6 */ /* 0x002e620000000000 */
[----:B------:R-:W-:Y:S05]  /*17b40*/  WARPSYNC.ALL ;  /* 0x0000000000007948 */ /* 0x000fea0003800000 */
[----:B-1----:R-:W-:Y:S06]  /*17b50*/  BAR.SYNC.DEFER_BLOCKING 0xd, 0x100 ;  /* 0x0344000000007b1d */ /* 0x002fec0000010000 */
.L_x_550:
[----:B0---4-:R-:W-:-:S04]  /*17b60*/  MOV R0, UR48 ;  /* 0x0000003000007c02 */ /* 0x011fc80008000f00 */
[----:B------:R-:W-:-:S13]  /*17b70*/  ISETP.NE.AND P0, PT, R0, 0x3, PT ;  /* 0x000000030000780c */ /* 0x000fda0003f05270 */
[----:B------:R-:W-:Y:S05]  /*17b80*/  @!P0 BRA `(.L_x_579) ;  /* 0x0000000000048947 */ /* 0x000fea0003800000 */
[----:B------:R-:W-:Y:S01]  /*17b90*/  BPT.TRAP 0x1 ;  /* 0x000000040000795c */ /* 0x000fe20000300000 */
.L_x_579:
[----:B------:R-:W-:Y:S01]  /*17ba0*/  IMAD R0, R202, 0x8, R18 ;  /* 0x00000008ca007824 */ /* 0x000fe200078e0212 */
[----:B-1----:R-:W-:-:S04]  /*17bb0*/  SHF.L.U32 R3, R208, 0x1f, RZ ;  /* 0x0000001fd0037819 */ /* 0x002fc800000006ff */
[----:B------:R0:W1:Y:S01]  /*17bc0*/  SYNCS.PHASECHK.TRANS64.TRYWAIT P1, [R0+URZ+0x29830], R3 ;  /* 0x02983003000075a7 */ /* 0x000062000802017f */
[----:B------:R-:W-:Y:S05]  /*17bd0*/  @!P0 BRA `(.L_x_580) ;  /* 0x0000000000048947 */ /* 0x000fea0003800000 */
[----:B------:R-:W-:Y:S01]  /*17be0*/  BPT.TRAP 0x1 ;  /* 0x000000040000795c */ /* 0x000fe20000300000 */
.L_x_580:
[----:B-----5:R-:W-:Y:S01]  /*17bf0*/  IMAD.MOV.U32 R25, RZ, RZ, RZ ;  /* 0x000000ffff197224 */ /* 0x020fe200078e00ff */
[----:B-1----:R-:W-:Y:S06]  /*17c00*/  @P1 BRA `(.L_x_581) ;  /* 0x0000000000081947 */ /* 0x002fec0003800000 */
[----:B------:R-:W1:Y:S02]  /*17c10*/  SYNCS.PHASECHK.TRANS64.TRYWAIT P1, [R0+URZ+0x29830], R3 ;  /* 0x02983003000075a7 */ /* 0x000e64000802017f */
[----:B-1----:R-:W-:Y:S05]  /*17c20*/  @!P1 BRA `(.L_x_582) ;  /* 0x0000015800c89947 */ /* 0x002fea0003800000 */
.L_x_581:
[----:B------:R-:W-:Y:S05]  /*17c30*/  WARPSYNC.ALL ;  /* 0x0000000000007948 */ /* 0x000fea0003800000 */
[----:B01----:R-:W-:Y:S01]  /*17c40*/  VIADD R3, R18, 0x1a400 ;  /* 0x0001a40012037836 */ /* 0x003fe20000000000 */
[----:B------:R-:W-:Y:S01]  /*17c50*/  R2UR UR28, R44 ;  /* 0x000000002c1c72ca */ /* 0x000fe200000e0000 */
[----:B------:R-:W-:Y:S01]  /*17c60*/  IMAD.MOV.U32 R5, RZ, RZ, -0x7fffffe0 ;  /* 0x80000020ff057424 */ /* 0x000fe200078e00ff */
[----:B------:R-:W-:Y:S01]  /*17c70*/  WARPGROUP.ARRIVE ;  /* 0x00000000000079c5 */ /* 0x000fe20000000000 */
[----:B------:R-:W-:Y:S01]  /*17c80*/  UMOV UR29, 0x80000020 ;  /* 0x80000020001d7882 */ /* 0x000fe20000000000 */
[----:B------:R-:W-:Y:S01]  /*17c90*/  SHF.R.U32.HI R3, RZ, 0x4, R3 ;  /* 0x00000004ff037819 */ /* 0x000fe20000011603 */
[----:B------:R-:W-:Y:S01]  /*17ca0*/  IMAD.MOV.U32 R7, RZ, RZ, -0x7fffffe0 ;  /* 0x80000020ff077424 */ /* 0x000fe200078e00ff */
[----:B------:R-:W-:Y:S01]  /*17cb0*/  R2UR UR31, R5 ;  /* 0x00000000051f72ca */ /* 0x000fe200000e0000 */
[----:B------:R-:W-:Y:S01]  /*17cc0*/  UMOV UR5, UR29 ;  /* 0x0000001d00057c82 */ /* 0x000fe20008000000 */
[----:B------:R-:W-:Y:S01]  /*17cd0*/  LOP3.LUT R3, R3, 0x3fff, RZ, 0xc0, !PT ;  /* 0x00003fff03037812 */ /* 0x000fe200078ec0ff */
[----:B------:R-:W-:Y:S01]  /*17ce0*/  IMAD.MOV.U32 R11, RZ, RZ, -0x7fffffe0 ;  /* 0x80000020ff0b7424 */ /* 0x000fe200078e00ff */
[----:B------:R-:W-:Y:S01]  /*17cf0*/  R2UR UR7, R7 ;  /* 0x00000000070772ca */ /* 0x000fe200000e0000 */
[----:B------:R-:W-:Y:S01]  /*17d00*/  UMOV UR9, UR29 ;  /* 0x0000001d00097c82 */ /* 0x000fe20008000000 */
[----:B------:R-:W-:Y:S01]  /*17d10*/  LOP3.LUT R9, R3, 0x10000, RZ, 0xfc, !PT ;  /* 0x0001000003097812 */ /* 0x000fe200078efcff */
[----:B------:R-:W-:Y:S01]  /*17d20*/  ULOP3.LUT UR28, UR28, 0x10000, URZ, 0xfc, !UPT ;  /* 0x000100001c1c7892 */ /* 0x000fe2000f8efc3f */
[----:B------:R-:W-:Y:S01]  /*17d30*/  R2UR UR11, R11 ;  /* 0x000000000b0b72ca */ /* 0x000fe200000e0000 */
[----:B------:R-:W-:Y:S01]  /*17d40*/  UMOV UR13, UR29 ;  /* 0x0000001d000d7c82 */ /* 0x000fe20008000000 */
[----:B------:R-:W-:Y:S01]  /*17d50*/  R2UR UR15, R7 ;  /* 0x00000000070f72ca */ /* 0x000fe200000e0000 */
[----:B------:R-:W-:Y:S01]  /*17d60*/  IMAD R4, R202, 0x780, R9 ;  /* 0x00000780ca047824 */ /* 0x000fe200078e0209 */
[----:B------:R-:W-:Y:S01]  /*17d70*/  R2UR UR19, R11 ;  /* 0x000000000b1372ca */ /* 0x000fe200000e0000 */
[----:B------:R-:W-:Y:S01]  /*17d80*/  UMOV UR17, UR29 ;  /* 0x0000001d00117c82 */ /* 0x000fe20008000000 */
[----:B------:R-:W-:Y:S01]  /*17d90*/  UMOV UR4, UR28 ;  /* 0x0000001c00047c82 */ /* 0x000fe20008000000 */
[C---:B------:R-:W-:Y:S01]  /*17da0*/  VIADD R10, R4.reuse, 0x100 ;  /* 0x00000100040a7836 */ /* 0x040fe20000000000 */
[C---:B------:R-:W-:Y:S01]  /*17db0*/  R2UR UR30, R4.reuse ;  /* 0x00000000041e72ca */ /* 0x040fe200000e0000 */
[----:B------:R-:W-:Y:S01]  /*17dc0*/  UMOV UR8, UR28 ;  /* 0x0000001c00087c82 */ /* 0x000fe20008000000 */
[----:B------:R-:W-:Y:S01]  /*17dd0*/  IADD3 R6, R4, 0x80, RZ ;  /* 0x0000008004067810 */ /* 0x000fe20007ffe0ff */
[----:B------:R-:W-:Y:S01]  /*17de0*/  UMOV UR12, UR28 ;  /* 0x0000001c000c7c82 */ /* 0x000fe20008000000 */
[----:B------:R-:W-:Y:S01]  /*17df0*/  R2UR UR10, R10 ;  /* 0x000000000a0a72ca */ /* 0x000fe200000e0000 */
[----:B------:R-:W-:Y:S01]  /*17e00*/  VIADD R10, R4, 0x200 ;  /* 0x00000200040a7836 */ /* 0x000fe20000000000 */
[----:B------:R-:W-:Y:S01]  /*17e10*/  R2UR UR6, R6 ;  /* 0x00000000060672ca */ /* 0x000fe200000e0000 */
[----:B------:R-:W-:Y:S01]  /*17e20*/  UMOV UR16, UR28 ;  /* 0x0000001c00107c82 */ /* 0x000fe20008000000 */
[----:B------:R-:W-:Y:S01]  /*17e30*/  IADD3 R6, R4, 0x180, RZ ;  /* 0x0000018004067810 */ /* 0x000fe20007ffe0ff */
[----:B------:R-:W-:Y:S01]  /*17e40*/  IMAD.MOV.U32 R7, RZ, RZ, -0x7fffffe0 ;  /* 0x80000020ff077424 */ /* 0x000fe200078e00ff */
[----:B------:R-:W-:Y:S01]  /*17e50*/  R2UR UR18, R10 ;  /* 0x000000000a1272ca */ /* 0x000fe200000e0000 */
[----:B------:R-:W-:Y:S01]  /*17e60*/  UIADD3 UR44, UR28, 0x2, URZ ;  /* 0x000000021c2c7890 */ /* 0x000fe2000fffe03f */
[----:B------:R-:W-:Y:S01]  /*17e70*/  R2UR UR14, R6 ;  /* 0x00000000060e72ca */ /* 0x000fe200000e0000 */
[----:B------:R-:W-:Y:S01]  /*17e80*/  QGMMA.64x32x32.F32.E4M3.E4M3 R92, gdesc[UR28], RZ, !UPT, gsb0 ;  /* 0x006000001c5c79f3 */ /* 0x000fe2000c0008ff */
[C---:B------:R-:W-:Y:S01]  /*17e90*/  VIADD R6, R4.reuse, 0x2 ;  /* 0x0000000204067836 */ /* 0x040fe20000000000 */
[----:B------:R-:W-:Y:S01]  /*17ea0*/  R2UR UR47, R7 ;  /* 0x00000000072f72ca */ /* 0x000fe200000e0000 */
[----:B------:R-:W-:Y:S01]  /*17eb0*/  UMOV UR45, 0x80000020 ;  /* 0x80000020002d7882 */ /* 0x000fe20000000000 */
[----:B------:R-:W-:Y:S01]  /*17ec0*/  IMAD.MOV.U32 R11, RZ, RZ, -0x7fffffe0 ;  /* 0x80000020ff0b7424 */ /* 0x000fe200078e00ff */
[C---:B------:R-:W-:Y:S01]  /*17ed0*/  IADD3 R10, R4.reuse, 0x82, RZ ;  /* 0x00000082040a7810 */ /* 0x040fe20007ffe0ff */
[----:B------:R-:W-:Y:S01]  /*17ee0*/  VIADD R12, R4, 0x102 ;  /* 0x00000102040c7836 */ /* 0x000fe20000000000 */
[----:B------:R-:W-:Y:S01]  /*17ef0*/  R2UR UR46, R6 ;  /* 0x00000000062e72ca */ /* 0x000fe200000e0000 */
[----:B------:R-:W-:Y:S01]  /*17f00*/  IMAD.MOV.U32 R13, RZ, RZ, -0x7fffffe0 ;  /* 0x80000020ff0d7424 */ /* 0x000fe200078e00ff */
[----:B------:R-:W-:Y:S01]  /*17f10*/  IADD3 R6, R4, 0x182, RZ ;  /* 0x0000018204067810 */ /* 0x000fe20007ffe0ff */
[----:B------:R-:W-:Y:S01]  /*17f20*/  IMAD.MOV.U32 R7, RZ, RZ, -0x7fffffe0 ;  /* 0x80000020ff077424 */ /* 0x000fe200078e00ff */
[----:B------:R-:W-:-:S04]  /*17f30*/  MOV R5, 0x80000020 ;  /* 0x8000002000057802 */ /* 0x000fc80000000f00 */
[----:B------:R-:W-:Y:S01]  /*17f40*/  R2UR UR43, R5 ;  /* 0x00000000052b72ca */ /* 0x000fe200000e0000 */
[----:B------:R-:W-:Y:S02]  /*17f50*/  WARPGROUP.DEPBAR.LE gsb0, 0x0 ;  /* 0x00008000000079c5 */ /* 0x000fe40000010000 */
[----:B------:R-:W-:-:S06]  /*17f60*/  WARPGROUP.ARRIVE ;  /* 0x00000000000079c5 */ /* 0x000fcc0000000000 */
[----:B------:R-:W-:Y:S01]  /*17f70*/  QGMMA.64x32x32.F32.E4M3.E4M3 R76, gdesc[UR4], RZ, !UPT, gsb0 ;  /* 0x00600000044c79f3 */ /* 0x000fe2000c0008ff */
[----:B------:R-:W-:Y:S01]  /*17f80*/  R2UR UR6, R10 ;  /* 0x000000000a0672ca */ /* 0x000fe200000e0000 */
[----:B------:R-:W-:Y:S01]  /*17f90*/  UMOV UR4, UR44 ;  /* 0x0000002c00047c82 */ /* 0x000fe20008000000 */
[----:B------:R-:W-:Y:S01]  /*17fa0*/  R2UR UR7, R11 ;  /* 0x000000000b0772ca */ /* 0x000fe200000e0000 */
[----:B------:R-:W-:Y:S01]  /*17fb0*/  UMOV UR5, UR45 ;  /* 0x0000002d00057c82 */ /* 0x000fe20008000000 */
[----:B------:R-:W-:Y:S01]  /*17fc0*/  VIADD R10, R4, 0x202 ;  /* 0x00000202040a7836 */ /* 0x000fe20000000000 */
[----:B------:R-:W-:Y:S01]  /*17fd0*/  MOV R11, 0x80000020 ;  /* 0x80000020000b7802 */ /* 0x000fe20000000f00 */
[----:B------:R-:W-:Y:S02]  /*17fe0*/  WARPGROUP.DEPBAR.LE gsb0, 0x0 ;  /* 0x00008000000079c5 */ /* 0x000fe40000010000 */
[----:B------:R-:W-:-:S06]  /*17ff0*/  WARPGROUP.ARRIVE ;  /* 0x00000000000079c5 */ /* 0x000fcc0000000000 */
[----:B------:R-:W-:Y:S01]  /*18000*/  QGMMA.64x32x32.F32.E4M3.E4M3 R60, gdesc[UR8], RZ, !UPT, gsb0 ;  /* 0x00600000083c79f3 */ /* 0x000fe2000c0008ff */
[----:B------:R-:W-:Y:S01]  /*18010*/  R2UR UR10, R12 ;  /* 0x000000000c0a72ca */ /* 0x000fe200000e0000 */
[----:B------:R-:W-:Y:S01]  /*18020*/  UMOV UR8, UR44 ;  /* 0x0000002c00087c82 */ /* 0x000fe20008000000 */
[----:B------:R-:W-:Y:S01]  /*18030*/  R2UR UR11, R13 ;  /* 0x000000000d0b72ca */ /* 0x000fe200000e0000 */
[----:B------:R-:W-:Y:S01]  /*18040*/  UMOV UR9, UR45 ;  /* 0x0000002d00097c82 */ /* 0x000fe20008000000 */
[----:B------:R-:W-:Y:S02]  /*18050*/  VIADD R12, R4, 0x380 ;  /* 0x00000380040c7836 */ /* 0x000fe40000000000 */
[----:B------:R-:W-:Y:S01]  /*18060*/  IMAD.MOV.U32 R13, RZ, RZ, -0x7fffffe0 ;  /* 0x80000020ff0d7424 */ /* 0x000fe200078e00ff */
[----:B------:R-:W-:Y:S02]  /*18070*/  WARPGROUP.DEPBAR.LE gsb0, 0x0 ;  /* 0x00008000000079c5 */ /* 0x000fe40000010000 */
[----:B---3--:R-:W-:-:S06]  /*18080*/  WARPGROUP.ARRIVE ;  /* 0x00000000000079c5 */ /* 0x008fcc0000000000 */
        /* <DEDUP_REMOVED lines=8> */
[----:B--2---:R-:W-:-:S06]  /*18110*/  WARPGROUP.ARRIVE ;  /* 0x00000000000079c5 */ /* 0x004fcc0000000000 */
        /* <DEDUP_REMOVED lines=8> */
[----:B------:R-:W-:-:S06]  /*181a0*/  WARPGROUP.ARRIVE ;  /* 0x00000000000079c5 */ /* 0x000fcc0000000000 */
[----:B------:R-:W-:Y:S03]  /*181b0*/  QGMMA.64x32x32.F32.E4M3.E4M3 R92, gdesc[UR44], R92, gsb0 ;  /* 0x006000002c5c79f3 */ /* 0x000fe6000800085c */
[----:B------:R-:W-:Y:S02]  /*181c0*/  WARPGROUP.DEPBAR.LE gsb0, 0x0 ;  /* 0x00008000000079c5 */ /* 0x000fe40000010000 */
[----:B------:R-:W-:-:S06]  /*181d0*/  WARPGROUP.ARRIVE ;  /* 0x00000000000079c5 */ /* 0x000fcc0000000000 */
[----:B------:R-:W-:Y:S01]  /*181e0*/  QGMMA.64x32x32.F32.E4M3.E4M3 R76, gdesc[UR4], R76, gsb0 ;  /* 0x00600000044c79f3 */ /* 0x000fe2000800084c */
[----:B------:R-:W-:Y:S01]  /*181f0*/  R2UR UR6, R6 ;  /* 0x00000000060672ca */ /* 0x000fe200000e0000 */
[----:B------:R-:W-:Y:S01]  /*18200*/  UIADD3 UR4, UR28, 0x200, URZ ;  /* 0x000002001c047890 */ /* 0x000fe2000fffe03f */
[----:B------:R-:W-:Y:S01]  /*18210*/  R2UR UR7, R7 ;  /* 0x00000000070772ca */ /* 0x000fe200000e0000 */
[----:B------:R-:W-:Y:S01]  /*18220*/  UMOV UR5, 0x80000020 ;  /* 0x8000002000057882 */ /* 0x000fe20000000000 */
[----:B------:R-:W-:Y:S01]  /*18230*/  VIADD R6, R4, 0x400 ;  /* 0x0000040004067836 */ /* 0x000fe20000000000 */
[----:B------:R-:W-:Y:S01]  /*18240*/  UMOV UR21, UR5 ;  /* 0x0000000500157c82 */ /* 0x000fe20008000000 */
[----:B------:R-:W-:Y:S02]  /*18250*/  IMAD.MOV.U32 R7, RZ, RZ, -0x7fffffe0 ;  /* 0x80000020ff077424 */ /* 0x000fe400078e00ff */
[----:B------:R-:W-:Y:S01]  /*18260*/  UMOV UR20, UR4 ;  /* 0x0000000400147c82 */ /* 0x000fe20008000000 */
[----:B------:R-:W-:-:S02]  /*18270*/  WARPGROUP.DEPBAR.LE gsb0, 0x0 ;  /* 0x00008000000079c5 */ /* 0x000fc40000010000 */
[----:B------:R-:W-:-:S06]  /*18280*/  WARPGROUP.ARRIVE ;  /* 0x00000000000079c5 */ /* 0x000fcc0000000000 */
[----:B------:R-:W-:Y:S01]  /*18290*/  QGMMA.64x32x32.F32.E4M3.E4M3 R60, gdesc[UR8], R60, gsb0 ;  /* 0x00600000083c79f3 */ /* 0x000fe2000800083c */
[----:B------:R-:W-:Y:S01]  /*182a0*/  R2UR UR10, R10 ;  /* 0x000000000a0a72ca */ /* 0x000fe200000e0000 */
[----:B------:R-:W-:Y:S01]  /*182b0*/  UMOV UR8, UR4 ;  /* 0x0000000400087c82 */ /* 0x000fe20008000000 */
[----:B------:R-:W-:Y:S01]  /*182c0*/  R2UR UR11, R11 ;  /* 0x000000000b0b72ca */ /* 0x000fe200000e0000 */
[----:B------:R-:W-:Y:S01]  /*182d0*/  UMOV UR9, UR5 ;  /* 0x0000000500097c82 */ /* 0x000fe20008000000 */
[----:B------:R-:W-:Y:S01]  /*182e0*/  IMAD.MOV.U32 R11, RZ, RZ, -0x7fffffe0 ;  /* 0x80000020ff0b7424 */ /* 0x000fe200078e00ff */
[----:B------:R-:W-:-:S04]  /*182f0*/  IADD3 R10, R4, 0x480, RZ ;  /* 0x00000480040a7810 */ /* 0x000fc80007ffe0ff */
[----:B------:R-:W-:Y:S02]  /*18300*/  R2UR UR22, R10 ;  /* 0x000000000a1672ca */ /* 0x000fe400000e0000 */
[----:B------:R-:W-:Y:S01]  /*18310*/  R2UR UR23, R11 ;  /* 0x000000000b1772ca */ /* 0x000fe200000e0000 */
[----:B------:R-:W-:Y:S01]  /*18320*/  IMAD.MOV.U32 R11, RZ, RZ, -0x7fffffe0 ;  /* 0x80000020ff0b7424 */ /* 0x000fe200078e00ff */
[----:B------:R-:W-:Y:S01]  /*18330*/  IADD3 R10, R4, 0x302, RZ ;  /* 0x00000302040a7810 */ /* 0x000fe20007ffe0ff */
[----:B------:R-:W-:Y:S02]  /*18340*/  WARPGROUP.DEPBAR.LE gsb0, 0x0 ;  /* 0x00008000000079c5 */ /* 0x000fe40000010000 */
[----:B------:R-:W-:-:S06]  /*18350*/  WARPGROUP.ARRIVE ;  /* 0x00000000000079c5 */ /* 0x000fcc0000000000 */
[----:B------:R-:W-:Y:S01]  /*18360*/  QGMMA.64x32x32.F32.E4M3.E4M3 R44, gdesc[UR12], R44, gsb0 ;  /* 0x006000000c2c79f3 */ /* 0x000fe2000800082c */
        /* <DEDUP_REMOVED lines=25> */
[----:B------:R-:W-:Y:S01]  /*18500*/  IMAD.MOV.U32 R7, RZ, RZ, -0x7fffffe0 ;  /* 0x80000020ff077424 */ /* 0x000fe200078e00ff */
[----:B------:R-:W-:Y:S01]  /*18510*/  IADD3 R6, R4, 0x402, RZ ;  /* 0x0000040204067810 */ /* 0x000fe20007ffe0ff */
[----:B------:R-:W-:Y:S02]  /*18520*/  UMOV UR25, UR9 ;  /* 0x0000000900197c82 */ /* 0x000fe40008000000 */
        /* <DEDUP_REMOVED lines=8> */
[----:B------:R-:W-:Y:S01]  /*185b0*/  VIADD R10, R4, 0x482 ;  /* 0x00000482040a7836 */ /* 0x000fe20000000000 */
[----:B------:R-:W-:-:S04]  /*185c0*/  MOV R11, 0x80000020 ;  /* 0x80000020000b7802 */ /* 0x000fc80000000f00 */
[----:B------:R-:W-:Y:S01]  /*185d0*/  R2UR UR26, R10 ;  /* 0x000000000a1a72ca */ /* 0x000fe200000e0000 */
[----:B------:R-:W-:Y:S01]  /*185e0*/  VIADD R10, R4, 0x580 ;  /* 0x00000580040a7836 */ /* 0x000fe20000000000 */
[----:B------:R-:W-:Y:S01]  /*185f0*/  R2UR UR27, R11 ;  /* 0x000000000b1b72ca */ /* 0x000fe200000e0000 */
        /* <DEDUP_REMOVED lines=75> */
[C---:B------:R-:W-:Y:S01]  /*18ab0*/  IADD3 R6, R4.reuse, 0x682, RZ ;  /* 0x0000068204067810 */ /* 0x040fe20007ffe0ff */
[----:B------:R-:W-:Y:S01]  /*18ac0*/  VIADD R4, R4, 0x702 ;  /* 0x0000070204047836 */ /* 0x000fe20000000000 */
[----:B------:R-:W-:Y:S01]  /*18ad0*/  UMOV UR41, UR17 ;  /* 0x0000001100297c82 */ /* 0x000fe20008000000 */
[----:B------:R-:W-:-:S03]  /*18ae0*/  UMOV UR40, UR16 ;  /* 0x0000001000287c82 */ /* 0x000fc60008000000 */
[----:B------:R-:W-:Y:S01]  /*18af0*/  R2UR UR42, R4 ;  /* 0x00000000042a72ca */ /* 0x000fe200000e0000 */
[----:B------:R-:W-:Y:S02]  /*18b00*/  WARPGROUP.DEPBAR.LE gsb0, 0x0 ;  /* 0x00008000000079c5 */ /* 0x000fe40000010000 */
[----:B------:R-:W-:-:S06]  /*18b10*/  WARPGROUP.ARRIVE ;  /* 0x00000000000079c5 */ /* 0x000fcc0000000000 */
[----:B------:R-:W-:Y:S01]  /*18b20*/  QGMMA.64x32x32.F32.E4M3.E4M3 R60, gdesc[UR20], R60, gsb0 ;  /* 0x00600000143c79f3 */ /* 0x000fe2000800083c */
[----:B------:R-:W-:Y:S01]  /*18b30*/  R2UR UR22, R10 ;  /* 0x000000000a1672ca */ /* 0x000fe200000e0000 */
[----:B------:R-:W-:Y:S01]  /*18b40*/  UMOV UR20, UR16 ;  /* 0x0000001000147c82 */ /* 0x000fe20008000000 */
[----:B------:R-:W-:Y:S01]  /*18b50*/  R2UR UR23, R11 ;  /* 0x000000000b1772ca */ /* 0x000fe200000e0000 */
[----:B------:R-:W-:Y:S01]  /*18b60*/  UMOV UR21, UR17 ;  /* 0x0000001100157c82 */ /* 0x000fe20008000000 */
        /* <DEDUP_REMOVED lines=30> */
[----:B------:R-:W-:Y:S05]  /*18d50*/  @!P0 BRA `(.L_x_583) ;  /* 0x0000000000048947 */ /* 0x000fea0003800000 */
[----:B------:R-:W-:Y:S01]  /*18d60*/  BPT.TRAP 0x1 ;  /* 0x000000040000795c */ /* 0x000fe20000300000 */
.L_x_583:
[C---:B------:R-:W-:Y:S01]  /*18d70*/  FMUL.FTZ R3, R2.reuse, R92 ;  /* 0x0000005c02037220 */ /* 0x040fe20000410000 */
[C---:B------:R-:W-:Y:S01]  /*18d80*/  FMUL.FTZ R4, R2.reuse, R93 ;  /* 0x0000005d02047220 */ /* 0x040fe20000410000 */
[C---:B------:R-:W-:Y:S01]  /*18d90*/  FMUL.FTZ R8, R2.reuse, R96 ;  /* 0x0000006002087220 */ /* 0x040fe20000410000 */
        /* <DEDUP_REMOVED lines=9> */
[----:B------:R-:W-:Y:S01]  /*18e30*/  IADD3 R34, R159, 0xa0, -R218 ;  /* 0x000000a09f227810 */ /* 0x000fe20007ffe8da */
        /* <DEDUP_REMOVED lines=8> */
[----:B------:R-:W-:Y:S01]  /*18ec0*/  IMAD R34, R147, -0xa0, R34 ;  /* 0xffffff6093227824 */ /* 0x000fe200078e0222 */
[----:B------:R-:W2:Y:S01]  /*18ed0*/  MUFU.TANH R8, R8 ;  /* 0x0000000800087308 */ /* 0x000ea20000002400 */
[C---:B------:R-:W-:Y:S01]  /*18ee0*/  FMUL.FTZ R6, R2.reuse, R95 ;  /* 0x0000005f02067220 */ /* 0x040fe20000410000 */
[C---:B------:R-:W-:Y:S01]  /*18ef0*/  FMUL.FTZ R91, R2.reuse, R48 ;  /* 0x00000030025b7220 */ /* 0x040fe20000410000 */
[C---:B------:R-:W-:Y:S01]  /*18f00*/  FMUL.FTZ R15, R2.reuse, R101 ;  /* 0x00000065020f7220 */ /* 0x040fe20000410000 */
[C---:B------:R-:W-:Y:S01]  /*18f10*/  FMUL.FTZ R48, R2.reuse, R50 ;  /* 0x0000003202307220 */ /* 0x040fe20000410000 */
[C---:B------:R-:W-:Y:S01]  /*18f20*/  FMUL.FTZ R50, R2.reuse, R55 ;  /* 0x0000003702327220 */ /* 0x040fe20000410000 */
[C---:B------:R-:W-:Y:S01]  /*18f30*/  FMUL.FTZ R55, R2.reuse, R58 ;  /* 0x0000003a02377220 */ /* 0x040fe20000410000 */
[C---:B------:R-:W-:Y:S01]  /*18f40*/  FMUL.FTZ R10, R2.reuse, R98 ;  /* 0x00000062020a7220 */ /* 0x040fe20000410000 */
[----:B------:R-:W3:Y:S01]  /*18f50*/  MUFU.TANH R11, R11 ;  /* 0x0000000b000b7308 */ /* 0x000ee20000002400 */
[----:B------:R-:W-:Y:S01]  /*18f60*/  FMUL.FTZ R58, R2, R28 ;  /* 0x0000001c023a7220 */ /* 0x000fe20000410000 */
[----:B------:R-:W-:Y:S01]  /*18f70*/  ISETP.GT.AND P1, PT, R34, RZ, PT ;  /* 0x000000ff2200720c */ /* 0x000fe20003f24270 */
[----:B------:R-:W-:Y:S01]  /*18f80*/  FMUL.FTZ R26, R2, R104 ;  /* 0x00000068021a7220 */ /* 0x000fe20000410000 */
[----:B------:R-:W-:Y:S01]  /*18f90*/  ISETP.GT.AND P2, PT, R34, 0x1, PT ;  /* 0x000000012200780c */ /* 0x000fe20003f44270 */
[C---:B------:R-:W-:Y:S01]  /*18fa0*/  FMUL.FTZ R28, R2.reuse, R31 ;  /* 0x0000001f021c7220 */ /* 0x040fe20000410000 */
[C---:B------:R-:W-:Y:S01]  /*18fb0*/  FMUL.FTZ R31, R2.reuse, R32 ;  /* 0x00000020021f7220 */ /* 0x040fe20000410000 */
[C---:B------:R-:W-:Y:S01]  /*18fc0*/  FMUL.FTZ R7, R2.reuse, R99 ;  /* 0x0000006302077220 */ /* 0x040fe20000410000 */
[----:B------:R-:W4:Y:S01]  /*18fd0*/  MUFU.TANH R5, R5 ;  /* 0x0000000500057308 */ /* 0x000f220000002400 */
[C---:B------:R-:W-:Y:S01]  /*18fe0*/  FMUL.FTZ R32, R2.reuse, R33 ;  /* 0x0000002102207220 */ /* 0x040fe20000410000 */
[----:B------:R-:W-:Y:S01]  /*18ff0*/  FMUL.FTZ R33, R2, R36 ;  /* 0x0000002402217220 */ /* 0x000fe20000410000 */
[----:B------:R-:W-:Y:S01]  /*19000*/  ISETP.GT.AND P3, PT, R34, 0x8, PT ;  /* 0x000000082200780c */ /* 0x000fe20003f64270 */
[C---:B------:R-:W-:Y:S01]  /*19010*/  FMUL.FTZ R24, R2.reuse, R105 ;  /* 0x0000006902187220 */ /* 0x040fe20000410000 */
[----:B0-----:R-:W-:Y:S01]  /*19020*/  FSEL R3, R3, -INF , P1 ;  /* 0xff80000003037808 */ /* 0x001fe20000800000 */
[----:B------:R-:W-:Y:S01]  /*19030*/  FMUL.FTZ R36, R2, R37 ;  /* 0x0000002502247220 */ /* 0x000fe20000410000 */
[----:B-1----:R-:W-:Y:S01]  /*19040*/  FSEL R4, R4, -INF , P2 ;  /* 0xff80000004047808 */ /* 0x002fe20001000000 */
[----:B------:R-:W0:Y:S01]  /*19050*/  MUFU.TANH R14, R14 ;  /* 0x0000000e000e7308 */ /* 0x000e220000002400 */
[C---:B------:R-:W-:Y:S01]  /*19060*/  FMUL.FTZ R37, R2.reuse, R40 ;  /* 0x0000002802257220 */ /* 0x040fe20000410000 */
[C---:B------:R-:W-:Y:S01]  /*19070*/  FMUL.FTZ R40, R2.reuse, R41 ;  /* 0x0000002902287220 */ /* 0x040fe20000410000 */
[C---:B------:R-:W-:Y:S01]  /*19080*/  FMUL.FTZ R13, R2.reuse, R102 ;  /* 0x00000066020d7220 */ /* 0x040fe20000410000 */
[----:B------:R-:W-:Y:S01]  /*19090*/  FMUL.FTZ R92, R2, R76 ;  /* 0x0000004c025c7220 */ /* 0x000fe20000410000 */
[----:B------:R-:W-:Y:S01]  /*190a0*/  ISETP.GT.AND P4, PT, R34, 0x9, PT ;  /* 0x000000092200780c */ /* 0x000fe20003f84270 */
[----:B------:R-:W-:Y:S01]  /*190b0*/  FMUL.FTZ R12, R2, R103 ;  /* 0x00000067020c7220 */ /* 0x000fe20000410000 */
[----:B--2---:R-:W-:Y:S01]  /*190c0*/  FSEL R8, R8, -INF , P3 ;  /* 0xff80000008087808 */ /* 0x004fe20001800000 */
[----:B------:R-:W1:Y:S01]  /*190d0*/  MUFU.TANH R6, R6 ;  /* 0x0000000600067308 */ /* 0x000e620000002400 */
[----:B------:R-:W-:Y:S01]  /*190e0*/  FMNMX.FTZ R41, R3, R4, !PT ;  /* 0x0000000403297209 */ /* 0x000fe20007810000 */
[----:B------:R-:W-:Y:S01]  /*190f0*/  FMUL.FTZ R77, R2, R77 ;  /* 0x0000004d024d7220 */ /* 0x000fe20000410000 */
[----:B------:R-:W-:Y:S01]  /*19100*/  ISETP.GT.AND P5, PT, R34, 0x10, PT ;  /* 0x000000102200780c */ /* 0x000fe20003fa4270 */
[C---:B------:R-:W-:Y:S01]  /*19110*/  FMUL.FTZ R20, R2.reuse, R106 ;  /* 0x0000006a02147220 */ /* 0x040fe20000410000 */
[----:B---3--:R-:W-:Y:S01]  /*19120*/  FSEL R11, R11, -INF , P4 ;  /* 0xff8000000b0b7808 */ /* 0x008fe20002000000 */
[----:B------:R-:W-:Y:S01]  /*19130*/  FMUL.FTZ R76, R2, R78 ;  /* 0x0000004e024c7220 */ /* 0x000fe20000410000 */
[----:B------:R-:W-:Y:S01]  /*19140*/  FMNMX.FTZ R94, R8, R41, !PT ;  /* 0x00000029085e7209 */ /* 0x000fe20007810000 */
[----:B------:R-:W2:Y:S01]  /*19150*/  MUFU.TANH R15, R15 ;  /* 0x0000000f000f7308 */ /* 0x000ea20000002400 */
[----:B----4-:R-:W-:Y:S01]  /*19160*/  FSEL R5, R5, -INF , P1 ;  /* 0xff80000005057808 */ /* 0x010fe20000800000 */
[----:B------:R-:W-:Y:S01]  /*19170*/  FMUL.FTZ R78, R2, R81 ;  /* 0x00000051024e7220 */ /* 0x000fe20000410000 */
[----:B------:R-:W-:Y:S01]  /*19180*/  ISETP.GT.AND P1, PT, R34, 0x11, PT ;  /* 0x000000112200780c */ /* 0x000fe20003f24270 */
[----:B------:R-:W-:Y:S01]  /*19190*/  FMUL.FTZ R81, R2, R83 ;  /* 0x0000005302517220 */ /* 0x000fe20000410000 */
[----:B0-----:R-:W-:Y:S01]  /*191a0*/  FSEL R14, R14, -INF , P5 ;  /* 0xff8000000e0e7808 */ /* 0x001fe20002800000 */
[----:B------:R-:W-:Y:S01]  /*191b0*/  FMUL.FTZ R21, R2, R107 ;  /* 0x0000006b02157220 */ /* 0x000fe20000410000 */
[----:B------:R-:W-:Y:S01]  /*191c0*/  FMNMX.FTZ R41, R11, R94, !PT ;  /* 0x0000005e0b297209 */ /* 0x000fe20007810000 */
[----:B------:R-:W0:Y:S01]  /*191d0*/  MUFU.TANH R10, R10 ;  /* 0x0000000a000a7308 */ /* 0x000e220000002400 */
[----:B-1----:R-:W-:Y:S01]  /*191e0*/  FSEL R6, R6, -INF , P2 ;  /* 0xff80000006067808 */ /* 0x002fe20001000000 */
[----:B------:R-:W-:Y:S01]  /*191f0*/  FMUL.FTZ R83, R2, R84 ;  /* 0x0000005402537220 */ /* 0x000fe20000410000 */
[----:B------:R-:W-:Y:S01]  /*19200*/  ISETP.GT.AND P2, PT, R34, 0x18, PT ;  /* 0x000000182200780c */ /* 0x000fe20003f44270 */
[----:B------:R-:W-:Y:S01]  /*19210*/  FMUL.FTZ R84, R2, R86 ;  /* 0x0000005602547220 */ /* 0x000fe20000410000 */
[----:B------:R-:W-:Y:S01]  /*19220*/  FMNMX.FTZ R94, R14, R41, !PT ;  /* 0x000000290e5e7209 */ /* 0x000fe20007810000 */
[C---:B------:R-:W-:Y:S01]  /*19230*/  FMUL.FTZ R86, R2.reuse, R88 ;  /* 0x0000005802567220 */ /* 0x040fe20000410000 */
[C---:B------:R-:W-:Y:S01]  /*19240*/  FMUL.FTZ R88, R2.reuse, R90 ;  /* 0x0000005a02587220 */ /* 0x040fe20000410000 */
[----:B------:R-:W1:Y:S01]  /*19250*/  MUFU.TANH R26, R26 ;  /* 0x0000001a001a7308 */ /* 0x000e620000002400 */
[----:B--2---:R-:W-:Y:S01]  /*19260*/  FSEL R15, R15, -INF , P1 ;  /* 0xff8000000f0f7808 */ /* 0x004fe20000800000 */
[C---:B------:R-:W-:Y:S01]  /*19270*/  FMUL.FTZ R90, R2.reuse, R49 ;  /* 0x00000031025a7220 */ /* 0x040fe20000410000 */
[C---:B------:R-:W-:Y:S01]  /*19280*/  FMUL.FTZ R49, R2.reuse, R51 ;  /* 0x0000003302317220 */ /* 0x040fe20000410000 */
[C---:B------:R-:W-:Y:S01]  /*19290*/  FMUL.FTZ R51, R2.reuse, R54 ;  /* 0x0000003602337220 */ /* 0x040fe20000410000 */
[----:B------:R-:W-:Y:S01]  /*192a0*/  FMNMX.FTZ R41, R15, R94, !PT ;  /* 0x0000005e0f297209 */ /* 0x000fe20007810000 */
[C---:B------:R-:W-:Y:S01]  /*192b0*/  FMUL.FTZ R54, R2.reuse, R59 ;  /* 0x0000003b02367220 */ /* 0x040fe20000410000 */
[----:B------:R-:W-:Y:S01]  /*192c0*/  FMUL.FTZ R60, R2, R60 ;  /* 0x0000003c023c7220 */ /* 0x000fe20000410000 */
[----:B------:R-:W2:Y:S01]  /*192d0*/  MUFU.TANH R7, R7 ;  /* 0x0000000700077308 */ /* 0x000ea20000002400 */
[----:B0-----:R-:W-:Y:S01]  /*192e0*/  FSEL R10, R10, -INF , P3 ;  /* 0xff8000000a0a7808 */ /* 0x001fe20001800000 */
[----:B------:R-:W-:Y:S01]  /*192f0*/  FMUL.FTZ R61, R2, R61 ;  /* 0x0000003d023d7220 */ /* 0x000fe20000410000 */
[----:B------:R-:W-:Y:S01]  /*19300*/  ISETP.GT.AND P3, PT, R34, 0x19, PT ;  /* 0x000000192200780c */ /* 0x000fe20003f64270 */
[C---:B------:R-:W-:Y:S01]  /*19310*/  FMUL.FTZ R64, R2.reuse, R64 ;  /* 0x0000004002407220 */ /* 0x040fe20000410000 */
[C---:B------:R-:W-:Y:S01]  /*19320*/  FMUL.FTZ R65, R2.reuse, R65 ;  /* 0x0000004102417220 */ /* 0x040fe20000410000 */
[C---:B------:R-:W-:Y:S01]  /*19330*/  FMUL.FTZ R62, R2.reuse, R62 ;  /* 0x0000003e023e7220 */ /* 0x040fe20000410000 */
[----:B------:R-:W-:Y:S01]  /*19340*/  FMUL.FTZ R68, R2, R68 ;  /* 0x0000004402447220 */ /* 0x000fe20000410000 */
[----:B------:R-:W0:Y:S01]  /*19350*/  MUFU.TANH R24, R24 ;  /* 0x0000001800187308 */ /* 0x000e220000002400 */
[----:B-1----:R-:W-:Y:S01]  /*19360*/  FSEL R26, R26, -INF , P2 ;  /* 0xff8000001a1a7808 */ /* 0x002fe20001000000 */
[C---:B------:R-:W-:Y:S01]  /*19370*/  FMUL.FTZ R63, R2.reuse, R63 ;  /* 0x0000003f023f7220 */ /* 0x040fe20000410000 */
[C---:B------:R-:W-:Y:S01]  /*19380*/  FMUL.FTZ R69, R2.reuse, R69 ;  /* 0x0000004502457220 */ /* 0x040fe20000410000 */
[----:B------:R-:W-:Y:S01]  /*19390*/  FMUL.FTZ R66, R2, R66 ;  /* 0x0000004202427220 */ /* 0x000fe20000410000 */
[----:B------:R-:W-:Y:S01]  /*193a0*/  FMNMX.FTZ R59, R26, R41, !PT ;  /* 0x000000291a3b7209 */ /* 0x000fe20007810000 */
[C---:B------:R-:W-:Y:S01]  /*193b0*/  FMUL.FTZ R72, R2.reuse, R72 ;  /* 0x0000004802487220 */ /* 0x040fe20000410000 */
[C---:B------:R-:W-:Y:S01]  /*193c0*/  FMUL.FTZ R67, R2.reuse, R67 ;  /* 0x0000004302437220 */ /* 0x040fe20000410000 */
[----:B------:R-:W1:Y:S01]  /*193d0*/  MUFU.TANH R13, R13 ;  /* 0x0000000d000d7308 */ /* 0x000e620000002400 */
[----:B--2---:R-:W-:Y:S01]  /*193e0*/  FSEL R7, R7, -INF , P4 ;  /* 0xff80000007077808 */ /* 0x004fe20002000000 */
[----:B------:R-:W-:Y:S01]  /*193f0*/  FMUL.FTZ R73, R2, R73 ;  /* 0x0000004902497220 */ /* 0x000fe20000410000 */
[----:B------:R-:W-:Y:S01]  /*19400*/  ISETP.GT.AND P4, PT, R34, 0x20, PT ;  /* 0x000000202200780c */ /* 0x000fe20003f84270 */
[C---:B------:R-:W-:Y:S01]  /*19410*/  FMUL.FTZ R70, R2.reuse, R70 ;  /* 0x0000004602467220 */ /* 0x040fe20000410000 */
[C---:B------:R-:W-:Y:S01]  /*19420*/  FMUL.FTZ R44, R2.reuse, R44 ;  /* 0x0000002c022c7220 */ /* 0x040fe20000410000 */
[C---:B------:R-:W-:Y:S01]  /*19430*/  FMUL.FTZ R71, R2.reuse, R71 ;  /* 0x0000004702477220 */ /* 0x040fe20000410000 */
[----:B------:R-:W-:Y:S01]  /*19440*/  FMUL.FTZ R45, R2, R45 ;  /* 0x0000002d022d7220 */ /* 0x000fe20000410000 */
[----:B------:R-:W2:Y:S01]  /*19450*/  MUFU.TANH R92, R92 ;  /* 0x0000005c005c7308 */ /* 0x000ea20000002400 */
[----:B0-----:R-:W-:Y:S01]  /*19460*/  FSEL R24, R24, -INF , P3 ;  /* 0xff80000018187808 */ /* 0x001fe20001800000 */
[C---:B------:R-:W-:Y:S01]  /*19470*/  FMUL.FTZ R74, R2.reuse, R74 ;  /* 0x0000004a024a7220 */ /* 0x040fe20000410000 */
[C---:B------:R-:W-:Y:S01]  /*19480*/  FMUL.FTZ R75, R2.reuse, R75 ;  /* 0x0000004b024b7220 */ /* 0x040fe20000410000 */
[C---:B------:R-:W-:Y:S01]  /*19490*/  FMUL.FTZ R46, R2.reuse, R46 ;  /* 0x0000002e022e7220 */ /* 0x040fe20000410000 */
[C---:B------:R-:W-:Y:S01]  /*194a0*/  FMUL.FTZ R52, R2.reuse, R52 ;  /* 0x0000003402347220 */ /* 0x040fe20000410000 */
[C---:B------:R-:W-:Y:S01]  /*194b0*/  FMUL.FTZ R47, R2.reuse, R47 ;  /* 0x0000002f022f7220 */ /* 0x040fe20000410000 */
[----:B------:R-:W-:Y:S01]  /*194c0*/  FMUL.FTZ R53, R2, R53 ;  /* 0x0000003502357220 */ /* 0x000fe20000410000 */
[----:B------:R-:W0:Y:S01]  /*194d0*/  MUFU.TANH R12, R12 ;  /* 0x0000000c000c7308 */ /* 0x000e220000002400 */
[----:B-1----:R-:W-:Y:S01]  /*194e0*/  FSEL R13, R13, -INF , P5 ;  /* 0xff8000000d0d7808 */ /* 0x002fe20002800000 */
[----:B------:R-:W-:Y:S01]  /*194f0*/  ULDC UR52, c[0x0][0x988] ;  /* 0x0002620000347ab9 */ /* 0x000fe20000000800 */
[----:B------:R-:W-:Y:S01]  /*19500*/  ISETP.GT.AND P5, PT, R34, 0x21, PT ;  /* 0x000000212200780c */ /* 0x000fe20003fa4270 */
[----:B------:R-:W-:-:S02]  /*19510*/  IMAD.U32 R97, RZ, RZ, UR52 ;  /* 0x00000034ff617e24 */ /* 0x000fc4000f8e00ff */
[C---:B------:R-:W-:Y:S01]  /*19520*/  FMUL.FTZ R103, R2.reuse, R35 ;  /* 0x0000002302677220 */ /* 0x040fe20000410000 */
[C---:B------:R-:W-:Y:S01]  /*19530*/  FMUL.FTZ R99, R2.reuse, R39 ;  /* 0x0000002702637220 */ /* 0x040fe20000410000 */
[----:B------:R-:W-:Y:S01]  /*19540*/  FMUL.FTZ R104, R2, R38 ;  /* 0x0000002602687220 */ /* 0x000fe20000410000 */
[----:B------:R-:W1:Y:S01]  /*19550*/  MUFU.TANH R77, R77 ;  /* 0x0000004d004d7308 */ /* 0x000e620000002400 */
[----:B--2---:R-:W-:Y:S01]  /*19560*/  FSEL R41, R92, -INF , P4 ;  /* 0xff8000005c297808 */ /* 0x004fe20002000000 */
[----:B------:R-:W-:Y:S01]  /*19570*/  FMUL.FTZ R102, R2, R42 ;  /* 0x0000002a02667220 */ /* 0x000fe20000410000 */
[----:B------:R-:W-:Y:S01]  /*19580*/  FMNMX.FTZ R92, R24, R59, !PT ;  /* 0x0000003b185c7209 */ /* 0x000fe20007810000 */
[----:B------:R-:W-:Y:S01]  /*19590*/  FMUL.FTZ R101, R2, R43 ;  /* 0x0000002b02657220 */ /* 0x000fe20000410000 */
[----:B------:R-:W-:Y:S02]  /*195a0*/  ULDC UR49, c[0x0][0x988] ;  /* 0x0002620000317ab9 */ /* 0x000fe40000000800 */
[----:B------:R-:W-:Y:S01]  /*195b0*/  FMNMX.FTZ R92, R41, R92, !PT ;  /* 0x0000005c295c7209 */ /* 0x000fe20007810000 */
[----:B------:R-:W2:Y:S01]  /*195c0*/  MUFU.TANH R20, R20 ;  /* 0x0000001400147308 */ /* 0x000ea20000002400 */
[----:B0-----:R-:W-:-:S02]  /*195d0*/  FSEL R12, R12, -INF , P1 ;  /* 0xff8000000c0c7808 */ /* 0x001fc40000800000 */
        /* <DEDUP_REMOVED lines=179> */
[----:B0-----:R-:W-:-:S04]  /*1a110*/  FSEL R98, R40, -INF , P5 ;  /* 0xff80000028627808 */ /* 0x001fc80002800000 */
[----:B------:R-:W-:-:S03]  /*1a120*/  FMNMX.FTZ R31, R98, R31, !PT ;  /* 0x0000001f621f7209 */ /* 0x000fc60007810000 */
[----:B------:R-:W0:Y:S01]  /*1a130*/  MUFU.TANH R99, R99 ;  /* 0x0000006300637308 */ /* 0x000e220000002400 */
[----:B-1----:R-:W-:Y:S01]  /*1a140*/  FSEL R103, R103, -INF , P1 ;  /* 0xff80000067677808 */ /* 0x002fe20000800000 */
[----:B------:R-:W1:Y:S06]  /*1a150*/  SHFL.BFLY PT, R32, R31, 0x2, 0x1f ;  /* 0x0c401f001f207f89 */ /* 0x000e6c00000e0000 */
[----:B------:R-:W3:Y:S01]  /*1a160*/  MUFU.TANH R102, R102 ;  /* 0x0000006600667308 */ /* 0x000ee20000002400 */
[----:B--2---:R-:W-:-:S07]  /*1a170*/  FSEL R104, R104, -INF , P2 ;  /* 0xff80000068687808 */ /* 0x004fce0001000000 */
[----:B------:R-:W2:Y:S01]  /*1a180*/  MUFU.TANH R101, R101 ;  /* 0x0000006500657308 */ /* 0x000ea20000002400 */
[----:B0-----:R-:W-:Y:S02]  /*1a190*/  FSEL R99, R99, -INF , P3 ;  /* 0xff80000063637808 */ /* 0x001fe40001800000 */
[----:B---3--:R-:W-:Y:S02]  /*1a1a0*/  FSEL R102, R102, -INF , P4 ;  /* 0xff80000066667808 */ /* 0x008fe40002000000 */
[----:B-1----:R-:W-:Y:S02]  /*1a1b0*/  FMNMX.FTZ R32, R31, R32, !PT ;  /* 0x000000201f207209 */ /* 0x002fe40007810000 */
[----:B------:R-:W-:-:S03]  /*1a1c0*/  FMNMX.FTZ R31, R5, R6, !PT ;  /* 0x00000006051f7209 */ /* 0x000fc60007810000 */
[----:B------:R-:W0:Y:S01]  /*1a1d0*/  SHFL.BFLY PT, R33, R32, 0x1, 0x1f ;  /* 0x0c201f0020217f89 */ /* 0x000e2200000e0000 */
[----:B--2---:R-:W-:Y:S02]  /*1a1e0*/  FSEL R101, R101, -INF , P5 ;  /* 0xff80000065657808 */ /* 0x004fe40002800000 */
[----:B0-----:R-:W-:-:S04]  /*1a1f0*/  FMNMX.FTZ R92, R32, R33, !PT ;  /* 0x00000021205c7209 */ /* 0x001fc80007810000 */
[C---:B------:R-:W-:Y:S01]  /*1a200*/  FSETP.NEU.FTZ.AND P6, PT, R92.reuse, -INF , PT ;  /* 0xff8000005c00780b */ /* 0x040fe20003fdd000 */
[----:B------:R-:W-:-:S05]  /*1a210*/  FFMA.FTZ R97, R92, R97, -8 ;  /* 0xc10000005c617423 */ /* 0x000fca0000010061 */
[----:B------:R-:W-:-:S05]  /*1a220*/  FSEL R97, R97, RZ, P6 ;  /* 0x000000ff61617208 */ /* 0x000fca0003000000 */
[--C-:B------:R-:W-:Y:S01]  /*1a230*/  FFMA.FTZ R34, R24, UR52, -R97.reuse ;  /* 0x0000003418227c23 */ /* 0x100fe20008010861 */
[----:B------:R-:W-:Y:S01]  /*1a240*/  FMNMX.FTZ R24, R10, R31, !PT ;  /* 0x0000001f0a187209 */ /* 0x000fe20007810000 */
[--C-:B------:R-:W-:Y:S01]  /*1a250*/  FFMA.FTZ R41, R41, UR52, -R97.reuse ;  /* 0x0000003429297c23 */ /* 0x100fe20008010861 */
[----:B------:R-:W-:-:S01]  /*1a260*/  FFMA.FTZ R42, R64, UR52, -R97 ;  /* 0x00000034402a7c23 */ /* 0x000fc20008010861 */
[--C-:B------:R-:W-:Y:S01]  /*1a270*/  FFMA.FTZ R72, R72, UR52, -R97.reuse ;  /* 0x0000003448487c23 */ /* 0x100fe20008010861 */
[----:B------:R-:W-:Y:S01]  /*1a280*/  FMNMX.FTZ R24, R7, R24, !PT ;  /* 0x0000001807187209 */ /* 0x000fe20007810000 */
[--C-:B------:R-:W-:Y:S01]  /*1a290*/  FFMA.FTZ R73, R73, UR52, -R97.reuse ;  /* 0x0000003449497c23 */ /* 0x100fe20008010861 */
[----:B------:R-:W-:-:S01]  /*1a2a0*/  FFMA.FTZ R77, R77, UR52, -R97 ;  /* 0x000000344d4d7c23 */ /* 0x000fc20008010861 */
[--C-:B------:R-:W-:Y:S01]  /*1a2b0*/  FFMA.FTZ R79, R79, UR52, -R97.reuse ;  /* 0x000000344f4f7c23 */ /* 0x100fe20008010861 */
[----:B------:R-:W-:Y:S01]  /*1a2c0*/  FMNMX.FTZ R33, R13, R24, !PT ;  /* 0x000000180d217209 */ /* 0x000fe20007810000 */
[----:B------:R-:W-:Y:S01]  /*1a2d0*/  MUFU.EX2 R31, R34 ;  /* 0x00000022001f7308 */ /* 0x000fe20000000800 */
        /* <DEDUP_REMOVED lines=23> */
[----:B------:R0:W-:Y:S01]  /*1a450*/  MUFU.EX2 R34, R79 ;  /* 0x0000004f00227308 */ /* 0x0001e20000000800 */
[----:B------:R-:W-:-:S01]  /*1a460*/  FFMA.FTZ R68, R68, UR52, -R97 ;  /* 0x0000003444447c23 */ /* 0x000fc20008010861 */
[--C-:B------:R-:W-:Y:S01]  /*1a470*/  FFMA.FTZ R44, R44, UR52, -R97.reuse ;  /* 0x000000342c2c7c23 */ /* 0x100fe20008010861 */
[----:B------:R-:W-:Y:S01]  /*1a480*/  FMNMX.FTZ R35, R81, R32, !PT ;  /* 0x0000002051237209 */ /* 0x000fe20007810000 */
[--C-:B------:R-:W-:Y:S01]  /*1a490*/  FFMA.FTZ R32, R83, UR52, -R97.reuse ;  /* 0x0000003453207c23 */ /* 0x100fe20008010861 */
[----:B------:R-:W-:-:S01]  /*1a4a0*/  FFMA.FTZ R45, R45, UR52, -R97 ;  /* 0x000000342d2d7c23 */ /* 0x000fc20008010861 */
[----:B------:R-:W-:Y:S01]  /*1a4b0*/  FFMA.FTZ R52, R52, UR52, -R97 ;  /* 0x0000003434347c23 */ /* 0x000fe20008010861 */
[----:B------:R-:W-:Y:S01]  /*1a4c0*/  FMNMX.FTZ R36, R84, R35, !PT ;  /* 0x0000002354247209 */ /* 0x000fe20007810000 */
[----:B------:R-:W-:Y:S01]  /*1a4d0*/  MUFU.EX2 R3, R3 ;  /* 0x0000000300037308 */ /* 0x000fe20000000800 */
[----:B0-----:R-:W-:-:S02]  /*1a4e0*/  IMAD.U32 R79, RZ, RZ, UR52 ;  /* 0x00000034ff4f7e24 */ /* 0x001fc4000f8e00ff */
[--C-:B------:R-:W-:Y:S01]  /*1a4f0*/  FFMA.FTZ R53, R53, UR52, -R97.reuse ;  /* 0x0000003435357c23 */ /* 0x100fe20008010861 */
[----:B------:R-:W-:Y:S01]  /*1a500*/  FMNMX.FTZ R35, R85, R36, !PT ;  /* 0x0000002455237209 */ /* 0x000fe20007810000 */
[----:B------:R-:W-:-:S03]  /*1a510*/  FFMA.FTZ R57, R57, UR52, -R97 ;  /* 0x0000003439397c23 */ /* 0x000fc60008010861 */
[----:B------:R-:W-:Y:S01]  /*1a520*/  FMNMX.FTZ R36, R88, R35, !PT ;  /* 0x0000002358247209 */ /* 0x000fe20007810000 */
[----:B------:R-:W-:Y:S03]  /*1a530*/  MUFU.EX2 R4, R4 ;  /* 0x0000000400047308 */ /* 0x000fe60000000800 */
[----:B------:R-:W-:-:S04]  /*1a540*/  FMNMX.FTZ R39, R89, R36, !PT ;  /* 0x0000002459277209 */ /* 0x000fc80007810000 */
[----:B------:R-:W-:Y:S01]  /*1a550*/  FMNMX.FTZ R36, R62, R39, !PT ;  /* 0x000000273e247209 */ /* 0x000fe20007810000 */
[----:B------:R-:W-:Y:S03]  /*1a560*/  MUFU.EX2 R35, R82 ;  /* 0x0000005200237308 */ /* 0x000fe60000000800 */
[----:B------:R-:W-:-:S04]  /*1a570*/  FMNMX.FTZ R39, R63, R36, !PT ;  /* 0x000000243f277209 */ /* 0x000fc80007810000 */
[----:B------:R-:W-:Y:S01]  /*1a580*/  FMNMX.FTZ R36, R66, R39, !PT ;  /* 0x0000002742247209 */ /* 0x000fe20007810000 */
[----:B------:R-:W-:Y:S03]  /*1a590*/  MUFU.EX2 R8, R8 ;  /* 0x0000000800087308 */ /* 0x000fe60000000800 */
[----:B------:R-:W-:Y:S01]  /*1a5a0*/  FMNMX.FTZ R39, R67, R36, !PT ;  /* 0x0000002443277209 */ /* 0x000fe20007810000 */
[--C-:B------:R-:W-:Y:S01]  /*1a5b0*/  FFMA.FTZ R36, R60, UR52, -R97.reuse ;  /* 0x000000343c247c23 */ /* 0x100fe20008010861 */
[----:B------:R-:W-:-:S01]  /*1a5c0*/  FFMA.FTZ R60, R61, UR52, -R97 ;  /* 0x000000343d3c7c23 */ /* 0x000fc20008010861 */
[----:B------:R-:W-:Y:S01]  /*1a5d0*/  FFMA.FTZ R61, R65, UR52, -R97 ;  /* 0x00000034413d7c23 */ /* 0x000fe20008010861 */
[----:B------:R-:W-:Y:S01]  /*1a5e0*/  FMNMX.FTZ R40, R70, R39, !PT ;  /* 0x0000002746287209 */ /* 0x000fe20007810000 */
[----:B------:R-:W0:Y:S03]  /*1a5f0*/  MUFU.EX2 R11, R11 ;  /* 0x0000000b000b7308 */ /* 0x000e260000000800 */
[----:B------:R-:W-:-:S04]  /*1a600*/  FMNMX.FTZ R39, R71, R40, !PT ;  /* 0x0000002847277209 */ /* 0x000fc80007810000 */
[----:B------:R-:W-:Y:S01]  /*1a610*/  FMNMX.FTZ R40, R74, R39, !PT ;  /* 0x000000274a287209 */ /* 0x000fe20007810000 */
[----:B------:R-:W-:Y:S03]  /*1a620*/  MUFU.EX2 R14, R14 ;  /* 0x0000000e000e7308 */ /* 0x000fe60000000800 */
[----:B------:R-:W-:-:S04]  /*1a630*/  FMNMX.FTZ R41, R75, R40, !PT ;  /* 0x000000284b297209 */ /* 0x000fc80007810000 */
[----:B------:R-:W-:Y:S01]  /*1a640*/  FMNMX.FTZ R40, R46, R41, !PT ;  /* 0x000000292e287209 */ /* 0x000fe20007810000 */
[----:B------:R1:W-:Y:S01]  /*1a650*/  MUFU.EX2 R39, R60 ;  /* 0x0000003c00277308 */ /* 0x0003e20000000800 */
[----:B0-----:R-:W-:Y:S02]  /*1a660*/  F2FP.SATFINITE.E4M3.F32.PACK_AB_MERGE_C R172, R11, R8, RZ ;  /* 0x000000080bac723e */ /* 0x001fe400048070ff */
[----:B------:R-:W-:Y:S02]  /*1a670*/  FMNMX.FTZ R41, R47, R40, !PT ;  /* 0x000000282f297209 */ /* 0x000fe40007810000 */
[----:B------:R-:W-:Y:S02]  /*1a680*/  F2FP.SATFINITE.E4M3.F32.PACK_AB_MERGE_C R172, R4, R3, R172 ;  /* 0x0000000304ac723e */ /* 0x000fe400048070ac */
[----:B------:R-:W-:Y:S01]  /*1a690*/  FMNMX.FTZ R40, R48, R41, !PT ;  /* 0x0000002930287209 */ /* 0x000fe20007810000 */
[----:B------:R-:W-:Y:S03]  /*1a6a0*/  MUFU.EX2 R15, R15 ;  /* 0x0000000f000f7308 */ /* 0x000fe60000000800 */
[----:B------:R-:W-:-:S04]  /*1a6b0*/  FMNMX.FTZ R40, R49, R40, !PT ;  /* 0x0000002831287209 */ /* 0x000fc80007810000 */
[----:B------:R-:W-:Y:S01]  /*1a6c0*/  FMNMX.FTZ R41, R51, R40, !PT ;  /* 0x0000002833297209 */ /* 0x000fe20007810000 */
[----:B------:R-:W0:Y:S03]  /*1a6d0*/  MUFU.EX2 R26, R26 ;  /* 0x0000001a001a7308 */ /* 0x000e260000000800 */
[----:B-1----:R-:W-:Y:S01]  /*1a6e0*/  FMNMX.FTZ R60, R50, R41, !PT ;  /* 0x00000029323c7209 */ /* 0x002fe20007810000 */
[----:B------:R-:W-:-:S03]  /*1a6f0*/  FFMA.FTZ R41, R69, UR52, -R97 ;  /* 0x0000003445297c23 */ /* 0x000fc60008010861 */
[----:B------:R-:W-:Y:S01]  /*1a700*/  FMNMX.FTZ R65, R55, R60, !PT ;  /* 0x0000003c37417209 */ /* 0x000fe20007810000 */
[----:B------:R-:W1:Y:S03]  /*1a710*/  MUFU.EX2 R37, R37 ;  /* 0x0000002500257308 */ /* 0x000e660000000800 */
[----:B------:R-:W-:-:S04]  /*1a720*/  FMNMX.FTZ R60, R54, R65, !PT ;  /* 0x00000041363c7209 */ /* 0x000fc80007810000 */
[----:B------:R-:W-:Y:S01]  /*1a730*/  FMNMX.FTZ R65, R29, R60, !PT ;  /* 0x0000003c1d417209 */ /* 0x000fe20007810000 */
[----:B------:R-:W-:Y:S01]  /*1a740*/  MUFU.EX2 R32, R32 ;  /* 0x0000002000207308 */ /* 0x000fe20000000800 */
[----:B0-----:R-:W-:Y:S02]  /*1a750*/  F2FP.SATFINITE.E4M3.F32.PACK_AB_MERGE_C R174, R31, R26, RZ ;  /* 0x0000001a1fae723e */ /* 0x001fe400048070ff */
[----:B------:R-:W-:Y:S02]  /*1a760*/  FMNMX.FTZ R65, R28, R65, !PT ;  /* 0x000000411c417209 */ /* 0x000fe40007810000 */
[----:B------:R-:W-:Y:S02]  /*1a770*/  F2FP.SATFINITE.E4M3.F32.PACK_AB_MERGE_C R174, R15, R14, R174 ;  /* 0x0000000e0fae723e */ /* 0x000fe400048070ae */
[----:B------:R-:W-:Y:S01]  /*1a780*/  FMNMX.FTZ R64, R30, R65, !PT ;  /* 0x000000411e407209 */ /* 0x000fe20007810000 */
[----:B------:R0:W-:Y:S01]  /*1a790*/  MUFU.EX2 R60, R72 ;  /* 0x00000048003c7308 */ /* 0x0001e20000000800 */
[----:B-1----:R-:W-:-:S02]  /*1a7a0*/  F2FP.SATFINITE.E4M3.F32.PACK_AB_MERGE_C R176, R37, R34, RZ ;  /* 0x0000002225b0723e */ /* 0x002fc400048070ff */
[----:B------:R-:W-:Y:S02]  /*1a7b0*/  FMNMX.FTZ R69, R103, R64, !PT ;  /* 0x0000004067457209 */ /* 0x000fe40007810000 */
[----:B------:R-:W-:Y:S02]  /*1a7c0*/  F2FP.SATFINITE.E4M3.F32.PACK_AB_MERGE_C R176, R33, R24, R176 ;  /* 0x0000001821b0723e */ /* 0x000fe400048070b0 */
[----:B------:R-:W-:Y:S01]  /*1a7d0*/  FMNMX.FTZ R64, R104, R69, !PT ;  /* 0x0000004568407209 */ /* 0x000fe20007810000 */
[----:B------:R1:W2:Y:S03]  /*1a7e0*/  MUFU.EX2 R65, R73 ;  /* 0x0000004900417308 */ /* 0x0002a60000000800 */
[----:B------:R-:W-:-:S04]  /*1a7f0*/  FMNMX.FTZ R69, R99, R64, !PT ;  /* 0x0000004063457209 */ /* 0x000fc80007810000 */
[----:B------:R-:W-:Y:S01]  /*1a800*/  FMNMX.FTZ R64, R102, R69, !PT ;  /* 0x0000004566407209 */ /* 0x000fe20007810000 */
[----:B------:R-:W-:-:S01]  /*1a810*/  FFMA.FTZ R69, R90, UR52, -R97 ;  /* 0x000000345a457c23 */ /* 0x000fc20008010861 */
[----:B------:R-:W-:Y:S02]  /*1a820*/  MUFU.EX2 R38, R38 ;  /* 0x0000002600267308 */ /* 0x000fe40000000800 */
[----:B0-----:R-:W-:Y:S01]  /*1a830*/  FMNMX.FTZ R72, R101, R64, !PT ;  /* 0x0000004065487209 */ /* 0x001fe20007810000 */
[----:B------:R-:W-:Y:S01]  /*1a840*/  FFMA.FTZ R64, R91, UR52, -R97 ;  /* 0x000000345b407c23 */ /* 0x000fe20008010861 */
[----:B------:R-:W-:-:S03]  /*1a850*/  MOV R91, UR38 ;  /* 0x00000026005b7c02 */ /* 0x000fc60008000f00 */
[----:B-1----:R-:W0:Y:S01]  /*1a860*/  SHFL.BFLY PT, R73, R72, 0x2, 0x1f ;  /* 0x0c401f0048497f89 */ /* 0x002e2200000e0000 */
[----:B------:R-:W1:Y:S01]  /*1a870*/  MUFU.EX2 R43, R43 ;  /* 0x0000002b002b7308 */ /* 0x000e620000000800 */
[----:B--2---:R-:W-:-:S07]  /*1a880*/  F2FP.SATFINITE.E4M3.F32.PACK_AB_MERGE_C R182, R65, R60, RZ ;  /* 0x0000003c41b6723e */ /* 0x004fce00048070ff */
[----:B------:R-:W-:Y:S08]  /*1a890*/  MUFU.EX2 R36, R36 ;  /* 0x0000002400247308 */ /* 0x000ff00000000800 */
[----:B------:R-:W-:Y:S01]  /*1a8a0*/  MUFU.EX2 R42, R42 ;  /* 0x0000002a002a7308 */ /* 0x000fe20000000800 */
[----:B-1----:R-:W-:-:S04]  /*1a8b0*/  F2FP.SATFINITE.E4M3.F32.PACK_AB_MERGE_C R178, R43, R38, RZ ;  /* 0x000000262bb2723e */ /* 0x002fc800048070ff */
[----:B------:R-:W-:Y:S02]  /*1a8c0*/  F2FP.SATFINITE.E4M3.F32.PACK_AB_MERGE_C R178, R35, R32, R178 ;  /* 0x0000002023b2723e */ /* 0x000fe400048070b2 */
[----:B0-----:R-:W-:Y:S01]  /*1a8d0*/  FMNMX.FTZ R77, R72, R73, !PT ;  /* 0x00000049484d7209 */ /* 0x001fe20007810000 */
[--C-:B------:R-:W-:Y:S01]  /*1a8e0*/  FFMA.FTZ R72, R96, UR52, -R97.reuse ;  /* 0x0000003460487c23 */ /* 0x100fe20008010861 */
[----:B------:R-:W0:Y:S03]  /*1a8f0*/  MUFU.EX2 R61, R61 ;  /* 0x0000003d003d7308 */ /* 0x000e260000000800 */
[----:B------:R-:W1:Y:S05]  /*1a900*/  SHFL.BFLY PT, R90, R77, 0x1, 0x1f ;  /* 0x0c201f004d5a7f89 */ /* 0x000e6a00000e0000 */
[----:B------:R2:W-:Y:S08]  /*1a910*/  MUFU.EX2 R40, R68 ;  /* 0x0000004400287308 */ /* 0x0005f00000000800 */
[----:B------:R-:W3:Y:S01]  /*1a920*/  MUFU.EX2 R41, R41 ;  /* 0x0000002900297308 */ /* 0x000ee20000000800 */
[----:B0-----:R-:W-:Y:S01]  /*1a930*/  F2FP.SATFINITE.E4M3.F32.PACK_AB_MERGE_C R180, R61, R42, RZ ;  /* 0x0000002a3db4723e */ /* 0x001fe200048070ff */
[----:B--2---:R-:W-:-:S03]  /*1a940*/  FFMA.FTZ R68, R93, UR52, -R97 ;  /* 0x000000345d447c23 */ /* 0x004fc60008010861 */
[----:B------:R-:W-:-:S03]  /*1a950*/  F2FP.SATFINITE.E4M3.F32.PACK_AB_MERGE_C R180, R39, R36, R180 ;  /* 0x0000002427b4723e */ /* 0x000fc600048070b4 */
[----:B------:R-:W-:Y:S01]  /*1a960*/  MUFU.EX2 R44, R44 ;  /* 0x0000002c002c7308 */ /* 0x000fe20000000800 */
[----:B-1----:R-:W-:Y:S01]  /*1a970*/  FMNMX.FTZ R90, R77, R90, !PT ;  /* 0x0000005a4d5a7209 */ /* 0x002fe20007810000 */
[----:B------:R-:W-:-:S03]  /*1a980*/  FFMA.FTZ R77, R95, UR52, -R97 ;  /* 0x000000345f4d7c23 */ /* 0x000fc60008010861 */
[C---:B------:R-:W-:Y:S01]  /*1a990*/  FSETP.NEU.FTZ.AND P1, PT, R90.reuse, -INF , PT ;  /* 0xff8000005a00780b */ /* 0x040fe20003f3d000 */
[----:B------:R-:W-:-:S02]  /*1a9a0*/  FFMA.FTZ R82, R90, R79, -8 ;  /* 0xc10000005a527423 */ /* 0x000fc4000001004f */
[----:B------:R-:W-:Y:S01]  /*1a9b0*/  MUFU.EX2 R45, R45 ;  /* 0x0000002d002d7308 */ /* 0x000fe20000000800 */
[----:B------:R-:W-:-:S01]  /*1a9c0*/  FFMA.FTZ R79, R98, UR52, -R97 ;  /* 0x00000034624f7c23 */ /* 0x000fc20008010861 */
[----:B---3--:R-:W-:Y:S02]  /*1a9d0*/  F2FP.SATFINITE.E4M3.F32.PACK_AB_MERGE_C R182, R41, R40, R182 ;  /* 0x0000002829b6723e */ /* 0x008fe400048070b6 */
[----:B------:R-:W-:-:S04]  /*1a9e0*/  FSEL R82, R82, RZ, P1 ;  /* 0x000000ff52527208 */ /* 0x000fc80000800000 */
        /* <DEDUP_REMOVED lines=14> */
[----:B------:R-:W-:Y:S01]  /*1aad0*/  FFMA.FTZ R76, R80, UR52, -R82 ;  /* 0x00000034504c7c23 */ /* 0x000fe20008010852 */
[----:B------:R-:W-:-:S01]  /*1aae0*/  FADD.FTZ R75, R3, R4 ;  /* 0x00000004034b7221 */ /* 0x000fc20000010000 */
[----:B------:R-:W0:Y:S01]  /*1aaf0*/  MUFU.EX2 R6, R6 ;  /* 0x0000000600067308 */ /* 0x000e220000000800 */
[----:B------:R-:W-:-:S01]  /*1ab00*/  FFMA.FTZ R80, R88, UR52, -R82 ;  /* 0x0000003458507c23 */ /* 0x000fc20008010852 */
[--C-:B------:R-:W-:Y:S01]  /*1ab10*/  FFMA.FTZ R94, R21, UR52, -R82.reuse ;  /* 0x00000034155e7c23 */ /* 0x100fe20008010852 */
[----:B------:R-:W-:-:S01]  /*1ab20*/  FFMA.FTZ R13, R27, UR52, -R82 ;  /* 0x000000341b0d7c23 */ /* 0x000fc20008010852 */
[----:B------:R-:W-:Y:S01]  /*1ab30*/  FFMA.FTZ R27, R62, UR52, -R82 ;  /* 0x000000343e1b7c23 */ /* 0x000fe20008010852 */
[----:B------:R-:W-:-:S01]  /*1ab40*/  FADD.FTZ R96, R8, R75 ;  /* 0x0000004b08607221 */ /* 0x000fc20000010000 */
[--C-:B------:R-:W-:Y:S01]  /*1ab50*/  FFMA.FTZ R62, R63, UR52, -R82.reuse ;  /* 0x000000343f3e7c23 */ /* 0x100fe20008010852 */
[----:B------:R-:W-:-:S01]  /*1ab60*/  FFMA.FTZ R21, R85, UR52, -R82 ;  /* 0x0000003455157c23 */ /* 0x000fc20008010852 */
[----:B------:R-:W1:Y:S01]  /*1ab70*/  MUFU.EX2 R83, R83 ;  /* 0x0000005300537308 */ /* 0x000e620000000800 */
[----:B------:R-:W-:-:S01]  /*1ab80*/  FFMA.FTZ R63, R70, UR52, -R82 ;  /* 0x00000034463f7c23 */ /* 0x000fc20008010852 */
[--C-:B------:R-:W-:Y:S01]  /*1ab90*/  FFMA.FTZ R85, R89, UR52, -R82.reuse ;  /* 0x0000003459557c23 */ /* 0x100fe20008010852 */
[----:B------:R-:W-:-:S01]  /*1aba0*/  FFMA.FTZ R70, R74, UR52, -R82 ;  /* 0x000000344a467c23 */ /* 0x000fc20008010852 */
[----:B------:R-:W-:-:S02]  /*1abb0*/  VIADD R74, R0, 0x29840 ;  /* 0x00029840004a7836 */ /* 0x000fc40000000000 */
[----:B------:R-:W-:-:S01]  /*1abc0*/  FADD.FTZ R89, R11, R96 ;  /* 0x000000600b597221 */ /* 0x000fc20000010000 */
[--C-:B------:R-:W-:Y:S01]  /*1abd0*/  FFMA.FTZ R0, R46, UR52, -R82.reuse ;  /* 0x000000342e007c23 */ /* 0x100fe20008010852 */
[----:B------:R-:W-:-:S01]  /*1abe0*/  FFMA.FTZ R81, R81, UR52, -R82 ;  /* 0x0000003451517c23 */ /* 0x000fc20008010852 */
[----:B------:R-:W2:Y:S01]  /*1abf0*/  MUFU.EX2 R86, R86 ;  /* 0x0000005600567308 */ /* 0x000ea20000000800 */
[----:B0-----:R-:W-:-:S01]  /*1ac00*/  FADD.FTZ R88, R5, R6 ;  /* 0x0000000605587221 */ /* 0x001fc20000010000 */
[----:B------:R-:W-:Y:S01]  /*1ac10*/  PRMT R74, R91, 0x654, R74 ;  /* 0x000006545b4a7816 */ /* 0x000fe2000000004a */
[----:B------:R-:W-:-:S01]  /*1ac20*/  FFMA.FTZ R67, R67, UR52, -R82 ;  /* 0x0000003443437c23 */ /* 0x000fc20008010852 */
[--C-:B------:R-:W-:Y:S01]  /*1ac30*/  FFMA.FTZ R51, R51, UR52, -R82.reuse ;  /* 0x0000003433337c23 */ /* 0x100fe20008010852 */
[----:B------:R-:W-:-:S01]  /*1ac40*/  FFMA.FTZ R47, R47, UR52, -R82 ;  /* 0x000000342f2f7c23 */ /* 0x000fc20008010852 */
[----:B------:R0:W-:Y:S01]  /*1ac50*/  SYNCS.ARRIVE.TRANS64.RED.A1T0 RZ, [R74+URZ], RZ ;  /* 0x000000ff4aff79a7 */ /* 0x0001e2000810043f */
[----:B------:R-:W-:-:S01]  /*1ac60*/  FFMA.FTZ R49, R49, UR52, -R82 ;  /* 0x0000003431317c23 */ /* 0x000fc20008010852 */
[----:B------:R-:W3:Y:S01]  /*1ac70*/  MUFU.EX2 R7, R7 ;  /* 0x0000000700077308 */ /* 0x000ee20000000800 */
[----:B-1----:R-:W-:-:S01]  /*1ac80*/  FADD.FTZ R75, R83, R88 ;  /* 0x00000058534b7221 */ /* 0x002fc20000010000 */
[----:B------:R-:W-:Y:S01]  /*1ac90*/  FADD.FTZ R88, R14, R89 ;  /* 0x000000590e587221 */ /* 0x000fe20000010000 */
[----:B------:R-:W-:-:S01]  /*1aca0*/  FFMA.FTZ R50, R50, UR52, -R82 ;  /* 0x0000003432327c23 */ /* 0x000fc20008010852 */
[--C-:B------:R-:W-:Y:S01]  /*1acb0*/  FFMA.FTZ R55, R55, UR52, -R82.reuse ;  /* 0x0000003437377c23 */ /* 0x100fe20008010852 */
[----:B------:R-:W-:-:S01]  /*1acc0*/  FFMA.FTZ R54, R54, UR52, -R82 ;  /* 0x0000003436367c23 */ /* 0x000fc20008010852 */
[----:B------:R-:W-:Y:S01]  /*1acd0*/  FADD.FTZ R89, R15, R88 ;  /* 0x000000580f597221 */ /* 0x000fe20000010000 */
[----:B------:R-:W-:-:S01]  /*1ace0*/  FFMA.FTZ R30, R30, UR52, -R82 ;  /* 0x000000341e1e7c23 */ /* 0x000fc20008010852 */
[----:B------:R-:W0:Y:S01]  /*1acf0*/  MUFU.EX2 R10, R10 ;  /* 0x0000000a000a7308 */ /* 0x000e220000000800 */
[----:B--2---:R-:W-:-:S01]  /*1ad00*/  FADD.FTZ R46, R86, R75 ;  /* 0x0000004b562e7221 */ /* 0x004fc20000010000 */
[----:B------:R-:W-:Y:S01]  /*1ad10*/  FADD.FTZ R88, R26, R89 ;  /* 0x000000591a587221 */ /* 0x000fe20000010000 */
[----:B------:R-:W-:-:S01]  /*1ad20*/  FFMA.FTZ R103, R103, UR52, -R82 ;  /* 0x0000003467677c23 */ /* 0x000fc20008010852 */
[----:B------:R-:W-:Y:S01]  /*1ad30*/  F2FP.SATFINITE.E4M3.F32.PACK_AB_MERGE_C R173, R86, R83, RZ ;  /* 0x0000005356ad723e */ /* 0x000fe200048070ff */
[----:B------:R-:W-:-:S01]  /*1ad40*/  FFMA.FTZ R102, R102, UR52, -R82 ;  /* 0x0000003466667c23 */ /* 0x000fc20008010852 */
[----:B------:R-:W-:Y:S01]  /*1ad50*/  FADD.FTZ R89, R31, R88 ;  /* 0x000000581f597221 */ /* 0x000fe20000010000 */
[----:B------:R-:W-:-:S01]  /*1ad60*/  FFMA.FTZ R104, R104, UR52, -R82 ;  /* 0x0000003468687c23 */ /* 0x000fc20008010852 */
[----:B------:R-:W1:Y:S01]  /*1ad70*/  MUFU.EX2 R87, R87 ;  /* 0x0000005700577308 */ /* 0x000e620000000800 */
[----:B---3--:R-:W-:-:S01]  /*1ad80*/  FADD.FTZ R75, R7, R46 ;  /* 0x0000002e074b7221 */ /* 0x008fc20000010000 */
[----:B------:R-:W-:Y:S01]  /*1ad90*/  FFMA.FTZ R46, R48, UR52, -R82 ;  /* 0x00000034302e7c23 */ /* 0x000fe20008010852 */
[----:B------:R-:W-:-:S01]  /*1ada0*/  FADD.FTZ R48, R24, R89 ;  /* 0x0000005918307221 */ /* 0x000fc20000010000 */
[----:B------:R-:W-:Y:S01]  /*1adb0*/  F2FP.SATFINITE.E4M3.F32.PACK_AB_MERGE_C R173, R6, R5, R173 ;  /* 0x0000000506ad723e */ /* 0x000fe200048070ad */
[----:B------:R-:W-:-:S01]  /*1adc0*/  FFMA.FTZ R99, R99, UR52, -R82 ;  /* 0x0000003463637c23 */ /* 0x000fc20008010852 */
[----:B------:R-:W-:Y:S01]  /*1add0*/  IMAD.MOV.U32 R24, RZ, RZ, R25 ;  /* 0x000000ffff187224 */ /* 0x000fe200078e0019 */
[----:B------:R-:W-:Y:S01]  /*1ade0*/  MOV R86, R25 ;  /* 0x0000001900567202 */ /* 0x000fe20000000f00 */
[----:B------:R-:W2:Y:S01]  /*1adf0*/  MUFU.EX2 R94, R94 ;  /* 0x0000005e005e7308 */ /* 0x000ea20000000800 */
[----:B0-----:R-:W-:-:S01]  /*1ae00*/  FADD.FTZ R74, R10, R75 ;  /* 0x0000004b0a4a7221 */ /* 0x001fc20000010000 */
[----:B------:R-:W-:-:S06]  /*1ae10*/  IMAD.MOV.U32 R83, RZ, RZ, R25 ;  /* 0x000000ffff537224 */ /* 0x000fcc00078e0019 */
[----:B------:R-:W0:Y:S01]  /*1ae20*/  MUFU.EX2 R12, R12 ;  /* 0x0000000c000c7308 */ /* 0x000e220000000800 */
[----:B-1----:R-:W-:-:S07]  /*1ae30*/  FADD.FTZ R75, R87, R74 ;  /* 0x0000004a574b7221 */ /* 0x002fce0000010000 */
[----:B------:R-:W1:Y:S01]  /*1ae40*/  MUFU.EX2 R13, R13 ;  /* 0x0000000d000d7308 */ /* 0x000e620000000800 */
[----:B--2---:R-:W-:-:S01]  /*1ae50*/  FADD.FTZ R75, R94, R75 ;  /* 0x0000004b5e4b7221 */ /* 0x004fc20000010000 */
[----:B------:R-:W-:Y:S01]  /*1ae60*/  F2FP.SATFINITE.E4M3.F32.PACK_AB_MERGE_C R175, R94, R87, RZ ;  /* 0x000000575eaf723e */ /* 0x000fe200048070ff */
[----:B------:R-:W-:-:S03]  /*1ae70*/  IMAD.MOV.U32 R87, RZ, RZ, R25 ;  /* 0x000000ffff577224 */ /* 0x000fc600078e0019 */
[----:B------:R-:W-:Y:S02]  /*1ae80*/  F2FP.SATFINITE.E4M3.F32.PACK_AB_MERGE_C R175, R10, R7, R175 ;  /* 0x000000070aaf723e */ /* 0x000fe400048070af */
[----:B------:R-:W2:Y:S01]  /*1ae90*/  MUFU.EX2 R76, R76 ;  /* 0x0000004c004c7308 */ /* 0x000ea20000000800 */
[----:B0-----:R-:W-:-:S01]  /*1aea0*/  FADD.FTZ R74, R12, R75 ;  /* 0x0000004b0c4a7221 */ /* 0x001fc20000010000 */
[----:B------:R-:W-:Y:S01]  /*1aeb0*/  FADD.FTZ R75, R33, R48 ;  /* 0x00000030214b7221 */ /* 0x000fe20000010000 */
[----:B------:R-:W-:-:S01]  /*1aec0*/  FFMA.FTZ R48, R29, UR52, -R82 ;  /* 0x000000341d307c23 */ /* 0x000fc20008010852 */
[----:B------:R-:W-:Y:S02]  /*1aed0*/  IMAD.MOV.U32 R33, RZ, RZ, R25 ;  /* 0x000000ffff217224 */ /* 0x000fe400078e0019 */
[----:B------:R-:W-:-:S02]  /*1aee0*/  FADD.FTZ R88, R34, R75 ;  /* 0x0000004b22587221 */ /* 0x000fc40000010000 */
[----:B------:R-:W0:Y:S01]  /*1aef0*/  MUFU.EX2 R81, R81 ;  /* 0x0000005100517308 */ /* 0x000e220000000800 */
[----:B-1----:R-:W-:-:S01]  /*1af00*/  FADD.FTZ R89, R13, R74 ;  /* 0x0000004a0d597221 */ /* 0x002fc20000010000 */
[----:B------:R-:W-:Y:S01]  /*1af10*/  FADD.FTZ R29, R37, R88 ;  /* 0x00000058251d7221 */ /* 0x000fe20000010000 */
[----:B------:R-:W-:-:S01]  /*1af20*/  FFMA.FTZ R74, R28, UR52, -R82 ;  /* 0x000000341c4a7c23 */ /* 0x000fc20008010852 */
[----:B------:R-:W-:-:S02]  /*1af30*/  FFMA.FTZ R82, R101, UR52, -R82 ;  /* 0x0000003465527c23 */ /* 0x000fc40008010852 */
[----:B------:R-:W-:-:S01]  /*1af40*/  FADD.FTZ R88, R32, R29 ;  /* 0x0000001d20587221 */ /* 0x000fc20000010000 */
[----:B------:R-:W-:Y:S01]  /*1af50*/  IMAD.MOV.U32 R32, RZ, RZ, R25 ;  /* 0x000000ffff207224 */ /* 0x000fe200078e0019 */
[----:B------:R-:W1:Y:S01]  /*1af60*/  MUFU.EX2 R20, R20 ;  /* 0x0000001400147308 */ /* 0x000e620000000800 */
[----:B--2---:R-:W-:-:S07]  /*1af70*/  FADD.FTZ R96, R76, R89 ;  /* 0x000000594c607221 */ /* 0x004fce0000010000 */
[----:B------:R-:W2:Y:S01]  /*1af80*/  MUFU.EX2 R21, R21 ;  /* 0x0000001500157308 */ /* 0x000ea20000000800 */
[----:B0-----:R-:W-:-:S01]  /*1af90*/  FADD.FTZ R75, R81, R96 ;  /* 0x00000060514b7221 */ /* 0x001fc20000010000 */
[----:B------:R-:W-:Y:S01]  /*1afa0*/  F2FP.SATFINITE.E4M3.F32.PACK_AB_MERGE_C R76, R81, R76, RZ ;  /* 0x0000004c514c723e */ /* 0x000fe200048070ff */
[----:B------:R-:W-:-:S03]  /*1afb0*/  IMAD.MOV.U32 R81, RZ, RZ, R25 ;  /* 0x000000ffff517224 */ /* 0x000fc600078e0019 */
[----:B------:R-:W-:Y:S01]  /*1afc0*/  F2FP.SATFINITE.E4M3.F32.PACK_AB_MERGE_C R177, R13, R12, R76 ;  /* 0x0000000c0db1723e */ /* 0x000fe2000480704c */
[----:B------:R-:W-:Y:S01]  /*1afd0*/  IMAD.MOV.U32 R76, RZ, RZ, R25 ;  /* 0x000000ffff4c7224 */ /* 0x000fe200078e0019 */
[----:B------:R-:W0:Y:S01]  /*1afe0*/  MUFU.EX2 R80, R80 ;  /* 0x0000005000507308 */ /* 0x000e220000000800 */
[----:B-1----:R-:W-:-:S01]  /*1aff0*/  FADD.FTZ R96, R20, R75 ;  /* 0x0000004b14607221 */ /* 0x002fc20000010000 */
[----:B------:R-:W-:Y:S01]  /*1b000*/  FADD.FTZ R75, R35, R88 ;  /* 0x00000058234b7221 */ /* 0x000fe20000010000 */
[----:B------:R-:W-:-:S03]  /*1b010*/  IMAD.MOV.U32 R35, RZ, RZ, R25 ;  /* 0x000000ffff237224 */ /* 0x000fc600078e0019 */
[----:B------:R-:W-:Y:S01]  /*1b020*/  FADD.FTZ R88, R38, R75 ;  /* 0x0000004b26587221 */ /* 0x000fe20000010000 */
[----:B------:R-:W-:Y:S01]  /*1b030*/  MOV R38, R25 ;  /* 0x0000001900267202 */ /* 0x000fe20000000f00 */
[----:B------:R-:W1:Y:S01]  /*1b040*/  MUFU.EX2 R85, R85 ;  /* 0x0000005500557308 */ /* 0x000e620000000800 */
[----:B--2---:R-:W-:-:S01]  /*1b050*/  FADD.FTZ R89, R21, R96 ;  /* 0x0000006015597221 */ /* 0x004fc20000010000 */
[----:B------:R-:W-:-:S06]  /*1b060*/  IMAD.MOV.U32 R75, RZ, RZ, R25 ;  /* 0x000000ffff4b7224 */ /* 0x000fcc00078e0019 */
[----:B------:R-:W2:Y:S01]  /*1b070*/  MUFU.EX2 R27, R27 ;  /* 0x0000001b001b7308 */ /* 0x000ea20000000800 */
[----:B0-----:R-:W-:-:S07]  /*1b080*/  FADD.FTZ R96, R80, R89 ;  /* 0x0000005950607221 */ /* 0x001fce0000010000 */
[----:B------:R-:W0:Y:S01]  /*1b090*/  MUFU.EX2 R62, R62 ;  /* 0x0000003e003e7308 */ /* 0x000e220000000800 */
[----:B-1----:R-:W-:-:S01]  /*1b0a0*/  FADD.FTZ R96, R85, R96 ;  /* 0x0000006055607221 */ /* 0x002fc20000010000 */
[----:B------:R-:W-:Y:S01]  /*1b0b0*/  F2FP.SATFINITE.E4M3.F32.PACK_AB_MERGE_C R80, R85, R80, RZ ;  /* 0x000000505550723e */ /* 0x000fe200048070ff */
[----:B------:R-:W-:-:S03]  /*1b0c0*/  IMAD.MOV.U32 R85, RZ, RZ, R25 ;  /* 0x000000ffff557224 */ /* 0x000fc600078e0019 */
[----:B------:R-:W-:Y:S01]  /*1b0d0*/  F2FP.SATFINITE.E4M3.F32.PACK_AB_MERGE_C R179, R21, R20, R80 ;  /* 0x0000001415b3723e */ /* 0x000fe20004807050 */
[----:B------:R-:W-:Y:S01]  /*1b0e0*/  IMAD.MOV.U32 R80, RZ, RZ, R25 ;  /* 0x000000ffff507224 */ /* 0x000fe200078e0019 */
[----:B------:R-:W1:Y:S01]  /*1b0f0*/  MUFU.EX2 R84, R84 ;  /* 0x0000005400547308 */ /* 0x000e620000000800 */
[----:B--2---:R-:W-:-:S07]  /*1b100*/  FADD.FTZ R11, R27, R96 ;  /* 0x000000601b0b7221 */ /* 0x004fce0000010000 */
[----:B------:R2:W-:Y:S01]  /*1b110*/  MUFU.EX2 R28, R51 ;  /* 0x00000033001c7308 */ /* 0x0005e20000000800 */
[----:B0-----:R-:W-:-:S07]  /*1b120*/  FADD.FTZ R11, R62, R11 ;  /* 0x0000000b3e0b7221 */ /* 0x001fce0000010000 */
[----:B------:R-:W0:Y:S01]  /*1b130*/  MUFU.EX2 R67, R67 ;  /* 0x0000004300437308 */ /* 0x000e220000000800 */
[----:B--2---:R-:W-:-:S01]  /*1b140*/  FADD.FTZ R51, R43, R88 ;  /* 0x000000582b337221 */ /* 0x004fc20000010000 */
[----:B-1----:R-:W-:Y:S01]  /*1b150*/  FADD.FTZ R26, R84, R11 ;  /* 0x0000000b541a7221 */ /* 0x002fe20000010000 */
[----:B------:R-:W-:Y:S02]  /*1b160*/  IMAD.MOV.U32 R43, RZ, RZ, R25 ;  /* 0x000000ffff2b7224 */ /* 0x000fe400078e0019 */
[----:B------:R-:W-:Y:S01]  /*1b170*/  FADD.FTZ R8, R36, R51 ;  /* 0x0000003324087221 */ /* 0x000fe20000010000 */
[----:B------:R-:W-:Y:S02]  /*1b180*/  IMAD.MOV.U32 R36, RZ, RZ, R25 ;  /* 0x000000ffff247224 */ /* 0x000fe400078e0019 */
[----:B------:R-:W1:Y:S01]  /*1b190*/  MUFU.EX2 R63, R63 ;  /* 0x0000003f003f7308 */ /* 0x000e620000000800 */
[----:B------:R-:W-:-:S01]  /*1b1a0*/  FADD.FTZ R31, R39, R8 ;  /* 0x00000008271f7221 */ /* 0x000fc20000010000 */
[----:B------:R-:W-:-:S02]  /*1b1b0*/  IMAD.MOV.U32 R39, RZ, RZ, R25 ;  /* 0x000000ffff277224 */ /* 0x000fc400078e0019 */
[----:B------:R-:W-:Y:S02]  /*1b1c0*/  IMAD.MOV.U32 R51, RZ, RZ, R25 ;  /* 0x000000ffff337224 */ /* 0x000fe400078e0019 */
[----:B------:R-:W-:Y:S01]  /*1b1d0*/  FADD.FTZ R8, R42, R31 ;  /* 0x0000001f2a087221 */ /* 0x000fe20000010000 */
[----:B------:R-:W-:Y:S01]  /*1b1e0*/  MOV R42, R25 ;  /* 0x00000019002a7202 */ /* 0x000fe20000000f00 */
[----:B------:R-:W2:Y:S02]  /*1b1f0*/  MUFU.EX2 R66, R66 ;  /* 0x0000004200427308 */ /* 0x000ea40000000800 */
[----:B------:R-:W-:-:S01]  /*1b200*/  FADD.FTZ R61, R61, R8 ;  /* 0x000000083d3d7221 */ /* 0x000fc20000010000 */
[C---:B0-----:R-:W-:Y:S01]  /*1b210*/  FADD.FTZ R26, R67.reuse, R26 ;  /* 0x0000001a431a7221 */ /* 0x041fe20000010000 */
[----:B------:R-:W-:Y:S01]  /*1b220*/  F2FP.SATFINITE.E4M3.F32.PACK_AB_MERGE_C R67, R67, R84, RZ ;  /* 0x000000544343723e */ /* 0x000fe200048070ff */
[----:B------:R-:W-:Y:S02]  /*1b230*/  IMAD.MOV.U32 R84, RZ, RZ, R25 ;  /* 0x000000ffff547224 */ /* 0x000fe400078e0019 */
[----:B------:R-:W-:-:S01]  /*1b240*/  FADD.FTZ R34, R40, R61 ;  /* 0x0000003d28227221 */ /* 0x000fc20000010000 */
[----:B------:R-:W-:Y:S01]  /*1b250*/  IMAD.MOV.U32 R40, RZ, RZ, R25 ;  /* 0x000000ffff287224 */ /* 0x000fe200078e0019 */
[----:B------:R-:W-:Y:S01]  /*1b260*/  F2FP.SATFINITE.E4M3.F32.PACK_AB_MERGE_C R181, R62, R27, R67 ;  /* 0x0000001b3eb5723e */ /* 0x000fe20004807043 */
[----:B------:R-:W0:Y:S01]  /*1b270*/  MUFU.EX2 R70, R70 ;  /* 0x0000004600467308 */ /* 0x000e220000000800 */
[----:B-1----:R-:W-:-:S01]  /*1b280*/  FADD.FTZ R11, R63, R26 ;  /* 0x0000001a3f0b7221 */ /* 0x002fc20000010000 */
[----:B------:R-:W-:Y:S01]  /*1b290*/  FADD.FTZ R31, R41, R34 ;  /* 0x00000022291f7221 */ /* 0x000fe20000010000 */
[--C-:B------:R-:W-:Y:S01]  /*1b2a0*/  IMAD.MOV.U32 R27, RZ, RZ, R25.reuse ;  /* 0x000000ffff1b7224 */ /* 0x100fe200078e0019 */
[----:B------:R-:W-:Y:S01]  /*1b2b0*/  MOV R34, R25 ;  /* 0x0000001900227202 */ /* 0x000fe20000000f00 */
[----:B------:R-:W-:-:S02]  /*1b2c0*/  IMAD.MOV.U32 R41, RZ, RZ, R25 ;  /* 0x000000ffff297224 */ /* 0x000fc400078e0019 */
[----:B------:R-:W-:Y:S01]  /*1b2d0*/  FADD.FTZ R26, R60, R31 ;  /* 0x0000001f3c1a7221 */ /* 0x000fe20000010000 */
[----:B------:R-:W-:Y:S01]  /*1b2e0*/  IMAD.MOV.U32 R31, RZ, RZ, R25 ;  /* 0x000000ffff1f7224 */ /* 0x000fe200078e0019 */
[----:B------:R-:W1:Y:S01]  /*1b2f0*/  MUFU.EX2 R71, R71 ;  /* 0x0000004700477308 */ /* 0x000e620000000800 */
[----:B--2---:R-:W-:-:S01]  /*1b300*/  FADD.FTZ R37, R66, R11 ;  /* 0x0000000b42257221 */ /* 0x004fc20000010000 */
[----:B------:R-:W-:Y:S01]  /*1b310*/  FADD.FTZ R65, R65, R26 ;  /* 0x0000001a41417221 */ /* 0x000fe20000010000 */
[-C--:B------:R-:W-:Y:S01]  /*1b320*/  MOV R26, R25.reuse ;  /* 0x00000019001a7202 */ /* 0x080fe20000000f00 */
[--C-:B------:R-:W-:Y:S01]  /*1b330*/  IMAD.MOV.U32 R61, RZ, RZ, R25.reuse ;  /* 0x000000ffff3d7224 */ /* 0x100fe200078e0019 */
[----:B------:R-:W-:Y:S01]  /*1b340*/  MOV R62, R25 ;  /* 0x00000019003e7202 */ /* 0x000fe20000000f00 */
[----:B------:R-:W-:Y:S02]  /*1b350*/  IMAD.MOV.U32 R60, RZ, RZ, R25 ;  /* 0x000000ffff3c7224 */ /* 0x000fe400078e0019 */
[----:B------:R-:W2:Y:S01]  /*1b360*/  MUFU.EX2 R0, R0 ;  /* 0x0000000000007308 */ /* 0x000ea20000000800 */
[----:B0-----:R-:W-:-:S01]  /*1b370*/  FADD.FTZ R4, R70, R37 ;  /* 0x0000002546047221 */ /* 0x001fc20000010000 */
[----:B------:R-:W-:-:S02]  /*1b380*/  IMAD.MOV.U32 R37, RZ, RZ, R25 ;  /* 0x000000ffff257224 */ /* 0x000fc400078e0019 */
[----:B------:R-:W-:-:S04]  /*1b390*/  IMAD.MOV.U32 R67, RZ, RZ, R25 ;  /* 0x000000ffff437224 */ /* 0x000fc800078e0019 */
[----:B------:R-:W0:Y:S01]  /*1b3a0*/  MUFU.EX2 R47, R47 ;  /* 0x0000002f002f7308 */ /* 0x000e220000000800 */
[C---:B-1----:R-:W-:Y:S01]  /*1b3b0*/  F2FP.SATFINITE.E4M3.F32.PACK_AB_MERGE_C R70, R71.reuse, R70, RZ ;  /* 0x000000464746723e */ /* 0x042fe200048070ff */
[----:B------:R-:W-:Y:S01]  /*1b3c0*/  FADD.FTZ R71, R71, R4 ;  /* 0x0000000447477221 */ /* 0x000fe20000010000 */
[----:B------:R-:W-:-:S01]  /*1b3d0*/  FADD.FTZ R4, R44, R65 ;  /* 0x000000412c047221 */ /* 0x000fc20000010000 */
[--C-:B------:R-:W-:Y:S01]  /*1b3e0*/  IMAD.MOV.U32 R65, RZ, RZ, R25.reuse ;  /* 0x000000ffff417224 */ /* 0x100fe200078e0019 */
[----:B------:R-:W-:Y:S01]  /*1b3f0*/  F2FP.SATFINITE.E4M3.F32.PACK_AB_MERGE_C R183, R66, R63, R70 ;  /* 0x0000003f42b7723e */ /* 0x000fe20004807046 */
[----:B------:R-:W-:Y:S02]  /*1b400*/  IMAD.MOV.U32 R63, RZ, RZ, R25 ;  /* 0x000000ffff3f7224 */ /* 0x000fe400078e0019 */
[----:B------:R-:W-:-:S01]  /*1b410*/  FADD.FTZ R3, R45, R4 ;  /* 0x000000042d037221 */ /* 0x000fc20000010000 */
[----:B------:R-:W1:Y:S01]  /*1b420*/  MUFU.EX2 R46, R46 ;  /* 0x0000002e002e7308 */ /* 0x000e620000000800 */
[----:B--2---:R-:W-:-:S01]  /*1b430*/  FADD.FTZ R14, R0, R71 ;  /* 0x00000047000e7221 */ /* 0x004fc20000010000 */
[----:B------:R-:W-:Y:S01]  /*1b440*/  MOV R66, R25 ;  /* 0x0000001900427202 */ /* 0x000fe20000000f00 */
[----:B------:R-:W-:-:S01]  /*1b450*/  FADD.FTZ R4, R64, R3 ;  /* 0x0000000340047221 */ /* 0x000fc20000010000 */
[----:B------:R-:W-:Y:S01]  /*1b460*/  IMAD.MOV.U32 R71, RZ, RZ, R25 ;  /* 0x000000ffff477224 */ /* 0x000fe200078e0019 */
[----:B------:R-:W-:-:S03]  /*1b470*/  MOV R70, R25 ;  /* 0x0000001900467202 */ /* 0x000fc60000000f00 */
[----:B------:R-:W2:Y:S01]  /*1b480*/  MUFU.EX2 R69, R69 ;  /* 0x0000004500457308 */ /* 0x000ea20000000800 */
[----:B0-----:R-:W-:-:S07]  /*1b490*/  FADD.FTZ R15, R47, R14 ;  /* 0x0000000e2f0f7221 */ /* 0x001fce0000010000 */
[----:B------:R-:W0:Y:S01]  /*1b4a0*/  MUFU.EX2 R49, R49 ;  /* 0x0000003100317308 */ /* 0x000e220000000800 */
[----:B-1----:R-:W-:-:S07]  /*1b4b0*/  FADD.FTZ R14, R46, R15 ;  /* 0x0000000f2e0e7221 */ /* 0x002fce0000010000 */
[----:B------:R-:W1:Y:S01]  /*1b4c0*/  MUFU.EX2 R52, R52 ;  /* 0x0000003400347308 */ /* 0x000e620000000800 */
[C---:B--2---:R-:W-:Y:S01]  /*1b4d0*/  F2FP.SATFINITE.E4M3.F32.PACK_AB_MERGE_C R184, R69.reuse, R64, RZ ;  /* 0x0000004045b8723e */ /* 0x044fe200048070ff */
[----:B------:R-:W-:Y:S01]  /*1b4e0*/  FADD.FTZ R69, R69, R4 ;  /* 0x0000000445457221 */ /* 0x000fe20000010000 */
[--C-:B------:R-:W-:Y:S02]  /*1b4f0*/  IMAD.MOV.U32 R64, RZ, RZ, R25.reuse ;  /* 0x000000ffff407224 */ /* 0x100fe400078e0019 */
[----:B------:R-:W-:Y:S01]  /*1b500*/  F2FP.SATFINITE.E4M3.F32.PACK_AB_MERGE_C R184, R45, R44, R184 ;  /* 0x0000002c2db8723e */ /* 0x000fe200048070b8 */
[--C-:B------:R-:W-:Y:S02]  /*1b510*/  IMAD.MOV.U32 R45, RZ, RZ, R25.reuse ;  /* 0x000000ffff2d7224 */ /* 0x100fe400078e0019 */
[----:B------:R-:W2:Y:S01]  /*1b520*/  MUFU.EX2 R53, R53 ;  /* 0x0000003500357308 */ /* 0x000ea20000000800 */
[C---:B0-----:R-:W-:Y:S01]  /*1b530*/  F2FP.SATFINITE.E4M3.F32.PACK_AB_MERGE_C R46, R49.reuse, R46, RZ ;  /* 0x0000002e312e723e */ /* 0x041fe200048070ff */
[----:B------:R-:W-:Y:S01]  /*1b540*/  FADD.FTZ R49, R49, R14 ;  /* 0x0000000e31317221 */ /* 0x000fe20000010000 */
[----:B------:R-:W-:-:S02]  /*1b550*/  IMAD.MOV.U32 R44, RZ, RZ, R25 ;  /* 0x000000ffff2c7224 */ /* 0x000fc400078e0019 */
[----:B------:R-:W-:Y:S01]  /*1b560*/  F2FP.SATFINITE.E4M3.F32.PACK_AB_MERGE_C R185, R47, R0, R46 ;  /* 0x000000002fb9723e */ /* 0x000fe2000480702e */
[----:B------:R-:W-:-:S01]  /*1b570*/  FADD.FTZ R14, R28, R49 ;  /* 0x000000311c0e7221 */ /* 0x000fc20000010000 */
[----:B------:R-:W-:Y:S01]  /*1b580*/  IMAD.MOV.U32 R47, RZ, RZ, R25 ;  /* 0x000000ffff2f7224 */ /* 0x000fe200078e0019 */
[----:B------:R0:W3:Y:S01]  /*1b590*/  MUFU.EX2 R29, R50 ;  /* 0x00000032001d7308 */ /* 0x0000e20000000800 */
[----:B-1----:R-:W-:-:S01]  /*1b5a0*/  FADD.FTZ R4, R52, R69 ;  /* 0x0000004534047221 */ /* 0x002fc20000010000 */
[----:B------:R-:W-:Y:S01]  /*1b5b0*/  MOV R46, R25 ;  /* 0x00000019002e7202 */ /* 0x000fe20000000f00 */
[--C-:B------:R-:W-:Y:S02]  /*1b5c0*/  IMAD.MOV.U32 R49, RZ, RZ, R25.reuse ;  /* 0x000000ffff317224 */ /* 0x100fe400078e0019 */
[----:B------:R-:W-:-:S03]  /*1b5d0*/  IMAD.MOV.U32 R69, RZ, RZ, R25 ;  /* 0x000000ffff457224 */ /* 0x000fc600078e0019 */
[----:B------:R-:W-:Y:S01]  /*1b5e0*/  MUFU.EX2 R68, R68 ;  /* 0x0000004400447308 */ /* 0x000fe20000000800 */
[----:B--2---:R-:W-:-:S01]  /*1b5f0*/  FADD.FTZ R3, R53, R4 ;  /* 0x0000000435037221 */ /* 0x004fc20000010000 */
[----:B0-----:R-:W-:-:S06]  /*1b600*/  MOV R50, R25 ;  /* 0x0000001900327202 */ /* 0x001fcc0000000f00 */
[----:B------:R0:W1:Y:S01]  /*1b610*/  MUFU.EX2 R73, R78 ;  /* 0x0000004e00497308 */ /* 0x0000620000000800 */
[----:B---3--:R-:W-:-:S07]  /*1b620*/  FADD.FTZ R14, R29, R14 ;  /* 0x0000000e1d0e7221 */ /* 0x008fce0000010000 */
[----:B------:R-:W2:Y:S01]  /*1b630*/  MUFU.EX2 R55, R55 ;  /* 0x0000003700377308 */ /* 0x000ea20000000800 */
[----:B0-----:R-:W-:-:S07]  /*1b640*/  FFMA.FTZ R78, R100, UR52, -R97 ;  /* 0x00000034644e7c23 */ /* 0x001fce0008010861 */
[----:B------:R-:W0:Y:S01]  /*1b650*/  MUFU.EX2 R54, R54 ;  /* 0x0000003600367308 */ /* 0x000e220000000800 */
[----:B-1----:R-:W-:Y:S01]  /*1b660*/  F2FP.SATFINITE.E4M3.F32.PACK_AB_MERGE_C R186, R73, R68, RZ ;  /* 0x0000004449ba723e */ /* 0x002fe200048070ff */
[----:B------:R-:W-:-:S03]  /*1b670*/  FADD.FTZ R68, R68, R3 ;  /* 0x0000000344447221 */ /* 0x000fc60000010000 */
[----:B------:R-:W-:Y:S01]  /*1b680*/  F2FP.SATFINITE.E4M3.F32.PACK_AB_MERGE_C R186, R53, R52, R186 ;  /* 0x0000003435ba723e */ /* 0x000fe200048070ba */
[----:B------:R-:W-:-:S01]  /*1b690*/  FADD.FTZ R73, R73, R68 ;  /* 0x0000004449497221 */ /* 0x000fc20000010000 */
[----:B------:R-:W-:Y:S01]  /*1b6a0*/  IMAD.MOV.U32 R53, RZ, RZ, R25 ;  /* 0x000000ffff357224 */ /* 0x000fe200078e0019 */
[----:B------:R-:W-:Y:S01]  /*1b6b0*/  MUFU.EX2 R58, R58 ;  /* 0x0000003a003a7308 */ /* 0x000fe20000000800 */
[----:B--2---:R-:W-:-:S01]  /*1b6c0*/  FADD.FTZ R3, R55, R14 ;  /* 0x0000000e37037221 */ /* 0x004fc20000010000 */
[--C-:B------:R-:W-:Y:S02]  /*1b6d0*/  IMAD.MOV.U32 R52, RZ, RZ, R25.reuse ;  /* 0x000000ffff347224 */ /* 0x100fe400078e0019 */
[----:B------:R-:W-:-:S04]  /*1b6e0*/  IMAD.MOV.U32 R68, RZ, RZ, R25 ;  /* 0x000000ffff447224 */ /* 0x000fc800078e0019 */
[----:B------:R-:W1:Y:S01]  /*1b6f0*/  MUFU.EX2 R59, R59 ;  /* 0x0000003b003b7308 */ /* 0x000e620000000800 */
[----:B0-----:R-:W-:-:S01]  /*1b700*/  FADD.FTZ R3, R54, R3 ;  /* 0x0000000336037221 */ /* 0x001fc20000010000 */
[----:B------:R-:W-:Y:S02]  /*1b710*/  F2FP.SATFINITE.E4M3.F32.PACK_AB_MERGE_C R55, R54, R55, RZ ;  /* 0x000000373637723e */ /* 0x000fe400048070ff */
[----:B------:R-:W-:Y:S02]  /*1b720*/  MOV R54, R25 ;  /* 0x0000001900367202 */ /* 0x000fe40000000f00 */
[----:B------:R-:W-:Y:S01]  /*1b730*/  F2FP.SATFINITE.E4M3.F32.PACK_AB_MERGE_C R187, R29, R28, R55 ;  /* 0x0000001c1dbb723e */ /* 0x000fe20004807037 */
[--C-:B------:R-:W-:Y:S01]  /*1b740*/  IMAD.MOV.U32 R29, RZ, RZ, R25.reuse ;  /* 0x000000ffff1d7224 */ /* 0x100fe200078e0019 */
[----:B------:R-:W0:Y:S01]  /*1b750*/  MUFU.EX2 R56, R56 ;  /* 0x0000003800387308 */ /* 0x000e220000000800 */
[--C-:B------:R-:W-:Y:S02]  /*1b760*/  IMAD.MOV.U32 R28, RZ, RZ, R25.reuse ;  /* 0x000000ffff1c7224 */ /* 0x100fe400078e0019 */
[----:B------:R-:W-:-:S05]  /*1b770*/  IMAD.MOV.U32 R55, RZ, RZ, R25 ;  /* 0x000000ffff377224 */ /* 0x000fca00078e0019 */
[----:B------:R-:W2:Y:S01]  /*1b780*/  MUFU.EX2 R57, R57 ;  /* 0x0000003900397308 */ /* 0x000ea20000000800 */
[----:B-1----:R-:W-:-:S07]  /*1b790*/  F2FP.SATFINITE.E4M3.F32.PACK_AB_MERGE_C R5, R59, R58, RZ ;  /* 0x0000003a3b05723e */ /* 0x002fce00048070ff */
[----:B------:R1:W3:Y:S01]  /*1b7a0*/  MUFU.EX2 R8, R48 ;  /* 0x0000003000087308 */ /* 0x0002e20000000800 */
[----:B0-----:R-:W-:-:S01]  /*1b7b0*/  FADD.FTZ R4, R56, R73 ;  /* 0x0000004938047221 */ /* 0x001fc20000010000 */
[----:B------:R-:W-:-:S06]  /*1b7c0*/  IMAD.MOV.U32 R73, RZ, RZ, R25 ;  /* 0x000000ffff497224 */ /* 0x000fcc00078e0019 */
[----:B------:R0:W4:Y:S01]  /*1b7d0*/  MUFU.EX2 R11, R74 ;  /* 0x0000004a000b7308 */ /* 0x0001220000000800 */
[C---:B--2---:R-:W-:Y:S01]  /*1b7e0*/  F2FP.SATFINITE.E4M3.F32.PACK_AB_MERGE_C R188, R57.reuse, R56, R5 ;  /* 0x0000003839bc723e */ /* 0x044fe20004807005 */
[----:B------:R-:W-:Y:S01]  /*1b7f0*/  FADD.FTZ R57, R57, R4 ;  /* 0x0000000439397221 */ /* 0x000fe20000010000 */
[--C-:B-1----:R-:W-:Y:S02]  /*1b800*/  IMAD.MOV.U32 R48, RZ, RZ, R25.reuse ;  /* 0x000000ffff307224 */ /* 0x102fe400078e0019 */
[----:B------:R-:W-:Y:S02]  /*1b810*/  IMAD.MOV.U32 R56, RZ, RZ, R25 ;  /* 0x000000ffff387224 */ /* 0x000fe400078e0019 */
[----:B------:R-:W-:-:S01]  /*1b820*/  FADD.FTZ R58, R58, R57 ;  /* 0x000000393a3a7221 */ /* 0x000fc20000010000 */
[----:B------:R-:W-:Y:S01]  /*1b830*/  IMAD.MOV.U32 R57, RZ, RZ, R25 ;  /* 0x000000ffff397224 */ /* 0x000fe200078e0019 */
[----:B------:R-:W1:Y:S01]  /*1b840*/  MUFU.EX2 R30, R30 ;  /* 0x0000001e001e7308 */ /* 0x000e620000000800 */
[----:B---3--:R-:W-:-:S01]  /*1b850*/  FADD.FTZ R6, R8, R3 ;  /* 0x0000000308067221 */ /* 0x008fc20000010000 */
[----:B------:R-:W-:Y:S01]  /*1b860*/  FADD.FTZ R59, R59, R58 ;  /* 0x0000003a3b3b7221 */ /* 0x000fe20000010000 */
[----:B------:R-:W-:-:S02]  /*1b870*/  MOV R58, R25 ;  /* 0x00000019003a7202 */ /* 0x000fc40000000f00 */
[----:B0-----:R-:W-:-:S03]  /*1b880*/  MOV R74, R25 ;  /* 0x00000019004a7202 */ /* 0x001fc60000000f00 */
[----:B------:R-:W0:Y:S01]  /*1b890*/  MUFU.EX2 R103, R103 ;  /* 0x0000006700677308 */ /* 0x000e220000000800 */
[----:B----4-:R-:W-:-:S07]  /*1b8a0*/  FADD.FTZ R5, R11, R6 ;  /* 0x000000060b057221 */ /* 0x010fce0000010000 */
[----:B------:R-:W-:Y:S01]  /*1b8b0*/  MUFU.EX2 R78, R78 ;  /* 0x0000004e004e7308 */ /* 0x000fe20000000800 */
[----:B-1----:R-:W-:-:S07]  /*1b8c0*/  FADD.FTZ R4, R30, R5 ;  /* 0x000000051e047221 */ /* 0x002fce0000010000 */
[----:B------:R-:W1:Y:S01]  /*1b8d0*/  MUFU.EX2 R79, R79 ;  /* 0x0000004f004f7308 */ /* 0x000e620000000800 */
[C---:B0-----:R-:W-:Y:S01]  /*1b8e0*/  F2FP.SATFINITE.E4M3.F32.PACK_AB_MERGE_C R30, R103.reuse, R30, RZ ;  /* 0x0000001e671e723e */ /* 0x041fe200048070ff */
[----:B------:R-:W-:-:S03]  /*1b8f0*/  FADD.FTZ R103, R103, R4 ;  /* 0x0000000467677221 */ /* 0x000fc60000010000 */
[----:B------:R-:W-:Y:S02]  /*1b900*/  F2FP.SATFINITE.E4M3.F32.PACK_AB_MERGE_C R189, R11, R8, R30 ;  /* 0x000000080bbd723e */ /* 0x000fe4000480701e */
[----:B------:R-:W-:Y:S01]  /*1b910*/  MOV R30, R25 ;  /* 0x00000019001e7202 */ /* 0x000fe20000000f00 */
[----:B------:R-:W0:Y:S08]  /*1b920*/  MUFU.EX2 R72, R72 ;  /* 0x0000004800487308 */ /* 0x000e300000000800 */
[----:B------:R-:W2:Y:S01]  /*1b930*/  MUFU.EX2 R77, R77 ;  /* 0x0000004d004d7308 */ /* 0x000ea20000000800 */
[----:B-1----:R-:W-:-:S07]  /*1b940*/  F2FP.SATFINITE.E4M3.F32.PACK_AB_MERGE_C R5, R79, R78, RZ ;  /* 0x0000004e4f05723e */ /* 0x002fce00048070ff */
[----:B------:R-:W-:Y:S01]  /*1b950*/  MUFU.EX2 R102, R102 ;  /* 0x0000006600667308 */ /* 0x000fe20000000800 */
[----:B0-----:R-:W-:-:S01]  /*1b960*/  FADD.FTZ R4, R72, R59 ;  /* 0x0000003b48047221 */ /* 0x001fc20000010000 */
[----:B------:R-:W-:-:S06]  /*1b970*/  IMAD.MOV.U32 R59, RZ, RZ, R25 ;  /* 0x000000ffff3b7224 */ /* 0x000fcc00078e0019 */
[----:B------:R0:W1:Y:S01]  /*1b980*/  MUFU.EX2 R3, R82 ;  /* 0x0000005200037308 */ /* 0x0000620000000800 */
[C---:B--2---:R-:W-:Y:S01]  /*1b990*/  F2FP.SATFINITE.E4M3.F32.PACK_AB_MERGE_C R190, R77.reuse, R72, R5 ;  /* 0x000000484dbe723e */ /* 0x044fe20004807005 */
[----:B------:R-:W-:Y:S01]  /*1b9a0*/  FADD.FTZ R77, R77, R4 ;  /* 0x000000044d4d7221 */ /* 0x000fe20000010000 */
[----:B------:R-:W-:-:S03]  /*1b9b0*/  IMAD.MOV.U32 R72, RZ, RZ, R25 ;  /* 0x000000ffff487224 */ /* 0x000fc600078e0019 */
[----:B------:R-:W-:Y:S01]  /*1b9c0*/  FADD.FTZ R0, R78, R77 ;  /* 0x0000004d4e007221 */ /* 0x000fe20000010000 */
[--C-:B------:R-:W-:Y:S01]  /*1b9d0*/  IMAD.MOV.U32 R77, RZ, RZ, R25.reuse ;  /* 0x000000ffff4d7224 */ /* 0x100fe200078e0019 */
[----:B------:R-:W2:Y:S01]  /*1b9e0*/  MUFU.EX2 R104, R104 ;  /* 0x0000006800687308 */ /* 0x000ea20000000800 */
[-C--:B------:R-:W-:Y:S01]  /*1b9f0*/  MOV R78, R25.reuse ;  /* 0x00000019004e7202 */ /* 0x080fe20000000f00 */
[----:B------:R-:W-:Y:S01]  /*1ba00*/  FADD.FTZ R0, R79, R0 ;  /* 0x000000004f007221 */ /* 0x000fe20000010000 */
[----:B------:R-:W-:Y:S01]  /*1ba10*/  IMAD.MOV.U32 R79, RZ, RZ, R25 ;  /* 0x000000ffff4f7224 */ /* 0x000fe200078e0019 */
[----:B0-----:R-:W-:-:S04]  /*1ba20*/  MOV R82, R25 ;  /* 0x0000001900527202 */ /* 0x001fc80000000f00 */
[----:B------:R-:W0:Y:S01]  /*1ba30*/  MUFU.EX2 R99, R99 ;  /* 0x0000006300637308 */ /* 0x000e220000000800 */
[----:B-1----:R-:W-:Y:S01]  /*1ba40*/  F2FP.SATFINITE.E4M3.F32.PACK_AB_MERGE_C R4, R3, R102, RZ ;  /* 0x000000660304723e */ /* 0x002fe200048070ff */
[----:B--2---:R-:W-:-:S03]  /*1ba50*/  FADD.FTZ R6, R104, R103 ;  /* 0x0000006768067221 */ /* 0x004fc60000010000 */
[----:B0-----:R-:W-:Y:S01]  /*1ba60*/  F2FP.SATFINITE.E4M3.F32.PACK_AB_MERGE_C R191, R99, R104, R4 ;  /* 0x0000006863bf723e */ /* 0x001fe20004807004 */
[----:B------:R-:W-:Y:S02]  /*1ba70*/  VIADD R4, R147, 0xfffffffe ;  /* 0xfffffffe93047836 */ /* 0x000fe40000000000 */
[----:B------:R-:W-:-:S03]  /*1ba80*/  FADD.FTZ R5, R99, R6 ;  /* 0x0000000663057221 */ /* 0x000fc60000010000 */
[----:B------:R-:W-:Y:S01]  /*1ba90*/  ISETP.GE.AND P1, PT, R4, R211, PT ;  /* 0x000000d30400720c */ /* 0x000fe20003f26270 */
[----:B------:R-:W-:-:S04]  /*1baa0*/  FADD.FTZ R102, R102, R5 ;  /* 0x0000000566667221 */ /* 0x000fc80000010000 */
[----:B------:R-:W-:-:S08]  /*1bab0*/  FADD.FTZ R3, R3, R102 ;  /* 0x0000006603037221 */ /* 0x000fd00000010000 */
[----:B------:R-:W-:Y:S05]  /*1bac0*/  @!P1 BRA `(.L_x_584) ;  /* 0x0000003c009c9947 */ /* 0x000fea0003800000 */
[----:B------:R-:W-:Y:S01]  /*1bad0*/  IMAD.MOV.U32 R5, RZ, RZ, R90 ;  /* 0x000000ffff057224 */ /* 0x000fe200078e005a */
[----:B------:R-:W-:Y:S01]  /*1bae0*/  MOV R8, R202 ;  /* 0x000000ca00087202 */ /* 0x000fe20000000f00 */
[----:B------:R-:W-:Y:S01]  /*1baf0*/  IMAD.MOV.U32 R6, RZ, RZ, R92 ;  /* 0x000000ffff067224 */ /* 0x000fe200078e005c */
[----:B------:R-:W-:Y:S01]  /*1bb00*/  CS2R R86, SRZ ;  /* 0x0000000000567805 */ /* 0x000fe2000001ff00 */
[----:B------:R-:W-:Y:S01]  /*1bb10*/  IMAD.MOV.U32 R7, RZ, RZ, R208 ;  /* 0x000000ffff077224 */ /* 0x000fe200078e00d0 */
        /* <DEDUP_REMOVED lines=30> */
[----:B------:R-:W-:-:S07]  /*1bd00*/  CS2R R24, SRZ ;  /* 0x0000000000187805 */ /* 0x000fce000001ff00 */
.L_x_596:
[----:B------:R-:W-:Y:S01]  /*1bd10*/  ISETP.NE.AND P1, PT, R8, 0x1, PT ;  /* 0x000000010800780c */ /* 0x000fe20003f25270 */
[----:B------:R-:W-:Y:S05]  /*1bd20*/  YIELD ;  /* 0x0000000000007946 */ /* 0x000fea0003800000 */
[----:B------:R-:W-:Y:S02]  /*1bd30*/  SEL R208, RZ, 0x1, P1 ;  /* 0x00000001ffd07807 */ /* 0x000fe40000800000 */
[----:B------:R-:W-:Y:S02]  /*1bd40*/  ISETP.NE.AND P1, PT, R212, RZ, PT ;  /* 0x000000ffd400720c */ /* 0x000fe40003f25270 */
[----:B------:R-:W-:-:S11]  /*1bd50*/  LOP3.LUT R208, R7, R208, RZ, 0x3c, !PT ;  /* 0x000000d007d07212 */ /* 0x000fd600078e3cff */
[----:B------:R-:W-:Y:S05]  /*1bd60*/  @P1 BRA `(.L_x_585) ;  /* 0x00000000003c1947 */ /* 0x000fea0003800000 */
[----:B------:R-:W-:Y:S05]  /*1bd70*/  @!P0 BRA `(.L_x_586) ;  /* 0x0000000000048947 */ /* 0x000fea0003800000 */
[----:B------:R-:W-:Y:S01]  /*1bd80*/  BPT.TRAP 0x1 ;  /* 0x000000040000795c */ /* 0x000fe20000300000 */
.L_x_586:
[----:B------:R-:W-:-:S05]  /*1bd90*/  VIADD R10, R8, 0x1 ;  /* 0x00000001080a7836 */ /* 0x000fca0000000000 */
[----:B------:R-:W-:-:S04]  /*1bda0*/  ISETP.NE.AND P2, PT, R10, 0x2, PT ;  /* 0x000000020a00780c */ /* 0x000fc80003f45270 */
[----:B------:R-:W-:Y:S02]  /*1bdb0*/  SEL R11, R10, RZ, P2 ;  /* 0x000000ff0a0b7207 */ /* 0x000fe40001000000 */
[----:B------:R-:W-:-:S03]  /*1bdc0*/  SHF.L.U32 R10, R208, 0x1f, RZ ;  /* 0x0000001fd00a7819 */ /* 0x000fc600000006ff */
[----:B------:R-:W-:-:S04]  /*1bdd0*/  IMAD R11, R11, 0x8, R18 ;  /* 0x000000080b0b7824 */ /* 0x000fc800078e0212 */
[----:B------:R0:W1:Y:S01]  /*1bde0*/  SYNCS.PHASECHK.TRANS64.TRYWAIT P2, [R11+URZ+0x29830], R10 ;  /* 0x0298300a0b0075a7 */ /* 0x000062000804017f */
[----:B------:R-:W-:Y:S05]  /*1bdf0*/  @!P0 BRA `(.L_x_587) ;  /* 0x0000000000048947 */ /* 0x000fea0003800000 */
[----:B------:R-:W-:Y:S01]  /*1be00*/  BPT.TRAP 0x1 ;  /* 0x000000040000795c */ /* 0x000fe20000300000 */
.L_x_587:
[----:B------:R-:W-:Y:S04]  /*1be10*/  BSSY B0, `(.L_x_585) ;  /* 0x0000004000007945 */ /* 0x000fe80003800000 */
[----:B-1----:R-:W-:Y:S05]  /*1be20*/  @P2 BRA `(.L_x_588) ;  /* 0x0000000000082947 */ /* 0x002fea0003800000 */
[----:B------:R-:W1:Y:S02]  /*1be30*/  SYNCS.PHASECHK.TRANS64.TRYWAIT P2, [R11+URZ+0x29830], R10 ;  /* 0x0298300a0b0075a7 */ /* 0x000e64000804017f */
[----:B-1----:R-:W-:Y:S05]  /*1be40*/  @!P2 BRA `(.L_x_589) ;  /* 0x000001180054a947 */ /* 0x002fea0003800000 */
.L_x_588:
[----:B------:R-:W-:Y:S05]  /*1be50*/  BSYNC B0 ;  /* 0x0000000000007941 */ /* 0x000fea0003800000 */
.L_x_585:
[----:B01----:R-:W0:Y:S01]  /*1be60*/  S2R R10, SR_TID.X ;  /* 0x00000000000a7919 */ /* 0x003e220000002100 */
[----:B------:R-:W-:Y:S01]  /*1be70*/  VIADD R202, R8, 0x1 ;  /* 0x0000000108ca7836 */ /* 0x000fe20000000000 */
[----:B------:R-:W-:Y:S05]  /*1be80*/  WARPSYNC.ALL ;  /* 0x0000000000007948 */ /* 0x000fea0003800000 */
[C---:B------:R-:W-:Y:S01]  /*1be90*/  ISETP.NE.AND P2, PT, R202.reuse, 0x2, PT ;  /* 0x00000002ca00780c */ /* 0x040fe20003f45270 */
[----:B------:R-:W-:Y:S01]  /*1bea0*/  IMAD.MOV.U32 R11, RZ, RZ, -0x7fffffe0 ;  /* 0x80000020ff0b7424 */ /* 0x000fe200078e00ff */
[----:B------:R-:W-:Y:S01]  /*1beb0*/  UMOV UR20, UR28 ;  /* 0x0000001c00147c82 */ /* 0x000fe20008000000 */
[----:B------:R-:W-:Y:S01]  /*1bec0*/  UMOV UR21, UR29 ;  /* 0x0000001d00157c82 */ /* 0x000fe20008000000 */
[----:B------:R-:W-:Y:S01]  /*1bed0*/  SEL R202, R202, RZ, P2 ;  /* 0x000000ffcaca7207 */ /* 0x000fe20001000000 */
[----:B------:R-:W-:Y:S01]  /*1bee0*/  UMOV UR24, UR28 ;  /* 0x0000001c00187c82 */ /* 0x000fe20008000000 */
[----:B------:R-:W-:Y:S01]  /*1bef0*/  R2UR UR23, R11 ;  /* 0x000000000b1772ca */ /* 0x000fe200000e0000 */
[----:B------:R-:W-:Y:S01]  /*1bf00*/  UMOV UR25, UR29 ;  /* 0x0000001d00197c82 */ /* 0x000fe20008000000 */
[----:B------:R-:W-:Y:S01]  /*1bf10*/  MOV R13, 0x80000020 ;  /* 0x80000020000d7802 */ /* 0x000fe20000000f00 */
[----:B------:R-:W-:Y:S01]  /*1bf20*/  IMAD.MOV.U32 R21, RZ, RZ, -0x7fffffe0 ;  /* 0x80000020ff157424 */ /* 0x000fe200078e00ff */
[----:B------:R-:W-:Y:S01]  /*1bf30*/  UMOV UR32, UR28 ;  /* 0x0000001c00207c82 */ /* 0x000fe20008000000 */
[----:B------:R-:W-:Y:S01]  /*1bf40*/  IMAD.MOV.U32 R15, RZ, RZ, -0x7fffffe0 ;  /* 0x80000020ff0f7424 */ /* 0x000fe200078e00ff */
[----:B------:R-:W-:Y:S01]  /*1bf50*/  R2UR UR27, R13 ;  /* 0x000000000d1b72ca */ /* 0x000fe200000e0000 */
[----:B------:R-:W-:Y:S01]  /*1bf60*/  UMOV UR33, UR29 ;  /* 0x0000001d00217c82 */ /* 0x000fe20008000000 */
[----:B------:R-:W-:Y:S01]  /*1bf70*/  R2UR UR31, R21 ;  /* 0x00000000151f72ca */ /* 0x000fe200000e0000 */
[----:B------:R-:W-:Y:S01]  /*1bf80*/  UMOV UR40, UR28 ;  /* 0x0000001c00287c82 */ /* 0x000fe20008000000 */
[----:B------:R-:W-:Y:S01]  /*1bf90*/  R2UR UR35, R15 ;  /* 0x000000000f2372ca */ /* 0x000fe200000e0000 */
[----:B------:R-:W-:Y:S01]  /*1bfa0*/  UMOV UR41, UR29 ;  /* 0x0000001d00297c82 */ /* 0x000fe20008000000 */
[----:B------:R-:W-:Y:S01]  /*1bfb0*/  R2UR UR43, R13 ;  /* 0x000000000d2b72ca */ /* 0x000fe200000e0000 */
[----:B------:R-:W-:Y:S01]  /*1bfc0*/  IMAD.MOV.U32 R13, RZ, RZ, -0x7fffffe0 ;  /* 0x80000020ff0d7424 */ /* 0x000fe200078e00ff */
[----:B------:R-:W-:Y:S01]  /*1bfd0*/  R2UR UR47, R21 ;  /* 0x00000000152f72ca */ /* 0x000fe200000e0000 */
[----:B------:R-:W-:Y:S01]  /*1bfe0*/  IMAD.MOV.U32 R11, RZ, RZ, -0x7fffffe0 ;  /* 0x80000020ff0b7424 */ /* 0x000fe200078e00ff */
[----:B------:R-:W-:-:S02]  /*1bff0*/  MOV R15, 0x80000020 ;  /* 0x80000020000f7802 */ /* 0x000fc40000000f00 */
[----:B0-----:R-:W-:-:S04]  /*1c000*/  SHF.R.U32.HI R10, RZ, 0x7, R10 ;  /* 0x00000007ff0a7819 */ /* 0x001fc8000001160a */
[----:B------:R-:W-:Y:S01]  /*1c010*/  IADD3 R88, R10, 0x8, RZ ;  /* 0x000000080a587810 */ /* 0x000fe20007ffe0ff */
[----:B------:R-:W-:-:S04]  /*1c020*/  IMAD R10, R202, 0x780, R9 ;  /* 0x00000780ca0a7824 */ /* 0x000fc800078e0209 */
[----:B------:R0:W-:Y:S01]  /*1c030*/  BAR.SYNC.DEFER_BLOCKING R88, 0x100 ;  /* 0x000400580000751d */ /* 0x0001e20000010000 */
[C---:B------:R-:W-:Y:S01]  /*1c040*/  R2UR UR22, R10.reuse ;  /* 0x000000000a1672ca */ /* 0x040fe200000e0000 */
[C---:B------:R-:W-:Y:S02]  /*1c050*/  VIADD R12, R10.reuse, 0x80 ;  /* 0x000000800a0c7836 */ /* 0x040fe40000000000 */
[C---:B------:R-:W-:Y:S02]  /*1c060*/  VIADD R20, R10.reuse, 0x100 ;  /* 0x000001000a147836 */ /* 0x040fe40000000000 */
[----:B------:R-:W-:Y:S01]  /*1c070*/  VIADD R14, R10, 0x180 ;  /* 0x000001800a0e7836 */ /* 0x000fe20000000000 */
[----:B------:R-:W-:Y:S01]  /*1c080*/  R2UR UR26, R12 ;  /* 0x000000000c1a72ca */ /* 0x000fe200000e0000 */
[----:B------:R-:W-:Y:S01]  /*1c090*/  VIADD R12, R10, 0x200 ;  /* 0x000002000a0c7836 */ /* 0x000fe20000000000 */
[----:B------:R-:W-:Y:S02]  /*1c0a0*/  R2UR UR30, R20 ;  /* 0x00000000141e72ca */ /* 0x000fe400000e0000 */
[----:B------:R-:W-:Y:S01]  /*1c0b0*/  R2UR UR34, R14 ;  /* 0x000000000e2272ca */ /* 0x000fe200000e0000 */
[----:B------:R-:W-:Y:S01]  /*1c0c0*/  VIADD R14, R10, 0x82 ;  /* 0x000000820a0e7836 */ /* 0x000fe20000000000 */
[----:B------:R-:W-:Y:S01]  /*1c0d0*/  R2UR UR42, R12 ;  /* 0x000000000c2a72ca */ /* 0x000fe200000e0000 */
[C---:B------:R-:W-:Y:S01]  /*1c0e0*/  VIADD R12, R10.reuse, 0x102 ;  /* 0x000001020a0c7836 */ /* 0x040fe20000000000 */
[----:B------:R-:W-:-:S04]  /*1c0f0*/  IADD3 R20, R10, 0x2, RZ ;  /* 0x000000020a147810 */ /* 0x000fc80007ffe0ff */
[----:B------:R-:W-:Y:S01]  /*1c100*/  R2UR UR46, R20 ;  /* 0x00000000142e72ca */ /* 0x000fe200000e0000 */
[----:B------:R-:W-:-:S06]  /*1c110*/  WARPGROUP.ARRIVE ;  /* 0x00000000000079c5 */ /* 0x000fcc0000000000 */
[----:B------:R-:W-:Y:S01]  /*1c120*/  QGMMA.64x32x32.F32.E4M3.E4M3 R152, gdesc[UR20], RZ, !UPT, gsb0 ;  /* 0x00600000149879f3 */ /* 0x000fe2000c0008ff */
[----:B------:R-:W-:Y:S01]  /*1c130*/  R2UR UR22, R14 ;  /* 0x000000000e1672ca */ /* 0x000fe200000e0000 */
[----:B------:R-:W-:Y:S01]  /*1c140*/  UMOV UR20, UR44 ;  /* 0x0000002c00147c82 */ /* 0x000fe20008000000 */
[----:B------:R-:W-:Y:S01]  /*1c150*/  R2UR UR23, R15 ;  /* 0x000000000f1772ca */ /* 0x000fe200000e0000 */
[----:B------:R-:W-:Y:S01]  /*1c160*/  UMOV UR21, UR45 ;  /* 0x0000002d00157c82 */ /* 0x000fe20008000000 */
        /* <DEDUP_REMOVED lines=11> */
[----:B------:R-:W-:Y:S03]  /*1c220*/  QGMMA.64x32x32.F32.E4M3.E4M3 R120, gdesc[UR28], RZ, !UPT, gsb0 ;  /* 0x006000001c7879f3 */ /* 0x000fe6000c0008ff */
[----:B------:R-:W-:Y:S02]  /*1c230*/  WARPGROUP.DEPBAR.LE gsb0, 0x0 ;  /* 0x00008000000079c5 */ /* 0x000fe40000010000 */
[----:B------:R-:W-:-:S06]  /*1c240*/  WARPGROUP.ARRIVE ;  /* 0x00000000000079c5 */ /* 0x000fcc0000000000 */
[----:B------:R-:W-:Y:S01]  /*1c250*/  QGMMA.64x32x32.F32.E4M3.E4M3 R104, gdesc[UR32], RZ, !UPT, gsb0 ;  /* 0x00600000206879f3 */ /* 0x000fe2000c0008ff */
[----:B------:R-:W-:Y:S01]  /*1c260*/  R2UR UR34, R12 ;  /* 0x000000000c2272ca */ /* 0x000fe200000e0000 */
[----:B------:R-:W-:Y:S01]  /*1c270*/  UMOV UR32, UR44 ;  /* 0x0000002c00207c82 */ /* 0x000fe20008000000 */
[----:B------:R-:W-:Y:S01]  /*1c280*/  R2UR UR35, R13 ;  /* 0x000000000d2372ca */ /* 0x000fe200000e0000 */
[----:B------:R-:W-:Y:S01]  /*1c290*/  UMOV UR33, UR45 ;  /* 0x0000002d00217c82 */ /* 0x000fe20008000000 */
[----:B------:R-:W-:Y:S01]  /*1c2a0*/  IMAD.MOV.U32 R13, RZ, RZ, -0x7fffffe0 ;  /* 0x80000020ff0d7424 */ /* 0x000fe200078e00ff */
[----:B------:R-:W-:Y:S01]  /*1c2b0*/  IADD3 R12, R10, 0x202, RZ ;  /* 0x000002020a0c7810 */ /* 0x000fe20007ffe0ff */
[----:B------:R-:W-:Y:S02]  /*1c2c0*/  WARPGROUP.DEPBAR.LE gsb0, 0x0 ;  /* 0x00008000000079c5 */ /* 0x000fe40000010000 */
[----:B0-----:R-:W-:-:S06]  /*1c2d0*/  WARPGROUP.ARRIVE ;  /* 0x00000000000079c5 */ /* 0x001fcc0000000000 */
[----:B------:R-:W-:Y:S01]  /*1c2e0*/  QGMMA.64x32x32.F32.E4M3.E4M3 R88, gdesc[UR40], RZ, !UPT, gsb0 ;  /* 0x00600000285879f3 */ /* 0x000fe2000c0008ff */
[----:B------:R-:W-:Y:S01]  /*1c2f0*/  R2UR UR42, R12 ;  /* 0x000000000c2a72ca */ /* 0x000fe200000e0000 */
[----:B------:R-:W-:Y:S01]  /*1c300*/  UMOV UR40, UR44 ;  /* 0x0000002c00287c82 */ /* 0x000fe20008000000 */
[----:B------:R-:W-:Y:S01]  /*1c310*/  R2UR UR43, R13 ;  /* 0x000000000d2b72ca */ /* 0x000fe200000e0000 */
[----:B------:R-:W-:Y:S01]  /*1c320*/  UMOV UR41, UR45 ;  /* 0x0000002d00297c82 */ /* 0x000fe20008000000 */
[----:B------:R-:W-:Y:S02]  /*1c330*/  VIADD R12, R10, 0x280 ;  /* 0x000002800a0c7836 */ /* 0x000fe40000000000 */
[----:B------:R-:W-:-:S03]  /*1c340*/  IMAD.MOV.U32 R13, RZ, RZ, -0x7fffffe0 ;  /* 0x80000020ff0d7424 */ /* 0x000fc600078e00ff */
[----:B------:R-:W-:Y:S02]  /*1c350*/  R2UR UR6, R12 ;  /* 0x000000000c0672ca */ /* 0x000fe400000e0000 */
[----:B------:R-:W-:Y:S01]  /*1c360*/  R2UR UR7, R13 ;  /* 0x000000000d0772ca */ /* 0x000fe200000e0000 */
[----:B------:R-:W-:Y:S01]  /*1c370*/  IMAD.MOV.U32 R13, RZ, RZ, -0x7fffffe0 ;  /* 0x80000020ff0d7424 */ /* 0x000fe200078e00ff */
[----:B------:R-:W-:Y:S01]  /*1c380*/  IADD3 R12, R10, 0x300, RZ ;  /* 0x000003000a0c7810 */ /* 0x000fe20007ffe0ff */
[----:B------:R-:W-:Y:S02]  /*1c390*/  WARPGROUP.DEPBAR.LE gsb0, 0x0 ;  /* 0x00008000000079c5 */ /* 0x000fe40000010000 */
[----:B------:R-:W-:-:S06]  /*1c3a0*/  WARPGROUP.ARRIVE ;  /* 0x00000000000079c5 */ /* 0x000fcc0000000000 */
[----:B------:R-:W-:Y:S03]  /*1c3b0*/  QGMMA.64x32x32.F32.E4M3.E4M3 R152, gdesc[UR44], R152, gsb0 ;  /* 0x006000002c9879f3 */ /* 0x000fe60008000898 */
        /* <DEDUP_REMOVED lines=36> */
[----:B------:R-:W-:Y:S01]  /*1c600*/  R2UR UR10, R12 ;  /* 0x000000000c0a72ca */ /* 0x000fe200000e0000 */
[----:B------:R-:W-:Y:S01]  /*1c610*/  VIADD R12, R10, 0x302 ;  /* 0x000003020a0c7836 */ /* 0x000fe20000000000 */
[----:B------:R-:W-:Y:S01]  /*1c620*/  R2UR UR11, R13 ;  /* 0x000000000d0b72ca */ /* 0x000fe200000e0000 */
        /* <DEDUP_REMOVED lines=106> */
[C---:B------:R-:W-:Y:S01]  /*1ccd0*/  VIADD R12, R10.reuse, 0x682 ;  /* 0x000006820a0c7836 */ /* 0x040fe20000000000 */
[----:B------:R-:W-:Y:S01]  /*1cce0*/  IADD3 R10, R10, 0x702, RZ ;  /* 0x000007020a0a7810 */ /* 0x000fe20007ffe0ff */
        /* <DEDUP_REMOVED lines=31> */
[----:B------:R-:W-:Y:S05]  /*1cee0*/  @P1 BRA `(.L_x_590) ;  /* 0x0000000000281947 */ /* 0x000fea0003800000 */
[----:B------:R-:W-:Y:S05]  /*1cef0*/  @!P0 BRA `(.L_x_591) ;  /* 0x0000000000048947 */ /* 0x000fea0003800000 */
[----:B------:R-:W-:Y:S01]  /*1cf00*/  BPT.TRAP 0x1 ;  /* 0x000000040000795c */ /* 0x000fe20000300000 */
.L_x_591:
[----:B------:R-:W-:Y:S01]  /*1cf10*/  SHF.L.U32 R7, R7, 0x1f, RZ ;  /* 0x0000001f07077819 */ /* 0x000fe200000006ff */
[----:B------:R-:W-:-:S04]  /*1cf20*/  IMAD R10, R8, 0x8, R18 ;  /* 0x00000008080a7824 */ /* 0x000fc800078e0212 */
[----:B------:R0:W1:Y:S01]  /*1cf30*/  SYNCS.PHASECHK.TRANS64.TRYWAIT P1, [R10+URZ+0x29850], R7 ;  /* 0x029850070a0075a7 */ /* 0x000062000802017f */
[----:B------:R-:W-:Y:S05]  /*1cf40*/  @!P0 BRA `(.L_x_592) ;  /* 0x0000000000048947 */ /* 0x000fea0003800000 */
[----:B------:R-:W-:Y:S01]  /*1cf50*/  BPT.TRAP 0x1 ;  /* 0x000000040000795c */ /* 0x000fe20000300000 */
.L_x_592:
[----:B-1----:R-:W-:Y:S05]  /*1cf60*/  @P1 BRA `(.L_x_590) ;  /* 0x0000000000081947 */ /* 0x002fea0003800000 */
[----:B------:R-:W1:Y:S02]  /*1cf70*/  SYNCS.PHASECHK.TRANS64.TRYWAIT P1, [R10+URZ+0x29850], R7 ;  /* 0x029850070a0075a7 */ /* 0x000e64000802017f */
[----:B-1----:R-:W-:Y:S05]  /*1cf80*/  @!P1 BRA `(.L_x_593) ;  /* 0x0000010800189947 */ /* 0x002fea0003800000 */
.L_x_590:
[----:B01----:R-:W-:Y:S01]  /*1cf90*/  VIADD R7, R18, 0x400 ;  /* 0x0000040012077836 */ /* 0x003fe20000000000 */
[----:B------:R-:W-:Y:S01]  /*1cfa0*/  MOV R11, 0xc0000010 ;  /* 0xc0000010000b7802 */ /* 0x000fe20000000f00 */
[----:B------:R-:W-:Y:S05]  /*1cfb0*/  WARPSYNC.ALL ;  /* 0x0000000000007948 */ /* 0x000fea0003800000 */
[----:B------:R-:W-:Y:S01]  /*1cfc0*/  SHF.R.U32.HI R7, RZ, 0x4, R7 ;  /* 0x00000004ff077819 */ /* 0x000fe20000011607 */
[----:B------:R-:W-:Y:S01]  /*1cfd0*/  WARPGROUP.ARRIVE ;  /* 0x00000000000079c5 */ /* 0x000fe20000000000 */
[----:B------:R-:W-:Y:S01]  /*1cfe0*/  R2UR UR7, R11 ;  /* 0x000000000b0772ca */ /* 0x000fe200000e0000 */
[----:B------:R-:W-:Y:S01]  /*1cff0*/  IMAD.MOV.U32 R13, RZ, RZ, -0x3ffffff0 ;  /* 0xc0000010ff0d7424 */ /* 0x000fe200078e00ff */
[----:B------:R-:W-:-:S03]  /*1d000*/  LOP3.LUT R7, R7, 0x3fff, RZ, 0xc0, !PT ;  /* 0x00003fff07077812 */ /* 0x000fc600078ec0ff */
[----:B------:R-:W0:Y:S01]  /*1d010*/  S2R R14, SR_TID.X ;  /* 0x00000000000e7919 */ /* 0x000e220000002100 */
[----:B------:R-:W-:Y:S02]  /*1d020*/  MOV R11, 0xc0000010 ;  /* 0xc0000010000b7802 */ /* 0x000fe40000000f00 */
[----:B------:R-:W-:-:S05]  /*1d030*/  LOP3.LUT R7, R7, 0x10000, RZ, 0xfc, !PT ;  /* 0x0001000007077812 */ /* 0x000fca00078efcff */
[----:B------:R-:W-:-:S04]  /*1d040*/  IMAD R10, R8, 0x500, R7 ;  /* 0x00000500080a7824 */ /* 0x000fc800078e0207 */
[C---:B------:R-:W-:Y:S01]  /*1d050*/  VIADD R12, R10.reuse, 0x100 ;  /* 0x000001000a0c7836 */ /* 0x040fe20000000000 */
[----:B------:R-:W-:-:S13]  /*1d060*/  R2UR UR6, R10 ;  /* 0x000000000a0672ca */ /* 0x000fda00000e0000 */
[----:B------:R-:W-:Y:S01]  /*1d070*/  QGMMA.64x128x32.F32.E4M3.E4M3 R24, R172, gdesc[UR4], R24, gsb0 ;  /* 0x01e00004ac187df3 */ /* 0x000fe20008000818 */
[----:B------:R-:W-:Y:S01]  /*1d080*/  R2UR UR6, R12 ;  /* 0x000000000c0672ca */ /* 0x000fe200000e0000 */
[----:B------:R-:W-:Y:S01]  /*1d090*/  VIADD R12, R10, 0x200 ;  /* 0x000002000a0c7836 */ /* 0x000fe20000000000 */
[----:B------:R-:W-:Y:S02]  /*1d0a0*/  R2UR UR7, R13 ;  /* 0x000000000d0772ca */ /* 0x000fe400000e0000 */
[----:B------:R-:W-:Y:S02]  /*1d0b0*/  MOV R13, 0xc0000010 ;  /* 0xc0000010000d7802 */ /* 0x000fe40000000f00 */
[----:B0-----:R-:W-:-:S04]  /*1d0c0*/  SHF.R.U32.HI R14, RZ, 0x7, R14 ;  /* 0x00000007ff0e7819 */ /* 0x001fc8000001160e */
[----:B------:R-:W-:Y:S01]  /*1d0d0*/  IADD3 R7, -R14, 0xb, RZ ;  /* 0x0000000b0e077810 */ /* 0x000fe20007ffe1ff */
[----:B------:R-:W-:Y:S02]  /*1d0e0*/  WARPGROUP.DEPBAR.LE gsb0, 0x0 ;  /* 0x00008000000079c5 */ /* 0x000fe40000010000 */
[----:B------:R-:W-:-:S06]  /*1d0f0*/  WARPGROUP.ARRIVE ;  /* 0x00000000000079c5 */ /* 0x000fcc0000000000 */
[----:B------:R-:W-:Y:S01]  /*1d100*/  QGMMA.64x128x32.F32.E4M3.E4M3 R24, R176, gdesc[UR4], R24, gsb0 ;  /* 0x01e00004b0187df3 */ /* 0x000fe20008000818 */
[----:B------:R-:W-:Y:S01]  /*1d110*/  R2UR UR6, R12 ;  /* 0x000000000c0672ca */ /* 0x000fe200000e0000 */
[C---:B------:R-:W-:Y:S01]  /*1d120*/  VIADD R12, R10.reuse, 0x300 ;  /* 0x000003000a0c7836 */ /* 0x040fe20000000000 */
[----:B------:R-:W-:Y:S01]  /*1d130*/  R2UR UR7, R13 ;  /* 0x000000000d0772ca */ /* 0x000fe200000e0000 */
[----:B------:R-:W-:Y:S02]  /*1d140*/  IMAD.MOV.U32 R13, RZ, RZ, -0x3ffffff0 ;  /* 0xc0000010ff0d7424 */ /* 0x000fe400078e00ff */
[----:B------:R-:W-:Y:S01]  /*1d150*/  VIADD R10, R10, 0x400 ;  /* 0x000004000a0a7836 */ /* 0x000fe20000000000 */
[----:B------:R-:W-:Y:S02]  /*1d160*/  WARPGROUP.DEPBAR.LE gsb0, 0x0 ;  /* 0x00008000000079c5 */ /* 0x000fe40000010000 */
[----:B------:R-:W-:-:S07]  /*1d170*/  WARPGROUP.ARRIVE ;  /* 0x00000000000079c5 */ /* 0x000fce0000000000 */
[----:B------:R-:W-:Y:S01]  /*1d180*/  QGMMA.64x128x32.F32.E4M3.E4M3 R24, R180, gdesc[UR4], R24, gsb0 ;  /* 0x01e00004b4187df3 */ /* 0x000fe20008000818 */
[----:B------:R-:W-:Y:S02]  /*1d190*/  R2UR UR6, R12 ;  /* 0x000000000c0672ca */ /* 0x000fe400000e0000 */
[----:B------:R-:W-:Y:S01]  /*1d1a0*/  R2UR UR7, R13 ;  /* 0x000000000d0772ca */ /* 0x000fe200000e0000 */
[----:B------:R-:W-:Y:S02]  /*1d1b0*/  WARPGROUP.DEPBAR.LE gsb0, 0x0 ;  /* 0x00008000000079c5 */ /* 0x000fe40000010000 */
[----:B------:R-:W-:-:S10]  /*1d1c0*/  WARPGROUP.ARRIVE ;  /* 0x00000000000079c5 */ /* 0x000fd40000000000 */
[----:B------:R-:W-:Y:S01]  /*1d1d0*/  QGMMA.64x128x32.F32.E4M3.E4M3 R24, R184, gdesc[UR4], R24, gsb0 ;  /* 0x01e00004b8187df3 */ /* 0x000fe20008000818 */
[----:B------:R-:W-:Y:S02]  /*1d1e0*/  R2UR UR6, R10 ;  /* 0x000000000a0672ca */ /* 0x000fe400000e0000 */
[----:B------:R-:W-:Y:S01]  /*1d1f0*/  R2UR UR7, R11 ;  /* 0x000000000b0772ca */ /* 0x000fe200000e0000 */
[----:B------:R-:W-:Y:S02]  /*1d200*/  WARPGROUP.DEPBAR.LE gsb0, 0x0 ;  /* 0x00008000000079c5 */ /* 0x000fe40000010000 */
[----:B------:R-:W-:-:S10]  /*1d210*/  WARPGROUP.ARRIVE ;  /* 0x00000000000079c5 */ /* 0x000fd40000000000 */
[----:B------:R-:W-:Y:S03]  /*1d220*/  QGMMA.64x128x32.F32.E4M3.E4M3 R24, R188, gdesc[UR4], R24, gsb0 ;  /* 0x01e00004bc187df3 */ /* 0x000fe60008000818 */
[----:B------:R-:W-:Y:S02]  /*1d230*/  WARPGROUP.DEPBAR.LE gsb0, 0x0 ;  /* 0x00008000000079c5 */ /* 0x000fe40000010000 */
[----:B------:R0:W-:Y:S06]  /*1d240*/  BAR.ARV R7, 0x100 ;  /* 0x000400070000751d */ /* 0x0001ec0000002000 */
[----:B------:R-:W-:Y:S05]  /*1d250*/  @!P0 BRA `(.L_x_594) ;  /* 0x0000000000048947 */ /* 0x000fea0003800000 */
[----:B------:R-:W-:Y:S01]  /*1d260*/  BPT.TRAP 0x1 ;  /* 0x000000040000795c */ /* 0x000fe20000300000 */
.L_x_594:
[C---:B0-----:R-:W-:Y:S01]  /*1d270*/  FMUL.FTZ R7, R2.reuse, R152 ;  /* 0x0000009802077220 */ /* 0x041fe20000410000 */
[C---:B------:R-:W-:Y:S01]  /*1d280*/  FMUL.FTZ R10, R2.reuse, R153 ;  /* 0x00000099020a7220 */ /* 0x040fe20000410000 */
[C---:B------:R-:W-:Y:S01]  /*1d290*/  FMUL.FTZ R13, R2.reuse, R156 ;  /* 0x0000009c020d7220 */ /* 0x040fe20000410000 */
[----:B------:R-:W-:Y:S01]  /*1d2a0*/  FMUL.FTZ R20, R2, R159 ;  /* 0x0000009f02147220 */ /* 0x000fe20000410000 */
[----:B------:R-:W-:Y:S02]  /*1d2b0*/  IMAD R159, R202, 0x8, R18 ;  /* 0x00000008ca9f7824 */ /* 0x000fe400078e0212 */
[C---:B------:R-:W-:Y:S01]  /*1d2c0*/  FMUL.FTZ R14, R2.reuse, R157 ;  /* 0x0000009d020e7220 */ /* 0x040fe20000410000 */
[----:B------:R-:W0:Y:S01]  /*1d2d0*/  MUFU.TANH R7, R7 ;  /* 0x0000000700077308 */ /* 0x000e220000002400 */
[C---:B------:R-:W-:Y:S01]  /*1d2e0*/  FMUL.FTZ R21, R2.reuse, R160 ;  /* 0x000000a002157220 */ /* 0x040fe20000410000 */
[----:B------:R-:W-:Y:S02]  /*1d2f0*/  VIADD R159, R159, 0x29840 ;  /* 0x000298409f9f7836 */ /* 0x000fe40000000000 */
[----:B------:R-:W-:Y:S01]  /*1d300*/  FMUL.FTZ R152, R2, R161 ;  /* 0x000000a102987220 */ /* 0x000fe20000410000 */
[----:B------:R-:W-:-:S02]  /*1d310*/  IMAD.U32 R160, RZ, RZ, UR38 ;  /* 0x00000026ffa07e24 */ /* 0x000fc4000f8e00ff */
[C---:B------:R-:W-:Y:S01]  /*1d320*/  FMUL.FTZ R12, R2.reuse, R155 ;  /* 0x0000009b020c7220 */ /* 0x040fe20000410000 */
[C---:B------:R-:W-:Y:S01]  /*1d330*/  FMUL.FTZ R155, R2.reuse, R164 ;  /* 0x000000a4029b7220 */ /* 0x040fe20000410000 */
[----:B------:R-:W-:Y:S01]  /*1d340*/  FMUL.FTZ R156, R2, R165 ;  /* 0x000000a5029c7220 */ /* 0x000fe20000410000 */
[----:B------:R-:W1:Y:S01]  /*1d350*/  MUFU.TANH R10, R10 ;  /* 0x0000000a000a7308 */ /* 0x000e620000002400 */
[----:B------:R-:W-:Y:S01]  /*1d360*/  PRMT R159, R160, 0x654, R159 ;  /* 0x00000654a09f7816 */ /* 0x000fe2000000009f */
[C---:B------:R-:W-:Y:S01]  /*1d370*/  FMUL.FTZ R136, R2.reuse, R136 ;  /* 0x0000008802887220 */ /* 0x040fe20000410000 */
[C---:B------:R-:W-:Y:S01]  /*1d380*/  FMUL.FTZ R137, R2.reuse, R137 ;  /* 0x0000008902897220 */ /* 0x040fe20000410000 */
[C---:B------:R-:W-:Y:S01]  /*1d390*/  FMUL.FTZ R140, R2.reuse, R140 ;  /* 0x0000008c028c7220 */ /* 0x040fe20000410000 */
[----:B------:R0:W-:Y:S01]  /*1d3a0*/  SYNCS.ARRIVE.TRANS64.RED.A1T0 RZ, [R159+URZ], RZ ;  /* 0x000000ff9fff79a7 */ /* 0x0001e2000810043f */
[C---:B------:R-:W-:Y:S01]  /*1d3b0*/  FMUL.FTZ R141, R2.reuse, R141 ;  /* 0x0000008d028d7220 */ /* 0x040fe20000410000 */
[C---:B------:R-:W-:Y:S01]  /*1d3c0*/  FMUL.FTZ R144, R2.reuse, R144 ;  /* 0x0000009002907220 */ /* 0x040fe20000410000 */
[----:B------:R-:W2:Y:S01]  /*1d3d0*/  MUFU.TANH R13, R13 ;  /* 0x0000000d000d7308 */ /* 0x000ea20000002400 */
[C---:B------:R-:W-:Y:S01]  /*1d3e0*/  FMUL.FTZ R145, R2.reuse, R145 ;  /* 0x0000009102917220 */ /* 0x040fe20000410000 */
[C---:B------:R-:W-:Y:S01]  /*1d3f0*/  FMUL.FTZ R148, R2.reuse, R148 ;  /* 0x0000009402947220 */ /* 0x040fe20000410000 */
[C---:B------:R-:W-:Y:S01]  /*1d400*/  FMUL.FTZ R149, R2.reuse, R149 ;  /* 0x0000009502957220 */ /* 0x040fe20000410000 */
[C---:B------:R-:W-:Y:S01]  /*1d410*/  FMUL.FTZ R120, R2.reuse, R120 ;  /* 0x0000007802787220 */ /* 0x040fe20000410000 */
[----:B0-----:R-:W-:Y:S01]  /*1d420*/  FMNMX.FTZ R159, R7, R6, !PT ;  /* 0x00000006079f7209 */ /* 0x001fe20007810000 */
        /* <DEDUP_REMOVED lines=80> */
[----:B------:R-:W-:Y:S01]  /*1d930*/  FMUL.FTZ R103, R2, R103 ;  /* 0x0000006702677220 */ /* 0x000fe20000410000 */
[----:B------:R-:W-:Y:S01]  /*1d940*/  UMOV UR52, UR49 ;  /* 0x0000003100347c82 */ /* 0x000fe20008000000 */
        /* <DEDUP_REMOVED lines=57> */
[----:B0-----:R-:W-:-:S05]  /*1dce0*/  FMNMX.FTZ R160, R101, R160, !PT ;  /* 0x000000a065a07209 */ /* 0x001fca0007810000 */
[----:B------:R-:W0:Y:S02]  /*1dcf0*/  SHFL.BFLY PT, R92, R160, 0x2, 0x1f ;  /* 0x0c401f00a05c7f89 */ /* 0x000e2400000e0000 */
[----:B------:R-:W3:Y:S08]  /*1dd00*/  MUFU.TANH R15, R15 ;  /* 0x0000000f000f7308 */ /* 0x000ef00000002400 */
[----:B------:R-:W4:Y:S08]  /*1dd10*/  MUFU.TANH R20, R20 ;  /* 0x0000001400147308 */ /* 0x000f300000002400 */
[----:B------:R-:W5:Y:S01]  /*1dd20*/  MUFU.TANH R153, R153 ;  /* 0x0000009900997308 */ /* 0x000f620000002400 */
[----:B0-----:R-:W-:-:S07]  /*1dd30*/  FMNMX.FTZ R92, R160, R92, !PT ;  /* 0x0000005ca05c7209 */ /* 0x001fce0007810000 */
[----:B------:R-:W0:Y:S01]  /*1dd40*/  MUFU.TANH R154, R154 ;  /* 0x0000009a009a7308 */ /* 0x000e220000002400 */
[----:B------:R-:W1:Y:S07]  /*1dd50*/  SHFL.BFLY PT, R160, R92, 0x1, 0x1f ;  /* 0x0c201f005ca07f89 */ /* 0x000e6e00000e0000 */
[----:B------:R-:W0:Y:S08]  /*1dd60*/  MUFU.TANH R157, R157 ;  /* 0x0000009d009d7308 */ /* 0x000e300000002400 */
[----:B------:R-:W0:Y:S08]  /*1dd70*/  MUFU.TANH R158, R158 ;  /* 0x0000009e009e7308 */ /* 0x000e300000002400 */
[----:B------:R-:W0:Y:S01]  /*1dd80*/  MUFU.TANH R138, R138 ;  /* 0x0000008a008a7308 */ /* 0x000e220000002400 */
[----:B-1----:R-:W-:-:S02]  /*1dd90*/  FMNMX.FTZ R92, R92, R160, !PT ;  /* 0x000000a05c5c7209 */ /* 0x002fc40007810000 */
[----:B------:R-:W-:-:S05]  /*1dda0*/  FMNMX.FTZ R160, R11, R5, !PT ;  /* 0x000000050ba07209 */ /* 0x000fca0007810000 */
[----:B------:R-:W1:Y:S01]  /*1ddb0*/  MUFU.TANH R139, R139 ;  /* 0x0000008b008b7308 */ /* 0x000e620000002400 */
[----:B--2---:R-:W-:Y:S01]  /*1ddc0*/  FMNMX.FTZ R160, R12, R160, !PT ;  /* 0x000000a00ca07209 */ /* 0x004fe20007810000 */
[----:B------:R-:W-:-:S03]  /*1ddd0*/  FADD.FTZ R6, -R92, R6 ;  /* 0x000000065c067221 */ /* 0x000fc60000010100 */
[----:B---3--:R-:W-:Y:S01]  /*1dde0*/  FMNMX.FTZ R160, R15, R160, !PT ;  /* 0x000000a00fa07209 */ /* 0x008fe20007810000 */
[----:B------:R-:W-:Y:S02]  /*1ddf0*/  FMUL.FTZ R6, R6, UR52 ;  /* 0x0000003406067c20 */ /* 0x000fe40008410000 */
[----:B------:R-:W2:Y:S01]  /*1de00*/  MUFU.TANH R142, R142 ;  /* 0x0000008e008e7308 */ /* 0x000ea20000002400 */
[----:B----4-:R-:W-:-:S04]  /*1de10*/  FMNMX.FTZ R160, R20, R160, !PT ;  /* 0x000000a014a07209 */ /* 0x010fc80007810000 */
[----:B-----5:R-:W-:-:S03]  /*1de20*/  FMNMX.FTZ R160, R153, R160, !PT ;  /* 0x000000a099a07209 */ /* 0x020fc60007810000 */
[----:B------:R-:W3:Y:S01]  /*1de30*/  MUFU.TANH R143, R143 ;  /* 0x0000008f008f7308 */ /* 0x000ee20000002400 */
[----:B0-----:R-:W-:-:S04]  /*1de40*/  FMNMX.FTZ R160, R154, R160, !PT ;  /* 0x000000a09aa07209 */ /* 0x001fc80007810000 */
[----:B------:R-:W-:-:S03]  /*1de50*/  FMNMX.FTZ R160, R157, R160, !PT ;  /* 0x000000a09da07209 */ /* 0x000fc60007810000 */
[----:B------:R-:W0:Y:S01]  /*1de60*/  MUFU.TANH R146, R146 ;  /* 0x0000009200927308 */ /* 0x000e220000002400 */
[----:B------:R-:W-:-:S04]  /*1de70*/  FMNMX.FTZ R160, R158, R160, !PT ;  /* 0x000000a09ea07209 */ /* 0x000fc80007810000 */
[----:B------:R-:W-:-:S03]  /*1de80*/  FMNMX.FTZ R160, R138, R160, !PT ;  /* 0x000000a08aa07209 */ /* 0x000fc60007810000 */
[----:B------:R-:W4:Y:S01]  /*1de90*/  MUFU.TANH R147, R147 ;  /* 0x0000009300937308 */ /* 0x000f220000002400 */
[----:B-1----:R-:W-:-:S04]  /*1dea0*/  FMNMX.FTZ R160, R139, R160, !PT ;  /* 0x000000a08ba07209 */ /* 0x002fc80007810000 */
[----:B--2---:R-:W-:-:S03]  /*1deb0*/  FMNMX.FTZ R160, R142, R160, !PT ;  /* 0x000000a08ea07209 */ /* 0x004fc60007810000 */
[----:B------:R-:W1:Y:S01]  /*1dec0*/  MUFU.TANH R150, R150 ;  /* 0x0000009600967308 */ /* 0x000e620000002400 */
[----:B---3--:R-:W-:-:S04]  /*1ded0*/  FMNMX.FTZ R160, R143, R160, !PT ;  /* 0x000000a08fa07209 */ /* 0x008fc80007810000 */
[----:B0-----:R-:W-:-:S03]  /*1dee0*/  FMNMX.FTZ R160, R146, R160, !PT ;  /* 0x000000a092a07209 */ /* 0x001fc60007810000 */
[----:B------:R-:W0:Y:S01]  /*1def0*/  MUFU.TANH R151, R151 ;  /* 0x0000009700977308 */ /* 0x000e220000002400 */
[----:B----4-:R-:W-:-:S07]  /*1df00*/  FMNMX.FTZ R160, R147, R160, !PT ;  /* 0x000000a093a07209 */ /* 0x010fce0007810000 */
[----:B------:R-:W2:Y:S01]  /*1df10*/  MUFU.TANH R122, R122 ;  /* 0x0000007a007a7308 */ /* 0x000ea20000002400 */
[----:B-1----:R-:W-:-:S07]  /*1df20*/  FMNMX.FTZ R160, R150, R160, !PT ;  /* 0x000000a096a07209 */ /* 0x002fce0007810000 */
[----:B------:R-:W1:Y:S01]  /*1df30*/  MUFU.TANH R123, R123 ;  /* 0x0000007b007b7308 */ /* 0x000e620000002400 */
[----:B0-----:R-:W-:-:S07]  /*1df40*/  FMNMX.FTZ R160, R151, R160, !PT ;  /* 0x000000a097a07209 */ /* 0x001fce0007810000 */
[----:B------:R-:W0:Y:S01]  /*1df50*/  MUFU.TANH R126, R126 ;  /* 0x0000007e007e7308 */ /* 0x000e220000002400 */
[----:B--2---:R-:W-:-:S07]  /*1df60*/  FMNMX.FTZ R160, R122, R160, !PT ;  /* 0x000000a07aa07209 */ /* 0x004fce0007810000 */
        /* <DEDUP_REMOVED lines=42> */
[----:B------:R-:W-:Y:S01]  /*1e210*/  MUFU.EX2 R6, R6 ;  /* 0x0000000600067308 */ /* 0x000fe20000000800 */
[----:B-1----:R-:W-:-:S04]  /*1e220*/  FMNMX.FTZ R90, R102, R90, !PT ;  /* 0x0000005a665a7209 */ /* 0x002fc80007810000 */
[----:B0-----:R-:W-:-:S05]  /*1e230*/  FMNMX.FTZ R90, R161, R90, !PT ;  /* 0x0000005aa15a7209 */ /* 0x001fca0007810000 */
[----:B------:R-:W0:Y:S02]  /*1e240*/  SHFL.BFLY PT, R103, R90, 0x2, 0x1f ;  /* 0x0c401f005a677f89 */ /* 0x000e2400000e0000 */
[----:B0-----:R-:W-:-:S05]  /*1e250*/  FMNMX.FTZ R90, R90, R103, !PT ;  /* 0x000000675a5a7209 */ /* 0x001fca0007810000 */
[----:B------:R-:W0:Y:S02]  /*1e260*/  SHFL.BFLY PT, R103, R90, 0x1, 0x1f ;  /* 0x0c201f005a677f89 */ /* 0x000e2400000e0000 */
[----:B0-----:R-:W-:Y:S02]  /*1e270*/  FMNMX.FTZ R90, R90, R103, !PT ;  /* 0x000000675a5a7209 */ /* 0x001fe40007810000 */
[----:B------:R-:W-:-:S03]  /*1e280*/  MOV R103, UR52 ;  /* 0x0000003400677c02 */ /* 0x000fc60008000f00 */
[----:B------:R-:W-:Y:S02]  /*1e290*/  FADD.FTZ R5, -R90, R5 ;  /* 0x000000055a057221 */ /* 0x000fe40000010100 */
[----:B------:R-:W-:-:S01]  /*1e2a0*/  FFMA.FTZ R162, R92, R103, -8 ;  /* 0xc10000005ca27423 */ /* 0x000fc20000010067 */
[----:B------:R-:W-:Y:S01]  /*1e2b0*/  FFMA.FTZ R103, R90, R103, -8 ;  /* 0xc10000005a677423 */ /* 0x000fe20000010067 */
[----:B------:R-:W-:Y:S02]  /*1e2c0*/  FMUL.FTZ R5, R5, UR52 ;  /* 0x0000003405057c20 */ /* 0x000fe40008410000 */
[----:B------:R-:W-:Y:S01]  /*1e2d0*/  FFMA.FTZ R7, R7, UR52, -R162 ;  /* 0x0000003407077c23 */ /* 0x000fe200080108a2 */
[----:B------:R-:W-:-:S01]  /*1e2e0*/  FFMA.FTZ R11, R11, UR52, -R103 ;  /* 0x000000340b0b7c23 */ /* 0x000fc20008010867 */
[----:B------:R-:W-:Y:S01]  /*1e2f0*/  FFMA.FTZ R10, R10, UR52, -R162 ;  /* 0x000000340a0a7c23 */ /* 0x000fe200080108a2 */
[----:B------:R-:W-:-:S01]  /*1e300*/  FFMA.FTZ R12, R12, UR52, -R103 ;  /* 0x000000340c0c7c23 */ /* 0x000fc20008010867 */
[----:B------:R-:W-:Y:S01]  /*1e310*/  MUFU.EX2 R5, R5 ;  /* 0x0000000500057308 */ /* 0x000fe20000000800 */
[----:B------:R-:W-:-:S01]  /*1e320*/  FFMA.FTZ R13, R13, UR52, -R162 ;  /* 0x000000340d0d7c23 */ /* 0x000fc200080108a2 */
[----:B------:R-:W-:Y:S01]  /*1e330*/  FFMA.FTZ R15, R15, UR52, -R103 ;  /* 0x000000340f0f7c23 */ /* 0x000fe20008010867 */
[----:B------:R-:W-:-:S01]  /*1e340*/  FFMA.FTZ R14, R14, UR52, -R162 ;  /* 0x000000340e0e7c23 */ /* 0x000fc200080108a2 */
[----:B------:R-:W-:Y:S01]  /*1e350*/  FFMA.FTZ R20, R20, UR52, -R103 ;  /* 0x0000003414147c23 */ /* 0x000fe20008010867 */
[----:B------:R-:W-:-:S01]  /*1e360*/  FFMA.FTZ R21, R21, UR52, -R162 ;  /* 0x0000003415157c23 */ /* 0x000fc200080108a2 */
[----:B------:R-:W-:Y:S01]  /*1e370*/  FFMA.FTZ R153, R153, UR52, -R103 ;  /* 0x0000003499997c23 */ /* 0x000fe20008010867 */
[----:B------:R-:W-:-:S01]  /*1e380*/  FFMA.FTZ R152, R152, UR52, -R162 ;  /* 0x0000003498987c23 */ /* 0x000fc200080108a2 */
[----:B------:R-:W0:Y:S01]  /*1e390*/  MUFU.EX2 R7, R7 ;  /* 0x0000000700077308 */ /* 0x000e220000000800 */
[----:B------:R-:W-:-:S01]  /*1e3a0*/  FFMA.FTZ R154, R154, UR52, -R103 ;  /* 0x000000349a9a7c23 */ /* 0x000fc20008010867 */
[----:B------:R-:W-:Y:S01]  /*1e3b0*/  FFMA.FTZ R155, R155, UR52, -R162 ;  /* 0x000000349b9b7c23 */ /* 0x000fe200080108a2 */
[----:B------:R-:W-:-:S01]  /*1e3c0*/  FFMA.FTZ R157, R157, UR52, -R103 ;  /* 0x000000349d9d7c23 */ /* 0x000fc20008010867 */
[----:B------:R-:W-:Y:S01]  /*1e3d0*/  FFMA.FTZ R156, R156, UR52, -R162 ;  /* 0x000000349c9c7c23 */ /* 0x000fe200080108a2 */
[----:B------:R-:W-:-:S01]  /*1e3e0*/  FFMA.FTZ R158, R158, UR52, -R103 ;  /* 0x000000349e9e7c23 */ /* 0x000fc20008010867 */
[----:B------:R-:W-:Y:S01]  /*1e3f0*/  FFMA.FTZ R136, R136, UR52, -R162 ;  /* 0x0000003488887c23 */ /* 0x000fe200080108a2 */
[----:B------:R-:W-:-:S01]  /*1e400*/  FFMA.FTZ R138, R138, UR52, -R103 ;  /* 0x000000348a8a7c23 */ /* 0x000fc20008010867 */
[----:B------:R-:W1:Y:S01]  /*1e410*/  MUFU.EX2 R11, R11 ;  /* 0x0000000b000b7308 */ /* 0x000e620000000800 */
[----:B------:R-:W-:-:S01]  /*1e420*/  FFMA.FTZ R137, R137, UR52, -R162 ;  /* 0x0000003489897c23 */ /* 0x000fc200080108a2 */
[----:B------:R-:W-:Y:S01]  /*1e430*/  FFMA.FTZ R139, R139, UR52, -R103 ;  /* 0x000000348b8b7c23 */ /* 0x000fe20008010867 */
        /* <DEDUP_REMOVED lines=14> */
[----:B-1----:R-:W-:-:S01]  /*1e520*/  FFMA.FTZ R3, R5, R3, R11 ;  /* 0x0000000305037223 */ /* 0x002fc2000001000b */
        /* <DEDUP_REMOVED lines=64> */
[----:B------:R-:W-:-:S06]  /*1e930*/  FFMA.FTZ R103, R161, UR52, -R103 ;  /* 0x00000034a1677c23 */ /* 0x000fcc0008010867 */
        /* <DEDUP_REMOVED lines=140> */
.L_x_595:
[----:B------:R-:W-:Y:S01]  /*1f200*/  IMAD R8, R8, 0x8, R18 ;  /* 0x0000000808087824 */ /* 0x000fe200078e0212 */
[----:B------:R-:W-:Y:S01]  /*1f210*/  ISETP.GT.AND P1, PT, R4, R211, PT ;  /* 0x000000d30400720c */ /* 0x000fe20003f24270 */
[----:B------:R-:W-:Y:S01]  /*1f220*/  IMAD.U32 R161, RZ, RZ, UR38 ;  /* 0x00000026ffa17e24 */ /* 0x000fe2000f8e00ff */
[----:B------:R-:W-:Y:S01]  /*1f230*/  F2FP.SATFINITE.E4M3.F32.PACK_AB_MERGE_C R13, R14, R13, RZ ;  /* 0x0000000d0e0d723e */ /* 0x000fe200048070ff */
[----:B------:R-:W-:Y:S01]  /*1f240*/  VIADD R8, R8, 0x29860 ;  /* 0x0002986008087836 */ /* 0x000fe20000000000 */
[----:B------:R-:W-:Y:S01]  /*1f250*/  F2FP.SATFINITE.E4M3.F32.PACK_AB_MERGE_C R15, R20, R15, RZ ;  /* 0x0000000f140f723e */ /* 0x000fe200048070ff */
[-C--:B------:R-:W-:Y:S01]  /*1f260*/  FMUL.FTZ R24, R24, R6.reuse ;  /* 0x0000000618187220 */ /* 0x080fe20000410000 */
[----:B------:R-:W-:Y:S01]  /*1f270*/  F2FP.SATFINITE.E4M3.F32.PACK_AB_MERGE_C R155, R156, R155, RZ ;  /* 0x0000009b9c9b723e */ /* 0x000fe200048070ff */
[-C--:B------:R-:W-:Y:S01]  /*1f280*/  FMUL.FTZ R25, R25, R6.reuse ;  /* 0x0000000619197220 */ /* 0x080fe20000410000 */
[----:B------:R-:W-:Y:S01]  /*1f290*/  PRMT R8, R161, 0x654, R8 ;  /* 0x00000654a1087816 */ /* 0x000fe20000000008 */
[-C--:B------:R-:W-:Y:S01]  /*1f2a0*/  FMUL.FTZ R28, R28, R6.reuse ;  /* 0x000000061c1c7220 */ /* 0x080fe20000410000 */
[----:B------:R-:W-:Y:S01]  /*1f2b0*/  F2FP.SATFINITE.E4M3.F32.PACK_AB_MERGE_C R157, R158, R157, RZ ;  /* 0x0000009d9e9d723e */ /* 0x000fe200048070ff */
[----:B------:R-:W-:Y:S01]  /*1f2c0*/  FMUL.FTZ R29, R29, R6 ;  /* 0x000000061d1d7220 */ /* 0x000fe20000410000 */
[----:B------:R-:W-:Y:S01]  /*1f2d0*/  F2FP.SATFINITE.E4M3.F32.PACK_AB_MERGE_C R140, R141, R140, RZ ;  /* 0x0000008c8d8c723e */ /* 0x000fe200048070ff */
[----:B------:R0:W-:Y:S01]  /*1f2e0*/  SYNCS.ARRIVE.TRANS64.RED.A1T0 RZ, [R8+URZ], RZ ;  /* 0x000000ff08ff79a7 */ /* 0x0001e2000810043f */
        /* <DEDUP_REMOVED lines=98> */
[----:B------:R-:W-:Y:S02]  /*1f910*/  IADD3 R4, R4, -0x1, RZ ;  /* 0xffffffff04047810 */ /* 0x000fe40007ffe0ff */
[----:B0-----:R-:W-:Y:S01]  /*1f920*/  MOV R8, R202 ;  /* 0x000000ca00087202 */ /* 0x001fe20000000f00 */
[----:B------:R-:W-:Y:S06]  /*1f930*/  @P1 BRA `(.L_x_596) ;  /* 0xffffffc000f41947 */ /* 0x000fec000383ffff */
.L_x_584:
[----:B------:R-:W-:Y:S05]  /*1f940*/  WARPSYNC.ALL ;  /* 0x0000000000007948 */ /* 0x000fea0003800000 */
[----:B------:R-:W-:Y:S06]  /*1f950*/  BAR.ARV 0x8, 0x180 ;  /* 0x0206000000007b1d */ /* 0x000fec0000002000 */
[----:B------:R-:W-:Y:S05]  /*1f960*/  @!P0 BRA `(.L_x_597) ;  /* 0x0000000000048947 */ /* 0x000fea0003800000 */
[----:B------:R-:W-:Y:S01]  /*1f970*/  BPT.TRAP 0x1 ;  /* 0x000000040000795c */ /* 0x000fe20000300000 */
.L_x_597:
[----:B------:R-:W-:Y:S01]  /*1f980*/  IMAD R11, R202, 0x8, R18 ;  /* 0x00000008ca0b7824 */ /* 0x000fe200078e0212 */
[----:B------:R-:W-:-:S04]  /*1f990*/  SHF.L.U32 R2, R208, 0x1f, RZ ;  /* 0x0000001fd0027819 */ /* 0x000fc800000006ff */
[----:B------:R0:W1:Y:S01]  /*1f9a0*/  SYNCS.PHASECHK.TRANS64.TRYWAIT P1, [R11+URZ+0x29850], R2 ;  /* 0x029850020b0075a7 */ /* 0x000062000802017f */
[----:B------:R-:W-:Y:S05]  /*1f9b0*/  @!P0 BRA `(.L_x_598) ;  /* 0x0000000000048947 */ /* 0x000fea0003800000 */
[----:B------:R-:W-:Y:S01]  /*1f9c0*/  BPT.TRAP 0x1 ;  /* 0x000000040000795c */ /* 0x000fe20000300000 */
.L_x_598:
[----:B------:R-:W-:-:S05]  /*1f9d0*/  VIADD R18, R18, 0x400 ;  /* 0x0000040012127836 */ /* 0x000fca0000000000 */
[----:B------:R-:W-:-:S04]  /*1f9e0*/  SHF.R.U32.HI R18, RZ, 0x4, R18 ;  /* 0x00000004ff127819 */ /* 0x000fc80000011612 */
[----:B------:R-:W-:-:S04]  /*1f9f0*/  LOP3.LUT R18, R18, 0x3fff, RZ, 0xc0, !PT ;  /* 0x00003fff12127812 */ /* 0x000fc800078ec0ff */
[----:B------:R-:W-:Y:S01]  /*1fa00*/  LOP3.LUT R5, R18, 0x10000, RZ, 0xfc, !PT ;  /* 0x0001000012057812 */ /* 0x000fe200078efcff */
[----:B-1----:R-:W-:Y:S06]  /*1fa10*/  @P1 BRA `(.L_x_599) ;  /* 0x0000000000081947 */ /* 0x002fec0003800000 */
[----:B------:R-:W1:Y:S02]  /*1fa20*/  SYNCS.PHASECHK.TRANS64.TRYWAIT P1, [R11+URZ+0x29850], R2 ;  /* 0x029850020b0075a7 */ /* 0x000e64000802017f */
[----:B-1----:R-:W-:Y:S05]  /*1fa30*/  @!P1 BRA `(.L_x_600) ;  /* 0x000000dc00809947 */ /* 0x002fea0003800000 */
.L_x_599:
[----:B------:R-:W-:Y:S01]  /*1fa40*/  IMAD R4, R202, 0x500, R5 ;  /* 0x00000500ca047824 */ /* 0x000fe200078e0205 */
[----:B------:R-:W-:Y:S05]  /*1fa50*/  WARPSYNC.ALL ;  /* 0x0000000000007948 */ /* 0x000fea0003800000 */
[----:B------:R-:W-:Y:S01]  /*1fa60*/  IMAD.MOV.U32 R5, RZ, RZ, -0x3ffffff0 ;  /* 0xc0000010ff057424 */ /* 0x000fe200078e00ff */
[C---:B------:R-:W-:Y:S01]  /*1fa70*/  R2UR UR6, R4.reuse ;  /* 0x00000000040672ca */ /* 0x040fe200000e0000 */
[----:B------:R-:W-:Y:S01]  /*1fa80*/  WARPGROUP.ARRIVE ;  /* 0x00000000000079c5 */ /* 0x000fe20000000000 */
[----:B------:R-:W-:Y:S01]  /*1fa90*/  IMAD.MOV.U32 R7, RZ, RZ, -0x3ffffff0 ;  /* 0xc0000010ff077424 */ /* 0x000fe200078e00ff */
[----:B------:R-:W-:Y:S01]  /*1faa0*/  IADD3 R6, R4, 0x100, RZ ;  /* 0x0000010004067810 */ /* 0x000fe20007ffe0ff */
[----:B------:R-:W-:Y:S01]  /*1fab0*/  ULDC.64 UR4, c[0x0][0x9a0] ;  /* 0x0002680000047ab9 */ /* 0x000fe20000000a00 */
[----:B------:R-:W-:-:S02]  /*1fac0*/  R2UR UR7, R5 ;  /* 0x00000000050772ca */ /* 0x000fc400000e0000 */
[----:B------:R-:W-:-:S04]  /*1fad0*/  ISETP.NE.U32.AND P1, PT, RZ, UR4, PT ;  /* 0x00000004ff007c0c */ /* 0x000fc8000bf25070 */
[----:B------:R-:W-:-:S07]  /*1fae0*/  ISETP.NE.AND.EX P1, PT, RZ, UR5, PT, P1 ;  /* 0x00000005ff007c0c */ /* 0x000fce000bf25310 */
[----:B------:R-:W-:Y:S01]  /*1faf0*/  QGMMA.64x128x32.F32.E4M3.E4M3 R24, R172, gdesc[UR4], R24, gsb0 ;  /* 0x01e00004ac187df3 */ /* 0x000fe20008000818 */
[----:B------:R-:W-:Y:S02]  /*1fb00*/  R2UR UR6, R6 ;  /* 0x00000000060672ca */ /* 0x000fe400000e0000 */
[----:B------:R-:W-:-:S03]  /*1fb10*/  R2UR UR7, R7 ;  /* 0x00000000070772ca */ /* 0x000fc600000e0000 */
[----:B------:R-:W0:Y:S08]  /*1fb20*/  @P1 LDC.64 R6, c[0x0][0x9c8] ;  /* 0x00027200ff061b82 */ /* 0x000e300000000a00 */
[----:B------:R-:W2:Y:S01]  /*1fb30*/  @P1 LDC.64 R8, c[0x0][0x9d0] ;  /* 0x00027400ff081b82 */ /* 0x000ea20000000a00 */
[----:B01----:R-:W-:-:S04]  /*1fb40*/  @P1 IMAD R2, R222, R6, RZ ;  /* 0x00000006de021224 */ /* 0x003fc800078e02ff */
[C---:B------:R-:W-:Y:S02]  /*1fb50*/  @P1 IMAD R5, R214.reuse, R7, R2 ;  /* 0x00000007d6051224 */ /* 0x040fe400078e0202 */
[----:B------:R-:W-:-:S04]  /*1fb60*/  @P1 IMAD.WIDE.U32 R6, R214, R6, RZ ;  /* 0x00000006d6061225 */ /* 0x000fc800078e00ff */
[----:B------:R-:W-:Y:S02]  /*1fb70*/  @P1 IMAD.IADD R7, R7, 0x1, R5 ;  /* 0x0000000107071824 */ /* 0x000fe400078e0205 */
[----:B------:R-:W-:Y:S02]  /*1fb80*/  IMAD.MOV.U32 R2, RZ, RZ, 0x3f800000 ;  /* 0x3f800000ff027424 */ /* 0x000fe400078e00ff */
[----:B--2---:R-:W-:-:S04]  /*1fb90*/  @P1 IMAD.WIDE.U32 R6, R169, R8, R6 ;  /* 0x00000008a9061225 */ /* 0x004fc800078e0006 */
[----:B------:R-:W-:Y:S01]  /*1fba0*/  @P1 IMAD R9, R169, R9, R7 ;  /* 0x00000009a9091224 */ /* 0x000fe200078e0207 */
[C---:B------:R-:W-:Y:S01]  /*1fbb0*/  @P1 LEA R8, P2, R6.reuse, UR4, 0x2 ;  /* 0x0000000406081c11 */ /* 0x040fe2000f8410ff */
[----:B------:R-:W-:Y:S02]  /*1fbc0*/  WARPGROUP.DEPBAR.LE gsb0, 0x0 ;  /* 0x00008000000079c5 */ /* 0x000fe40000010000 */
[----:B------:R-:W-:Y:S01]  /*1fbd0*/  WARPGROUP.ARRIVE ;  /* 0x00000000000079c5 */ /* 0x000fe20000000000 */
[----:B------:R-:W-:Y:S01]  /*1fbe0*/  @P1 LEA.HI.X R9, R6, UR5, R9, 0x2, P2 ;  /* 0x0000000506091c11 */ /* 0x000fe200090f1409 */
[----:B------:R-:W-:Y:S01]  /*1fbf0*/  IMAD.MOV.U32 R7, RZ, RZ, -0x3ffffff0 ;  /* 0xc0000010ff077424 */ /* 0x000fe200078e00ff */
[----:B------:R-:W-:-:S03]  /*1fc00*/  IADD3 R6, R4, 0x200, RZ ;  /* 0x0000020004067810 */ /* 0x000fc60007ffe0ff */
[----:B------:R-:W-:Y:S01]  /*1fc10*/  QGMMA.64x128x32.F32.E4M3.E4M3 R24, R176, gdesc[UR4], R24, gsb0 ;  /* 0x01e00004b0187df3 */ /* 0x000fe20008000818 */
[----:B------:R-:W-:Y:S01]  /*1fc20*/  R2UR UR6, R6 ;  /* 0x00000000060672ca */ /* 0x000fe200000e0000 */
[----:B------:R0:W2:Y:S01]  /*1fc30*/  @P1 LDG.E R2, desc[UR50][R8.64] ;  /* 0x0000003208021981 */ /* 0x0000a2000c1e1900 */
[----:B------:R-:W-:Y:S01]  /*1fc40*/  R2UR UR7, R7 ;  /* 0x00000000070772ca */ /* 0x000fe200000e0000 */
[----:B------:R-:W-:Y:S02]  /*1fc50*/  VIADD R6, R4, 0x300 ;  /* 0x0000030004067836 */ /* 0x000fe40000000000 */
[----:B------:R-:W-:Y:S01]  /*1fc60*/  IMAD.MOV.U32 R7, RZ, RZ, -0x3ffffff0 ;  /* 0xc0000010ff077424 */ /* 0x000fe200078e00ff */
[----:B------:R-:W-:Y:S02]  /*1fc70*/  WARPGROUP.DEPBAR.LE gsb0, 0x0 ;  /* 0x00008000000079c5 */ /* 0x000fe40000010000 */
[----:B------:R-:W-:-:S07]  /*1fc80*/  WARPGROUP.ARRIVE ;  /* 0x00000000000079c5 */ /* 0x000fce0000000000 */
[----:B------:R-:W-:Y:S01]  /*1fc90*/  QGMMA.64x128x32.F32.E4M3.E4M3 R24, R180, gdesc[UR4], R24, gsb0 ;  /* 0x01e00004b4187df3 */ /* 0x000fe20008000818 */
[----:B------:R-:W-:Y:S02]  /*1fca0*/  R2UR UR6, R6 ;  /* 0x00000000060672ca */ /* 0x000fe400000e0000 */
[----:B------:R-:W-:Y:S01]  /*1fcb0*/  R2UR UR7, R7 ;  /* 0x00000000070772ca */ /* 0x000fe200000e0000 */
[----:B------:R-:W-:Y:S01]  /*1fcc0*/  IMAD.MOV.U32 R5, RZ, RZ, -0x3ffffff0 ;  /* 0xc0000010ff057424 */ /* 0x000fe200078e00ff */
[----:B------:R-:W-:Y:S01]  /*1fcd0*/  IADD3 R4, R4, 0x400, RZ ;  /* 0x0000040004047810 */ /* 0x000fe20007ffe0ff */
[----:B------:R-:W1:Y:S04]  /*1fce0*/  SHFL.BFLY PT, R7, R0, 0x2, 0x1f ;  /* 0x0c401f0000077f89 */ /* 0x000e6800000e0000 */
[----:B------:R-:W3:Y:S01]  /*1fcf0*/  SHFL.BFLY PT, R6, R3, 0x2, 0x1f ;  /* 0x0c401f0003067f89 */ /* 0x000ee200000e0000 */
[----:B------:R-:W-:-:S02]  /*1fd00*/  WARPGROUP.DEPBAR.LE gsb0, 0x0 ;  /* 0x00008000000079c5 */ /* 0x000fc40000010000 */
[----:B------:R-:W-:-:S06]  /*1fd10*/  WARPGROUP.ARRIVE ;  /* 0x00000000000079c5 */ /* 0x000fcc0000000000 */
[----:B------:R-:W-:Y:S01]  /*1fd20*/  QGMMA.64x128x32.F32.E4M3.E4M3 R24, R184, gdesc[UR4], R24, gsb0 ;  /* 0x01e00004b8187df3 */ /* 0x000fe20008000818 */
[----:B------:R-:W-:Y:S02]  /*1fd30*/  R2UR UR6, R4 ;  /* 0x00000000040672ca */ /* 0x000fe400000e0000 */
[----:B------:R-:W-:Y:S01]  /*1fd40*/  R2UR UR7, R5 ;  /* 0x00000000050772ca */ /* 0x000fe200000e0000 */
        /* <DEDUP_REMOVED lines=19> */
[----:B------:R-:W1:Y:S01]  /*1fe80*/  @P3 MUFU.LG2 R4, R4 ;  /* 0x0000000400043308 */ /* 0x000e620000000c00 */
[----:B------:R-:W-:-:S07]  /*1fe90*/  MOV R5, UR52 ;  /* 0x0000003400057c02 */ /* 0x000fce0008000f00 */
[----:B------:R-:W3:Y:S01]  /*1fea0*/  @P1 MUFU.RCP R7, R10 ;  /* 0x0000000a00071308 */ /* 0x000ee20000001000 */
[----:B------:R-:W-:Y:S02]  /*1feb0*/  IMAD.U32 R6, RZ, RZ, UR52 ;  /* 0x00000034ff067e24 */ /* 0x000fe4000f8e00ff */
[----:B------:R-:W-:Y:S01]  /*1fec0*/  @P2 FMUL.FTZ R5, R5, 0.69314718246459960938 ;  /* 0x3f31721805052820 */ /* 0x000fe20000410000 */
[----:B0-----:R-:W-:Y:S01]  /*1fed0*/  @P2 FMUL.FTZ R0, R0, 0.69314718246459960938 ;  /* 0x3f31721800002820 */ /* 0x001fe20000410000 */
[----:B------:R-:W-:Y:S01]  /*1fee0*/  @P3 FMUL.FTZ R6, R6, 0.69314718246459960938 ;  /* 0x3f31721806063820 */ /* 0x000fe20000410000 */
[----:B------:R-:W-:Y:S02]  /*1fef0*/  IMAD.MOV.U32 R88, RZ, RZ, -0x800000 ;  /* 0xff800000ff587424 */ /* 0x000fe400078e00ff */
[----:B-1----:R-:W-:Y:S01]  /*1ff00*/  @P3 FMUL.FTZ R9, R4, 0.69314718246459960938 ;  /* 0x3f31721804093820 */ /* 0x002fe20000410000 */
[----:B------:R-:W-:Y:S02]  /*1ff10*/  IMAD.MOV.U32 R89, RZ, RZ, -0x800000 ;  /* 0xff800000ff597424 */ /* 0x000fe400078e00ff */
[----:B------:R-:W-:Y:S01]  /*1ff20*/  @P2 FFMA.FTZ R88, R5, R92, R0 ;  /* 0x0000005c05582223 */ /* 0x000fe20000010000 */
[----:B--2---:R-:W-:Y:S01]  /*1ff30*/  FMUL.FTZ R3, R3, R2 ;  /* 0x0000000203037220 */ /* 0x004fe20000410000 */
[----:B------:R-:W-:Y:S01]  /*1ff40*/  @P3 FFMA.FTZ R89, R6, R90, R9 ;  /* 0x0000005a06593223 */ /* 0x000fe20000010009 */
[----:B---3--:R-:W-:Y:S01]  /*1ff50*/  FMUL.FTZ R5, R7, R2 ;  /* 0x0000000207057220 */ /* 0x008fe20000410000 */
[----:B------:R-:W-:-:S02]  /*1ff60*/  WARPGROUP.DEPBAR.LE gsb0, 0x0 ;  /* 0x00008000000079c5 */ /* 0x000fc40000010000 */
[----:B------:R-:W-:Y:S05]  /*1ff70*/  @!P0 BRA `(.L_x_601) ;  /* 0x0000000000048947 */ /* 0x000fea0003800000 */
[----:B------:R-:W-:Y:S01]  /*1ff80*/  BPT.TRAP 0x1 ;  /* 0x000000040000795c */ /* 0x000fe20000300000 */
.L_x_601:
[----:B------:R-:W-:Y:S01]  /*1ff90*/  IMAD.U32 R7, RZ, RZ, UR38 ;  /* 0x00000026ff077e24 */ /* 0x000fe2000f8e00ff */
[----:B------:R-:W-:Y:S01]  /*1ffa0*/  IADD3 R0, R11, 0x29860, RZ ;  /* 0x000298600b007810 */ /* 0x000fe20007ffe0ff */
[----:B------:R-:W-:Y:S02]  /*1ffb0*/  VIADD R202, R202, 0x1 ;  /* 0x00000001caca7836 */ /* 0x000fe40000000000 */
[-C--:B------:R-:W-:Y:S01]  /*1ffc0*/  FMUL.FTZ R91, R77, R3.reuse ;  /* 0x000000034d5b7220 */ /* 0x080fe20000410000 */
[-C--:B------:R-:W-:Y:S01]  /*1ffd0*/  FMUL.FTZ R6, R85, R3.reuse ;  /* 0x0000000355067220 */ /* 0x080fe20000410000 */
[----:B------:R-:W-:Y:S01]  /*1ffe0*/  PRMT R2, R7, 0x654, R0 ;  /* 0x0000065407027816 */ /* 0x000fe20000000000 */
[-C--:B------:R-:W-:Y:S01]  /*1fff0*/  FMUL.FTZ R117, R40, R3.reuse ;  /* 0x0000000328757220 */ /* 0x080fe20000410000 */
[----:B------:R-:W-:Y:S01]  /*20000*/  ISETP.NE.AND P1, PT, R202, 0x2, PT ;  /* 0x00000002ca00780c */ /* 0x000fe20003f25270 */
[-C--:B------:R-:W-:Y:S01]  /*20010*/  FMUL.FTZ R113, R48, R3.reuse ;  /* 0x0000000330717220 */ /* 0x080fe20000410000 */
[----:B------:R0:W-:Y:S01]  /*20020*/  SYNCS.ARRIVE.TRANS64.RED.A1T0 RZ, [R2+URZ], RZ ;  /* 0x000000ff02ff79a7 */ /* 0x0001e2000810043f */
        /* <DEDUP_REMOVED lines=28> */
[----:B------:R-:W-:Y:S01]  /*201f0*/  SEL R3, RZ, 0x1, P1 ;  /* 0x00000001ff037807 */ /* 0x000fe20000800000 */
        /* <DEDUP_REMOVED lines=32> */
[----:B------:R-:W-:Y:S01]  /*20400*/  FMUL.FTZ R74, R83, R5 ;  /* 0x00000005534a7220 */ /* 0x000fe20000410000 */
[----:B------:R-:W-:Y:S01]  /*20410*/  LOP3.LUT R208, R208, R3, RZ, 0x3c, !PT ;  /* 0x00000003d0d07212 */ /* 0x000fe200078e3cff */
[----:B------:R-:W-:Y:S01]  /*20420*/  UIADD3 UR37, UR37, 0x1, URZ ;  /* 0x0000000125257890 */ /* 0x000fe2000fffe03f */
[----:B0-----:R-:W-:-:S11]  /*20430*/  SEL R202, R202, RZ, P1 ;  /* 0x000000ffcaca7207 */ /* 0x001fd60000800000 */
.L_x_543:
[----:B------:R-:W-:Y:S05]  /*20440*/  WARPSYNC.ALL ;  /* 0x0000000000007948 */ /* 0x000fea0003800000 */
[----:B------:R-:W0:Y:S08]  /*20450*/  S2UR UR38, SR_CgaCtaId ;  /* 0x00000000002679c3 */ /* 0x000e300000008800 */
[----:B------:R-:W-:Y:S01]  /*20460*/  BAR.SYNC.DEFER_BLOCKING 0x5, 0x180 ;  /* 0x0146000000007b1d */ /* 0x000fe20000010000 */
[----:B------:R-:W-:-:S05]  /*20470*/  ISETP.NE.AND P1, PT, R219, RZ, PT ;  /* 0x000000ffdb00720c */ /* 0x000fca0003f25270 */
[----:B------:R-:W-:Y:S01]  /*20480*/  UMOV UR4, 0x400 ;  /* 0x0000040000047882 */ /* 0x000fe20000000000 */
[----:B------:R-:W-:Y:S07]  /*20490*/  BSSY B0, `(.L_x_602) ;  /* 0x0000423000007945 */ /* 0x000fee0003800000 */
[----:B------:R-:W1:Y:S01]  /*204a0*/  @!P1 LDC R219, c[0x0][0xad4] ;  /* 0x0002b500ffdb9b82 */ /* 0x000e620000000800 */
[----:B0-----:R-:W-:-:S06]  /*204b0*/  ULEA UR4, UR38, UR4, 0x18 ;  /* 0x0000000426047291 */ /* 0x001fcc000f8ec03f */
[----:B------:R-:W-:-:S05]  /*204c0*/  IMAD.U32 R18, RZ, RZ, UR4 ;  /* 0x00000004ff127e24 */ /* 0x000fca000f8e00ff */
[----:B-----5:R0:W2:Y:S01]  /*204d0*/  LDS.128 R136, [R18+0x298d0] ;  /* 0x0298d00012887984 */ /* 0x0200a20000000c00 */
[----:B------:R-:W-:Y:S06]  /*204e0*/  BAR.ARV 0x4, 0x180 ;  /* 0x0106000000007b1d */ /* 0x000fec0000002000 */
[----:B------:R-:W-:Y:S05]  /*204f0*/  @P0 BRA `(.L_x_603) ;  /* 0x00000034005c0947 */ /* 0x000fea0003800000 */
[----:B------:R-:W4:Y:S01]  /*20500*/  LDL R20, [R1+0x54] ;  /* 0x0000540001147983 */ /* 0x000f220000100800 */
[----:B------:R-:W-:Y:S01]  /*20510*/  ULDC.64 UR4, c[0x4][0x40] ;  /* 0x0100100000047ab9 */ /* 0x000fe20000000a00 */
[----:B------:R-:W0:Y:S01]  /*20520*/  S2R R13, SR_TID.X ;  /* 0x00000000000d7919 */ /* 0x000e220000002100 */
[----:B------:R-:W3:Y:S01]  /*20530*/  S2R R15, SR_SWINHI ;  /* 0x00000000000f7919 */ /* 0x000ee20000002f00 */
[----:B0-----:R-:W-:Y:S02]  /*20540*/  SHF.L.U32 R2, R13, 0x2, RZ ;  /* 0x000000020d027819 */ /* 0x001fe400000006ff */
[----:B------:R-:W-:Y:S02]  /*20550*/  MOV R58, R18 ;  /* 0x00000012003a7202 */ /* 0x000fe40000000f00 */
[----:B---3--:R-:W-:Y:S02]  /*20560*/  MOV R59, R15 ;  /* 0x0000000f003b7202 */ /* 0x008fe40000000f00 */
[----:B------:R-:W-:-:S04]  /*20570*/  LOP3.LUT R2, R2, 0xc, RZ, 0xc0, !PT ;  /* 0x0000000c02027812 */ /* 0x000fc800078ec0ff */
[----:B------:R-:W-:-:S05]  /*20580*/  IADD3 R2, P0, R2, UR4, RZ ;  /* 0x0000000402027c10 */ /* 0x000fca000ff1e0ff */
[----:B------:R-:W-:Y:S01]  /*20590*/  IMAD.X R3, RZ, RZ, UR5, P0 ;  /* 0x00000005ff037e24 */ /* 0x000fe200080e06ff */
[----:B------:R-:W-:-:S04]  /*205a0*/  LOP3.LUT P0, R13, R13, 0x3, RZ, 0xc0, !PT ;  /* 0x000000030d0d7812 */ /* 0x000fc8000780c0ff */
[----:B------:R0:W5:Y:S01]  /*205b0*/  LDG.E.CONSTANT R5, desc[UR50][R2.64] ;  /* 0x0000003202057981 */ /* 0x000162000c1e9900 */
[----:B------:R-:W-:-:S04]  /*205c0*/  ISETP.EQ.OR P0, PT, R13, 0x3, !P0 ;  /* 0x000000030d00780c */ /* 0x000fc80004702670 */
[----:B------:R-:W-:Y:S02]  /*205d0*/  SEL R96, R10, R11, P0 ;  /* 0x0000000b0a607207 */ /* 0x000fe40000000000 */
[----:B------:R-:W-:Y:S02]  /*205e0*/  SEL R67, R11, R10, P0 ;  /* 0x0000000a0b437207 */ /* 0x000fe40000000000 */
[----:B------:R-:W-:Y:S02]  /*205f0*/  SEL R13, R14, R99, P0 ;  /* 0x000000630e0d7207 */ /* 0x000fe40000000000 */
[----:B------:R-:W-:Y:S01]  /*20600*/  SEL R99, R99, R14, P0 ;  /* 0x0000000e63637207 */ /* 0x000fe20000000000 */
[----:B------:R-:W-:Y:S01]  /*20610*/  UMOV UR4, 0xffffffff ;  /* 0xffffffff00047882 */ /* 0x000fe20000000000 */
[----:B----4-:R-:W-:-:S03]  /*20620*/  IMAD.WIDE R32, R20, 0x2, R58 ;  /* 0x0000000214207825 */ /* 0x010fc600078e023a */
[C---:B------:R-:W-:Y:S02]  /*20630*/  IADD3 R31, P5, R32.reuse, 0x4060, RZ ;  /* 0x00004060201f7810 */ /* 0x040fe40007fbe0ff */
[C---:B------:R-:W-:Y:S02]  /*20640*/  IADD3 R29, P1, R32.reuse, 0x4040, RZ ;  /* 0x00004040201d7810 */ /* 0x040fe40007f3e0ff */
[----:B------:R-:W-:Y:S02]  /*20650*/  LOP3.LUT R30, R31, 0x380, RZ, 0xc0, !PT ;  /* 0x000003801f1e7812 */ /* 0x000fe400078ec0ff */
[----:B------:R-:W-:Y:S02]  /*20660*/  LOP3.LUT R28, R29, 0x380, RZ, 0xc0, !PT ;  /* 0x000003801d1c7812 */ /* 0x000fe400078ec0ff */
[----:B0-----:R-:W-:Y:S02]  /*20670*/  IADD3 R3, P3, R32, 0x4000, RZ ;  /* 0x0000400020037810 */ /* 0x001fe40007f7e0ff */
[----:B------:R-:W-:-:S02]  /*20680*/  SHF.R.U64 R30, R30, 0x3, RZ ;  /* 0x000000031e1e7819 */ /* 0x000fc400000012ff */
[----:B------:R-:W-:Y:S02]  /*20690*/  SHF.R.U64 R28, R28, 0x3, RZ ;  /* 0x000000031c1c7819 */ /* 0x000fe400000012ff */
[----:B------:R-:W-:Y:S02]  /*206a0*/  LOP3.LUT R20, R3, 0x380, RZ, 0xc0, !PT ;  /* 0x0000038003147812 */ /* 0x000fe400078ec0ff */
[----:B------:R-:W-:Y:S01]  /*206b0*/  LOP3.LUT R30, R30, R31, RZ, 0x3c, !PT ;  /* 0x0000001f1e1e7212 */ /* 0x000fe200078e3cff */
[--C-:B------:R-:W-:Y:S01]  /*206c0*/  IMAD.X R31, RZ, RZ, R33.reuse, P5 ;  /* 0x000000ffff1f7224 */ /* 0x100fe200028e0621 */
[----:B------:R-:W-:Y:S01]  /*206d0*/  LOP3.LUT R28, R28, R29, RZ, 0x3c, !PT ;  /* 0x0000001d1c1c7212 */ /* 0x000fe200078e3cff */
[----:B------:R-:W-:Y:S01]  /*206e0*/  IMAD.X R29, RZ, RZ, R33, P1 ;  /* 0x000000ffff1d7224 */ /* 0x000fe200008e0621 */
[C---:B------:R-:W-:Y:S02]  /*206f0*/  IADD3 R21, P4, R32.reuse, 0x60, RZ ;  /* 0x0000006020157810 */ /* 0x040fe40007f9e0ff */
[----:B------:R-:W-:-:S02]  /*20700*/  IADD3 R15, P5, R32, 0x40, RZ ;  /* 0x00000040200f7810 */ /* 0x000fc40007fbe0ff */
[----:B------:R-:W-:Y:S02]  /*20710*/  SHF.R.U64 R20, R20, 0x3, RZ ;  /* 0x0000000314147819 */ /* 0x000fe400000012ff */
[C---:B------:R-:W-:Y:S02]  /*20720*/  IADD3 R11, P1, R32.reuse, 0x20, RZ ;  /* 0x00000020200b7810 */ /* 0x040fe40007f3e0ff */
[----:B------:R-:W-:Y:S02]  /*20730*/  IADD3 R27, P2, R32, 0x4020, RZ ;  /* 0x00004020201b7810 */ /* 0x000fe40007f5e0ff */
[----:B------:R-:W-:Y:S02]  /*20740*/  LOP3.LUT R14, R21, 0x380, RZ, 0xc0, !PT ;  /* 0x00000380150e7812 */ /* 0x000fe400078ec0ff */
[----:B------:R-:W-:Y:S02]  /*20750*/  LOP3.LUT R20, R20, R3, RZ, 0x3c, !PT ;  /* 0x0000000314147212 */ /* 0x000fe400078e3cff */
[----:B------:R-:W-:-:S02]  /*20760*/  LOP3.LUT R10, R15, 0x380, RZ, 0xc0, !PT ;  /* 0x000003800f0a7812 */ /* 0x000fc400078ec0ff */
[----:B------:R-:W-:Y:S02]  /*20770*/  LOP3.LUT R2, R11, 0x380, RZ, 0xc0, !PT ;  /* 0x000003800b027812 */ /* 0x000fe400078ec0ff */
[----:B------:R-:W-:Y:S02]  /*20780*/  LOP3.LUT R26, R27, 0x380, RZ, 0xc0, !PT ;  /* 0x000003801b1a7812 */ /* 0x000fe400078ec0ff */
[----:B------:R-:W-:Y:S02]  /*20790*/  LOP3.LUT R3, R32, 0x380, RZ, 0xc0, !PT ;  /* 0x0000038020037812 */ /* 0x000fe400078ec0ff */
[----:B------:R-:W-:Y:S02]  /*207a0*/  SHF.R.U64 R14, R14, 0x3, RZ ;  /* 0x000000030e0e7819 */ /* 0x000fe400000012ff */
[----:B------:R-:W-:Y:S02]  /*207b0*/  SHF.R.U64 R10, R10, 0x3, RZ ;  /* 0x000000030a0a7819 */ /* 0x000fe400000012ff */
[----:B------:R-:W-:-:S02]  /*207c0*/  SHF.R.U64 R2, R2, 0x3, RZ ;  /* 0x0000000302027819 */ /* 0x000fc400000012ff */
[----:B------:R-:W-:Y:S02]  /*207d0*/  SHF.R.U64 R26, R26, 0x3, RZ ;  /* 0x000000031a1a7819 */ /* 0x000fe400000012ff */
[----:B------:R-:W-:Y:S02]  /*207e0*/  SHF.R.U64 R3, R3, 0x3, RZ ;  /* 0x0000000303037819 */ /* 0x000fe400000012ff */
[----:B------:R-:W-:Y:S01]  /*207f0*/  LOP3.LUT R14, R14, R21, RZ, 0x3c, !PT ;  /* 0x000000150e0e7212 */ /* 0x000fe200078e3cff */
[--C-:B------:R-:W-:Y:S01]  /*20800*/  IMAD.X R21, RZ, RZ, R33.reuse, P3 ;  /* 0x000000ffff157224 */ /* 0x100fe200018e0621 */
[----:B------:R-:W-:Y:S01]  /*20810*/  LOP3.LUT R10, R10, R15, RZ, 0x3c, !PT ;  /* 0x0000000f0a0a7212 */ /* 0x000fe200078e3cff */
[--C-:B------:R-:W-:Y:S01]  /*20820*/  IMAD.X R15, RZ, RZ, R33.reuse, P4 ;  /* 0x000000ffff0f7224 */ /* 0x100fe200020e0621 */
[----:B------:R-:W-:Y:S01]  /*20830*/  LOP3.LUT R2, R2, R11, RZ, 0x3c, !PT ;  /* 0x0000000b02027212 */ /* 0x000fe200078e3cff */
[----:B------:R-:W-:Y:S01]  /*20840*/  IMAD.X R11, RZ, RZ, R33, P5 ;  /* 0x000000ffff0b7224 */ /* 0x000fe200028e0621 */
[----:B------:R-:W-:-:S02]  /*20850*/  LOP3.LUT R26, R26, R27, RZ, 0x3c, !PT ;  /* 0x0000001b1a1a7212 */ /* 0x000fc400078e3cff */
[----:B------:R-:W-:Y:S02]  /*20860*/  LOP3.LUT R32, R3, R32, RZ, 0x3c, !PT ;  /* 0x0000002003207212 */ /* 0x000fe400078e3cff */
[-C--:B------:R-:W-:Y:S02]  /*20870*/  IADD3.X R27, RZ, R33.reuse, RZ, P2, !PT ;  /* 0x00000021ff1b7210 */ /* 0x080fe400017fe4ff */
[-C--:B------:R-:W-:Y:S02]  /*20880*/  IADD3.X R3, RZ, R33.reuse, RZ, P1, !PT ;  /* 0x00000021ff037210 */ /* 0x080fe40000ffe4ff */
[----:B------:R-:W-:Y:S02]  /*20890*/  MOV R107, R32 ;  /* 0x00000020006b7202 */ /* 0x000fe40000000f00 */
[----:B------:R-:W-:Y:S02]  /*208a0*/  MOV R103, R30 ;  /* 0x0000001e00677202 */ /* 0x000fe40000000f00 */
[----:B------:R-:W-:-:S02]  /*208b0*/  MOV R102, R28 ;  /* 0x0000001c00667202 */ /* 0x000fc40000000f00 */
[----:B------:R-:W-:Y:S02]  /*208c0*/  MOV R101, R26 ;  /* 0x0000001a00657202 */ /* 0x000fe40000000f00 */
[----:B------:R-:W-:Y:S02]  /*208d0*/  MOV R100, R20 ;  /* 0x0000001400647202 */ /* 0x000fe40000000f00 */
[----:B------:R-:W-:Y:S02]  /*208e0*/  MOV R106, R14 ;  /* 0x0000000e006a7202 */ /* 0x000fe40000000f00 */
[----:B------:R-:W-:Y:S02]  /*208f0*/  MOV R105, R10 ;  /* 0x0000000a00697202 */ /* 0x000fe40000000f00 */
[----:B------:R-:W-:Y:S01]  /*20900*/  MOV R104, R2 ;  /* 0x0000000200687202 */ /* 0x000fe20000000f00 */
[----:B------:R-:W-:Y:S06]  /*20910*/  BRA.DIV UR4, `(.L_x_604) ;  /* 0x000000ce04dc7947 */ /* 0x000fec000b800000 */
[----:B------:R-:W-:Y:S01]  /*20920*/  SEL R46, R48, R91, P0 ;  /* 0x0000005b302e7207 */ /* 0x000fe20000000000 */
[----:B-----5:R-:W-:Y:S01]  /*20930*/  SHFL.IDX PT, R95, R13, R5, 0x1c1f ;  /* 0x001c1f050d5f7589 */ /* 0x020fe200000e0000 */
[----:B------:R-:W-:Y:S02]  /*20940*/  SEL R34, R36, R119, P0 ;  /* 0x0000007724227207 */ /* 0x000fe40000000000 */
[----:B------:R-:W-:Y:S01]  /*20950*/  SEL R91, R91, R48, P0 ;  /* 0x000000305b5b7207 */ /* 0x000fe20000000000 */
[----:B------:R-:W-:Y:S01]  /*20960*/  SHFL.IDX PT, R96, R96, R5, 0x1c1f ;  /* 0x001c1f0560607589 */ /* 0x000fe200000e0000 */
[----:B------:R-:W-:Y:S02]  /*20970*/  SEL R119, R119, R36, P0 ;  /* 0x0000002477777207 */ /* 0x000fe40000000000 */
[----:B------:R-:W-:Y:S01]  /*20980*/  SEL R48, R73, R6, P0 ;  /* 0x0000000649307207 */ /* 0x000fe20000000000 */
[----:B------:R-:W-:Y:S01]  /*20990*/  SHFL.IDX PT, R75, R34, R5, 0x1c1f ;  /* 0x001c1f05224b7589 */ /* 0x000fe200000e0000 */
[----:B------:R-:W-:-:S02]  /*209a0*/  SEL R36, R117, R0, P0 ;  /* 0x0000000075247207 */ /* 0x000fc40000000000 */
[----:B------:R-:W-:Y:S01]  /*209b0*/  SEL R73, R6, R73, P0 ;  /* 0x0000004906497207 */ /* 0x000fe20000000000 */
[----:B------:R-:W-:Y:S01]  /*209c0*/  SHFL.IDX PT, R47, R46, R5, 0x1c1f ;  /* 0x001c1f052e2f7589 */ /* 0x000fe200000e0000 */
[----:B------:R-:W-:Y:S02]  /*209d0*/  SEL R117, R0, R117, P0 ;  /* 0x0000007500757207 */ /* 0x000fe40000000000 */
[----:B------:R-:W-:Y:S01]  /*209e0*/  SEL R70, R44, R121, P0 ;  /* 0x000000792c467207 */ /* 0x000fe20000000000 */
[----:B------:R-:W-:Y:S01]  /*209f0*/  SHFL.IDX PT, R3, R36, R5, 0x1c1f ;  /* 0x001c1f0524037589 */ /* 0x000fe200000e0000 */
[----:B------:R-:W-:Y:S02]  /*20a00*/  LOP3.LUT R6, R5, 0x2, RZ, 0x3c, !PT ;  /* 0x0000000205067812 */ /* 0x000fe400078e3cff */
[----:B------:R-:W-:Y:S01]  /*20a10*/  SEL R0, R85, R40, P0 ;  /* 0x0000002855007207 */ /* 0x000fe20000000000 */
[----:B------:R-:W-:Y:S01]  /*20a20*/  SHFL.IDX PT, R21, R70, R5, 0x1c1f ;  /* 0x001c1f0546157589 */ /* 0x000fe200000e0000 */
[----:B------:R-:W-:-:S02]  /*20a30*/  SEL R65, R40, R85, P0 ;  /* 0x0000005528417207 */ /* 0x000fc40000000000 */
[----:B------:R-:W-:Y:S01]  /*20a40*/  SEL R121, R121, R44, P0 ;  /* 0x0000002c79797207 */ /* 0x000fe20000000000 */
[----:B------:R-:W0:Y:S01]  /*20a50*/  SHFL.IDX PT, R2, R99, R6, 0x1c1f ;  /* 0x001c1f0663027589 */ /* 0x000e2200000e0000 */
[----:B------:R-:W-:Y:S02]  /*20a60*/  SEL R68, R60, R111, P0 ;  /* 0x0000006f3c447207 */ /* 0x000fe40000000000 */
[----:B------:R-:W-:Y:S01]  /*20a70*/  SEL R54, R57, R114, P0 ;  /* 0x0000007239367207 */ /* 0x000fe20000000000 */
[----:B------:R-:W3:Y:S01]  /*20a80*/  SHFL.IDX PT, R36, R117, R6, 0x1c1f ;  /* 0x001c1f0675247589 */ /* 0x000ee200000e0000 */
        /* <DEDUP_REMOVED lines=8> */
[----:B------:R-:W4:Y:S01]  /*20b10*/  SHFL.IDX PT, R67, R67, R6, 0x1c1f ;  /* 0x001c1f0643437589 */ /* 0x000f2200000e0000 */
[----:B------:R-:W-:Y:S02]  /*20b20*/  SEL R20, R115, R112, P0 ;  /* 0x0000007073147207 */ /* 0x000fe40000000000 */
[----:B------:R-:W-:Y:S01]  /*20b30*/  SEL R32, R113, R92, P0 ;  /* 0x0000005c71207207 */ /* 0x000fe20000000000 */
[----:B------:R-:W1:Y:S01]  /*20b40*/  SHFL.IDX PT, R65, R65, R6, 0x1c1f ;  /* 0x001c1f0641417589 */ /* 0x000e6200000e0000 */
[----:B------:R-:W-:-:S02]  /*20b50*/  SEL R66, R109, R90, P0 ;  /* 0x0000005a6d427207 */ /* 0x000fc40000000000 */
[----:B------:R-:W-:Y:S01]  /*20b60*/  SEL R93, R64, R93, P0 ;  /* 0x0000005d405d7207 */ /* 0x000fe20000000000 */
[----:B------:R-:W-:Y:S01]  /*20b70*/  SHFL.IDX PT, R57, R57, R6, 0x1c1f ;  /* 0x001c1f0639397589 */ /* 0x000fe200000e0000 */
        /* <DEDUP_REMOVED lines=44> */
[----:B------:R-:W2:Y:S01]  /*20e40*/  SHFL.IDX PT, R110, R91, R6, 0x1c1f ;  /* 0x001c1f065b6e7589 */ /* 0x000ea200000e0000 */
        /* <DEDUP_REMOVED lines=9> */
[----:B0-----:R-:W-:Y:S02]  /*20ee0*/  SEL R98, R95, R2, P0 ;  /* 0x000000025f627207 */ /* 0x001fe40000000000 */
[----:B------:R-:W-:Y:S01]  /*20ef0*/  SEL R95, R2, R95, P0 ;  /* 0x0000005f025f7207 */ /* 0x000fe20000000000 */
[----:B------:R-:W0:Y:S01]  /*20f00*/  SHFL.IDX PT, R20, R119, R6, 0x1c1f ;  /* 0x001c1f0677147589 */ /* 0x000e2200000e0000 */
[----:B---3--:R-:W-:Y:S02]  /*20f10*/  SEL R2, R3, R36, P0 ;  /* 0x0000002403027207 */ /* 0x008fe40000000000 */
[----:B------:R-:W-:Y:S01]  /*20f20*/  SEL R3, R36, R3, P0 ;  /* 0x0000000324037207 */ /* 0x000fe20000000000 */
[----:B------:R-:W3:Y:S01]  /*20f30*/  SHFL.IDX PT, R80, R113, R6, 0x1c1f ;  /* 0x001c1f0671507589 */ /* 0x000ee200000e0000 */
[----:B----4-:R-:W-:-:S02]  /*20f40*/  SEL R99, R96, R67, P0 ;  /* 0x0000004360637207 */ /* 0x010fc40000000000 */
[----:B-1----:R-:W-:Y:S01]  /*20f50*/  SEL R78, R0, R65, P0 ;  /* 0x00000041004e7207 */ /* 0x002fe20000000000 */
[----:B------:R-:W1:Y:S01]  /*20f60*/  SHFL.IDX PT, R82, R111, R6, 0x1c1f ;  /* 0x001c1f066f527589 */ /* 0x000e6200000e0000 */
[----:B------:R-:W-:Y:S02]  /*20f70*/  SEL R96, R67, R96, P0 ;  /* 0x0000006043607207 */ /* 0x000fe40000000000 */
[----:B------:R-:W-:Y:S01]  /*20f80*/  SEL R0, R65, R0, P0 ;  /* 0x0000000041007207 */ /* 0x000fe20000000000 */
[----:B------:R-:W4:Y:S01]  /*20f90*/  SHFL.IDX PT, R84, R109, R6, 0x1c1f ;  /* 0x001c1f066d547589 */ /* 0x000f2200000e0000 */
[----:B--2---:R-:W-:Y:S02]  /*20fa0*/  SEL R46, R47, R110, P0 ;  /* 0x0000006e2f2e7207 */ /* 0x004fe40000000000 */
[----:B------:R-:W-:Y:S01]  /*20fb0*/  SEL R47, R110, R47, P0 ;  /* 0x0000002f6e2f7207 */ /* 0x000fe20000000000 */
[----:B------:R2:W4:Y:S04]  /*20fc0*/  SHFL.IDX PT, R91, R53, R6, 0x1c1f ;  /* 0x001c1f06355b7589 */ /* 0x00052800000e0000 */
[----:B------:R4:W-:Y:S04]  /*20fd0*/  SHFL.IDX PT, R79, R42, R5, 0x1c1f ;  /* 0x001c1f052a4f7589 */ /* 0x0009e800000e0000 */
[----:B------:R-:W-:Y:S01]  /*20fe0*/  SHFL.IDX PT, R68, R30, R5, 0x1c1f ;  /* 0x001c1f051e447589 */ /* 0x000fe200000e0000 */
[----:B0-----:R-:W-:-:S02]  /*20ff0*/  SEL R74, R75, R20, P0 ;  /* 0x000000144b4a7207 */ /* 0x001fc40000000000 */
[----:B--2---:R-:W-:Y:S01]  /*21000*/  SEL R53, R54, R57, P0 ;  /* 0x0000003936357207 */ /* 0x004fe20000000000 */
[----:B------:R-:W-:Y:S01]  /*21010*/  SHFL.IDX PT, R66, R28, R5, 0x1c1f ;  /* 0x001c1f051c427589 */ /* 0x000fe200000e0000 */
[----:B---3--:R-:W-:Y:S02]  /*21020*/  SEL R36, R37, R80, P0 ;  /* 0x0000005025247207 */ /* 0x008fe40000000000 */
[----:B------:R-:W-:Y:S01]  /*21030*/  SEL R54, R57, R54, P0 ;  /* 0x0000003639367207 */ /* 0x000fe20000000000 */
[----:B------:R-:W-:Y:S01]  /*21040*/  SHFL.IDX PT, R72, R26, R5, 0x1c1f ;  /* 0x001c1f051a487589 */ /* 0x000fe200000e0000 */
[----:B-1----:R-:W-:Y:S02]  /*21050*/  SEL R38, R39, R82, P0 ;  /* 0x0000005227267207 */ /* 0x002fe40000000000 */
[----:B------:R-:W-:Y:S01]  /*21060*/  SEL R75, R20, R75, P0 ;  /* 0x0000004b144b7207 */ /* 0x000fe20000000000 */
[----:B------:R-:W-:Y:S01]  /*21070*/  SHFL.IDX PT, R70, R24, R5, 0x1c1f ;  /* 0x001c1f0518467589 */ /* 0x000fe200000e0000 */
[----:B----4-:R-:W-:-:S02]  /*21080*/  SEL R40, R41, R84, P0 ;  /* 0x0000005429287207 */ /* 0x010fc40000000000 */
        /* <DEDUP_REMOVED lines=10> */
[----:B------:R-:W0:Y:S01]  /*21130*/  SHFL.IDX PT, R34, R115, R6, 0x1c1f ;  /* 0x001c1f0673227589 */ /* 0x000e2200000e0000 */
[----:B------:R-:W-:Y:S02]  /*21140*/  SEL R80, R81, R114, P0 ;  /* 0x0000007251507207 */ /* 0x000fe40000000000 */
[----:B------:R-:W-:Y:S01]  /*21150*/  SEL R64, R97, R64, P0 ;  /* 0x0000004061407207 */ /* 0x000fe20000000000 */
[----:B------:R-:W1:Y:S01]  /*21160*/  SHFL.IDX PT, R32, R121, R6, 0x1c1f ;  /* 0x001c1f0679207589 */ /* 0x000e6200000e0000 */
[----:B------:R-:W-:Y:S01]  /*21170*/  SEL R43, R60, R43, P0 ;  /* 0x0000002b3c2b7207 */ /* 0x000fe20000000000 */
[----:B------:R-:W-:Y:S01]  /*21180*/  IMAD.MOV.U32 R97, RZ, RZ, RZ ;  /* 0x000000ffff617224 */ /* 0x000fe200078e00ff */
[----:B------:R-:W-:Y:S01]  /*21190*/  SEL R81, R114, R81, P0 ;  /* 0x0000005172517207 */ /* 0x000fe20000000000 */
[----:B------:R-:W2:Y:S04]  /*211a0*/  SHFL.IDX PT, R108, R93, R6, 0x1c1f ;  /* 0x001c1f065d6c7589 */ /* 0x000ea800000e0000 */
[----:B------:R-:W3:Y:S04]  /*211b0*/  SHFL.IDX PT, R112, R87, R6, 0x1c1f ;  /* 0x001c1f0657707589 */ /* 0x000ee800000e0000 */
[----:B------:R-:W4:Y:S04]  /*211c0*/  SHFL.IDX PT, R116, R71, R6, 0x1c1f ;  /* 0x001c1f0647747589 */ /* 0x000f2800000e0000 */
[----:B------:R-:W4:Y:S04]  /*211d0*/  SHFL.IDX PT, R118, R69, R6, 0x1c1f ;  /* 0x001c1f0645767589 */ /* 0x000f2800000e0000 */
[----:B------:R-:W4:Y:S01]  /*211e0*/  SHFL.IDX PT, R63, R63, R6, 0x1c1f ;  /* 0x001c1f063f3f7589 */ /* 0x000f2200000e0000 */
[----:B0-----:R-:W-:-:S02]  /*211f0*/  SEL R76, R77, R34, P0 ;  /* 0x000000224d4c7207 */ /* 0x001fc40000000000 */
[----:B------:R-:W-:Y:S01]  /*21200*/  SEL R77, R34, R77, P0 ;  /* 0x0000004d224d7207 */ /* 0x000fe20000000000 */
[----:B------:R-:W0:Y:S01]  /*21210*/  SHFL.IDX PT, R61, R61, R6, 0x1c1f ;  /* 0x001c1f063d3d7589 */ /* 0x000e2200000e0000 */
[----:B-1----:R-:W-:Y:S02]  /*21220*/  SEL R20, R21, R32, P0 ;  /* 0x0000002015147207 */ /* 0x002fe40000000000 */
[----:B------:R-:W-:Y:S01]  /*21230*/  SEL R21, R32, R21, P0 ;  /* 0x0000001520157207 */ /* 0x000fe20000000000 */
[----:B------:R1:W-:Y:S01]  /*21240*/  SHFL.IDX PT, R109, R49, R6, 0x1c1f ;  /* 0x001c1f06316d7589 */ /* 0x0003e200000e0000 */
[----:B--2---:R-:W-:Y:S02]  /*21250*/  SEL R44, R45, R108, P0 ;  /* 0x0000006c2d2c7207 */ /* 0x004fe40000000000 */
[----:B------:R-:W-:Y:S01]  /*21260*/  SEL R45, R108, R45, P0 ;  /* 0x0000002d6c2d7207 */ /* 0x000fe20000000000 */
[----:B------:R-:W2:Y:S01]  /*21270*/  SHFL.IDX PT, R29, R29, R6, 0x1c1f ;  /* 0x001c1f061d1d7589 */ /* 0x000ea200000e0000 */
[----:B---3--:R-:W-:-:S02]  /*21280*/  SEL R48, R79, R112, P0 ;  /* 0x000000704f307207 */ /* 0x008fc40000000000 */
[----:B------:R-:W-:Y:S01]  /*21290*/  SEL R79, R112, R79, P0 ;  /* 0x0000004f704f7207 */ /* 0x000fe20000000000 */
[----:B------:R-:W3:Y:S01]  /*212a0*/  SHFL.IDX PT, R27, R27, R6, 0x1c1f ;  /* 0x001c1f061b1b7589 */ /* 0x000ee200000e0000 */
[----:B----4-:R-:W-:Y:S02]  /*212b0*/  SEL R82, R83, R116, P0 ;  /* 0x0000007453527207 */ /* 0x010fe40000000000 */
[----:B------:R-:W-:Y:S01]  /*212c0*/  SEL R83, R116, R83, P0 ;  /* 0x0000005374537207 */ /* 0x000fe20000000000 */
[----:B------:R-:W4:Y:S01]  /*212d0*/  SHFL.IDX PT, R33, R33, R6, 0x1c1f ;  /* 0x001c1f0621217589 */ /* 0x000f2200000e0000 */
[----:B------:R-:W-:Y:S02]  /*212e0*/  SEL R84, R85, R118, P0 ;  /* 0x0000007655547207 */ /* 0x000fe40000000000 */
[----:B------:R-:W-:Y:S01]  /*212f0*/  SEL R85, R118, R85, P0 ;  /* 0x0000005576557207 */ /* 0x000fe20000000000 */
[----:B------:R-:W4:Y:S01]  /*21300*/  SHFL.IDX PT, R31, R31, R6, 0x1c1f ;  /* 0x001c1f061f1f7589 */ /* 0x000f2200000e0000 */
[----:B-1----:R-:W-:-:S02]  /*21310*/  SEL R49, R50, R63, P0 ;  /* 0x0000003f32317207 */ /* 0x002fc40000000000 */
[----:B------:R-:W-:Y:S01]  /*21320*/  SEL R50, R63, R50, P0 ;  /* 0x000000323f327207 */ /* 0x000fe20000000000 */
[----:B------:R-:W1:Y:S01]  /*21330*/  SHFL.IDX PT, R35, R35, R6, 0x1c1f ;  /* 0x001c1f0623237589 */ /* 0x000e6200000e0000 */
[----:B0-----:R-:W-:Y:S02]  /*21340*/  SEL R51, R52, R61, P0 ;  /* 0x0000003d34337207 */ /* 0x001fe40000000000 */
[----:B------:R-:W-:Y:S01]  /*21350*/  SEL R52, R61, R52, P0 ;  /* 0x000000343d347207 */ /* 0x000fe20000000000 */
[----:B------:R0:W1:Y:S04]  /*21360*/  SHFL.IDX PT, R111, R55, R6, 0x1c1f ;  /* 0x001c1f06376f7589 */ /* 0x00006800000e0000 */
[----:B------:R-:W1:Y:S01]  /*21370*/  SHFL.IDX PT, R25, R25, R6, 0x1c1f ;  /* 0x001c1f0619197589 */ /* 0x000e6200000e0000 */
[----:B--2---:R-:W-:-:S02]  /*21380*/  SEL R65, R66, R29, P0 ;  /* 0x0000001d42417207 */ /* 0x004fc40000000000 */
[----:B------:R-:W-:Y:S01]  /*21390*/  SEL R66, R29, R66, P0 ;  /* 0x000000421d427207 */ /* 0x000fe20000000000 */
[----:B------:R2:W2:Y:S01]  /*213a0*/  SHFL.IDX PT, R62, R62, R5, 0x1c1f ;  /* 0x001c1f053e3e7589 */ /* 0x0004a200000e0000 */
[----:B---3--:R-:W-:Y:S02]  /*213b0*/  SEL R67, R68, R27, P0 ;  /* 0x0000001b44437207 */ /* 0x008fe40000000000 */
[----:B0-----:R-:W-:Y:S01]  /*213c0*/  SEL R55, R56, R109, P0 ;  /* 0x0000006d38377207 */ /* 0x001fe20000000000 */
[----:B------:R0:W3:Y:S01]  /*213d0*/  SHFL.IDX PT, R4, R4, R5, 0x1c1f ;  /* 0x001c1f0504047589 */ /* 0x0000e200000e0000 */
[----:B----4-:R-:W-:Y:S02]  /*213e0*/  SEL R69, R70, R33, P0 ;  /* 0x0000002146457207 */ /* 0x010fe40000000000 */
[----:B------:R-:W-:Y:S01]  /*213f0*/  SEL R56, R109, R56, P0 ;  /* 0x000000386d387207 */ /* 0x000fe20000000000 */
[----:B------:R0:W4:Y:S01]  /*21400*/  SHFL.IDX PT, R9, R9, R6, 0x1c1f ;  /* 0x001c1f0609097589 */ /* 0x00012200000e0000 */
[----:B------:R-:W-:-:S02]  /*21410*/  SEL R71, R72, R31, P0 ;  /* 0x0000001f48477207 */ /* 0x000fc40000000000 */
[----:B------:R-:W-:Y:S01]  /*21420*/  SEL R68, R27, R68, P0 ;  /* 0x000000441b447207 */ /* 0x000fe20000000000 */
[----:B------:R0:W0:Y:S01]  /*21430*/  SHFL.IDX PT, R14, R7, R6, 0x1c1f ;  /* 0x001c1f06070e7589 */ /* 0x00002200000e0000 */
[----:B-1----:R-:W-:Y:S02]  /*21440*/  SEL R87, R90, R35, P0 ;  /* 0x000000235a577207 */ /* 0x002fe40000000000 */
[----:B------:R-:W-:Y:S02]  /*21450*/  SEL R72, R31, R72, P0 ;  /* 0x000000481f487207 */ /* 0x000fe40000000000 */
[----:B------:R-:W-:Y:S02]  /*21460*/  SEL R91, R92, R111, P0 ;  /* 0x0000006f5c5b7207 */ /* 0x000fe40000000000 */
[----:B------:R-:W-:Y:S02]  /*21470*/  SEL R70, R33, R70, P0 ;  /* 0x0000004621467207 */ /* 0x000fe40000000000 */
[----:B------:R-:W-:-:S02]  /*21480*/  SEL R93, R94, R25, P0 ;  /* 0x000000195e5d7207 */ /* 0x000fc40000000000 */
[----:B------:R-:W-:Y:S02]  /*21490*/  SEL R90, R35, R90, P0 ;  /* 0x0000005a235a7207 */ /* 0x000fe40000000000 */
[----:B------:R-:W-:Y:S02]  /*214a0*/  SEL R94, R25, R94, P0 ;  /* 0x0000005e195e7207 */ /* 0x000fe40000000000 */
[----:B--2---:R-:W-:-:S07]  /*214b0*/  SEL R92, R111, R92, P0 ;  /* 0x0000005c6f5c7207 */ /* 0x004fce0000000000 */
.L_x_885:
[----:B------:R-:W-:Y:S05]  /*214c0*/  WARPSYNC.ALL ;  /* 0x0000000000007948 */ /* 0x000fea0003800000 */
[----:B------:R-:W-:Y:S01]  /*214d0*/  BAR.SYNC.DEFER_BLOCKING 0x1, 0x100 ;  /* 0x0044000000007b1d */ /* 0x000fe20000010000 */
[----:B---34-:R-:W-:Y:S02]  /*214e0*/  SEL R61, R4, R9, P0 ;  /* 0x00000009043d7207 */ /* 0x018fe40000000000 */
[----:B------:R-:W-:Y:S02]  /*214f0*/  SEL R63, R9, R4, P0 ;  /* 0x00000004093f7207 */ /* 0x000fe40000000000 */
[----:B0-----:R-:W-:Y:S01]  /*21500*/  SEL R60, R62, R14, P0 ;  /* 0x0000000e3e3c7207 */ /* 0x001fe20000000000 */
[----:B------:R-:W-:Y:S01]  /*21510*/  ULDC.64 UR6, c[0x0][0xc08] ;  /* 0x0003020000067ab9 */ /* 0x000fe20000000a00 */
[----:B------:R-:W-:Y:S01]  /*21520*/  F2FP.BF16.F32.PACK_AB R4, R98, R99 ;  /* 0x000000636204723e */ /* 0x000fe200000010ff */
[----:B------:R-:W-:Y:S01]  /*21530*/  ULDC.64 UR4, c[0x0][0xc00] ;  /* 0x0003000000047ab9 */ /* 0x000fe20000000a00 */
[----:B------:R-:W-:-:S02]  /*21540*/  F2FP.BF16.F32.PACK_AB R5, R84, R49 ;  /* 0x000000315405723e */ /* 0x000fc400000010ff */
[----:B------:R-:W-:Y:S02]  /*21550*/  F2FP.BF16.F32.PACK_AB R6, R95, R96 ;  /* 0x000000605f06723e */ /* 0x000fe400000010ff */
[----:B------:R-:W-:Y:S02]  /*21560*/  F2FP.BF16.F32.PACK_AB R7, R85, R50 ;  /* 0x000000325507723e */ /* 0x000fe400000010ff */
[----:B------:R-:W-:Y:S02]  /*21570*/  SEL R62, R14, R62, P0 ;  /* 0x0000003e0e3e7207 */ /* 0x000fe40000000000 */
[----:B------:R-:W-:Y:S02]  /*21580*/  F2FP.BF16.F32.PACK_AB R8, R74, R76 ;  /* 0x0000004c4a08723e */ /* 0x000fe400000010ff */
[----:B------:R-:W-:Y:S02]  /*21590*/  F2FP.BF16.F32.PACK_AB R9, R51, R53 ;  /* 0x000000353309723e */ /* 0x000fe400000010ff */
[----:B------:R-:W-:-:S02]  /*215a0*/  F2FP.BF16.F32.PACK_AB R10, R75, R77 ;  /* 0x0000004d4b0a723e */ /* 0x000fc400000010ff */
[----:B------:R-:W-:Y:S01]  /*215b0*/  F2FP.BF16.F32.PACK_AB R11, R52, R54 ;  /* 0x00000036340b723e */ /* 0x000fe200000010ff */
[----:B------:R0:W-:Y:S01]  /*215c0*/  STSM.16.M88.4 [R107], R4 ;  /* 0x000000046b007844 */ /* 0x0001e20000000200 */
        /* <DEDUP_REMOVED lines=10> */
[----:B------:R-:W-:Y:S02]  /*21670*/  F2FP.BF16.F32.PACK_AB R28, R38, R40 ;  /* 0x00000028261c723e */ /* 0x000fe400000010ff */
[----:B------:R-:W-:Y:S01]  /*21680*/  F2FP.BF16.F32.PACK_AB R29, R69, R71 ;  /* 0x00000047451d723e */ /* 0x000fe200000010ff */
[----:B------:R-:W-:Y:S01]  /*21690*/  STSM.16.M88.4 [R106], R24 ;  /* 0x000000186a007844 */ /* 0x000fe20000000200 */
[----:B------:R-:W-:-:S02]  /*216a0*/  F2FP.BF16.F32.PACK_AB R30, R39, R41 ;  /* 0x00000029271e723e */ /* 0x000fc400000010ff */
[----:B------:R-:W-:Y:S02]  /*216b0*/  F2FP.BF16.F32.PACK_AB R31, R70, R72 ;  /* 0x00000048461f723e */ /* 0x000fe400000010ff */
[----:B------:R-:W-:Y:S02]  /*216c0*/  F2FP.BF16.F32.PACK_AB R32, R42, R44 ;  /* 0x0000002c2a20723e */ /* 0x000fe400000010ff */
[----:B------:R-:W-:Y:S01]  /*216d0*/  F2FP.BF16.F32.PACK_AB R33, R73, R87 ;  /* 0x000000574921723e */ /* 0x000fe200000010ff */
[----:B------:R-:W-:Y:S01]  /*216e0*/  STSM.16.M88.4 [R100], R28 ;  /* 0x0000001c64007844 */ /* 0x000fe20000000200 */
[----:B------:R-:W-:Y:S02]  /*216f0*/  F2FP.BF16.F32.PACK_AB R34, R43, R45 ;  /* 0x0000002d2b22723e */ /* 0x000fe400000010ff */
[----:B------:R-:W-:Y:S02]  /*21700*/  F2FP.BF16.F32.PACK_AB R35, R86, R90 ;  /* 0x0000005a5623723e */ /* 0x000fe400000010ff */
[----:B0-----:R-:W-:-:S02]  /*21710*/  F2FP.BF16.F32.PACK_AB R4, R46, R48 ;  /* 0x000000302e04723e */ /* 0x001fc400000010ff */
[----:B------:R-:W-:Y:S01]  /*21720*/  F2FP.BF16.F32.PACK_AB R5, R91, R93 ;  /* 0x0000005d5b05723e */ /* 0x000fe200000010ff */
[----:B------:R0:W-:Y:S01]  /*21730*/  STSM.16.M88.4 [R101], R32 ;  /* 0x0000002065007844 */ /* 0x0001e20000000200 */
[----:B------:R-:W-:Y:S02]  /*21740*/  F2FP.BF16.F32.PACK_AB R6, R47, R79 ;  /* 0x0000004f2f06723e */ /* 0x000fe400000010ff */
[----:B------:R-:W-:Y:S02]  /*21750*/  F2FP.BF16.F32.PACK_AB R7, R92, R94 ;  /* 0x0000005e5c07723e */ /* 0x000fe400000010ff */
[----:B-1----:R-:W-:Y:S02]  /*21760*/  F2FP.BF16.F32.PACK_AB R8, R80, R82 ;  /* 0x000000525008723e */ /* 0x002fe400000010ff */
[----:B------:R-:W-:Y:S01]  /*21770*/  F2FP.BF16.F32.PACK_AB R10, R81, R83 ;  /* 0x00000053510a723e */ /* 0x000fe200000010ff */
[----:B------:R1:W-:Y:S01]  /*21780*/  STSM.16.M88.4 [R102], R4 ;  /* 0x0000000466007844 */ /* 0x0003e20000000200 */
[----:B------:R-:W-:-:S02]  /*21790*/  F2FP.BF16.F32.PACK_AB R9, R61, R60 ;  /* 0x0000003c3d09723e */ /* 0x000fc400000010ff */
[----:B------:R-:W-:Y:S02]  /*217a0*/  F2FP.BF16.F32.PACK_AB R11, R63, R62 ;  /* 0x0000003e3f0b723e */ /* 0x000fe400000010ff */
[----:B------:R-:W-:Y:S02]  /*217b0*/  ISETP.NE.U32.AND P3, PT, RZ, UR6, PT ;  /* 0x00000006ff007c0c */ /* 0x000fe4000bf65070 */
[----:B------:R-:W-:Y:S01]  /*217c0*/  ISETP.NE.U32.AND P0, PT, RZ, UR4, PT ;  /* 0x00000004ff007c0c */ /* 0x000fe2000bf05070 */
[----:B------:R3:W-:Y:S01]  /*217d0*/  STSM.16.M88.4 [R103], R8 ;  /* 0x0000000867007844 */ /* 0x0007e20000000200 */
[----:B------:R-:W-:Y:S01]  /*217e0*/  BAR.SYNC.DEFER_BLOCKING 0x1, 0x100 ;  /* 0x0044000000007b1d */ /* 0x000fe20000010000 */
[----:B------:R-:W-:Y:S02]  /*217f0*/  ISETP.NE.AND.EX P3, PT, RZ, UR7, PT, P3 ;  /* 0x00000007ff007c0c */ /* 0x000fe4000bf65330 */
[----:B--2---:R-:W-:Y:S02]  /*21800*/  IADD3 R12, P1, R220, UR4, RZ ;  /* 0x00000004dc0c7c10 */ /* 0x004fe4000ff3e0ff */
[----:B------:R-:W-:-:S03]  /*21810*/  ISETP.NE.AND.EX P0, PT, RZ, UR5, PT, P0 ;  /* 0x00000005ff007c0c */ /* 0x000fc6000bf05300 */
[----:B0-----:R-:W0:Y:S01]  /*21820*/  LDC R101, c[0x0][0xbe8] ;  /* 0x0002fa00ff657b82 */ /* 0x001e220000000800 */
[----:B------:R-:W-:-:S05]  /*21830*/  IADD3.X R13, R221, UR5, RZ, P1, !PT ;  /* 0x00000005dd0d7c10 */ /* 0x000fca0008ffe4ff */
[----:B------:R-:W-:Y:S01]  /*21840*/  @P3 IADD3 R220, P1, R220, UR6, RZ ;  /* 0x00000006dcdc3c10 */ /* 0x000fe2000ff3e0ff */
[----:B------:R-:W-:Y:S02]  /*21850*/  ULDC UR6, c[0x0][0xa88] ;  /* 0x0002a20000067ab9 */ /* 0x000fe40000000800 */
[----:B------:R-:W-:Y:S01]  /*21860*/  IMAD.U32 R100, RZ, RZ, UR6 ;  /* 0x00000006ff647e24 */ /* 0x000fe2000f8e00ff */
[----:B------:R-:W-:Y:S01]  /*21870*/  @P3 IADD3.X R221, R221, UR7, RZ, P1, !PT ;  /* 0x00000007dddd3c10 */ /* 0x000fe20008ffe4ff */
[----:B------:R2:W5:Y:S04]  /*21880*/  @P0 LDG.E R97, desc[UR50][R12.64] ;  /* 0x000000320c610981 */ /* 0x000568000c1e1900 */
[----:B------:R2:W5:Y:S01]  /*21890*/  @P3 LDG.E R100, desc[UR50][R220.64] ;  /* 0x00000032dc643981 */ /* 0x000562000c1e1900 */
[----:B-1----:R-:W-:Y:S01]  /*218a0*/  IMAD.MOV.U32 R4, RZ, RZ, 0x9b8 ;  /* 0x000009b8ff047424 */ /* 0x002fe200078e00ff */
[----:B------:R-:W-:-:S02]  /*218b0*/  ISETP.GT.AND P2, PT, R219, 0x1, PT ;  /* 0x00000001db00780c */ /* 0x000fc40003f44270 */
[----:B0-----:R-:W-:Y:S02]  /*218c0*/  ISETP.NE.AND P1, PT, R101, 0x1, PT ;  /* 0x000000016500780c */ /* 0x001fe40003f25270 */
[----:B------:R-:W-:-:S04]  /*218d0*/  SEL R4, R4, 0x978, P2 ;  /* 0x0000097804047807 */ /* 0x000fc80001000000 */
[----:B---3--:R2:W0:Y:S08]  /*218e0*/  LDC.64 R10, c[0x0][R4+0x220] ;  /* 0x00008800040a7b82 */ /* 0x0084300000000a00 */
[----:B------:R2:W1:Y:S08]  /*218f0*/  LDC.64 R14, c[0x0][R4+0x218] ;  /* 0x00008600040e7b82 */ /* 0x0004700000000a00 */
[----:B------:R2:W3:Y:S01]  /*21900*/  LDC.64 R8, c[0x0][R4+0x228] ;  /* 0x00008a0004087b82 */ /* 0x0004e20000000a00 */
[----:B------:R-:W-:Y:S05]  /*21910*/  @P3 BRA `(.L_x_605) ;  /* 0x0000000000103947 */ /* 0x000fea0003800000 */
[----:B------:R-:W-:Y:S05]  /*21920*/  @!P0 BRA `(.L_x_605) ;  /* 0x00000000000c8947 */ /* 0x000fea0003800000 */
[----:B------:R-:W4:Y:S04]  /*21930*/  LDG.E R5, desc[UR50][R12.64] ;  /* 0x000000320c057981 */ /* 0x000f28000c1e1900 */
[----:B-----5:R-:W4:Y:S02]  /*21940*/  LDG.E R100, desc[UR50][R12.64+0x4] ;  /* 0x000004320c647981 */ /* 0x020f24000c1e1900 */
[----:B----4-:R-:W-:-:S07]  /*21950*/  IADD3 R100, -R5, R100, RZ ;  /* 0x0000006405647210 */ /* 0x010fce0007ffe1ff */
.L_x_605:
[----:B------:R-:W4:Y:S01]  /*21960*/  LDL R24, [R1+0x50] ;  /* 0x0000500001187983 */ /* 0x000f220000100800 */
[----:B--2---:R-:W2:Y:S01]  /*21970*/  LDC.64 R4, c[0x0][R4+0x210] ;  /* 0x0000840004047b82 */ /* 0x004ea20000000a00 */
[----:B------:R-:W-:Y:S01]  /*21980*/  ISETP.NE.U32.AND P0, PT, RZ, UR4, PT ;  /* 0x00000004ff007c0c */ /* 0x000fe2000bf05070 */
[-C--:B-1----:R-:W-:Y:S01]  /*21990*/  IMAD R27, R15, R169.reuse, RZ ;  /* 0x000000a90f1b7224 */ /* 0x082fe200078e02ff */
[----:B------:R-:W2:Y:S01]  /*219a0*/  LDL R28, [R1+0x48] ;  /* 0x00004800011c7983 */ /* 0x000ea20000100800 */
[----:B------:R-:W-:Y:S01]  /*219b0*/  IMAD.WIDE.U32 R14, R14, R169, RZ ;  /* 0x000000a90e0e7225 */ /* 0x000fe200078e00ff */
[----:B------:R-:W-:-:S03]  /*219c0*/  ISETP.NE.AND.EX P0, PT, RZ, UR5, PT, P0 ;  /* 0x00000005ff007c0c */ /* 0x000fc6000bf05300 */
[----:B------:R-:W1:Y:S01]  /*219d0*/  @P1 LDC R12, c[0x0][0xbec] ;  /* 0x0002fb00ff0c1b82 */ /* 0x000e620000000800 */
[----:B------:R-:W-:-:S07]  /*219e0*/  SEL R13, R214, RZ, !P0 ;  /* 0x000000ffd60d7207 */ /* 0x000fce0004000000 */
[----:B------:R-:W1:Y:S08]  /*219f0*/  @P1 LDC R31, c[0x0][0xbf0] ;  /* 0x0002fc00ff1f1b82 */ /* 0x000e700000000800 */
[----:B------:R-:W1:Y:S01]  /*21a00*/  LDC.64 R6, c[0x0][0xba8] ;  /* 0x0002ea00ff067b82 */ /* 0x000e620000000a00 */
[----:B------:R-:W1:Y:S01]  /*21a10*/  S2R R26, SR_TID.X ;  /* 0x00000000001a7919 */ /* 0x000e620000002100 */
[----:B------:R-:W-:Y:S01]  /*21a20*/  SEL R25, R222, RZ, !P0 ;  /* 0x000000ffde197207 */ /* 0x000fe20004000000 */
[----:B0-----:R-:W-:-:S04]  /*21a30*/  IMAD R11, R11, R13, RZ ;  /* 0x0000000d0b0b7224 */ /* 0x001fc800078e02ff */
[C---:B------:R-:W-:Y:S02]  /*21a40*/  IMAD R29, R10.reuse, R25, R11 ;  /* 0x000000190a1d7224 */ /* 0x040fe400078e020b */
[----:B------:R-:W-:Y:S01]  /*21a50*/  IMAD.WIDE.U32 R10, R10, R13, RZ ;  /* 0x0000000d0a0a7225 */ /* 0x000fe200078e00ff */
[----:B------:R-:W-:-:S03]  /*21a60*/  SEL R25, R226, RZ, P2 ;  /* 0x000000ffe2197207 */ /* 0x000fc60001000000 */
[----:B------:R-:W-:Y:S01]  /*21a70*/  IMAD.IADD R29, R11, 0x1, R29 ;  /* 0x000000010b1d7824 */ /* 0x000fe200078e021d */
[----:B-----5:R-:W-:Y:S01]  /*21a80*/  IADD3 R14, P0, P3, R10, R14, R97 ;  /* 0x0000000e0a0e7210 */ /* 0x020fe20007b1e061 */
[----:B------:R-:W-:Y:S01]  /*21a90*/  IMAD.IADD R27, R15, 0x1, R27 ;  /* 0x000000010f1b7824 */ /* 0x000fe200078e021b */
[----:B------:R-:W-:Y:S01]  /*21aa0*/  SHF.R.S32.HI R10, RZ, 0x1f, R97 ;  /* 0x0000001fff0a7819 */ /* 0x000fe20000011461 */
[-C--:B---3--:R-:W-:Y:S02]  /*21ab0*/  IMAD R15, R9, R25.reuse, RZ ;  /* 0x00000019090f7224 */ /* 0x088fe400078e02ff */
[----:B------:R-:W-:Y:S01]  /*21ac0*/  IMAD.WIDE.U32 R8, R8, R25, RZ ;  /* 0x0000001908087225 */ /* 0x000fe200078e00ff */
[----:B-1----:R-:W0:Y:S03]  /*21ad0*/  @!P2 LDC R6, c[0x0][0xb50] ;  /* 0x0002d400ff06ab82 */ /* 0x002e260000000800 */
[----:B------:R-:W-:-:S05]  /*21ae0*/  IMAD.IADD R15, R9, 0x1, R15 ;  /* 0x00000001090f7824 */ /* 0x000fca00078e020f */
[----:B------:R-:W1:Y:S01]  /*21af0*/  @!P2 LDC R7, c[0x0][0xb54] ;  /* 0x0002d500ff07ab82 */ /* 0x000e620000000800 */
[----:B------:R-:W-:-:S04]  /*21b00*/  IADD3 R30, R26, -0x80, RZ ;  /* 0xffffff801a1e7810 */ /* 0x000fc80007ffe0ff */
[----:B------:R-:W-:-:S04]  /*21b10*/  SHF.R.S32.HI R26, RZ, 0x1f, R30 ;  /* 0x0000001fff1a7819 */ /* 0x000fc8000001141e */
[----:B------:R-:W-:-:S04]  /*21b20*/  LEA.HI R26, R26, R30, RZ, 0x7 ;  /* 0x0000001e1a1a7211 */ /* 0x000fc800078f38ff */
[----:B------:R-:W-:Y:S01]  /*21b30*/  LOP3.LUT R26, R26, 0xffffff80, RZ, 0xc0, !PT ;  /* 0xffffff801a1a7812 */ /* 0x000fe200078ec0ff */
[----:B------:R-:W-:-:S04]  /*21b40*/  IMAD R100, R100, R101, RZ ;  /* 0x0000006564647224 */ /* 0x000fc800078e02ff */
[----:B------:R-:W-:Y:S02]  /*21b50*/  IMAD.IADD R26, R30, 0x1, -R26 ;  /* 0x000000011e1a7824 */ /* 0x000fe400078e0a1a */
[----:B----4-:R-:W-:-:S04]  /*21b60*/  IMAD R33, R223, 0x80, R24 ;  /* 0x00000080df217824 */ /* 0x010fc800078e0218 */
[----:B------:R-:W-:Y:S01]  /*21b70*/  @P1 IMAD.HI.U32 R12, R33, R12, RZ ;  /* 0x0000000c210c1227 */ /* 0x000fe200078e00ff */
[----:B------:R-:W-:-:S04]  /*21b80*/  MOV R11, R33 ;  /* 0x00000021000b7202 */ /* 0x000fc80000000f00 */
[----:B------:R-:W-:Y:S02]  /*21b90*/  @P1 SHF.R.U32.HI R11, RZ, R31, R12 ;  /* 0x0000001fff0b1219 */ /* 0x000fe4000001160c */
[----:B------:R-:W-:-:S03]  /*21ba0*/  IADD3.X R12, R29, R27, R10, P0, P3 ;  /* 0x0000001b1d0c7210 */ /* 0x000fc600007e640a */
[--C-:B------:R-:W-:Y:S01]  /*21bb0*/  IMAD.MOV R24, RZ, RZ, -R11.reuse ;  /* 0x000000ffff187224 */ /* 0x100fe200078e0a0b */
[----:B------:R-:W-:Y:S02]  /*21bc0*/  IADD3 R8, P0, P3, R11, R14, R8 ;  /* 0x0000000e0b087210 */ /* 0x000fe40007b1e008 */
[----:B------:R-:W-:Y:S01]  /*21bd0*/  SHF.R.S32.HI R9, RZ, 0x1f, R11 ;  /* 0x0000001fff097819 */ /* 0x000fe2000001140b */
[----:B------:R-:W-:-:S03]  /*21be0*/  IMAD R11, R101, R24, R33 ;  /* 0x00000018650b7224 */ /* 0x000fc600078e0221 */
[----:B------:R-:W-:Y:S01]  /*21bf0*/  IADD3.X R9, R9, R12, R15, P0, P3 ;  /* 0x0000000c09097210 */ /* 0x000fe200007e640f */
[-C--:B--2---:R-:W-:Y:S01]  /*21c00*/  IMAD R5, R5, R11.reuse, RZ ;  /* 0x0000000b05057224 */ /* 0x084fe200078e02ff */
[----:B------:R-:W-:Y:S01]  /*21c10*/  SHF.R.S32.HI R15, RZ, 0x1f, R11 ;  /* 0x0000001fff0f7819 */ /* 0x000fe2000001140b */
[----:B------:R-:W-:-:S04]  /*21c20*/  IMAD.WIDE.U32 R8, R4, R11, R8 ;  /* 0x0000000b04087225 */ /* 0x000fc800078e0008 */
[----:B------:R-:W-:-:S04]  /*21c30*/  IMAD R5, R4, R15, R5 ;  /* 0x0000000f04057224 */ /* 0x000fc800078e0205 */
[----:B------:R-:W-:Y:S01]  /*21c40*/  IMAD.IADD R4, R9, 0x1, R5 ;  /* 0x0000000109047824 */ /* 0x000fe200078e0205 */
[----:B0-----:R-:W-:-:S04]  /*21c50*/  LEA R9, P0, R8, R6, 0x2 ;  /* 0x0000000608097211 */ /* 0x001fc800078010ff */
[----:B-1----:R-:W-:Y:S01]  /*21c60*/  LEA.HI.X R8, R8, R7, R4, 0x2, P0 ;  /* 0x0000000708087211 */ /* 0x002fe200000f1404 */
[----:B------:R-:W-:Y:S01]  /*21c70*/  SHFL.IDX PT, R6, R9, 0x1, 0x1c1f ;  /* 0x003c1f0009067f89 */ /* 0x000fe200000e0000 */
[----:B------:R-:W-:-:S03]  /*21c80*/  IMAD R35, R223, 0x80, R28 ;  /* 0x00000080df237824 */ /* 0x000fc600078e021c */
[----:B------:R-:W-:Y:S04]  /*21c90*/  SHFL.IDX PT, R4, R9, RZ, 0x1c1f ;  /* 0x001c1fff09047589 */ /* 0x000fe800000e0000 */
[----:B------:R-:W0:Y:S04]  /*21ca0*/  SHFL.IDX PT, R5, R8, RZ, 0x1c1f ;  /* 0x001c1fff08057589 */ /* 0x000e2800000e0000 */
[----:B------:R-:W1:Y:S01]  /*21cb0*/  SHFL.IDX PT, R7, R8, 0x1, 0x1c1f ;  /* 0x003c1f0008077f89 */ /* 0x000e6200000e0000 */
[----:B------:R-:W-:Y:S01]  /*21cc0*/  LOP3.LUT P0, RZ, R26, 0x3, RZ, 0xc0, !PT ;  /* 0x000000031aff7812 */ /* 0x000fe2000780c0ff */
[----:B------:R-:W-:-:S03]  /*21cd0*/  VIADD R27, R35, 0x8 ;  /* 0x00000008231b7836 */ /* 0x000fc60000000000 */
[-C--:B------:R-:W-:Y:S02]  /*21ce0*/  ISETP.GE.OR P3, PT, R35, R100.reuse, P0 ;  /* 0x000000642300720c */ /* 0x080fe40000766670 */
[----:B------:R-:W-:-:S11]  /*21cf0*/  ISETP.GE.OR P0, PT, R27, R100, P0 ;  /* 0x000000641b00720c */ /* 0x000fd60000706670 */
[----:B0-----:R0:W-:Y:S04]  /*21d00*/  @!P3 ST.E desc[UR50][R4.64], R88 ;  /* 0x000000580400b985 */ /* 0x0011e8000c101932 */
[----:B-1----:R0:W-:Y:S01]  /*21d10*/  @!P0 ST.E desc[UR50][R6.64], R89 ;  /* 0x0000005906008985 */ /* 0x0021e2000c101932 */
[----:B------:R-:W-:Y:S05]  /*21d20*/  @P2 BRA `(.L_x_606) ;  /* 0x0000000800c02947 */ /* 0x000fea0003800000 */
[----:B------:R-:W1:Y:S01]  /*21d30*/  S2R R26, SR_TID.X ;  /* 0x00000000001a7919 */ /* 0x000e620000002100 */
[----:B------:R-:W-:Y:S01]  /*21d40*/  IMAD.SHL.U32 R9, R217, 0x8, RZ ;  /* 0x00000008d9097824 */ /* 0x000fe200078e00ff */
[----:B------:R-:W2:Y:S01]  /*21d50*/  @P1 LDC R15, c[0x0][0xbec] ;  /* 0x0002fb00ff0f1b82 */ /* 0x000ea20000000800 */
[----:B------:R-:W-:-:S07]  /*21d60*/  ULDC.64 UR4, c[0x0][0xaa0] ;  /* 0x0002a80000047ab9 */ /* 0x000fce0000000a00 */
[----:B------:R-:W3:Y:S01]  /*21d70*/  @P1 LDC R21, c[0x0][0xbf0] ;  /* 0x0002fc00ff151b82 */ /* 0x000ee20000000800 */
[----:B-1----:R-:W-:-:S04]  /*21d80*/  IADD3 R26, R26, -0x80, RZ ;  /* 0xffffff801a1a7810 */ /* 0x002fc80007ffe0ff */
[----:B------:R-:W-:-:S04]  /*21d90*/  SHF.R.S32.HI R102, RZ, 0x1f, R26 ;  /* 0x0000001fff667819 */ /* 0x000fc8000001141a */
[----:B------:R-:W-:-:S04]  /*21da0*/  LEA.HI R102, R102, R26, RZ, 0x3 ;  /* 0x0000001a66667211 */ /* 0x000fc800078f18ff */
[----:B------:R-:W-:-:S05]  /*21db0*/  SHF.R.S32.HI R102, RZ, 0x3, R102 ;  /* 0x00000003ff667819 */ /* 0x000fca0000011466 */
[----:B------:R-:W-:-:S04]  /*21dc0*/  IMAD R3, R102, 0x40, R9 ;  /* 0x0000004066037824 */ /* 0x000fc800078e0209 */
[----:B------:R-:W-:-:S03]  /*21dd0*/  IMAD.WIDE R58, R3, 0x2, R58 ;  /* 0x00000002033a7825 */ /* 0x000fc600078e023a */
[C---:B------:R-:W-:Y:S02]  /*21de0*/  IADD3 R29, P0, R58.reuse, 0x2000, RZ ;  /* 0x000020003a1d7810 */ /* 0x040fe40007f1e0ff */
[----:B------:R-:W-:Y:S02]  /*21df0*/  IADD3 R25, P5, R58, 0x1000, RZ ;  /* 0x000010003a197810 */ /* 0x000fe40007fbe0ff */
[----:B------:R-:W-:Y:S02]  /*21e00*/  LOP3.LUT R28, R29, 0x380, RZ, 0xc0, !PT ;  /* 0x000003801d1c7812 */ /* 0x000fe400078ec0ff */
[----:B------:R-:W-:Y:S02]  /*21e10*/  LOP3.LUT R24, R25, 0x380, RZ, 0xc0, !PT ;  /* 0x0000038019187812 */ /* 0x000fe400078ec0ff */
[----:B------:R-:W-:Y:S01]  /*21e20*/  SHF.R.U64 R28, R28, 0x3, RZ ;  /* 0x000000031c1c7819 */ /* 0x000fe200000012ff */
[----:B------:R-:W-:Y:S01]  /*21e30*/  IMAD R10, R10, UR4, RZ ;  /* 0x000000040a0a7c24 */ /* 0x000fe2000f8e02ff */
[----:B------:R-:W-:-:S02]  /*21e40*/  SHF.R.U64 R24, R24, 0x3, RZ ;  /* 0x0000000318187819 */ /* 0x000fc400000012ff */
[----:B------:R-:W-:Y:S02]  /*21e50*/  LOP3.LUT R28, R28, R29, RZ, 0x3c, !PT ;  /* 0x0000001d1c1c7212 */ /* 0x000fe400078e3cff */
[----:B------:R-:W-:Y:S02]  /*21e60*/  IADD3.X R29, RZ, R59, RZ, P0, !PT ;  /* 0x0000003bff1d7210 */ /* 0x000fe400007fe4ff */
[----:B------:R-:W-:Y:S01]  /*21e70*/  IADD3 R3, P0, R58, 0x7000, RZ ;  /* 0x000070003a037810 */ /* 0x000fe20007f1e0ff */
[----:B------:R-:W-:Y:S01]  /*21e80*/  IMAD R11, R97, UR5, R10 ;  /* 0x00000005610b7c24 */ /* 0x000fe2000f8e020a */
[----:B------:R-:W-:Y:S01]  /*21e90*/  LOP3.LUT R24, R24, R25, RZ, 0x3c, !PT ;  /* 0x0000001918187212 */ /* 0x000fe200078e3cff */
[--C-:B------:R-:W-:Y:S01]  /*21ea0*/  IMAD.X R25, RZ, RZ, R59.reuse, P5 ;  /* 0x000000ffff197224 */ /* 0x100fe200028e063b */
[----:B------:R-:W-:Y:S01]  /*21eb0*/  LOP3.LUT R0, R3, 0x380, RZ, 0xc0, !PT ;  /* 0x0000038003007812 */ /* 0x000fe200078ec0ff */
[----:B------:R-:W-:Y:S01]  /*21ec0*/  IMAD.X R49, RZ, RZ, R59, P0 ;  /* 0x000000ffff317224 */ /* 0x000fe200000e063b */
[----:B------:R-:W-:Y:S01]  /*21ed0*/  IADD3 R33, P2, R58, 0x3000, RZ ;  /* 0x000030003a217810 */ /* 0x000fe20007f5e0ff */
[----:B------:R-:W5:Y:S01]  /*21ee0*/  LD.E.128 R28, desc[UR50][R28.64] ;  /* 0x000000321c1c7980 */ /* 0x000f62000c101d00 */
[----:B------:R-:W-:-:S02]  /*21ef0*/  SHF.R.U64 R0, R0, 0x3, RZ ;  /* 0x0000000300007819 */ /* 0x000fc400000012ff */
[----:B------:R-:W-:Y:S01]  /*21f00*/  IADD3 R37, P3, R58, 0x4000, RZ ;  /* 0x000040003a257810 */ /* 0x000fe20007f7e0ff */
[----:B------:R-:W5:Y:S01]  /*21f10*/  LD.E.128 R24, desc[UR50][R24.64] ;  /* 0x0000003218187980 */ /* 0x000f62000c101d00 */
[----:B------:R-:W-:Y:S01]  /*21f20*/  LOP3.LUT R48, R0, R3, RZ, 0x3c, !PT ;  /* 0x0000000300307212 */ /* 0x000fe200078e3cff */
[----:B------:R-:W-:Y:S01]  /*21f30*/  IMAD.WIDE.U32 R2, R97, UR4, RZ ;  /* 0x0000000461027c25 */ /* 0x000fe2000f8e00ff */
[C---:B------:R-:W-:Y:S01]  /*21f40*/  IADD3 R41, P4, R58.reuse, 0x5000, RZ ;  /* 0x000050003a297810 */ /* 0x040fe20007f9e0ff */
[----:B------:R-:W-:Y:S01]  /*21f50*/  ULDC.64 UR4, c[0x0][0xae8] ;  /* 0x0002ba0000047ab9 */ /* 0x000fe20000000a00 */
[----:B------:R-:W-:Y:S01]  /*21f60*/  IADD3 R45, P5, R58, 0x6000, RZ ;  /* 0x000060003a2d7810 */ /* 0x000fe20007fbe0ff */
[----:B------:R-:W-:Y:S01]  /*21f70*/  IMAD R0, R217, 0x20, R102 ;  /* 0x00000020d9007824 */ /* 0x000fe200078e0266 */
[----:B------:R-:W-:Y:S01]  /*21f80*/  LOP3.LUT R32, R33, 0x380, RZ, 0xc0, !PT ;  /* 0x0000038021207812 */ /* 0x000fe200078ec0ff */
[----:B------:R-:W-:Y:S01]  /*21f90*/  IMAD.IADD R3, R3, 0x1, R11 ;  /* 0x0000000103037824 */ /* 0x000fe200078e020b */
[----:B------:R-:W-:Y:S01]  /*21fa0*/  LOP3.LUT R36, R37, 0x380, RZ, 0xc0, !PT ;  /* 0x0000038025247812 */ /* 0x000fe200078ec0ff */
[----:B------:R-:W5:Y:S01]  /*21fb0*/  LD.E.128 R48, desc[UR50][R48.64] ;  /* 0x0000003230307980 */ /* 0x000f62000c101d00 */
[----:B------:R-:W-:Y:S01]  /*21fc0*/  LEA R10, R223, R0, 0x7 ;  /* 0x00000000df0a7211 */ /* 0x000fe200078e38ff */
[----:B------:R-:W-:Y:S01]  /*21fd0*/  IMAD.WIDE.U32 R2, R169, UR4, R2 ;  /* 0x00000004a9027c25 */ /* 0x000fe2000f8e0002 */
[----:B------:R-:W-:-:S02]  /*21fe0*/  LOP3.LUT R40, R41, 0x380, RZ, 0xc0, !PT ;  /* 0x0000038029287812 */ /* 0x000fc400078ec0ff */
[----:B------:R-:W-:Y:S01]  /*21ff0*/  LOP3.LUT R44, R45, 0x380, RZ, 0xc0, !PT ;  /* 0x000003802d2c7812 */ /* 0x000fe200078ec0ff */
[----:B--2---:R-:W-:Y:S01]  /*22000*/  @P1 IMAD.HI.U32 R0, R10, R15, RZ ;  /* 0x0000000f0a001227 */ /* 0x004fe200078e00ff */
[----:B0-----:R-:W-:Y:S02]  /*22010*/  LOP3.LUT R5, R58, 0x380, RZ, 0xc0, !PT ;  /* 0x000003803a057812 */ /* 0x001fe400078ec0ff */
[----:B------:R-:W-:Y:S01]  /*22020*/  SHF.R.S32.HI R8, RZ, 0x1f, R13 ;  /* 0x0000001fff087819 */ /* 0x000fe2000001140d */
[----:B------:R-:W-:Y:S01]  /*22030*/  IMAD R3, R169, UR5, R3 ;  /* 0x00000005a9037c24 */ /* 0x000fe2000f8e0203 */
[----:B------:R-:W-:Y:S01]  /*22040*/  SHF.R.U64 R32, R32, 0x3, RZ ;  /* 0x0000000320207819 */ /* 0x000fe200000012ff */
[----:B------:R-:W-:Y:S01]  /*22050*/  ULDC.64 UR4, c[0x0][0xaf0] ;  /* 0x0002bc0000047ab9 */ /* 0x000fe20000000a00 */
[----:B------:R-:W-:Y:S02]  /*22060*/  SHF.R.U64 R36, R36, 0x3, RZ ;  /* 0x0000000324247819 */ /* 0x000fe400000012ff */
[----:B------:R-:W-:-:S02]  /*22070*/  SHF.R.U64 R40, R40, 0x3, RZ ;  /* 0x0000000328287819 */ /* 0x000fc400000012ff */
[----:B------:R-:W-:Y:S01]  /*22080*/  SHF.R.U64 R44, R44, 0x3, RZ ;  /* 0x000000032c2c7819 */ /* 0x000fe200000012ff */
[----:B------:R-:W-:Y:S01]  /*22090*/  IMAD.MOV.U32 R11, RZ, RZ, R10 ;  /* 0x000000ffff0b7224 */ /* 0x000fe200078e000a */
[----:B------:R-:W-:Y:S01]  /*220a0*/  SHF.R.U64 R5, R5, 0x3, RZ ;  /* 0x0000000305057819 */ /* 0x000fe200000012ff */
[----:B------:R-:W-:Y:S01]  /*220b0*/  IMAD R8, R8, UR4, RZ ;  /* 0x0000000408087c24 */ /* 0x000fe2000f8e02ff */
[----:B------:R-:W-:Y:S01]  /*220c0*/  LOP3.LUT R32, R32, R33, RZ, 0x3c, !PT ;  /* 0x0000002120207212 */ /* 0x000fe200078e3cff */
[--C-:B------:R-:W-:Y:S01]  /*220d0*/  IMAD.X R33, RZ, RZ, R59.reuse, P2 ;  /* 0x000000ffff217224 */ /* 0x100fe200010e063b */
[----:B------:R-:W-:Y:S01]  /*220e0*/  LOP3.LUT R36, R36, R37, RZ, 0x3c, !PT ;  /* 0x0000002524247212 */ /* 0x000fe200078e3cff */
[--C-:B------:R-:W-:Y:S01]  /*220f0*/  IMAD.X R37, RZ, RZ, R59.reuse, P3 ;  /* 0x000000ffff257224 */ /* 0x100fe200018e063b */
[----:B------:R-:W-:Y:S01]  /*22100*/  LOP3.LUT R40, R40, R41, RZ, 0x3c, !PT ;  /* 0x0000002928287212 */ /* 0x000fe200078e3cff */
[----:B------:R-:W-:Y:S01]  /*22110*/  IMAD.X R41, RZ, RZ, R59, P4 ;  /* 0x000000ffff297224 */ /* 0x000fe200020e063b */
[----:B------:R-:W-:-:S02]  /*22120*/  LOP3.LUT R44, R44, R45, RZ, 0x3c, !PT ;  /* 0x0000002d2c2c7212 */ /* 0x000fc400078e3cff */
[----:B---3--:R-:W-:Y:S02]  /*22130*/  @P1 SHF.R.U32.HI R11, RZ, R21, R0 ;  /* 0x00000015ff0b1219 */ /* 0x008fe40000011600 */
[----:B------:R-:W-:Y:S01]  /*22140*/  LOP3.LUT R58, R5, R58, RZ, 0x3c, !PT ;  /* 0x0000003a053a7212 */ /* 0x000fe200078e3cff */
[C---:B------:R-:W-:Y:S01]  /*22150*/  IMAD R15, R13.reuse, UR5, R8 ;  /* 0x000000050d0f7c24 */ /* 0x040fe2000f8e0208 */
[----:B------:R-:W-:Y:S01]  /*22160*/  IADD3.X R45, RZ, R59, RZ, P5, !PT ;  /* 0x0000003bff2d7210 */ /* 0x000fe20002ffe4ff */
[--C-:B------:R-:W-:Y:S01]  /*22170*/  IMAD.MOV R8, RZ, RZ, -R11.reuse ;  /* 0x000000ffff087224 */ /* 0x100fe200078e0a0b */
[----:B------:R-:W-:Y:S01]  /*22180*/  SHF.R.S32.HI R0, RZ, 0x1f, R11 ;  /* 0x0000001fff007819 */ /* 0x000fe2000001140b */
[----:B------:R0:W5:Y:S01]  /*22190*/  LD.E.128 R4, desc[UR50][R58.64] ;  /* 0x000000323a047980 */ /* 0x000162000c101d00 */
[----:B------:R-:W-:Y:S01]  /*221a0*/  IMAD.WIDE.U32 R2, R13, UR4, R2 ;  /* 0x000000040d027c25 */ /* 0x000fe2000f8e0002 */
[----:B------:R-:W-:Y:S02]  /*221b0*/  ULDC.64 UR4, c[0x0][0xae0] ;  /* 0x0002b80000047ab9 */ /* 0x000fe40000000a00 */
[----:B------:R-:W5:Y:S01]  /*221c0*/  LD.E.128 R32, desc[UR50][R32.64] ;  /* 0x0000003220207980 */ /* 0x000f62000c101d00 */
[----:B------:R-:W-:-:S03]  /*221d0*/  IMAD R101, R101, R8, R10 ;  /* 0x0000000865657224 */ /* 0x000fc600078e020a */
[----:B------:R-:W5:Y:S04]  /*221e0*/  LD.E.128 R36, desc[UR50][R36.64] ;  /* 0x0000003224247980 */ /* 0x000f68000c101d00 */
[----:B------:R-:W5:Y:S04]  /*221f0*/  LD.E.128 R40, desc[UR50][R40.64] ;  /* 0x0000003228287980 */ /* 0x000f68000c101d00 */
[----:B------:R-:W5:Y:S01]  /*22200*/  LD.E.128 R44, desc[UR50][R44.64] ;  /* 0x000000322c2c7980 */ /* 0x000f62000c101d00 */
[----:B------:R-:W-:Y:S01]  /*22210*/  IMAD.IADD R3, R3, 0x1, R15 ;  /* 0x0000000103037824 */ /* 0x000fe200078e020f */
[----:B------:R-:W-:Y:S01]  /*22220*/  @!PT LDS RZ, [RZ] ;  /* 0x00000000fffff984 */ /* 0x000fe20000000800 */
[----:B------:R-:W-:Y:S01]  /*22230*/  @!PT LDS RZ, [RZ] ;  /* 0x00000000fffff984 */ /* 0x000fe20000000800 */
[----:B------:R-:W-:Y:S01]  /*22240*/  @!PT LDS RZ, [RZ] ;  /* 0x00000000fffff984 */ /* 0x000fe20000000800 */
[----:B------:R-:W-:Y:S01]  /*22250*/  @!PT LDS RZ, [RZ] ;  /* 0x00000000fffff984 */ /* 0x000fe20000000800 */
[----:B------:R1:W-:Y:S06]  /*22260*/  MEMBAR.ALL.CTA ;  /* 0x0000000000007992 */ /* 0x0003ec0000008000 */
[----:B-1----:R-:W1:Y:S01]  /*22270*/  FENCE.VIEW.ASYNC.S ;  /* 0x00000000000073c6 */ /* 0x002e620000000000 */
[----:B------:R-:W-:Y:S01]  /*22280*/  IMAD R10, R0, UR4, RZ ;  /* 0x00000004000a7c24 */ /* 0x000fe2000f8e02ff */
[----:B------:R-:W-:Y:S01]  /*22290*/  SHF.R.S32.HI R8, RZ, 0x1f, R101 ;  /* 0x0000001fff087819 */ /* 0x000fe20000011465 */
[----:B------:R-:W-:-:S04]  /*222a0*/  IMAD.WIDE.U32 R2, R11, UR4, R2 ;  /* 0x000000040b027c25 */ /* 0x000fc8000f8e0002 */
[----:B------:R-:W-:Y:S01]  /*222b0*/  IMAD R13, R11, UR5, R10 ;  /* 0x000000050b0d7c24 */ /* 0x000fe2000f8e020a */
[----:B------:R-:W-:Y:S02]  /*222c0*/  ULDC.64 UR4, c[0x0][0xad8] ;  /* 0x0002b60000047ab9 */ /* 0x000fe40000000a00 */
[----:B------:R-:W-:Y:S02]  /*222d0*/  IMAD R8, R8, UR4, RZ ;  /* 0x0000000408087c24 */ /* 0x000fe4000f8e02ff */
[----:B------:R-:W-:Y:S01]  /*222e0*/  IMAD.IADD R3, R3, 0x1, R13 ;  /* 0x0000000103037824 */ /* 0x000fe200078e020d */
[----:B------:R-:W-:Y:S01]  /*222f0*/  IADD3 R0, R18, 0x29820, RZ ;  /* 0x0002982012007810 */ /* 0x000fe20007ffe0ff */
[C---:B------:R-:W-:Y:S02]  /*22300*/  IMAD R13, R101.reuse, UR5, R8 ;  /* 0x00000005650d7c24 */ /* 0x040fe4000f8e0208 */
[----:B------:R-:W-:Y:S01]  /*22310*/  IMAD.WIDE.U32 R10, R101, UR4, R2 ;  /* 0x00000004650a7c25 */ /* 0x000fe2000f8e0002 */
[----:B------:R-:W-:Y:S01]  /*22320*/  ULDC.64 UR4, c[0x0][0xa80] ;  /* 0x0002a00000047ab9 */ /* 0x000fe20000000a00 */
[----:B------:R-:W-:-:S02]  /*22330*/  PRMT R0, RZ, 0x654, R0 ;  /* 0x00000654ff007816 */ /* 0x000fc40000000000 */
[----:B------:R-:W-:Y:S01]  /*22340*/  IMAD.IADD R3, R11, 0x1, R13 ;  /* 0x000000010b037824 */ /* 0x000fe200078e020d */
[C---:B------:R-:W-:Y:S01]  /*22350*/  LEA R2, P0, R10.reuse, UR4, 0x1 ;  /* 0x000000040a027c11 */ /* 0x040fe2000f8008ff */
[----:B------:R-:W-:Y:S01]  /*22360*/  VIADD R53, R9, 0x40 ;  /* 0x0000004009357836 */ /* 0x000fe20000000000 */
[----:B------:R-:W-:Y:S01]  /*22370*/  UMOV UR4, 0xffffffff ;  /* 0xffffffff00047882 */ /* 0x000fe20000000000 */
[----:B-1----:R0:W-:Y:S01]  /*22380*/  SYNCS.ARRIVE.TRANS64.RED.A1T0 RZ, [R0+URZ], RZ ;  /* 0x000000ff00ff79a7 */ /* 0x0021e2000810043f */
[----:B------:R-:W-:Y:S02]  /*22390*/  LEA.HI.X R3, R10, UR5, R3, 0x1, P0 ;  /* 0x000000050a037c11 */ /* 0x000fe400080f0c03 */
[----:B------:R-:W-:Y:S02]  /*223a0*/  SHF.R.S32.HI R8, RZ, 0x1f, R9 ;  /* 0x0000001fff087819 */ /* 0x000fe40000011409 */
[----:B------:R-:W-:Y:S01]  /*223b0*/  SHF.R.S32.HI R20, RZ, 0x1f, R53 ;  /* 0x0000001fff147819 */ /* 0x000fe20000011435 */
[----:B------:R-:W-:Y:S06]  /*223c0*/  BRA.DIV UR4, `(.L_x_607) ;  /* 0x000000d2049c7947 */ /* 0x000fec000b800000 */
[----:B0-----:R0:W1:Y:S04]  /*223d0*/  SHFL.IDX PT, R0, R3, RZ, 0x181f ;  /* 0x00181fff03007589 */ /* 0x00106800000e0000 */
[----:B------:R0:W2:Y:S02]  /*223e0*/  SHFL.IDX PT, R14, R2, RZ, 0x181f ;  /* 0x00181fff020e7589 */ /* 0x0000a400000e0000 */
.L_x_888:
[----:B------:R-:W-:Y:S01]  /*223f0*/  LEA R21, R223, R102, 0x7 ;  /* 0x00000066df157211 */ /* 0x000fe200078e38ff */
[----:B------:R-:W-:Y:S03]  /*22400*/  BSSY B1, `(.L_x_608) ;  /* 0x000000c000017945 */ /* 0x000fe60003800000 */
[----:B------:R-:W-:-:S13]  /*22410*/  ISETP.GE.AND P0, PT, R21, R100, PT ;  /* 0x000000641500720c */ /* 0x000fda0003f06270 */
[----:B------:R-:W-:Y:S05]  /*22420*/  @P0 BRA `(.L_x_609) ;  /* 0x0000000000240947 */ /* 0x000fea0003800000 */
[----:B------:R-:W-:Y:S02]  /*22430*/  ULDC UR4, c[0x0][0xac8] ;  /* 0x0002b20000047ab9 */ /* 0x000fe40000000800 */
[----:B------:R-:W-:Y:S02]  /*22440*/  ISETP.GE.AND P0, PT, R9, UR4, PT ;  /* 0x0000000409007c0c */ /* 0x000fe4000bf06270 */
[----:B------:R-:W-:-:S11]  /*22450*/  ISETP.GE.AND P1, PT, R53, UR4, PT ;  /* 0x0000000435007c0c */ /* 0x000fd6000bf26270 */
[-C--:B--2---:R-:W-:Y:S02]  /*22460*/  @!P0 LEA R10, P2, R9, R14.reuse, 0x1 ;  /* 0x0000000e090a8211 */ /* 0x084fe400078408ff */
[----:B------:R-:W-:Y:S02]  /*22470*/  @!P1 LEA R14, P3, R53, R14, 0x1 ;  /* 0x0000000e350e9211 */ /* 0x000fe400078608ff */
[-C--:B-1----:R-:W-:Y:S02]  /*22480*/  @!P0 LEA.HI.X R11, R9, R0.reuse, R8, 0x1, P2 ;  /* 0x00000000090b8211 */ /* 0x082fe400010f0c08 */
[----:B------:R-:W-:-:S03]  /*22490*/  @!P1 LEA.HI.X R15, R53, R0, R20, 0x1, P3 ;  /* 0x00000000350f9211 */ /* 0x000fc600018f0c14 */
[----:B-----5:R3:W-:Y:S04]  /*224a0*/  @!P0 ST.E.128 desc[UR50][R10.64], R4 ;  /* 0x000000040a008985 */ /* 0x0207e8000c101d32 */
[----:B------:R3:W-:Y:S02]  /*224b0*/  @!P1 ST.E.128 desc[UR50][R14.64], R36 ;  /* 0x000000240e009985 */ /* 0x0007e4000c101d32 */
.L_x_609:
[----:B------:R-:W-:Y:S05]  /*224c0*/  BSYNC B1 ;  /* 0x0000000000017941 */ /* 0x000fea0003800000 */
.L_x_608:
[----:B------:R-:W-:-:S03]  /*224d0*/  UMOV UR4, 0xffffffff ;  /* 0xffffffff00047882 */ /* 0x000fc60000000000 */
[----:B------:R-:W-:Y:S05]  /*224e0*/  BRA.DIV UR4, `(.L_x_610) ;  /* 0x000000d204887947 */ /* 0x000fea000b800000 */
[----:B-1----:R1:W4:Y:S04]  /*224f0*/  SHFL.IDX PT, R0, R3, 0x1, 0x181f ;  /* 0x00381f0003007f89 */ /* 0x00232800000e0000 */
[----:B--23--:R1:W2:Y:S02]  /*22500*/  SHFL.IDX PT, R14, R2, 0x1, 0x181f ;  /* 0x00381f00020e7f89 */ /* 0x00c2a400000e0000 */
.L_x_892:
[----:B-----5:R-:W-:Y:S01]  /*22510*/  VIADD R5, R21, 0x20 ;  /* 0x0000002015057836 */ /* 0x020fe20000000000 */
[----:B------:R-:W-:Y:S04]  /*22520*/  BSSY B1, `(.L_x_611) ;  /* 0x000000c000017945 */ /* 0x000fe80003800000 */
[----:B------:R-:W-:-:S13]  /*22530*/  ISETP.GE.AND P0, PT, R5, R100, PT ;  /* 0x000000640500720c */ /* 0x000fda0003f06270 */
[----:B------:R-:W-:Y:S05]  /*22540*/  @P0 BRA `(.L_x_612) ;  /* 0x0000000000240947 */ /* 0x000fea0003800000 */
[----:B------:R-:W-:Y:S02]  /*22550*/  ULDC UR4, c[0x0][0xac8] ;  /* 0x0002b20000047ab9 */ /* 0x000fe40000000800 */
[----:B------:R-:W-:Y:S02]  /*22560*/  ISETP.GE.AND P2, PT, R9, UR4, PT ;  /* 0x0000000409007c0c */ /* 0x000fe4000bf46270 */
[----:B------:R-:W-:-:S11]  /*22570*/  ISETP.GE.AND P3, PT, R53, UR4, PT ;  /* 0x0000000435007c0c */ /* 0x000fd6000bf66270 */
[-C--:B--2---:R-:W-:Y:S02]  /*22580*/  @!P2 LEA R4, P0, R9, R14.reuse, 0x1 ;  /* 0x0000000e0904a211 */ /* 0x084fe400078008ff */
[----:B------:R-:W-:Y:S02]  /*22590*/  @!P3 LEA R14, P1, R53, R14, 0x1 ;  /* 0x0000000e350eb211 */ /* 0x000fe400078208ff */
[-C--:B----4-:R-:W-:Y:S02]  /*225a0*/  @!P2 LEA.HI.X R5, R9, R0.reuse, R8, 0x1, P0 ;  /* 0x000000000905a211 */ /* 0x090fe400000f0c08 */
[----:B------:R-:W-:-:S03]  /*225b0*/  @!P3 LEA.HI.X R15, R53, R0, R20, 0x1, P1 ;  /* 0x00000000350fb211 */ /* 0x000fc600008f0c14 */
[----:B------:R3:W-:Y:S04]  /*225c0*/  @!P2 ST.E.128 desc[UR50][R4.64], R24 ;  /* 0x000000180400a985 */ /* 0x0007e8000c101d32 */
[----:B------:R3:W-:Y:S02]  /*225d0*/  @!P3 ST.E.128 desc[UR50][R14.64], R40 ;  /* 0x000000280e00b985 */ /* 0x0007e4000c101d32 */
.L_x_612:
[----:B------:R-:W-:Y:S05]  /*225e0*/  BSYNC B1 ;  /* 0x0000000000017941 */ /* 0x000fea0003800000 */
.L_x_611:
[----:B------:R-:W-:-:S03]  /*225f0*/  UMOV UR4, 0xffffffff ;  /* 0xffffffff00047882 */ /* 0x000fc60000000000 */
[----:B------:R-:W-:Y:S05]  /*22600*/  BRA.DIV UR4, `(.L_x_613) ;  /* 0x000000d204887947 */ /* 0x000fea000b800000 */
[----:B----4-:R4:W0:Y:S04]  /*22610*/  SHFL.IDX PT, R0, R3, 0x2, 0x181f ;  /* 0x00581f0003007f89 */ /* 0x01082800000e0000 */
[----:B--23--:R4:W2:Y:S02]  /*22620*/  SHFL.IDX PT, R14, R2, 0x2, 0x181f ;  /* 0x00581f00020e7f89 */ /* 0x00c8a400000e0000 */
.L_x_896:
[----:B------:R-:W-:Y:S01]  /*22630*/  VIADD R5, R21, 0x40 ;  /* 0x0000004015057836 */ /* 0x000fe20000000000 */
        /* <DEDUP_REMOVED lines=8> */
[-C--:B0-----:R-:W-:Y:S02]  /*226c0*/  @!P2 LEA.HI.X R5, R9, R0.reuse, R8, 0x1, P0 ;  /* 0x000000000905a211 */ /* 0x081fe400000f0c08 */
[----:B------:R-:W-:-:S03]  /*226d0*/  @!P3 LEA.HI.X R15, R53, R0, R20, 0x1, P1 ;  /* 0x00000000350fb211 */ /* 0x000fc600008f0c14 */
[----:B------:R3:W-:Y:S04]  /*226e0*/  @!P2 ST.E.128 desc[UR50][R4.64], R28 ;  /* 0x0000001c0400a985 */ /* 0x0007e8000c101d32 */
[----:B------:R3:W-:Y:S02]  /*226f0*/  @!P3 ST.E.128 desc[UR50][R14.64], R44 ;  /* 0x0000002c0e00b985 */ /* 0x0007e4000c101d32 */
.L_x_615:
[----:B------:R-:W-:Y:S05]  /*22700*/  BSYNC B1 ;  /* 0x0000000000017941 */ /* 0x000fea0003800000 */
.L_x_614:
[----:B------:R-:W-:-:S03]  /*22710*/  UMOV UR4, 0xffffffff ;  /* 0xffffffff00047882 */ /* 0x000fc60000000000 */
[----:B------:R-:W-:Y:S05]  /*22720*/  BRA.DIV UR4, `(.L_x_616) ;  /* 0x000000d204887947 */ /* 0x000fea000b800000 */
[----:B0-----:R0:W0:Y:S04]  /*22730*/  SHFL.IDX PT, R0, R3, 0x3, 0x181f ;  /* 0x00781f0003007f89 */ /* 0x00102800000e0000 */
[----:B--23--:R2:W3:Y:S02]  /*22740*/  SHFL.IDX PT, R14, R2, 0x3, 0x181f ;  /* 0x00781f00020e7f89 */ /* 0x00c4e400000e0000 */
.L_x_900:
[----:B01--4-:R-:W-:-:S05]  /*22750*/  VIADD R3, R21, 0x60 ;  /* 0x0000006015037836 */ /* 0x013fca0000000000 */
[----:B------:R-:W-:-:S13]  /*22760*/  ISETP.GE.AND P0, PT, R3, R100, PT ;  /* 0x000000640300720c */ /* 0x000fda0003f06270 */
[----:B------:R-:W-:Y:S05]  /*22770*/  @P0 BRA `(.L_x_617) ;  /* 0x0000001c00d00947 */ /* 0x000fea0003800000 */
[----:B------:R-:W-:Y:S02]  /*22780*/  ULDC UR4, c[0x0][0xac8] ;  /* 0x0002b20000047ab9 */ /* 0x000fe40000000800 */
[----:B------:R-:W-:-:S13]  /*22790*/  ISETP.GE.AND P1, PT, R9, UR4, PT ;  /* 0x0000000409007c0c */ /* 0x000fda000bf26270 */
[----:B--23--:R-:W-:-:S04]  /*227a0*/  @!P1 LEA R2, P0, R9, R14, 0x1 ;  /* 0x0000000e09029211 */ /* 0x00cfc800078008ff */
[----:B------:R-:W-:Y:S02]  /*227b0*/  @!P1 LEA.HI.X R3, R9, R0, R8, 0x1, P0 ;  /* 0x0000000009039211 */ /* 0x000fe400000f0c08 */
[----:B------:R-:W-:-:S03]  /*227c0*/  ISETP.GE.AND P0, PT, R53, UR4, PT ;  /* 0x0000000435007c0c */ /* 0x000fc6000bf06270 */
[----:B------:R0:W-:Y:S10]  /*227d0*/  @!P1 ST.E.128 desc[UR50][R2.64], R32 ;  /* 0x0000002002009985 */ /* 0x0001f4000c101d32 */
[----:B------:R-:W-:Y:S05]  /*227e0*/  @P0 BRA `(.L_x_617) ;  /* 0x0000001c00b40947 */ /* 0x000fea0003800000 */
[----:B------:R-:W-:-:S04]  /*227f0*/  LEA R14, P0, R53, R14, 0x1 ;  /* 0x0000000e350e7211 */ /* 0x000fc800078008ff */
[----:B------:R-:W-:-:S05]  /*22800*/  LEA.HI.X R15, R53, R0, R20, 0x1, P0 ;  /* 0x00000000350f7211 */ /* 0x000fca00000f0c14 */
[----:B------:R1:W-:Y:S01]  /*22810*/  ST.E.128 desc[UR50][R14.64], R48 ;  /* 0x000000300e007985 */ /* 0x0003e2000c101d32 */
[----:B------:R-:W-:Y:S05]  /*22820*/  BRA `(.L_x_617) ;  /* 0x0000001c00a47947 */ /* 0x000fea0003800000 */
.L_x_606:
[----:B------:R-:W-:Y:S01]  /*22830*/  ULDC.64 UR4, c[0x0][0xb08] ;  /* 0x0002c20000047ab9 */ /* 0x000fe20000000a00 */
[----:B------:R-:W1:Y:S01]  /*22840*/  @P1 LDC R8, c[0x0][0xbec] ;  /* 0x0002fb00ff081b82 */ /* 0x000e620000000800 */
[----:B------:R-:W-:Y:S01]  /*22850*/  IMAD R10, R10, UR4, RZ ;  /* 0x000000040a0a7c24 */ /* 0x000fe2000f8e02ff */
[----:B0-----:R-:W-:Y:S01]  /*22860*/  SHF.R.S32.HI R6, RZ, 0x1f, R13 ;  /* 0x0000001fff067819 */ /* 0x001fe2000001140d */
[----:B------:R-:W-:-:S04]  /*22870*/  IMAD.WIDE.U32 R4, R97, UR4, RZ ;  /* 0x0000000461047c25 */ /* 0x000fc8000f8e00ff */
[----:B------:R-:W-:Y:S01]  /*22880*/  IMAD R97, R97, UR5, R10 ;  /* 0x0000000561617c24 */ /* 0x000fe2000f8e020a */
[----:B------:R-:W0:Y:S01]  /*22890*/  @P1 LDC R11, c[0x0][0xbf0] ;  /* 0x0002fc00ff0b1b82 */ /* 0x000e220000000800 */
[----:B------:R-:W-:Y:S01]  /*228a0*/  ULDC.64 UR4, c[0x0][0xb38] ;  /* 0x0002ce0000047ab9 */ /* 0x000fe20000000a00 */
[----:B------:R-:W-:Y:S02]  /*228b0*/  IMAD.MOV.U32 R7, RZ, RZ, R33 ;  /* 0x000000ffff077224 */ /* 0x000fe400078e0021 */
[----:B------:R-:W-:-:S03]  /*228c0*/  IADD3 R5, R5, R97, RZ ;  /* 0x0000006105057210 */ /* 0x000fc60007ffe0ff */
[----:B------:R-:W-:-:S04]  /*228d0*/  IMAD.WIDE.U32 R4, R169, UR4, R4 ;  /* 0x00000004a9047c25 */ /* 0x000fc8000f8e0004 */
[----:B------:R-:W-:Y:S01]  /*228e0*/  IMAD R5, R169, UR5, R5 ;  /* 0x00000005a9057c24 */ /* 0x000fe2000f8e0205 */
[----:B------:R-:W-:Y:S02]  /*228f0*/  ULDC.64 UR4, c[0x0][0xb40] ;  /* 0x0002d00000047ab9 */ /* 0x000fe40000000a00 */
[----:B------:R-:W-:Y:S02]  /*22900*/  IMAD R6, R6, UR4, RZ ;  /* 0x0000000406067c24 */ /* 0x000fe4000f8e02ff */
[----:B------:R-:W-:-:S04]  /*22910*/  IMAD.WIDE.U32 R4, R13, UR4, R4 ;  /* 0x000000040d047c25 */ /* 0x000fc8000f8e0004 */
[----:B------:R-:W-:Y:S01]  /*22920*/  IMAD R9, R13, UR5, R6 ;  /* 0x000000050d097c24 */ /* 0x000fe2000f8e0206 */
[----:B------:R-:W-:Y:S01]  /*22930*/  ULDC.64 UR4, c[0x0][0xb48] ;  /* 0x0002d20000047ab9 */ /* 0x000fe20000000a00 */
[----:B-1----:R-:W-:-:S04]  /*22940*/  @P1 IMAD.HI.U32 R8, R33, R8, RZ ;  /* 0x0000000821081227 */ /* 0x002fc800078e00ff */
[----:B------:R-:W-:Y:S01]  /*22950*/  IMAD.IADD R5, R5, 0x1, R9 ;  /* 0x0000000105057824 */ /* 0x000fe200078e0209 */
[----:B0-----:R-:W-:Y:S02]  /*22960*/  @P1 SHF.R.U32.HI R7, RZ, R11, R8 ;  /* 0x0000000bff071219 */ /* 0x001fe40000011608 */
[----:B------:R-:W-:Y:S01]  /*22970*/  IADD3 R9, R18, 0x29820, RZ ;  /* 0x0002982012097810 */ /* 0x000fe20007ffe0ff */
[----:B------:R-:W-:Y:S01]  /*22980*/  IMAD.WIDE.U32 R4, R226, UR4, R4 ;  /* 0x00000004e2047c25 */ /* 0x000fe2000f8e0004 */
[----:B------:R-:W-:-:S03]  /*22990*/  SHF.R.S32.HI R6, RZ, 0x1f, R7 ;  /* 0x0000001fff067819 */ /* 0x000fc60000011407 */
[----:B------:R-:W-:Y:S02]  /*229a0*/  IMAD.MOV R8, RZ, RZ, -R7 ;  /* 0x000000ffff087224 */ /* 0x000fe400078e0a07 */
[----:B------:R-:W-:Y:S01]  /*229b0*/  IMAD R5, R226, UR5, R5 ;  /* 0x00000005e2057c24 */ /* 0x000fe2000f8e0205 */
[----:B------:R-:W-:Y:S01]  /*229c0*/  ULDC.64 UR4, c[0x0][0xb30] ;  /* 0x0002cc0000047ab9 */ /* 0x000fe20000000a00 */
[----:B------:R-:W-:Y:S01]  /*229d0*/  IMAD R101, R101, R8, R33 ;  /* 0x0000000865657224 */ /* 0x000fe200078e0221 */
[----:B------:R-:W-:Y:S01]  /*229e0*/  PRMT R8, RZ, 0x654, R9 ;  /* 0x00000654ff087816 */ /* 0x000fe20000000009 */
[----:B------:R-:W-:Y:S02]  /*229f0*/  IMAD R6, R6, UR4, RZ ;  /* 0x0000000406067c24 */ /* 0x000fe4000f8e02ff */
[C---:B------:R-:W-:Y:S01]  /*22a00*/  IMAD.WIDE.U32 R4, R7.reuse, UR4, R4 ;  /* 0x0000000407047c25 */ /* 0x040fe2000f8e0004 */
[----:B------:R0:W-:Y:S03]  /*22a10*/  SYNCS.ARRIVE.TRANS64.RED.A1T0 RZ, [R8+URZ], RZ ;  /* 0x000000ff08ff79a7 */ /* 0x0001e6000810043f */
[----:B------:R-:W-:Y:S01]  /*22a20*/  IMAD R9, R7, UR5, R6 ;  /* 0x0000000507097c24 */ /* 0x000fe2000f8e0206 */
[----:B------:R-:W-:Y:S01]  /*22a30*/  SHF.R.S32.HI R6, RZ, 0x1f, R101 ;  /* 0x0000001fff067819 */ /* 0x000fe20000011465 */
[----:B------:R-:W-:-:S02]  /*22a40*/  ULDC.64 UR4, c[0x0][0xb28] ;  /* 0x0002ca0000047ab9 */ /* 0x000fc40000000a00 */
[----:B------:R-:W-:Y:S02]  /*22a50*/  IMAD.IADD R5, R5, 0x1, R9 ;  /* 0x0000000105057824 */ /* 0x000fe400078e0209 */
[----:B------:R-:W-:Y:S02]  /*22a60*/  IMAD R6, R6, UR4, RZ ;  /* 0x0000000406067c24 */ /* 0x000fe4000f8e02ff */
[----:B------:R-:W-:-:S04]  /*22a70*/  IMAD.WIDE.U32 R4, R101, UR4, R4 ;  /* 0x0000000465047c25 */ /* 0x000fc8000f8e0004 */
[----:B------:R-:W-:Y:S01]  /*22a80*/  IMAD R101, R101, UR5, R6 ;  /* 0x0000000565657c24 */ /* 0x000fe2000f8e0206 */
[----:B------:R-:W-:Y:S02]  /*22a90*/  ULDC.64 UR4, c[0x0][0xb00] ;  /* 0x0002c00000047ab9 */ /* 0x000fe40000000a00 */
[----:B------:R-:W-:Y:S01]  /*22aa0*/  LEA R30, P0, R4, UR4, 0x2 ;  /* 0x00000004041e7c11 */ /* 0x000fe2000f8010ff */
[----:B------:R-:W-:Y:S01]  /*22ab0*/  IMAD.IADD R5, R5, 0x1, R101 ;  /* 0x0000000105057824 */ /* 0x000fe200078e0265 */
[----:B------:R-:W-:-:S04]  /*22ac0*/  UMOV UR4, 0xffffffff ;  /* 0xffffffff00047882 */ /* 0x000fc80000000000 */
[----:B------:R-:W-:Y:S01]  /*22ad0*/  LEA.HI.X R32, R4, UR5, R5, 0x2, P0 ;  /* 0x0000000504207c11 */ /* 0x000fe200080f1405 */
[----:B0-----:R-:W-:Y:S06]  /*22ae0*/  BRA.DIV UR4, `(.L_x_618) ;  /* 0x000000ce04e07947 */ /* 0x001fec000b800000 */
[----:B------:R0:W1:Y:S01]  /*22af0*/  SHFL.IDX PT, R31, R32, RZ, 0x1c1f ;  /* 0x001c1fff201f7589 */ /* 0x00006200000e0000 */
[C---:B------:R-:W-:Y:S01]  /*22b00*/  VIADD R29, R218.reuse, 0x10 ;  /* 0x00000010da1d7836 */ /* 0x040fe20000000000 */
[C---:B------:R-:W-:Y:S01]  /*22b10*/  IADD3 R28, R218.reuse, 0x18, RZ ;  /* 0x00000018da1c7810 */ /* 0x040fe20007ffe0ff */
[C---:B------:R-:W-:Y:S01]  /*22b20*/  VIADD R26, R218.reuse, 0x20 ;  /* 0x00000020da1a7836 */ /* 0x040fe20000000000 */
[----:B------:R0:W2:Y:S01]  /*22b30*/  SHFL.IDX PT, R14, R30, RZ, 0x1c1f ;  /* 0x001c1fff1e0e7589 */ /* 0x0000a200000e0000 */
[C---:B------:R-:W-:Y:S02]  /*22b40*/  VIADD R25, R218.reuse, 0x28 ;  /* 0x00000028da197836 */ /* 0x040fe40000000000 */
[----:B------:R-:W-:-:S07]  /*22b50*/  VIADD R24, R218, 0x30 ;  /* 0x00000030da187836 */ /* 0x000fce0000000000 */
.L_x_903:
[----:B------:R-:W-:Y:S01]  /*22b60*/  ISETP.GE.AND P0, PT, R35, R100, PT ;  /* 0x000000642300720c */ /* 0x000fe20003f06270 */
[----:B------:R-:W-:-:S12]  /*22b70*/  BSSY B1, `(.L_x_619) ;  /* 0x0000079000017945 */ /* 0x000fd80003800000 */
[----:B------:R-:W-:Y:S05]  /*22b80*/  @P0 BRA `(.L_x_620) ;  /* 0x0000000400dc0947 */ /* 0x000fea0003800000 */
[----:B------:R-:W-:Y:S01]  /*22b90*/  ULDC UR4, c[0x0][0xac8] ;  /* 0x0002b20000047ab9 */ /* 0x000fe20000000800 */
[----:B------:R-:W-:Y:S01]  /*22ba0*/  SHF.R.S32.HI R8, RZ, 0x1f, R29 ;  /* 0x0000001fff087819 */ /* 0x000fe2000001141d */
[C---:B------:R-:W-:Y:S01]  /*22bb0*/  VIADD R34, R218.reuse, 0x48 ;  /* 0x00000048da227836 */ /* 0x040fe20000000000 */
[C---:B------:R-:W-:Y:S01]  /*22bc0*/  ISETP.GE.AND P0, PT, R218.reuse, UR4, PT ;  /* 0x00000004da007c0c */ /* 0x040fe2000bf06270 */
[C---:B------:R-:W-:Y:S01]  /*22bd0*/  VIADD R58, R218.reuse, 0x40 ;  /* 0x00000040da3a7836 */ /* 0x040fe20000000000 */
[----:B------:R-:W-:Y:S01]  /*22be0*/  ISETP.GE.AND P4, PT, R29, UR4, PT ;  /* 0x000000041d007c0c */ /* 0x000fe2000bf86270 */
[----:B------:R-:W-:Y:S01]  /*22bf0*/  VIADD R33, R218, 0x58 ;  /* 0x00000058da217836 */ /* 0x000fe20000000000 */
[----:B------:R-:W-:Y:S02]  /*22c00*/  ISETP.GE.AND P2, PT, R225, UR4, PT ;  /* 0x00000004e1007c0c */ /* 0x000fe4000bf46270 */
[----:B------:R-:W-:Y:S02]  /*22c10*/  SHF.R.S32.HI R10, RZ, 0x1f, R225 ;  /* 0x0000001fff0a7819 */ /* 0x000fe400000114e1 */
[----:B------:R-:W-:-:S02]  /*22c20*/  ISETP.GE.AND P3, PT, R28, UR4, PT ;  /* 0x000000041c007c0c */ /* 0x000fc4000bf66270 */
[----:B------:R-:W-:Y:S02]  /*22c30*/  ISETP.GE.AND P1, PT, R25, UR4, PT ;  /* 0x0000000419007c0c */ /* 0x000fe4000bf26270 */
[----:B------:R-:W-:Y:S01]  /*22c40*/  SHF.R.S32.HI R11, RZ, 0x1f, R26 ;  /* 0x0000001fff0b7819 */ /* 0x000fe2000001141a */
[----:B-1----:R-:W-:Y:S01]  /*22c50*/  @!P0 IMAD.MOV.U32 R5, RZ, RZ, R31 ;  /* 0x000000ffff058224 */ /* 0x002fe200078e001f */
[----:B--2---:R-:W-:Y:S01]  /*22c60*/  @!P0 MOV R4, R14 ;  /* 0x0000000e00048202 */ /* 0x004fe20000000f00 */
[----:B------:R-:W-:Y:S01]  /*22c70*/  @!P0 IMAD.MOV.U32 R6, RZ, RZ, R99 ;  /* 0x000000ffff068224 */ /* 0x000fe200078e0063 */
[----:B------:R-:W-:Y:S01]  /*22c80*/  SHF.R.S32.HI R12, RZ, 0x1f, R25 ;  /* 0x0000001fff0c7819 */ /* 0x000fe20000011419 */
[----:B------:R-:W-:Y:S01]  /*22c90*/  @!P0 IMAD.MOV.U32 R7, RZ, RZ, R98 ;  /* 0x000000ffff078224 */ /* 0x000fe200078e0062 */
[C---:B------:R-:W-:Y:S01]  /*22ca0*/  IADD3 R13, R218.reuse, 0x40, RZ ;  /* 0x00000040da0d7810 */ /* 0x040fe20007ffe0ff */
[----:B------:R-:W-:Y:S01]  /*22cb0*/  @!P0 IMAD.WIDE R4, R218, 0x4, R4 ;  /* 0x00000004da048825 */ /* 0x000fe200078e0204 */
[----:B------:R-:W-:-:S02]  /*22cc0*/  SHF.R.S32.HI R58, RZ, 0x1f, R58 ;  /* 0x0000001fff3a7819 */ /* 0x000fc4000001143a */
[----:B------:R-:W-:Y:S01]  /*22cd0*/  IADD3 R15, R218, 0x50, RZ ;  /* 0x00000050da0f7810 */ /* 0x000fe20007ffe0ff */
[----:B------:R-:W-:Y:S01]  /*22ce0*/  @!P2 IMAD.MOV.U32 R9, RZ, RZ, R95 ;  /* 0x000000ffff09a224 */ /* 0x000fe200078e005f */
[----:B------:R1:W-:Y:S02]  /*22cf0*/  @!P0 ST.E.64 desc[UR50][R4.64], R6 ;  /* 0x0000000604008985 */ /* 0x0003e4000c101b32 */
[-C--:B-1----:R-:W-:Y:S02]  /*22d00*/  @!P4 LEA R6, P5, R29, R14.reuse, 0x2 ;  /* 0x0000000e1d06c211 */ /* 0x082fe400078a10ff */
[----:B------:R-:W-:Y:S02]  /*22d10*/  @!P2 LEA R4, P0, R225, R14, 0x2 ;  /* 0x0000000ee104a211 */ /* 0x000fe400078010ff */
[-C--:B------:R-:W-:Y:S02]  /*22d20*/  @!P4 LEA.HI.X R7, R29, R31.reuse, R8, 0x2, P5 ;  /* 0x0000001f1d07c211 */ /* 0x080fe400028f1408 */
[----:B------:R-:W-:-:S02]  /*22d30*/  @!P2 LEA.HI.X R5, R225, R31, R10, 0x2, P0 ;  /* 0x0000001fe105a211 */ /* 0x000fc400000f140a */
[----:B------:R-:W-:Y:S02]  /*22d40*/  @!P2 MOV R8, R96 ;  /* 0x000000600008a202 */ /* 0x000fe40000000f00 */
[----:B------:R-:W-:Y:S02]  /*22d50*/  ISETP.GE.AND P0, PT, R26, UR4, PT ;  /* 0x000000041a007c0c */ /* 0x000fe4000bf06270 */
[----:B------:R-:W-:Y:S01]  /*22d60*/  SHF.R.S32.HI R10, RZ, 0x1f, R28 ;  /* 0x0000001fff0a7819 */ /* 0x000fe2000001141c */
[----:B------:R1:W-:Y:S02]  /*22d70*/  @!P2 ST.E.64 desc[UR50][R4.64], R8 ;  /* 0x000000080400a985 */ /* 0x0003e4000c101b32 */
[----:B-1----:R-:W-:Y:S01]  /*22d80*/  @!P4 IMAD.MOV.U32 R4, RZ, RZ, R76 ;  /* 0x000000ffff04c224 */ /* 0x002fe200078e004c */
[----:B------:R-:W-:Y:S01]  /*22d90*/  @!P3 MOV R8, R77 ;  /* 0x0000004d0008b202 */ /* 0x000fe20000000f00 */
[----:B------:R-:W-:Y:S02]  /*22da0*/  @!P4 IMAD.MOV.U32 R5, RZ, RZ, R74 ;  /* 0x000000ffff05c224 */ /* 0x000fe400078e004a */
[----:B------:R-:W-:-:S03]  /*22db0*/  @!P3 IMAD.MOV.U32 R9, RZ, RZ, R75 ;  /* 0x000000ffff09b224 */ /* 0x000fc600078e004b */
[----:B------:R1:W-:Y:S02]  /*22dc0*/  @!P4 ST.E.64 desc[UR50][R6.64], R4 ;  /* 0x000000040600c985 */ /* 0x0003e4000c101b32 */
[-C--:B-1----:R-:W-:Y:S02]  /*22dd0*/  @!P3 LEA R6, P2, R28, R14.reuse, 0x2 ;  /* 0x0000000e1c06b211 */ /* 0x082fe400078410ff */
[-C--:B------:R-:W-:Y:S02]  /*22de0*/  @!P0 LEA R4, P5, R26, R14.reuse, 0x2 ;  /* 0x0000000e1a048211 */ /* 0x080fe400078a10ff */
[-C--:B------:R-:W-:Y:S02]  /*22df0*/  @!P3 LEA.HI.X R7, R28, R31.reuse, R10, 0x2, P2 ;  /* 0x0000001f1c07b211 */ /* 0x080fe400010f140a */
[----:B------:R-:W-:Y:S02]  /*22e00*/  ISETP.GE.AND P2, PT, R24, UR4, PT ;  /* 0x0000000418007c0c */ /* 0x000fe4000bf46270 */
[----:B------:R-:W-:Y:S01]  /*22e10*/  @!P1 LEA R10, P4, R25, R14, 0x2 ;  /* 0x0000000e190a9211 */ /* 0x000fe200078810ff */
[----:B------:R1:W-:Y:S01]  /*22e20*/  @!P3 ST.E.64 desc[UR50][R6.64], R8 ;  /* 0x000000080600b985 */ /* 0x0003e2000c101b32 */
[----:B------:R-:W-:-:S02]  /*22e30*/  @!P0 LEA.HI.X R5, R26, R31, R11, 0x2, P5 ;  /* 0x0000001f1a058211 */ /* 0x000fc400028f140b */
[----:B------:R-:W-:Y:S02]  /*22e40*/  @!P1 LEA.HI.X R11, R25, R31, R12, 0x2, P4 ;  /* 0x0000001f190b9211 */ /* 0x000fe400020f140c */
[----:B------:R-:W-:Y:S02]  /*22e50*/  ISETP.GE.AND P3, PT, R224, UR4, PT ;  /* 0x00000004e0007c0c */ /* 0x000fe4000bf66270 */
[----:B------:R-:W-:Y:S02]  /*22e60*/  ISETP.GE.AND P4, PT, R13, UR4, PT ;  /* 0x000000040d007c0c */ /* 0x000fe4000bf86270 */
[----:B------:R-:W-:Y:S01]  /*22e70*/  SHF.R.S32.HI R12, RZ, 0x1f, R224 ;  /* 0x0000001fff0c7819 */ /* 0x000fe200000114e0 */
[----:B-1----:R-:W-:Y:S02]  /*22e80*/  @!P0 IMAD.MOV.U32 R6, RZ, RZ, R2 ;  /* 0x000000ffff068224 */ /* 0x002fe400078e0002 */
[----:B------:R-:W-:Y:S02]  /*22e90*/  @!P0 IMAD.MOV.U32 R7, RZ, RZ, R78 ;  /* 0x000000ffff078224 */ /* 0x000fe400078e004e */
[----:B------:R-:W-:-:S02]  /*22ea0*/  @!P1 IMAD.MOV.U32 R2, RZ, RZ, R3 ;  /* 0x000000ffff029224 */ /* 0x000fc400078e0003 */
[----:B------:R-:W-:Y:S01]  /*22eb0*/  @!P1 IMAD.MOV.U32 R3, RZ, RZ, R0 ;  /* 0x000000ffff039224 */ /* 0x000fe200078e0000 */
[----:B------:R1:W-:Y:S01]  /*22ec0*/  @!P0 ST.E.64 desc[UR50][R4.64], R6 ;  /* 0x0000000604008985 */ /* 0x0003e2000c101b32 */
[----:B------:R-:W-:-:S03]  /*22ed0*/  SHF.R.S32.HI R0, RZ, 0x1f, R24 ;  /* 0x0000001fff007819 */ /* 0x000fc60000011418 */
[----:B------:R2:W-:Y:S01]  /*22ee0*/  @!P1 ST.E.64 desc[UR50][R10.64], R2 ;  /* 0x000000020a009985 */ /* 0x0005e2000c101b32 */
[----:B------:R-:W-:Y:S01]  /*22ef0*/  ISETP.GE.AND P1, PT, R34, UR4, PT ;  /* 0x0000000422007c0c */ /* 0x000fe2000bf26270 */
[----:B-1----:R-:W-:Y:S01]  /*22f00*/  @!P2 IMAD.MOV.U32 R6, RZ, RZ, R36 ;  /* 0x000000ffff06a224 */ /* 0x002fe200078e0024 */
[-C--:B------:R-:W-:Y:S01]  /*22f10*/  @!P3 LEA R4, P5, R224, R14.reuse, 0x2 ;  /* 0x0000000ee004b211 */ /* 0x080fe200078a10ff */
[----:B------:R-:W-:Y:S01]  /*22f20*/  @!P2 IMAD.MOV.U32 R7, RZ, RZ, R20 ;  /* 0x000000ffff07a224 */ /* 0x000fe200078e0014 */
[----:B--2---:R-:W-:Y:S02]  /*22f30*/  @!P2 LEA R2, P0, R24, R14, 0x2 ;  /* 0x0000000e1802a211 */ /* 0x004fe400078010ff */
[-C--:B------:R-:W-:Y:S02]  /*22f40*/  @!P3 LEA.HI.X R5, R224, R31.reuse, R12, 0x2, P5 ;  /* 0x0000001fe005b211 */ /* 0x080fe400028f140c */
[----:B------:R-:W-:Y:S02]  /*22f50*/  @!P2 LEA.HI.X R3, R24, R31, R0, 0x2, P0 ;  /* 0x0000001f1803a211 */ /* 0x000fe400000f1400 */
[----:B------:R-:W-:-:S03]  /*22f60*/  ISETP.GE.AND P0, PT, R15, UR4, PT ;  /* 0x000000040f007c0c */ /* 0x000fc6000bf06270 */
[----:B------:R1:W-:Y:S10]  /*22f70*/  @!P2 ST.E.64 desc[UR50][R2.64], R6 ;  /* 0x000000060200a985 */ /* 0x0003f4000c101b32 */
[----:B------:R-:W-:-:S02]  /*22f80*/  @!P0 LEA R8, P5, R15, R14, 0x2 ;  /* 0x0000000e0f088211 */ /* 0x000fc400078a10ff */
[C---:B-1----:R-:W-:Y:S01]  /*22f90*/  @!P4 LEA R6, P2, R13.reuse, R14, 0x2 ;  /* 0x0000000e0d06c211 */ /* 0x042fe200078410ff */
[----:B------:R-:W-:Y:S01]  /*22fa0*/  @!P3 IMAD.MOV.U32 R2, RZ, RZ, R37 ;  /* 0x000000ffff02b224 */ /* 0x000fe200078e0025 */
[----:B------:R-:W-:Y:S02]  /*22fb0*/  @!P3 MOV R3, R21 ;  /* 0x000000150003b202 */ /* 0x000fe40000000f00 */
[----:B------:R-:W-:Y:S01]  /*22fc0*/  @!P4 LEA.HI.X R7, R13, R31, R58, 0x2, P2 ;  /* 0x0000001f0d07c211 */ /* 0x000fe200010f143a */
[C---:B------:R-:W-:Y:S01]  /*22fd0*/  VIADD R58, R218.reuse, 0x48 ;  /* 0x00000048da3a7836 */ /* 0x040fe20000000000 */
[----:B------:R-:W-:Y:S01]  /*22fe0*/  ISETP.GE.AND P2, PT, R33, UR4, PT ;  /* 0x0000000421007c0c */ /* 0x000fe2000bf46270 */
[----:B------:R1:W-:Y:S01]  /*22ff0*/  @!P3 ST.E.64 desc[UR50][R4.64], R2 ;  /* 0x000000020400b985 */ /* 0x0003e2000c101b32 */
[----:B------:R-:W-:Y:S02]  /*23000*/  VIADD R13, R218, 0x60 ;  /* 0x00000060da0d7836 */ /* 0x000fe40000000000 */
[----:B------:R-:W-:-:S02]  /*23010*/  SHF.R.S32.HI R58, RZ, 0x1f, R58 ;  /* 0x0000001fff3a7819 */ /* 0x000fc4000001143a */
[C---:B-1----:R-:W-:Y:S01]  /*23020*/  @!P1 LEA R2, P3, R34.reuse, R14, 0x2 ;  /* 0x0000000e22029211 */ /* 0x042fe200078610ff */
[----:B------:R-:W-:Y:S01]  /*23030*/  @!P4 IMAD.MOV.U32 R5, RZ, RZ, R38 ;  /* 0x000000ffff05c224 */ /* 0x000fe200078e0026 */
[----:B------:R-:W-:Y:S02]  /*23040*/  @!P4 MOV R4, R40 ;  /* 0x000000280004c202 */ /* 0x000fe40000000f00 */
[----:B------:R-:W-:Y:S01]  /*23050*/  @!P1 LEA.HI.X R3, R34, R31, R58, 0x2, P3 ;  /* 0x0000001f22039211 */ /* 0x000fe200018f143a */
[----:B------:R-:W-:Y:S01]  /*23060*/  VIADD R34, R218, 0x50 ;  /* 0x00000050da227836 */ /* 0x000fe20000000000 */
[----:B------:R-:W-:Y:S01]  /*23070*/  @!P1 MOV R38, R41 ;  /* 0x0000002900269202 */ /* 0x000fe20000000f00 */
[----:B------:R-:W-:Y:S01]  /*23080*/  @!P4 ST.E.64 desc[UR50][R6.64], R4 ;  /* 0x000000040600c985 */ /* 0x000fe2000c101b32 */
[----:B------:R-:W-:Y:S02]  /*23090*/  ISETP.GE.AND P3, PT, R13, UR4, PT ;  /* 0x000000040d007c0c */ /* 0x000fe4000bf66270 */
[----:B------:R-:W-:Y:S01]  /*230a0*/  SHF.R.S32.HI R34, RZ, 0x1f, R34 ;  /* 0x0000001fff227819 */ /* 0x000fe20000011422 */
[----:B------:R1:W-:Y:S01]  /*230b0*/  @!P1 ST.E.64 desc[UR50][R2.64], R38 ;  /* 0x0000002602009985 */ /* 0x0003e2000c101b32 */
[----:B------:R-:W-:-:S02]  /*230c0*/  ISETP.GE.AND P4, PT, R229, UR4, PT ;  /* 0x00000004e5007c0c */ /* 0x000fc4000bf86270 */
[-C--:B------:R-:W-:Y:S01]  /*230d0*/  @!P0 LEA.HI.X R9, R15, R31.reuse, R34, 0x2, P5 ;  /* 0x0000001f0f098211 */ /* 0x080fe200028f1422 */
[----:B------:R-:W-:Y:S01]  /*230e0*/  VIADD R34, R218, 0x58 ;  /* 0x00000058da227836 */ /* 0x000fe20000000000 */
[CC--:B------:R-:W-:Y:S02]  /*230f0*/  @!P2 LEA R10, P1, R33.reuse, R14.reuse, 0x2 ;  /* 0x0000000e210aa211 */ /* 0x0c0fe400078210ff */
[----:B------:R-:W-:Y:S02]  /*23100*/  ISETP.GE.AND P5, PT, R228, UR4, PT ;  /* 0x00000004e4007c0c */ /* 0x000fe4000bfa6270 */
[----:B------:R-:W-:Y:S02]  /*23110*/  SHF.R.S32.HI R34, RZ, 0x1f, R34 ;  /* 0x0000001fff227819 */ /* 0x000fe40000011422 */
[----:B------:R-:W-:Y:S02]  /*23120*/  IADD3 R15, R218, 0x60, RZ ;  /* 0x00000060da0f7810 */ /* 0x000fe40007ffe0ff */
[----:B------:R-:W-:Y:S01]  /*23130*/  @!P2 LEA.HI.X R11, R33, R31, R34, 0x2, P1 ;  /* 0x0000001f210ba211 */ /* 0x000fe200008f1422 */
[----:B-1----:R-:W-:Y:S01]  /*23140*/  @!P0 IMAD.MOV.U32 R2, RZ, RZ, R44 ;  /* 0x000000ffff028224 */ /* 0x002fe200078e002c */
[----:B------:R-:W-:Y:S01]  /*23150*/  SHF.R.S32.HI R15, RZ, 0x1f, R15 ;  /* 0x0000001fff0f7819 */ /* 0x000fe2000001140f */
[----:B------:R-:W-:Y:S01]  /*23160*/  @!P0 IMAD.MOV.U32 R3, RZ, RZ, R42 ;  /* 0x000000ffff038224 */ /* 0x000fe200078e002a */
[----:B------:R-:W-:Y:S01]  /*23170*/  @!P3 LEA R4, P1, R13, R14, 0x2 ;  /* 0x0000000e0d04b211 */ /* 0x000fe200078210ff */
[----:B------:R-:W-:Y:S01]  /*23180*/  @!P2 IMAD.MOV.U32 R42, RZ, RZ, R45 ;  /* 0x000000ffff2aa224 */ /* 0x000fe200078e002d */
[----:B------:R-:W-:-:S02]  /*23190*/  SHF.R.S32.HI R34, RZ, 0x1f, R229 ;  /* 0x0000001fff227819 */ /* 0x000fc400000114e5 */
[----:B------:R1:W-:Y:S01]  /*231a0*/  @!P0 ST.E.64 desc[UR50][R8.64], R2 ;  /* 0x0000000208008985 */ /* 0x0003e2000c101b32 */
[----:B------:R-:W-:Y:S02]  /*231b0*/  ISETP.GE.AND P0, PT, R227, UR4, PT ;  /* 0x00000004e3007c0c */ /* 0x000fe4000bf06270 */
[-C--:B------:R-:W-:Y:S01]  /*231c0*/  @!P3 LEA.HI.X R5, R13, R31.reuse, R15, 0x2, P1 ;  /* 0x0000001f0d05b211 */ /* 0x080fe200008f140f */
[----:B------:R-:W-:Y:S01]  /*231d0*/  @!P2 ST.E.64 desc[UR50][R10.64], R42 ;  /* 0x0000002a0a00a985 */ /* 0x000fe2000c101b32 */
[CC--:B------:R-:W-:Y:S02]  /*231e0*/  @!P4 LEA R6, P1, R229.reuse, R14.reuse, 0x2 ;  /* 0x0000000ee506c211 */ /* 0x0c0fe400078210ff */
[----:B------:R-:W-:Y:S02]  /*231f0*/  SHF.R.S32.HI R33, RZ, 0x1f, R228 ;  /* 0x0000001fff217819 */ /* 0x000fe400000114e4 */
[----:B------:R-:W-:Y:S02]  /*23200*/  SHF.R.S32.HI R15, RZ, 0x1f, R227 ;  /* 0x0000001fff0f7819 */ /* 0x000fe400000114e3 */
[----:B------:R-:W-:Y:S01]  /*23210*/  @!P4 LEA.HI.X R7, R229, R31, R34, 0x2, P1 ;  /* 0x0000001fe507c211 */ /* 0x000fe200008f1422 */
[----:B-1----:R-:W-:Y:S01]  /*23220*/  @!P3 IMAD.MOV.U32 R2, RZ, RZ, R48 ;  /* 0x000000ffff02b224 */ /* 0x002fe200078e0030 */
[----:B------:R-:W-:Y:S01]  /*23230*/  @!P5 LEA R8, P2, R228, R14, 0x2 ;  /* 0x0000000ee408d211 */ /* 0x000fe200078410ff */
[----:B------:R-:W-:Y:S01]  /*23240*/  @!P3 IMAD.MOV.U32 R3, RZ, RZ, R46 ;  /* 0x000000ffff03b224 */ /* 0x000fe200078e002e */
[----:B------:R-:W-:-:S02]  /*23250*/  @!P4 MOV R46, R79 ;  /* 0x0000004f002ec202 */ /* 0x000fc40000000f00 */
[----:B------:R-:W-:Y:S02]  /*23260*/  @!P5 LEA.HI.X R9, R228, R31, R33, 0x2, P2 ;  /* 0x0000001fe409d211 */ /* 0x000fe400010f1421 */
[----:B------:R1:W-:Y:S01]  /*23270*/  @!P3 ST.E.64 desc[UR50][R4.64], R2 ;  /* 0x000000020400b985 */ /* 0x0003e2000c101b32 */
[----:B------:R-:W-:-:S03]  /*23280*/  @!P0 LEA R12, P3, R227, R14, 0x2 ;  /* 0x0000000ee30c8211 */ /* 0x000fc600078610ff */
[----:B------:R3:W-:Y:S01]  /*23290*/  @!P4 ST.E.64 desc[UR50][R6.64], R46 ;  /* 0x0000002e0600c985 */ /* 0x0007e2000c101b32 */
[----:B------:R-:W-:Y:S01]  /*232a0*/  @!P0 LEA.HI.X R13, R227, R31, R15, 0x2, P3 ;  /* 0x0000001fe30d8211 */ /* 0x000fe200018f140f */
[----:B-1----:R-:W-:Y:S02]  /*232b0*/  @!P5 IMAD.MOV.U32 R2, RZ, RZ, R82 ;  /* 0x000000ffff02d224 */ /* 0x002fe400078e0052 */
[----:B------:R-:W-:Y:S02]  /*232c0*/  @!P5 IMAD.MOV.U32 R3, RZ, RZ, R80 ;  /* 0x000000ffff03d224 */ /* 0x000fe400078e0050 */
[----:B------:R-:W-:-:S03]  /*232d0*/  @!P0 IMAD.MOV.U32 R80, RZ, RZ, R83 ;  /* 0x000000ffff508224 */ /* 0x000fc600078e0053 */
[----:B------:R3:W-:Y:S04]  /*232e0*/  @!P5 ST.E.64 desc[UR50][R8.64], R2 ;  /* 0x000000020800d985 */ /* 0x0007e8000c101b32 */
[----:B------:R3:W-:Y:S02]  /*232f0*/  @!P0 ST.E.64 desc[UR50][R12.64], R80 ;  /* 0x000000500c008985 */ /* 0x0007e4000c101b32 */
.L_x_620:
[----:B------:R-:W-:Y:S05]  /*23300*/  BSYNC B1 ;  /* 0x0000000000017941 */ /* 0x000fea0003800000 */
.L_x_619:
[----:B------:R-:W-:-:S03]  /*23310*/  UMOV UR4, 0xffffffff ;  /* 0xffffffff00047882 */ /* 0x000fc60000000000 */
[----:B------:R-:W-:Y:S05]  /*23320*/  BRA.DIV UR4, `(.L_x_621) ;  /* 0x000000ca04187947 */ /* 0x000fea000b800000 */
[----:B---3--:R3:W4:Y:S04]  /*23330*/  SHFL.IDX PT, R3, R32, 0x1, 0x1c1f ;  /* 0x003c1f0020037f89 */ /* 0x00872800000e0000 */
[----:B--2---:R3:W2:Y:S02]  /*23340*/  SHFL.IDX PT, R14, R30, 0x1, 0x1c1f ;  /* 0x003c1f001e0e7f89 */ /* 0x0046a400000e0000 */
.L_x_907:
[----:B------:R-:W-:-:S13]  /*23350*/  ISETP.GE.AND P0, PT, R27, R100, PT ;  /* 0x000000641b00720c */ /* 0x000fda0003f06270 */
[----:B------:R-:W-:Y:S05]  /*23360*/  @P0 BRA `(.L_x_617) ;  /* 0x0000001000d40947 */ /* 0x000fea0003800000 */
[----:B------:R-:W-:Y:S01]  /*23370*/  ULDC UR4, c[0x0][0xac8] ;  /* 0x0002b20000047ab9 */ /* 0x000fe20000000800 */
[----:B------:R-:W-:Y:S01]  /*23380*/  SHF.R.S32.HI R20, RZ, 0x1f, R29 ;  /* 0x0000001fff147819 */ /* 0x000fe2000001141d */
[C---:B-1----:R-:W-:Y:S01]  /*23390*/  VIADD R31, R218.reuse, 0x40 ;  /* 0x00000040da1f7836 */ /* 0x042fe20000000000 */
[C---:B------:R-:W-:Y:S01]  /*233a0*/  ISETP.GE.AND P2, PT, R218.reuse, UR4, PT ;  /* 0x00000004da007c0c */ /* 0x040fe2000bf46270 */
[C---:B------:R-:W-:Y:S01]  /*233b0*/  VIADD R33, R218.reuse, 0x40 ;  /* 0x00000040da217836 */ /* 0x040fe20000000000 */
[----:B------:R-:W-:Y:S01]  /*233c0*/  ISETP.GE.AND P3, PT, R225, UR4, PT ;  /* 0x00000004e1007c0c */ /* 0x000fe2000bf66270 */
[C---:B0--3--:R-:W-:Y:S01]  /*233d0*/  VIADD R32, R218.reuse, 0x50 ;  /* 0x00000050da207836 */ /* 0x049fe20000000000 */
[----:B------:R-:W-:Y:S01]  /*233e0*/  ISETP.GE.AND P1, PT, R29, UR4, PT ;  /* 0x000000041d007c0c */ /* 0x000fe2000bf26270 */
[----:B------:R-:W-:Y:S01]  /*233f0*/  VIADD R15, R218, 0x58 ;  /* 0x00000058da0f7836 */ /* 0x000fe20000000000 */
[----:B------:R-:W-:Y:S02]  /*23400*/  ISETP.GE.AND P0, PT, R28, UR4, PT ;  /* 0x000000041c007c0c */ /* 0x000fe4000bf06270 */
[----:B------:R-:W-:-:S02]  /*23410*/  ISETP.GE.AND P4, PT, R26, UR4, PT ;  /* 0x000000041a007c0c */ /* 0x000fc4000bf86270 */
[----:B------:R-:W-:Y:S02]  /*23420*/  SHF.R.S32.HI R0, RZ, 0x1f, R28 ;  /* 0x0000001fff007819 */ /* 0x000fe4000001141c */
[C---:B------:R-:W-:Y:S01]  /*23430*/  IADD3 R30, R218.reuse, 0x48, RZ ;  /* 0x00000048da1e7810 */ /* 0x040fe20007ffe0ff */
[----:B------:R-:W-:Y:S01]  /*23440*/  @!P2 IMAD.MOV.U32 R10, RZ, RZ, R49 ;  /* 0x000000ffff0aa224 */ /* 0x000fe200078e0031 */
[-C--:B--2---:R-:W-:Y:S01]  /*23450*/  @!P2 MOV R2, R14.reuse ;  /* 0x0000000e0002a202 */ /* 0x084fe20000000f00 */
[----:B------:R-:W-:Y:S01]  /*23460*/  @!P2 IMAD.MOV.U32 R11, RZ, RZ, R84 ;  /* 0x000000ffff0ba224 */ /* 0x000fe200078e0054 */
[----:B------:R-:W-:Y:S01]  /*23470*/  @!P3 LEA R12, P5, R225, R14, 0x2 ;  /* 0x0000000ee10cb211 */ /* 0x000fe200078a10ff */
[----:B------:R-:W-:Y:S01]  /*23480*/  @!P3 IMAD.MOV.U32 R84, RZ, RZ, R50 ;  /* 0x000000ffff54b224 */ /* 0x000fe200078e0032 */
[----:B------:R-:W-:Y:S01]  /*23490*/  @!P1 MOV R50, R53 ;  /* 0x0000003500329202 */ /* 0x000fe20000000f00 */
[----:B----4-:R-:W-:Y:S01]  /*234a0*/  @!P2 IMAD.WIDE R8, R218, 0x4, R2 ;  /* 0x00000004da08a825 */ /* 0x010fe200078e0202 */
[----:B------:R-:W-:-:S02]  /*234b0*/  SHF.R.S32.HI R2, RZ, 0x1f, R225 ;  /* 0x0000001fff027819 */ /* 0x000fc400000114e1 */
[----:B------:R-:W-:Y:S01]  /*234c0*/  SHF.R.S32.HI R33, RZ, 0x1f, R33 ;  /* 0x0000001fff217819 */ /* 0x000fe20000011421 */
[----:B------:R-:W-:Y:S01]  /*234d0*/  @!P0 IMAD.MOV.U32 R53, RZ, RZ, R52 ;  /* 0x000000ffff358224 */ /* 0x000fe200078e0034 */
[----:B------:R0:W-:Y:S01]  /*234e0*/  @!P2 ST.E.64 desc[UR50][R8.64], R10 ;  /* 0x0000000a0800a985 */ /* 0x0001e2000c101b32 */
[-C--:B------:R-:W-:Y:S01]  /*234f0*/  @!P1 LEA R6, P2, R29, R14.reuse, 0x2 ;  /* 0x0000000e1d069211 */ /* 0x080fe200078410ff */
[----:B------:R-:W-:Y:S01]  /*23500*/  @!P0 IMAD.MOV.U32 R52, RZ, RZ, R54 ;  /* 0x000000ffff348224 */ /* 0x000fe200078e0036 */
[-C--:B------:R-:W-:Y:S01]  /*23510*/  @!P3 LEA.HI.X R13, R225, R3.reuse, R2, 0x2, P5 ;  /* 0x00000003e10db211 */ /* 0x080fe200028f1402 */
[----:B------:R-:W-:Y:S01]  /*23520*/  @!P4 IMAD.MOV.U32 R54, RZ, RZ, R57 ;  /* 0x000000ffff36c224 */ /* 0x000fe200078e0039 */
[----:B------:R-:W-:Y:S02]  /*23530*/  @!P1 LEA.HI.X R7, R29, R3, R20, 0x2, P2 ;  /* 0x000000031d079211 */ /* 0x000fe400010f1414 */
[----:B------:R-:W-:Y:S01]  /*23540*/  @!P0 LEA R4, P5, R28, R14, 0x2 ;  /* 0x0000000e1c048211 */ /* 0x000fe200078a10ff */
[----:B------:R-:W-:Y:S01]  /*23550*/  @!P3 ST.E.64 desc[UR50][R12.64], R84 ;  /* 0x000000540c00b985 */ /* 0x000fe2000c101b32 */
[----:B------:R-:W-:-:S02]  /*23560*/  ISETP.GE.AND P2, PT, R25, UR4, PT ;  /* 0x0000000419007c0c */ /* 0x000fc4000bf46270 */
[-C--:B------:R-:W-:Y:S01]  /*23570*/  @!P0 LEA.HI.X R5, R28, R3.reuse, R0, 0x2, P5 ;  /* 0x000000031c058211 */ /* 0x080fe200028f1400 */
[----:B------:R1:W-:Y:S01]  /*23580*/  @!P1 ST.E.64 desc[UR50][R6.64], R50 ;  /* 0x0000003206009985 */ /* 0x0003e2000c101b32 */
[----:B------:R-:W-:Y:S02]  /*23590*/  ISETP.GE.AND P3, PT, R24, UR4, PT ;  /* 0x0000000418007c0c */ /* 0x000fe4000bf66270 */
[----:B------:R-:W-:Y:S01]  /*235a0*/  SHF.R.S32.HI R0, RZ, 0x1f, R26 ;  /* 0x0000001fff007819 */ /* 0x000fe2000001141a */
[----:B------:R2:W-:Y:S01]  /*235b0*/  @!P0 ST.E.64 desc[UR50][R4.64], R52 ;  /* 0x0000003404008985 */ /* 0x0005e2000c101b32 */
[CC--:B0-----:R-:W-:Y:S02]  /*235c0*/  @!P4 LEA R8, P5, R26.reuse, R14.reuse, 0x2 ;  /* 0x0000000e1a08c211 */ /* 0x0c1fe400078a10ff */
[----:B------:R-:W-:Y:S02]  /*235d0*/  ISETP.GE.AND P0, PT, R31, UR4, PT ;  /* 0x000000041f007c0c */ /* 0x000fe4000bf06270 */
[----:B------:R-:W-:Y:S01]  /*235e0*/  @!P4 LEA.HI.X R9, R26, R3, R0, 0x2, P5 ;  /* 0x000000031a09c211 */ /* 0x000fe200028f1400 */
[----:B------:R-:W-:Y:S01]  /*235f0*/  @!P2 IMAD.MOV.U32 R57, RZ, RZ, R56 ;  /* 0x000000ffff39a224 */ /* 0x000fe200078e0038 */
[----:B------:R-:W-:Y:S01]  /*23600*/  ISETP.GE.AND P1, PT, R224, UR4, PT ;  /* 0x00000004e0007c0c */ /* 0x000fe2000bf26270 */
[----:B------:R-:W-:Y:S01]  /*23610*/  @!P2 IMAD.MOV.U32 R56, RZ, RZ, R64 ;  /* 0x000000ffff38a224 */ /* 0x000fe200078e0040 */
[----:B------:R-:W-:Y:S01]  /*23620*/  SHF.R.S32.HI R0, RZ, 0x1f, R25 ;  /* 0x0000001fff007819 */ /* 0x000fe20000011419 */
[----:B------:R0:W-:Y:S01]  /*23630*/  @!P4 ST.E.64 desc[UR50][R8.64], R54 ;  /* 0x000000360800c985 */ /* 0x0001e2000c101b32 */
[----:B------:R-:W-:-:S02]  /*23640*/  @!P2 LEA R10, P5, R25, R14, 0x2 ;  /* 0x0000000e190aa211 */ /* 0x000fc400078a10ff */
[----:B------:R-:W-:Y:S02]  /*23650*/  ISETP.GE.AND P4, PT, R30, UR4, PT ;  /* 0x000000041e007c0c */ /* 0x000fe4000bf86270 */
[-C--:B------:R-:W-:Y:S02]  /*23660*/  @!P2 LEA.HI.X R11, R25, R3.reuse, R0, 0x2, P5 ;  /* 0x00000003190ba211 */ /* 0x080fe400028f1400 */
[----:B------:R-:W-:Y:S02]  /*23670*/  SHF.R.S32.HI R0, RZ, 0x1f, R24 ;  /* 0x0000001fff007819 */ /* 0x000fe40000011418 */
[-C--:B------:R-:W-:Y:S01]  /*23680*/  @!P3 LEA R20, P5, R24, R14.reuse, 0x2 ;  /* 0x0000000e1814b211 */ /* 0x080fe200078a10ff */
[----:B------:R3:W-:Y:S01]  /*23690*/  @!P2 ST.E.64 desc[UR50][R10.64], R56 ;  /* 0x000000380a00a985 */ /* 0x0007e2000c101b32 */
[----:B-1----:R-:W-:Y:S02]  /*236a0*/  @!P1 LEA R6, P2, R224, R14, 0x2 ;  /* 0x0000000ee0069211 */ /* 0x002fe400078410ff */
[----:B------:R-:W-:-:S02]  /*236b0*/  @!P3 LEA.HI.X R21, R24, R3, R0, 0x2, P5 ;  /* 0x000000031815b211 */ /* 0x000fc400028f1400 */
[C---:B--2---:R-:W-:Y:S02]  /*236c0*/  @!P0 LEA R4, P5, R31.reuse, R14, 0x2 ;  /* 0x0000000e1f048211 */ /* 0x044fe400078a10ff */
[----:B------:R-:W-:Y:S02]  /*236d0*/  SHF.R.S32.HI R0, RZ, 0x1f, R224 ;  /* 0x0000001fff007819 */ /* 0x000fe400000114e0 */
[----:B------:R-:W-:Y:S01]  /*236e0*/  @!P3 MOV R64, R67 ;  /* 0x000000430040b202 */ /* 0x000fe20000000f00 */
[----:B------:R-:W-:Y:S01]  /*236f0*/  @!P1 IMAD.MOV.U32 R67, RZ, RZ, R66 ;  /* 0x000000ffff439224 */ /* 0x000fe200078e0042 */
[-C--:B------:R-:W-:Y:S01]  /*23700*/  @!P0 LEA.HI.X R5, R31, R3.reuse, R33, 0x2, P5 ;  /* 0x000000031f058211 */ /* 0x080fe200028f1421 */
[----:B------:R-:W-:Y:S01]  /*23710*/  VIADD R33, R218, 0x48 ;  /* 0x00000048da217836 */ /* 0x000fe20000000000 */
[----:B------:R-:W-:Y:S01]  /*23720*/  @!P1 LEA.HI.X R7, R224, R3, R0, 0x2, P2 ;  /* 0x00000003e0079211 */ /* 0x000fe200010f1400 */
[----:B------:R-:W-:Y:S01]  /*23730*/  @!P3 ST.E.64 desc[UR50][R20.64], R64 ;  /* 0x000000401400b985 */ /* 0x000fe2000c101b32 */
[----:B------:R-:W-:Y:S01]  /*23740*/  @!P1 MOV R66, R68 ;  /* 0x0000004400429202 */ /* 0x000fe20000000f00 */
[----:B------:R-:W-:Y:S01]  /*23750*/  VIADD R31, R218, 0x60 ;  /* 0x00000060da1f7836 */ /* 0x000fe20000000000 */
[----:B------:R-:W-:-:S02]  /*23760*/  ISETP.GE.AND P2, PT, R32, UR4, PT ;  /* 0x0000000420007c0c */ /* 0x000fc4000bf46270 */
[CC--:B0-----:R-:W-:Y:S01]  /*23770*/  @!P4 LEA R8, P3, R30.reuse, R14.reuse, 0x2 ;  /* 0x0000000e1e08c211 */ /* 0x0c1fe200078610ff */
[----:B------:R0:W-:Y:S01]  /*23780*/  @!P1 ST.E.64 desc[UR50][R6.64], R66 ;  /* 0x0000004206009985 */ /* 0x0001e2000c101b32 */
[----:B------:R-:W-:Y:S02]  /*23790*/  SHF.R.S32.HI R33, RZ, 0x1f, R33 ;  /* 0x0000001fff217819 */ /* 0x000fe40000011421 */
[----:B------:R-:W-:Y:S02]  /*237a0*/  ISETP.GE.AND P1, PT, R15, UR4, PT ;  /* 0x000000040f007c0c */ /* 0x000fe4000bf26270 */
[----:B------:R-:W-:Y:S01]  /*237b0*/  @!P0 MOV R68, R71 ;  /* 0x0000004700448202 */ /* 0x000fe20000000f00 */
[----:B------:R-:W-:Y:S01]  /*237c0*/  @!P4 IMAD.MOV.U32 R71, RZ, RZ, R70 ;  /* 0x000000ffff47c224 */ /* 0x000fe200078e0046 */
[----:B------:R-:W-:Y:S01]  /*237d0*/  @!P4 LEA.HI.X R9, R30, R3, R33, 0x2, P3 ;  /* 0x000000031e09c211 */ /* 0x000fe200018f1421 */
[----:B------:R-:W-:Y:S01]  /*237e0*/  VIADD R33, R218, 0x50 ;  /* 0x00000050da217836 */ /* 0x000fe20000000000 */
[----:B------:R-:W-:Y:S01]  /*237f0*/  ISETP.GE.AND P3, PT, R31, UR4, PT ;  /* 0x000000041f007c0c */ /* 0x000fe2000bf66270 */
[----:B------:R-:W-:Y:S01]  /*23800*/  @!P4 IMAD.MOV.U32 R70, RZ, RZ, R72 ;  /* 0x000000ffff46c224 */ /* 0x000fe200078e0048 */
[----:B------:R1:W-:Y:S01]  /*23810*/  @!P0 ST.E.64 desc[UR50][R4.64], R68 ;  /* 0x0000004404008985 */ /* 0x0003e2000c101b32 */
[----:B---3--:R-:W-:Y:S01]  /*23820*/  @!P2 LEA R10, P0, R32, R14, 0x2 ;  /* 0x0000000e200aa211 */ /* 0x008fe200078010ff */
[----:B------:R-:W-:Y:S01]  /*23830*/  @!P2 IMAD.MOV.U32 R72, RZ, RZ, R87 ;  /* 0x000000ffff48a224 */ /* 0x000fe200078e0057 */
[----:B------:R-:W-:Y:S01]  /*23840*/  SHF.R.S32.HI R33, RZ, 0x1f, R33 ;  /* 0x0000001fff217819 */ /* 0x000fe20000011421 */
[----:B------:R2:W-:Y:S01]  /*23850*/  @!P4 ST.E.64 desc[UR50][R8.64], R70 ;  /* 0x000000460800c985 */ /* 0x0005e2000c101b32 */
[----:B------:R-:W-:Y:S01]  /*23860*/  IADD3 R30, R218, 0x58, RZ ;  /* 0x00000058da1e7810 */ /* 0x000fe20007ffe0ff */
[----:B------:R-:W-:Y:S01]  /*23870*/  @!P1 IMAD.MOV.U32 R87, RZ, RZ, R86 ;  /* 0x000000ffff579224 */ /* 0x000fe200078e0056 */
[----:B------:R-:W-:Y:S01]  /*23880*/  ISETP.GE.AND P5, PT, R229, UR4, PT ;  /* 0x00000004e5007c0c */ /* 0x000fe2000bfa6270 */
[----:B------:R-:W-:Y:S01]  /*23890*/  @!P1 IMAD.MOV.U32 R86, RZ, RZ, R90 ;  /* 0x000000ffff569224 */ /* 0x000fe200078e005a */
[----:B------:R-:W-:-:S02]  /*238a0*/  ISETP.GE.AND P4, PT, R228, UR4, PT ;  /* 0x00000004e4007c0c */ /* 0x000fc4000bf86270 */
[-C--:B------:R-:W-:Y:S01]  /*238b0*/  @!P2 LEA.HI.X R11, R32, R3.reuse, R33, 0x2, P0 ;  /* 0x00000003200ba211 */ /* 0x080fe200000f1421 */
[----:B------:R-:W-:Y:S01]  /*238c0*/  @!P3 IMAD.MOV.U32 R90, RZ, RZ, R93 ;  /* 0x000000ffff5ab224 */ /* 0x000fe200078e005d */
[----:B------:R-:W-:Y:S02]  /*238d0*/  SHF.R.S32.HI R30, RZ, 0x1f, R30 ;  /* 0x0000001fff1e7819 */ /* 0x000fe4000001141e */
[CC--:B0-----:R-:W-:Y:S01]  /*238e0*/  @!P1 LEA R6, P0, R15.reuse, R14.reuse, 0x2 ;  /* 0x0000000e0f069211 */ /* 0x0c1fe200078010ff */
[----:B------:R0:W-:Y:S01]  /*238f0*/  @!P2 ST.E.64 desc[UR50][R10.64], R72 ;  /* 0x000000480a00a985 */ /* 0x0001e2000c101b32 */
[----:B------:R-:W-:Y:S02]  /*23900*/  IADD3 R32, R218, 0x60, RZ ;  /* 0x00000060da207810 */ /* 0x000fe40007ffe0ff */
[----:B------:R-:W-:Y:S01]  /*23910*/  @!P1 LEA.HI.X R7, R15, R3, R30, 0x2, P0 ;  /* 0x000000030f079211 */ /* 0x000fe200000f141e */
[----:B------:R-:W-:Y:S01]  /*23920*/  @!P5 IMAD.MOV.U32 R95, RZ, RZ, R92 ;  /* 0x000000ffff5fd224 */ /* 0x000fe200078e005c */
[----:B-1----:R-:W-:-:S02]  /*23930*/  @!P3 LEA R4, P0, R31, R14, 0x2 ;  /* 0x0000000e1f04b211 */ /* 0x002fc400078010ff */
[----:B------:R-:W-:Y:S01]  /*23940*/  SHF.R.S32.HI R32, RZ, 0x1f, R32 ;  /* 0x0000001fff207819 */ /* 0x000fe20000011420 */
[----:B------:R0:W-:Y:S01]  /*23950*/  @!P1 ST.E.64 desc[UR50][R6.64], R86 ;  /* 0x0000005606009985 */ /* 0x0001e2000c101b32 */
[-C--:B--2---:R-:W-:Y:S02]  /*23960*/  @!P5 LEA R8, P1, R229, R14.reuse, 0x2 ;  /* 0x0000000ee508d211 */ /* 0x084fe400078210ff */
[----:B------:R-:W-:Y:S02]  /*23970*/  SHF.R.S32.HI R30, RZ, 0x1f, R229 ;  /* 0x0000001fff1e7819 */ /* 0x000fe400000114e5 */
[----:B------:R-:W-:Y:S02]  /*23980*/  @!P4 LEA R12, P2, R228, R14, 0x2 ;  /* 0x0000000ee40cc211 */ /* 0x000fe400078410ff */
[----:B------:R-:W-:Y:S02]  /*23990*/  SHF.R.S32.HI R15, RZ, 0x1f, R228 ;  /* 0x0000001fff0f7819 */ /* 0x000fe400000114e4 */
[----:B------:R-:W-:-:S02]  /*239a0*/  @!P3 LEA.HI.X R5, R31, R3, R32, 0x2, P0 ;  /* 0x000000031f05b211 */ /* 0x000fc400000f1420 */
[-C--:B------:R-:W-:Y:S02]  /*239b0*/  @!P5 LEA.HI.X R9, R229, R3.reuse, R30, 0x2, P1 ;  /* 0x00000003e509d211 */ /* 0x080fe400008f141e */
[----:B------:R-:W-:Y:S01]  /*239c0*/  @!P4 LEA.HI.X R13, R228, R3, R15, 0x2, P2 ;  /* 0x00000003e40dc211 */ /* 0x000fe200010f140f */
[----:B------:R0:W-:Y:S01]  /*239d0*/  @!P3 ST.E.64 desc[UR50][R4.64], R90 ;  /* 0x0000005a0400b985 */ /* 0x0001e2000c101b32 */
[----:B------:R-:W-:-:S03]  /*239e0*/  ISETP.GE.AND P0, PT, R227, UR4, PT ;  /* 0x00000004e3007c0c */ /* 0x000fc6000bf06270 */
[----:B------:R0:W-:Y:S04]  /*239f0*/  @!P5 ST.E.64 desc[UR50][R8.64], R94 ;  /* 0x0000005e0800d985 */ /* 0x0001e8000c101b32 */
[----:B------:R0:W-:Y:S06]  /*23a00*/  @!P4 ST.E.64 desc[UR50][R12.64], R60 ;  /* 0x0000003c0c00c985 */ /* 0x0001ec000c101b32 */
[----:B------:R-:W-:Y:S05]  /*23a10*/  @P0 BRA `(.L_x_617) ;  /* 0x0000000c00280947 */ /* 0x000fea0003800000 */
[----:B------:R-:W-:Y:S02]  /*23a20*/  SHF.R.S32.HI R30, RZ, 0x1f, R227 ;  /* 0x0000001fff1e7819 */ /* 0x000fe400000114e3 */
[----:B------:R-:W-:-:S04]  /*23a30*/  LEA R14, P0, R227, R14, 0x2 ;  /* 0x0000000ee30e7211 */ /* 0x000fc800078010ff */
[----:B------:R-:W-:-:S05]  /*23a40*/  LEA.HI.X R15, R227, R3, R30, 0x2, P0 ;  /* 0x00000003e30f7211 */ /* 0x000fca00000f141e */
[----:B------:R1:W-:Y:S01]  /*23a50*/  ST.E.64 desc[UR50][R14.64], R62 ;  /* 0x0000003e0e007985 */ /* 0x0003e2000c101b32 */
[----:B------:R-:W-:Y:S05]  /*23a60*/  BRA `(.L_x_617) ;  /* 0x0000000c00147947 */ /* 0x000fea0003800000 */
.L_x_603:
[----:B------:R-:W-:Y:S01]  /*23a70*/  ULDC.64 UR6, c[0x0][0xc08] ;  /* 0x0003020000067ab9 */ /* 0x000fe20000000a00 */
[----:B------:R-:W-:Y:S01]  /*23a80*/  ULDC.64 UR4, c[0x0][0xc00] ;  /* 0x0003000000047ab9 */ /* 0x000fe20000000a00 */
[----:B------:R-:W-:Y:S01]  /*23a90*/  ISETP.NE.U32.AND P1, PT, RZ, UR6, PT ;  /* 0x00000006ff007c0c */ /* 0x000fe2000bf25070 */
[----:B------:R-:W-:Y:S01]  /*23aa0*/  IMAD.MOV.U32 R13, RZ, RZ, RZ ;  /* 0x000000ffff0d7224 */ /* 0x000fe200078e00ff */
[----:B------:R-:W-:Y:S01]  /*23ab0*/  ISETP.NE.U32.AND P0, PT, RZ, UR4, PT ;  /* 0x00000004ff007c0c */ /* 0x000fe2000bf05070 */
[----:B------:R-:W4:Y:S01]  /*23ac0*/  S2R R0, SR_TID.X ;  /* 0x0000000000007919 */ /* 0x000f220000002100 */
[----:B------:R-:W-:Y:S02]  /*23ad0*/  ISETP.NE.AND.EX P1, PT, RZ, UR7, PT, P1 ;  /* 0x00000007ff007c0c */ /* 0x000fe4000bf25310 */
[----:B------:R-:W-:Y:S02]  /*23ae0*/  IADD3 R2, P2, R220, UR4, RZ ;  /* 0x00000004dc027c10 */ /* 0x000fe4000ff5e0ff */
[----:B------:R-:W-:-:S02]  /*23af0*/  ISETP.NE.AND.EX P0, PT, RZ, UR5, PT, P0 ;  /* 0x00000005ff007c0c */ /* 0x000fc4000bf05300 */
[----:B------:R-:W-:Y:S01]  /*23b00*/  IADD3.X R3, R221, UR5, RZ, P2, !PT ;  /* 0x00000005dd037c10 */ /* 0x000fe200097fe4ff */
[----:B------:R-:W-:Y:S02]  /*23b10*/  ULDC UR4, c[0x0][0xa88] ;  /* 0x0002a20000047ab9 */ /* 0x000fe40000000800 */
[----:B------:R-:W-:-:S04]  /*23b20*/  IMAD.U32 R20, RZ, RZ, UR4 ;  /* 0x00000004ff147e24 */ /* 0x000fc8000f8e00ff */
[----:B------:R-:W-:-:S04]  /*23b30*/  @P1 IADD3 R220, P2, R220, UR6, RZ ;  /* 0x00000006dcdc1c10 */ /* 0x000fc8000ff5e0ff */
[----:B------:R-:W-:Y:S01]  /*23b40*/  @P1 IADD3.X R221, R221, UR7, RZ, P2, !PT ;  /* 0x00000007dddd1c10 */ /* 0x000fe200097fe4ff */
[----:B------:R0:W5:Y:S04]  /*23b50*/  @P0 LDG.E R13, desc[UR50][R2.64] ;  /* 0x00000032020d0981 */ /* 0x000168000c1e1900 */
[----:B------:R0:W5:Y:S01]  /*23b60*/  @P1 LDG.E R20, desc[UR50][R220.64] ;  /* 0x00000032dc141981 */ /* 0x000162000c1e1900 */
[----:B-1----:R-:W-:Y:S02]  /*23b70*/  ISETP.GT.AND P2, PT, R219, 0x1, PT ;  /* 0x00000001db00780c */ /* 0x002fe40003f44270 */
[----:B----4-:R-:W-:-:S04]  /*23b80*/  IADD3 R24, R0, -0x80, RZ ;  /* 0xffffff8000187810 */ /* 0x010fc80007ffe0ff */
[----:B------:R-:W-:Y:S01]  /*23b90*/  ISETP.GT.AND P3, PT, R24, 0x7f, PT ;  /* 0x0000007f1800780c */ /* 0x000fe20003f64270 */
[----:B0-----:R-:W-:-:S12]  /*23ba0*/  @P1 BRA `(.L_x_622) ;  /* 0x0000000000101947 */ /* 0x001fd80003800000 */
[----:B------:R-:W-:Y:S05]  /*23bb0*/  @!P0 BRA `(.L_x_622) ;  /* 0x00000000000c8947 */ /* 0x000fea0003800000 */
[----:B------:R-:W4:Y:S04]  /*23bc0*/  LDG.E R5, desc[UR50][R2.64] ;  /* 0x0000003202057981 */ /* 0x000f28000c1e1900 */
[----:B-----5:R-:W4:Y:S02]  /*23bd0*/  LDG.E R20, desc[UR50][R2.64+0x4] ;  /* 0x0000043202147981 */ /* 0x020f24000c1e1900 */
[----:B----4-:R-:W-:-:S07]  /*23be0*/  IMAD.IADD R20, R20, 0x1, -R5 ;  /* 0x0000000114147824 */ /* 0x010fce00078e0a05 */
.L_x_622:
[----:B------:R-:W-:Y:S01]  /*23bf0*/  BSSY B1, `(.L_x_623) ;  /* 0x0000036000017945 */ /* 0x000fe20003800000 */
[----:B------:R-:W-:Y:S02]  /*23c00*/  SEL R21, R214, RZ, !P0 ;  /* 0x000000ffd6157207 */ /* 0x000fe40004000000 */
[----:B------:R-:W-:Y:S02]  /*23c10*/  SEL R222, R222, RZ, !P0 ;  /* 0x000000ffdede7207 */ /* 0x000fe40004000000 */
[----:B-----5:R-:W-:Y:S01]  /*23c20*/  SHF.R.S32.HI R12, RZ, 0x1f, R13 ;  /* 0x0000001fff0c7819 */ /* 0x020fe2000001140d */
[----:B------:R-:W-:Y:S06]  /*23c30*/  @P3 BRA `(.L_x_624) ;  /* 0x0000000000c43947 */ /* 0x000fec0003800000 */
[----:B------:R-:W0:Y:S01]  /*23c40*/  LDC R27, c[0x0][0xbe8] ;  /* 0x0002fa00ff1b7b82 */ /* 0x000e220000000800 */
[----:B------:R-:W-:-:S05]  /*23c50*/  IMAD R0, R223, 0x80, R0 ;  /* 0x00000080df007824 */ /* 0x000fca00078e0200 */
[----:B------:R-:W-:Y:S01]  /*23c60*/  IADD3 R25, R0, -0x80, RZ ;  /* 0xffffff8000197810 */ /* 0x000fe20007ffe0ff */
[----:B0-----:R-:W-:-:S05]  /*23c70*/  IMAD R2, R20, R27, RZ ;  /* 0x0000001b14027224 */ /* 0x001fca00078e02ff */
[----:B------:R-:W-:-:S13]  /*23c80*/  ISETP.GE.AND P0, PT, R25, R2, PT ;  /* 0x000000021900720c */ /* 0x000fda0003f06270 */
[----:B------:R-:W-:Y:S05]  /*23c90*/  @P0 BRA `(.L_x_624) ;  /* 0x0000000000ac0947 */ /* 0x000fea0003800000 */
[----:B------:R-:W-:Y:S01]  /*23ca0*/  IMAD.MOV.U32 R0, RZ, RZ, 0x9b8 ;  /* 0x000009b8ff007424 */ /* 0x000fe200078e00ff */
[----:B------:R-:W-:Y:S01]  /*23cb0*/  ISETP.GT.AND P3, PT, R219, 0x1, PT ;  /* 0x00000001db00780c */ /* 0x000fe20003f64270 */
[----:B------:R-:W0:Y:S01]  /*23cc0*/  LDC.64 R28, c[0x0][0xba8] ;  /* 0x0002ea00ff1c7b82 */ /* 0x000e220000000a00 */
[----:B------:R-:W-:Y:S01]  /*23cd0*/  ISETP.NE.AND P0, PT, R27, 0x1, PT ;  /* 0x000000011b00780c */ /* 0x000fe20003f05270 */
[----:B------:R-:W-:Y:S01]  /*23ce0*/  IMAD.MOV.U32 R15, RZ, RZ, R25 ;  /* 0x000000ffff0f7224 */ /* 0x000fe200078e0019 */
[----:B------:R-:W-:-:S05]  /*23cf0*/  SEL R14, R0, 0x978, P3 ;  /* 0x00000978000e7807 */ /* 0x000fca0001800000 */
[----:B------:R-:W1:Y:S08]  /*23d00*/  LDC.64 R6, c[0x0][R14+0x220] ;  /* 0x000088000e067b82 */ /* 0x000e700000000a00 */
[----:B------:R-:W4:Y:S08]  /*23d10*/  LDC.64 R2, c[0x0][R14+0x218] ;  /* 0x000086000e027b82 */ /* 0x000f300000000a00 */
[----:B------:R-:W5:Y:S08]  /*23d20*/  LDC.64 R8, c[0x0][R14+0x228] ;  /* 0x00008a000e087b82 */ /* 0x000f700000000a00 */
[----:B------:R-:W2:Y:S08]  /*23d30*/  LDC.64 R4, c[0x0][R14+0x210] ;  /* 0x000084000e047b82 */ /* 0x000eb00000000a00 */
[----:B------:R-:W3:Y:S08]  /*23d40*/  @P0 LDC R0, c[0x0][0xbec] ;  /* 0x0002fb00ff000b82 */ /* 0x000ef00000000800 */
[----:B------:R-:W5:Y:S01]  /*23d50*/  @P0 LDC R33, c[0x0][0xbf0] ;  /* 0x0002fc00ff210b82 */ /* 0x000f620000000800 */
[----:B-1----:R-:W-:-:S07]  /*23d60*/  IMAD R7, R7, R21, RZ ;  /* 0x0000001507077224 */ /* 0x002fce00078e02ff */
[----:B0-----:R-:W0:Y:S01]  /*23d70*/  @!P3 LDC R28, c[0x0][0xb50] ;  /* 0x0002d400ff1cbb82 */ /* 0x001e220000000800 */
[----:B------:R-:W-:Y:S02]  /*23d80*/  IMAD R7, R6, R222, R7 ;  /* 0x000000de06077224 */ /* 0x000fe400078e0207 */
[----:B---3--:R-:W-:-:S05]  /*23d90*/  @P0 IMAD.HI.U32 R0, R25, R0, RZ ;  /* 0x0000000019000227 */ /* 0x008fca00078e00ff */
[----:B------:R-:W1:Y:S01]  /*23da0*/  @!P3 LDC R29, c[0x0][0xb54] ;  /* 0x0002d500ff1dbb82 */ /* 0x000e620000000800 */
[-C--:B----4-:R-:W-:Y:S02]  /*23db0*/  IMAD R31, R3, R169.reuse, RZ ;  /* 0x000000a9031f7224 */ /* 0x090fe400078e02ff */
[----:B------:R-:W-:Y:S01]  /*23dc0*/  IMAD.WIDE.U32 R10, R2, R169, RZ ;  /* 0x000000a9020a7225 */ /* 0x000fe200078e00ff */
[----:B-----5:R-:W-:-:S03]  /*23dd0*/  @P0 SHF.R.U32.HI R15, RZ, R33, R0 ;  /* 0x00000021ff0f0219 */ /* 0x020fc60000011600 */
[----:B------:R-:W-:Y:S01]  /*23de0*/  IMAD.WIDE.U32 R2, R6, R21, RZ ;  /* 0x0000001506027225 */ /* 0x000fe200078e00ff */
[----:B------:R-:W-:Y:S02]  /*23df0*/  SEL R33, R226, RZ, P3 ;  /* 0x000000ffe2217207 */ /* 0x000fe40001800000 */
[----:B------:R-:W-:Y:S01]  /*23e00*/  IADD3 R0, -R15, RZ, RZ ;  /* 0x000000ff0f007210 */ /* 0x000fe20007ffe1ff */
[----:B------:R-:W-:Y:S01]  /*23e10*/  IMAD.IADD R11, R31, 0x1, R11 ;  /* 0x000000011f0b7824 */ /* 0x000fe200078e020b */
[----:B------:R-:W-:Y:S01]  /*23e20*/  IADD3 R10, P0, P1, R2, R10, R13 ;  /* 0x0000000a020a7210 */ /* 0x000fe2000791e00d */
[----:B------:R-:W-:Y:S02]  /*23e30*/  IMAD.IADD R6, R3, 0x1, R7 ;  /* 0x0000000103067824 */ /* 0x000fe400078e0207 */
[----:B------:R-:W-:-:S04]  /*23e40*/  IMAD.WIDE.U32 R2, R8, R33, RZ ;  /* 0x0000002108027225 */ /* 0x000fc800078e00ff */
[----:B------:R-:W-:Y:S02]  /*23e50*/  IMAD R9, R9, R33, RZ ;  /* 0x0000002109097224 */ /* 0x000fe400078e02ff */
[----:B------:R-:W-:Y:S01]  /*23e60*/  IMAD R7, R27, R0, R25 ;  /* 0x000000001b077224 */ /* 0x000fe200078e0219 */
[----:B------:R-:W-:Y:S01]  /*23e70*/  IADD3.X R0, R6, R11, R12, P0, P1 ;  /* 0x0000000b06007210 */ /* 0x000fe200007e240c */
[----:B------:R-:W-:Y:S01]  /*23e80*/  IMAD.IADD R3, R9, 0x1, R3 ;  /* 0x0000000109037824 */ /* 0x000fe200078e0203 */
[----:B------:R-:W-:Y:S02]  /*23e90*/  IADD3 R2, P0, P1, R15, R10, R2 ;  /* 0x0000000a0f027210 */ /* 0x000fe4000791e002 */
[----:B------:R-:W-:Y:S02]  /*23ea0*/  SHF.R.S32.HI R15, RZ, 0x1f, R15 ;  /* 0x0000001fff0f7819 */ /* 0x000fe4000001140f */
[----:B------:R-:W-:Y:S02]  /*23eb0*/  SHF.R.S32.HI R9, RZ, 0x1f, R7 ;  /* 0x0000001fff097819 */ /* 0x000fe40000011407 */
[----:B------:R-:W-:Y:S01]  /*23ec0*/  IADD3.X R3, R15, R0, R3, P0, P1 ;  /* 0x000000000f037210 */ /* 0x000fe200007e2403 */
[----:B--2---:R-:W-:-:S04]  /*23ed0*/  IMAD R0, R5, R7, RZ ;  /* 0x0000000705007224 */ /* 0x004fc800078e02ff */
[C---:B------:R-:W-:Y:S02]  /*23ee0*/  IMAD R9, R4.reuse, R9, R0 ;  /* 0x0000000904097224 */ /* 0x040fe400078e0200 */
[----:B------:R-:W-:-:S04]  /*23ef0*/  IMAD.WIDE.U32 R2, R4, R7, R2 ;  /* 0x0000000704027225 */ /* 0x000fc800078e0002 */
[----:B------:R-:W-:Y:S01]  /*23f00*/  IMAD.IADD R0, R3, 0x1, R9 ;  /* 0x0000000103007824 */ /* 0x000fe200078e0209 */
[C---:B0-----:R-:W-:Y:S02]  /*23f10*/  LEA R4, P0, R2.reuse, R28, 0x2 ;  /* 0x0000001c02047211 */ /* 0x041fe400078010ff */
[----:B------:R-:W-:Y:S02]  /*23f20*/  MOV R3, 0xff800000 ;  /* 0xff80000000037802 */ /* 0x000fe40000000f00 */
[----:B-1----:R-:W-:-:S05]  /*23f30*/  LEA.HI.X R5, R2, R29, R0, 0x2, P0 ;  /* 0x0000001d02057211 */ /* 0x002fca00000f1400 */
[----:B------:R0:W-:Y:S04]  /*23f40*/  STG.E desc[UR50][R4.64], R3 ;  /* 0x0000000304007986 */ /* 0x0001e8000c101932 */
.L_x_624:
[----:B------:R-:W-:Y:S05]  /*23f50*/  BSYNC B1 ;  /* 0x0000000000017941 */ /* 0x000fea0003800000 */
.L_x_623:
[----:B------:R-:W-:Y:S05]  /*23f60*/  @P2 BRA `(.L_x_617) ;  /* 0x0000000400d42947 */ /* 0x000fea0003800000 */
[----:B------:R-:W1:Y:S01]  /*23f70*/  LDC R25, c[0x0][0xbe8] ;  /* 0x0002fa00ff197b82 */ /* 0x000e620000000800 */
[----:B------:R-:W-:Y:S01]  /*23f80*/  SHF.R.S32.HI R6, RZ, 0x1f, R24 ;  /* 0x0000001fff067819 */ /* 0x000fe20000011418 */
[----:B------:R-:W-:Y:S01]  /*23f90*/  ULDC.64 UR4, c[0x0][0xaa0] ;  /* 0x0002a80000047ab9 */ /* 0x000fe20000000a00 */
[----:B------:R-:W-:Y:S01]  /*23fa0*/  ULDC.64 UR6, c[0x0][0xaf0] ;  /* 0x0002bc0000067ab9 */ /* 0x000fe20000000a00 */
[----:B------:R-:W-:Y:S01]  /*23fb0*/  IMAD R0, R12, UR4, RZ ;  /* 0x000000040c007c24 */ /* 0x000fe2000f8e02ff */
[----:B------:R-:W-:Y:S01]  /*23fc0*/  LEA.HI R6, R6, R24, RZ, 0x3 ;  /* 0x0000001806067211 */ /* 0x000fe200078f18ff */
[----:B0-----:R-:W-:-:S03]  /*23fd0*/  IMAD.WIDE.U32 R2, R13, UR4, RZ ;  /* 0x000000040d027c25 */ /* 0x001fc6000f8e00ff */
[----:B------:R-:W-:Y:S01]  /*23fe0*/  SHF.R.S32.HI R6, RZ, 0x3, R6 ;  /* 0x00000003ff067819 */ /* 0x000fe20000011406 */
[----:B------:R-:W-:Y:S01]  /*23ff0*/  IMAD R5, R13, UR5, R0 ;  /* 0x000000050d057c24 */ /* 0x000fe2000f8e0200 */
[----:B------:R-:W-:-:S03]  /*24000*/  ULDC.64 UR4, c[0x0][0xae8] ;  /* 0x0002ba0000047ab9 */ /* 0x000fc60000000a00 */
[----:B------:R-:W-:Y:S02]  /*24010*/  IMAD R0, R217, 0x20, R6 ;  /* 0x00000020d9007824 */ /* 0x000fe400078e0206 */
[----:B------:R-:W-:Y:S02]  /*24020*/  IMAD.IADD R3, R3, 0x1, R5 ;  /* 0x0000000103037824 */ /* 0x000fe400078e0205 */
[----:B------:R-:W-:Y:S02]  /*24030*/  IMAD R9, R223, 0x80, R0 ;  /* 0x00000080df097824 */ /* 0x000fe400078e0200 */
[----:B------:R-:W-:-:S03]  /*24040*/  IMAD.WIDE.U32 R2, R169, UR4, R2 ;  /* 0x00000004a9027c25 */ /* 0x000fc6000f8e0002 */
[----:B------:R-:W-:Y:S01]  /*24050*/  MOV R5, R9 ;  /* 0x0000000900057202 */ /* 0x000fe20000000f00 */
[----:B------:R-:W-:Y:S01]  /*24060*/  IMAD R3, R169, UR5, R3 ;  /* 0x00000005a9037c24 */ /* 0x000fe2000f8e0203 */
[----:B-1----:R-:W-:Y:S01]  /*24070*/  ISETP.NE.AND P0, PT, R25, 0x1, PT ;  /* 0x000000011900780c */ /* 0x002fe20003f05270 */
[----:B------:R-:W-:Y:S01]  /*24080*/  ULDC.64 UR4, c[0x0][0xae0] ;  /* 0x0002b80000047ab9 */ /* 0x000fe20000000a00 */
[----:B------:R-:W-:-:S11]  /*24090*/  IMAD.WIDE.U32 R2, R21, UR6, R2 ;  /* 0x0000000615027c25 */ /* 0x000fd6000f8e0002 */
[----:B------:R-:W0:Y:S08]  /*240a0*/  @P0 LDC R4, c[0x0][0xbec] ;  /* 0x0002fb00ff040b82 */ /* 0x000e300000000800 */
[----:B------:R-:W1:Y:S01]  /*240b0*/  @P0 LDC R7, c[0x0][0xbf0] ;  /* 0x0002fc00ff070b82 */ /* 0x000e620000000800 */
[----:B0-----:R-:W-:-:S04]  /*240c0*/  @P0 IMAD.HI.U32 R0, R9, R4, RZ ;  /* 0x0000000409000227 */ /* 0x001fc800078e00ff */
[----:B------:R-:W-:Y:S01]  /*240d0*/  IMAD R4, R222, UR6, RZ ;  /* 0x00000006de047c24 */ /* 0x000fe2000f8e02ff */
[----:B-1----:R-:W-:-:S03]  /*240e0*/  @P0 SHF.R.U32.HI R5, RZ, R7, R0 ;  /* 0x00000007ff050219 */ /* 0x002fc60000011600 */
[----:B------:R-:W-:Y:S01]  /*240f0*/  IMAD R7, R21, UR7, R4 ;  /* 0x0000000715077c24 */ /* 0x000fe2000f8e0204 */
[--C-:B------:R-:W-:Y:S01]  /*24100*/  SHF.R.S32.HI R0, RZ, 0x1f, R5.reuse ;  /* 0x0000001fff007819 */ /* 0x100fe20000011405 */
[----:B------:R-:W-:Y:S02]  /*24110*/  IMAD.MOV R4, RZ, RZ, -R5 ;  /* 0x000000ffff047224 */ /* 0x000fe400078e0a05 */
[----:B------:R-:W-:Y:S02]  /*24120*/  IMAD.IADD R3, R3, 0x1, R7 ;  /* 0x0000000103037824 */ /* 0x000fe400078e0207 */
[----:B------:R-:W-:Y:S02]  /*24130*/  IMAD R0, R0, UR4, RZ ;  /* 0x0000000400007c24 */ /* 0x000fe4000f8e02ff */
[----:B------:R-:W-:Y:S02]  /*24140*/  IMAD R7, R25, R4, R9 ;  /* 0x0000000419077224 */ /* 0x000fe400078e0209 */
[----:B------:R-:W-:-:S02]  /*24150*/  IMAD R9, R5, UR5, R0 ;  /* 0x0000000505097c24 */ /* 0x000fc4000f8e0200 */
[----:B------:R-:W-:Y:S01]  /*24160*/  IMAD.WIDE.U32 R2, R5, UR4, R2 ;  /* 0x0000000405027c25 */ /* 0x000fe2000f8e0002 */
[----:B------:R-:W-:Y:S01]  /*24170*/  SHF.R.S32.HI R0, RZ, 0x1f, R7 ;  /* 0x0000001fff007819 */ /* 0x000fe20000011407 */
[----:B------:R-:W-:Y:S02]  /*24180*/  ULDC.64 UR4, c[0x0][0xad8] ;  /* 0x0002b60000047ab9 */ /* 0x000fe40000000a00 */
[----:B------:R-:W-:Y:S01]  /*24190*/  IMAD.IADD R3, R3, 0x1, R9 ;  /* 0x0000000103037824 */ /* 0x000fe200078e0209 */
[----:B------:R-:W-:Y:S01]  /*241a0*/  SHF.L.U32 R9, R217, 0x3, RZ ;  /* 0x00000003d9097819 */ /* 0x000fe200000006ff */
[----:B------:R-:W-:Y:S02]  /*241b0*/  IMAD R0, R0, UR4, RZ ;  /* 0x0000000400007c24 */ /* 0x000fe4000f8e02ff */
[----:B------:R-:W-:-:S04]  /*241c0*/  IMAD.WIDE.U32 R4, R7, UR4, R2 ;  /* 0x0000000407047c25 */ /* 0x000fc8000f8e0002 */
[----:B------:R-:W-:Y:S01]  /*241d0*/  IMAD R3, R7, UR5, R0 ;  /* 0x0000000507037c24 */ /* 0x000fe2000f8e0200 */
[----:B------:R-:W-:Y:S01]  /*241e0*/  ULDC.64 UR4, c[0x0][0xa80] ;  /* 0x0002a00000047ab9 */ /* 0x000fe20000000a00 */
[----:B------:R-:W-:Y:S01]  /*241f0*/  VIADD R7, R9, 0x40 ;  /* 0x0000004009077836 */ /* 0x000fe20000000000 */
[C---:B------:R-:W-:Y:S01]  /*24200*/  LEA R2, P0, R4.reuse, UR4, 0x1 ;  /* 0x0000000404027c11 */ /* 0x040fe2000f8008ff */
[----:B------:R-:W-:Y:S01]  /*24210*/  IMAD.IADD R3, R5, 0x1, R3 ;  /* 0x0000000105037824 */ /* 0x000fe200078e0203 */
[----:B------:R-:W-:Y:S01]  /*24220*/  UMOV UR4, 0xffffffff ;  /* 0xffffffff00047882 */ /* 0x000fe20000000000 */
[----:B------:R-:W-:Y:S02]  /*24230*/  SHF.R.S32.HI R5, RZ, 0x1f, R9 ;  /* 0x0000001fff057819 */ /* 0x000fe40000011409 */
[----:B------:R-:W-:Y:S02]  /*24240*/  SHF.R.S32.HI R8, RZ, 0x1f, R7 ;  /* 0x0000001fff087819 */ /* 0x000fe40000011407 */
[----:B------:R-:W-:Y:S01]  /*24250*/  LEA.HI.X R3, R4, UR5, R3, 0x1, P0 ;  /* 0x0000000504037c11 */ /* 0x000fe200080f0c03 */
[----:B------:R-:W-:Y:S06]  /*24260*/  BRA.DIV UR4, `(.L_x_625) ;  /* 0x000000ba04907947 */ /* 0x000fec000b800000 */
[----:B------:R0:W1:Y:S04]  /*24270*/  SHFL.IDX PT, R0, R3, RZ, 0x181f ;  /* 0x00181fff03007589 */ /* 0x00006800000e0000 */
[----:B------:R0:W4:Y:S02]  /*24280*/  SHFL.IDX PT, R14, R2, RZ, 0x181f ;  /* 0x00181fff020e7589 */ /* 0x00012400000e0000 */
.L_x_910:
[----:B------:R-:W-:Y:S01]  /*24290*/  IMAD R25, R20, R25, RZ ;  /* 0x0000001914197224 */ /* 0x000fe200078e02ff */
[----:B------:R-:W-:Y:S01]  /*242a0*/  BSSY B1, `(.L_x_626) ;  /* 0x000000d000017945 */ /* 0x000fe20003800000 */
[----:B------:R-:W-:-:S05]  /*242b0*/  IMAD R6, R223, 0x80, R6 ;  /* 0x00000080df067824 */ /* 0x000fca00078e0206 */
[----:B------:R-:W-:-:S13]  /*242c0*/  ISETP.GE.AND P0, PT, R6, R25, PT ;  /* 0x000000190600720c */ /* 0x000fda0003f06270 */
[----:B------:R-:W-:Y:S05]  /*242d0*/  @P0 BRA `(.L_x_627) ;  /* 0x0000000000240947 */ /* 0x000fea0003800000 */
[----:B------:R-:W-:Y:S02]  /*242e0*/  ULDC UR4, c[0x0][0xac8] ;  /* 0x0002b20000047ab9 */ /* 0x000fe40000000800 */
[----:B------:R-:W-:Y:S02]  /*242f0*/  ISETP.GE.AND P2, PT, R9, UR4, PT ;  /* 0x0000000409007c0c */ /* 0x000fe4000bf46270 */
[----:B------:R-:W-:-:S11]  /*24300*/  ISETP.GE.AND P3, PT, R7, UR4, PT ;  /* 0x0000000407007c0c */ /* 0x000fd6000bf66270 */
[-C--:B----4-:R-:W-:Y:S02]  /*24310*/  @!P2 LEA R10, P0, R9, R14.reuse, 0x1 ;  /* 0x0000000e090aa211 */ /* 0x090fe400078008ff */
[----:B------:R-:W-:Y:S02]  /*24320*/  @!P3 LEA R14, P1, R7, R14, 0x1 ;  /* 0x0000000e070eb211 */ /* 0x000fe400078208ff */
[-C--:B-1----:R-:W-:Y:S02]  /*24330*/  @!P2 LEA.HI.X R11, R9, R0.reuse, R5, 0x1, P0 ;  /* 0x00000000090ba211 */ /* 0x082fe400000f0c05 */
[----:B------:R-:W-:-:S03]  /*24340*/  @!P3 LEA.HI.X R15, R7, R0, R8, 0x1, P1 ;  /* 0x00000000070fb211 */ /* 0x000fc600008f0c08 */
[----:B------:R1:W-:Y:S04]  /*24350*/  @!P2 ST.E.128 desc[UR50][R10.64], RZ ;  /* 0x000000ff0a00a985 */ /* 0x0003e8000c101d32 */
[----:B------:R1:W-:Y:S02]  /*24360*/  @!P3 ST.E.128 desc[UR50][R14.64], RZ ;  /* 0x000000ff0e00b985 */ /* 0x0003e4000c101d32 */
.L_x_627:
[----:B------:R-:W-:Y:S05]  /*24370*/  BSYNC B1 ;  /* 0x0000000000017941 */ /* 0x000fea0003800000 */
.L_x_626:
[----:B------:R-:W-:-:S03]  /*24380*/  UMOV UR4, 0xffffffff ;  /* 0xffffffff00047882 */ /* 0x000fc60000000000 */
[----:B------:R-:W-:Y:S05]  /*24390*/  BRA.DIV UR4, `(.L_x_628) ;  /* 0x000000ba04787947 */ /* 0x000fea000b800000 */
[----:B-1----:R1:W0:Y:S04]  /*243a0*/  SHFL.IDX PT, R0, R3, 0x1, 0x181f ;  /* 0x00381f0003007f89 */ /* 0x00222800000e0000 */
[----:B----4-:R1:W4:Y:S02]  /*243b0*/  SHFL.IDX PT, R14, R2, 0x1, 0x181f ;  /* 0x00381f00020e7f89 */ /* 0x01032400000e0000 */
.L_x_914:
[----:B------:R-:W-:Y:S01]  /*243c0*/  IADD3 R4, R6, 0x20, RZ ;  /* 0x0000002006047810 */ /* 0x000fe20007ffe0ff */
[----:B------:R-:W-:Y:S03]  /*243d0*/  BSSY B1, `(.L_x_629) ;  /* 0x000000c000017945 */ /* 0x000fe60003800000 */
[----:B------:R-:W-:-:S13]  /*243e0*/  ISETP.GE.AND P0, PT, R4, R25, PT ;  /* 0x000000190400720c */ /* 0x000fda0003f06270 */
[----:B------:R-:W-:Y:S05]  /*243f0*/  @P0 BRA `(.L_x_630) ;  /* 0x0000000000240947 */ /* 0x000fea0003800000 */
[----:B------:R-:W-:Y:S02]  /*24400*/  ULDC UR4, c[0x0][0xac8] ;  /* 0x0002b20000047ab9 */ /* 0x000fe40000000800 */
[----:B------:R-:W-:Y:S02]  /*24410*/  ISETP.GE.AND P2, PT, R9, UR4, PT ;  /* 0x0000000409007c0c */ /* 0x000fe4000bf46270 */
[----:B------:R-:W-:-:S11]  /*24420*/  ISETP.GE.AND P3, PT, R7, UR4, PT ;  /* 0x0000000407007c0c */ /* 0x000fd6000bf66270 */
[-C--:B----4-:R-:W-:Y:S02]  /*24430*/  @!P2 LEA R10, P0, R9, R14.reuse, 0x1 ;  /* 0x0000000e090aa211 */ /* 0x090fe400078008ff */
[----:B------:R-:W-:Y:S02]  /*24440*/  @!P3 LEA R14, P1, R7, R14, 0x1 ;  /* 0x0000000e070eb211 */ /* 0x000fe400078208ff */
[-C--:B0-----:R-:W-:Y:S02]  /*24450*/  @!P2 LEA.HI.X R11, R9, R0.reuse, R5, 0x1, P0 ;  /* 0x00000000090ba211 */ /* 0x081fe400000f0c05 */
[----:B------:R-:W-:-:S03]  /*24460*/  @!P3 LEA.HI.X R15, R7, R0, R8, 0x1, P1 ;  /* 0x00000000070fb211 */ /* 0x000fc600008f0c08 */
[----:B------:R0:W-:Y:S04]  /*24470*/  @!P2 ST.E.128 desc[UR50][R10.64], RZ ;  /* 0x000000ff0a00a985 */ /* 0x0001e8000c101d32 */
[----:B------:R0:W-:Y:S02]  /*24480*/  @!P3 ST.E.128 desc[UR50][R14.64], RZ ;  /* 0x000000ff0e00b985 */ /* 0x0001e4000c101d32 */
.L_x_630:
[----:B------:R-:W-:Y:S05]  /*24490*/  BSYNC B1 ;  /* 0x0000000000017941 */ /* 0x000fea0003800000 */
.L_x_629:
[----:B------:R-:W-:-:S03]  /*244a0*/  UMOV UR4, 0xffffffff ;  /* 0xffffffff00047882 */ /* 0x000fc60000000000 */
[----:B------:R-:W-:Y:S05]  /*244b0*/  BRA.DIV UR4, `(.L_x_631) ;  /* 0x000000ba04787947 */ /* 0x000fea000b800000 */
[----:B0-----:R0:W0:Y:S04]  /*244c0*/  SHFL.IDX PT, R0, R3, 0x2, 0x181f ;  /* 0x00581f0003007f89 */ /* 0x00102800000e0000 */
[----:B----4-:R4:W0:Y:S02]  /*244d0*/  SHFL.IDX PT, R14, R2, 0x2, 0x181f ;  /* 0x00581f00020e7f89 */ /* 0x01082400000e0000 */
.L_x_918:
[----:B------:R-:W-:Y:S01]  /*244e0*/  VIADD R4, R6, 0x40 ;  /* 0x0000004006047836 */ /* 0x000fe20000000000 */
[----:B------:R-:W-:Y:S04]  /*244f0*/  BSSY B1, `(.L_x_632) ;  /* 0x000000c000017945 */ /* 0x000fe80003800000 */
[----:B------:R-:W-:-:S13]  /*24500*/  ISETP.GE.AND P0, PT, R4, R25, PT ;  /* 0x000000190400720c */ /* 0x000fda0003f06270 */
[----:B------:R-:W-:Y:S05]  /*24510*/  @P0 BRA `(.L_x_633) ;  /* 0x0000000000240947 */ /* 0x000fea0003800000 */
[----:B------:R-:W-:Y:S02]  /*24520*/  ULDC UR4, c[0x0][0xac8] ;  /* 0x0002b20000047ab9 */ /* 0x000fe40000000800 */
[----:B------:R-:W-:Y:S02]  /*24530*/  ISETP.GE.AND P2, PT, R9, UR4, PT ;  /* 0x0000000409007c0c */ /* 0x000fe4000bf46270 */
[----:B------:R-:W-:-:S11]  /*24540*/  ISETP.GE.AND P3, PT, R7, UR4, PT ;  /* 0x0000000407007c0c */ /* 0x000fd6000bf66270 */
[-C--:B0-----:R-:W-:Y:S02]  /*24550*/  @!P2 LEA R10, P0, R9, R14.reuse, 0x1 ;  /* 0x0000000e090aa211 */ /* 0x081fe400078008ff */
[----:B------:R-:W-:Y:S02]  /*24560*/  @!P3 LEA R14, P1, R7, R14, 0x1 ;  /* 0x0000000e070eb211 */ /* 0x000fe400078208ff */
[-C--:B------:R-:W-:Y:S02]  /*24570*/  @!P2 LEA.HI.X R11, R9, R0.reuse, R5, 0x1, P0 ;  /* 0x00000000090ba211 */ /* 0x080fe400000f0c05 */
[----:B------:R-:W-:-:S03]  /*24580*/  @!P3 LEA.HI.X R15, R7, R0, R8, 0x1, P1 ;  /* 0x00000000070fb211 */ /* 0x000fc600008f0c08 */
[----:B------:R0:W-:Y:S04]  /*24590*/  @!P2 ST.E.128 desc[UR50][R10.64], RZ ;  /* 0x000000ff0a00a985 */ /* 0x0001e8000c101d32 */
[----:B------:R0:W-:Y:S02]  /*245a0*/  @!P3 ST.E.128 desc[UR50][R14.64], RZ ;  /* 0x000000ff0e00b985 */ /* 0x0001e4000c101d32 */
.L_x_633:
[----:B------:R-:W-:Y:S05]  /*245b0*/  BSYNC B1 ;  /* 0x0000000000017941 */ /* 0x000fea0003800000 */
.L_x_632:
[----:B------:R-:W-:-:S03]  /*245c0*/  UMOV UR4, 0xffffffff ;  /* 0xffffffff00047882 */ /* 0x000fc60000000000 */
[----:B------:R-:W-:Y:S05]  /*245d0*/  BRA.DIV UR4, `(.L_x_634) ;  /* 0x000000ba04787947 */ /* 0x000fea000b800000 */
[----:B0-----:R0:W0:Y:S04]  /*245e0*/  SHFL.IDX PT, R0, R3, 0x3, 0x181f ;  /* 0x00781f0003007f89 */ /* 0x00102800000e0000 */
[----:B------:R0:W0:Y:S02]  /*245f0*/  SHFL.IDX PT, R14, R2, 0x3, 0x181f ;  /* 0x00781f00020e7f89 */ /* 0x00002400000e0000 */
.L_x_922:
[----:B01--4-:R-:W-:-:S05]  /*24600*/  VIADD R2, R6, 0x60 ;  /* 0x0000006006027836 */ /* 0x013fca0000000000 */
[----:B------:R-:W-:-:S13]  /*24610*/  ISETP.GE.AND P0, PT, R2, R25, PT ;  /* 0x000000190200720c */ /* 0x000fda0003f06270 */
[----:B------:R-:W-:Y:S05]  /*24620*/  @P0 BRA `(.L_x_617) ;  /* 0x0000000000240947 */ /* 0x000fea0003800000 */
[----:B------:R-:W-:Y:S02]  /*24630*/  ULDC UR4, c[0x0][0xac8] ;  /* 0x0002b20000047ab9 */ /* 0x000fe40000000800 */
[----:B------:R-:W-:Y:S02]  /*24640*/  ISETP.GE.AND P2, PT, R9, UR4, PT ;  /* 0x0000000409007c0c */ /* 0x000fe4000bf46270 */
[----:B------:R-:W-:-:S11]  /*24650*/  ISETP.GE.AND P3, PT, R7, UR4, PT ;  /* 0x0000000407007c0c */ /* 0x000fd6000bf66270 */
[-C--:B------:R-:W-:Y:S02]  /*24660*/  @!P2 LEA R2, P0, R9, R14.reuse, 0x1 ;  /* 0x0000000e0902a211 */ /* 0x080fe400078008ff */
[----:B------:R-:W-:Y:S02]  /*24670*/  @!P3 LEA R14, P1, R7, R14, 0x1 ;  /* 0x0000000e070eb211 */ /* 0x000fe400078208ff */
[-C--:B------:R-:W-:Y:S02]  /*24680*/  @!P2 LEA.HI.X R3, R9, R0.reuse, R5, 0x1, P0 ;  /* 0x000000000903a211 */ /* 0x080fe400000f0c05 */
[----:B------:R-:W-:-:S03]  /*24690*/  @!P3 LEA.HI.X R15, R7, R0, R8, 0x1, P1 ;  /* 0x00000000070fb211 */ /* 0x000fc600008f0c08 */
[----:B------:R0:W-:Y:S04]  /*246a0*/  @!P2 ST.E.128 desc[UR50][R2.64], RZ ;  /* 0x000000ff0200a985 */ /* 0x0001e8000c101d32 */
[----:B------:R0:W-:Y:S02]  /*246b0*/  @!P3 ST.E.128 desc[UR50][R14.64], RZ ;  /* 0x000000ff0e00b985 */ /* 0x0001e4000c101d32 */
.L_x_617:
[----:B------:R-:W-:Y:S05]  /*246c0*/  BSYNC B0 ;  /* 0x0000000000007941 */ /* 0x000fea0003800000 */
.L_x_602:
[----:B------:R-:W-:Y:S02]  /*246d0*/  ULDC UR4, c[0x0][0xc3c] ;  /* 0x00030f0000047ab9 */ /* 0x000fe40000000800 */
[----:B--2---:R-:W-:-:S13]  /*246e0*/  ISETP.GE.AND P0, PT, R139, UR4, PT ;  /* 0x000000048b007c0c */ /* 0x004fda000bf06270 */
[----:B------:R-:W-:Y:S05]  /*246f0*/  @!P0 BRA `(.L_x_635) ;  /* 0xfffffdcc009c8947 */ /* 0x000fea000383ffff */
[----:B------:R-:W-:Y:S05]  /*24700*/  BRA `(.L_x_423) ;  /* 0x0000008000a47947 */ /* 0x000fea0003800000 */
.L_x_421:
[----:B------:R-:W-:-:S08]  /*24710*/  NOP ;  /* 0x0000000000007918 */ /* 0x000fd00000000000 */
[----:B------:R-:W0:-:S00]  /*24720*/  USETMAXREG.DEALLOC.CTAPOOL 0x28 ;  /* 0x00000028000079c8 */ /* 0x000e0000080e0500 */
[----:B0-----:R-:W2:Y:S01]  /*24730*/  LDL.LU R3, [R1] ;  /* 0x0000000001037983 */ /* 0x001ea20000300800 */
[----:B------:R-:W-:-:S06]  /*24740*/  LOP3.LUT R0, R0, 0x3, RZ, 0xc0, !PT ;  /* 0x0000000300007812 */ /* 0x000fcc00078ec0ff */
[----:B------:R-:W0:Y:S02]  /*24750*/  SHFL.IDX PT, R0, R0, RZ, 0x1f ;  /* 0x00001fff00007589 */ /* 0x000e2400000e0000 */
[----:B0-----:R-:W-:-:S13]  /*24760*/  ISETP.NE.AND P0, PT, R0, RZ, PT ;  /* 0x000000ff0000720c */ /* 0x001fda0003f05270 */
[----:B------:R-:W-:Y:S01]  /*24770*/  @P0 BAR.SYNC.DEFER_BLOCKING 0x5, 0x180 ;  /* 0x0146000000000b1d */ /* 0x000fe20000010000 */
[----:B--2---:R-:W-:-:S04]  /*24780*/  LOP3.LUT R3, R3, 0xfffffeff, RZ, 0xc0, !PT ;  /* 0xfffffeff03037812 */ /* 0x004fc800078ec0ff */
[----:B------:R-:W-:-:S05]  /*24790*/  @P0 LOP3.LUT R3, R3, 0x100, RZ, 0xfc, !PT ;  /* 0x0000010003030812 */ /* 0x000fca00078efcff */
[----:B------:R0:W-:Y:S02]  /*247a0*/  STL [R1], R3 ;  /* 0x0000000301007387 */ /* 0x0001e40000100800 */
[----:B0-----:R-:W-:-:S04]  /*247b0*/  @P0 MOV R3, 0x400 ;  /* 0x0000040000030802 */ /* 0x001fc80000000f00 */
[----:B------:R-:W-:-:S05]  /*247c0*/  @P0 LEA R2, R2, R3, 0x18 ;  /* 0x0000000302020211 */ /* 0x000fca00078ec0ff */
[----:B------:R0:W1:Y:S01]  /*247d0*/  @P0 LDS.128 R16, [R2+0x298d0] ;  /* 0x0298d00002100984 */ /* 0x0000620000000c00 */
[----:B------:R-:W-:Y:S06]  /*247e0*/  @P0 BAR.ARV 0x4, 0x180 ;  /* 0x0106000000000b1d */ /* 0x000fec0000002000 */
[----:B------:R-:W-:Y:S05]  /*247f0*/  @P0 BRA `(.L_x_636) ;  /* 0x0000000800980947 */ /* 0x000fea0003800000 */
[----:B------:R-:W2:Y:S01]  /*24800*/  S2R R4, SR_TID.X ;  /* 0x0000000000047919 */ /* 0x000ea20000002100 */
[----:B------:R-:W-:Y:S01]  /*24810*/  ULDC UR4, c[0x0][0xc3c] ;  /* 0x00030f0000047ab9 */ /* 0x000fe20000000800 */
[----:B------:R-:W-:Y:S01]  /*24820*/  IMAD.MOV.U32 R0, RZ, RZ, RZ ;  /* 0x000000ffff007224 */ /* 0x000fe200078e00ff */
[----:B------:R-:W-:Y:S01]  /*24830*/  MOV R9, RZ ;  /* 0x000000ff00097202 */ /* 0x000fe20000000f00 */
[----:B------:R-:W3:Y:S01]  /*24840*/  S2UR UR6, SR_CTAID.X ;  /* 0x00000000000679c3 */ /* 0x000ee20000002500 */
[----:B------:R-:W-:Y:S01]  /*24850*/  ULDC UR5, c[0x0][0xc38] ;  /* 0x00030e0000057ab9 */ /* 0x000fe20000000800 */
[----:B--2---:R-:W-:-:S04]  /*24860*/  LOP3.LUT R7, R4, 0x1f, RZ, 0xc0, !PT ;  /* 0x0000001f04077812 */ /* 0x004fc800078ec0ff */
[----:B------:R-:W-:-:S04]  /*24870*/  ISETP.NE.AND P0, PT, R7, 0x1f, PT ;  /* 0x0000001f0700780c */ /* 0x000fc80003f05270 */
[----:B------:R-:W-:-:S13]  /*24880*/  ISETP.GE.OR P1, PT, R7, UR4, !P0 ;  /* 0x0000000407007c0c */ /* 0x000fda000c726670 */
[----:B------:R-:W2:Y:S08]  /*24890*/  @!P1 LDC.64 R4, c[0x0][0xc80] ;  /* 0x00032000ff049b82 */ /* 0x000eb00000000a00 */
[----:B0-----:R-:W0:Y:S01]  /*248a0*/  @!P1 LDC.64 R2, c[0x0][0xc78] ;  /* 0x00031e00ff029b82 */ /* 0x001e220000000a00 */
[----:B--2---:R-:W-:-:S05]  /*248b0*/  @!P1 IMAD.WIDE.U32 R4, R7, 0x4, R4 ;  /* 0x0000000407049825 */ /* 0x004fca00078e0004 */
[----:B------:R-:W2:Y:S01]  /*248c0*/  @!P1 LDG.E R0, desc[UR50][R4.64] ;  /* 0x0000003204009981 */ /* 0x000ea2000c1e1900 */
[----:B0-----:R-:W-:-:S05]  /*248d0*/  @!P1 IMAD.WIDE.U32 R2, R7, 0x4, R2 ;  /* 0x0000000407029825 */ /* 0x001fca00078e0002 */
[----:B------:R-:W2:Y:S01]  /*248e0*/  @!P1 LDG.E R9, desc[UR50][R2.64] ;  /* 0x0000003202099981 */ /* 0x000ea2000c1e1900 */
[C---:B------:R-:W-:Y:S02]  /*248f0*/  ISETP.NE.AND P1, PT, R7.reuse, RZ, PT ;  /* 0x000000ff0700720c */ /* 0x040fe40003f25270 */
[C---:B------:R-:W-:Y:S02]  /*24900*/  ISETP.GE.U32.AND P2, PT, R7.reuse, 0x2, PT ;  /* 0x000000020700780c */ /* 0x040fe40003f46070 */
[C---:B------:R-:W-:Y:S02]  /*24910*/  ISETP.GE.U32.AND P3, PT, R7.reuse, 0x4, PT ;  /* 0x000000040700780c */ /* 0x040fe40003f66070 */
[C---:B------:R-:W-:Y:S02]  /*24920*/  ISETP.GE.U32.AND P4, PT, R7.reuse, 0x8, PT ;  /* 0x000000080700780c */ /* 0x040fe40003f86070 */
[----:B------:R-:W-:Y:S01]  /*24930*/  ISETP.GE.U32.AND P5, PT, R7, 0x10, PT ;  /* 0x000000100700780c */ /* 0x000fe20003fa6070 */
[----:B------:R-:W-:Y:S01]  /*24940*/  UMOV UR4, URZ ;  /* 0x0000003f00047c82 */ /* 0x000fe20008000000 */
        /* <DEDUP_REMOVED lines=11> */
[----:B0-----:R-:W-:-:S04]  /*24a00*/  SEL R2, R2, RZ, P4 ;  /* 0x000000ff02027207 */ /* 0x001fc80002000000 */
[----:B------:R-:W-:-:S05]  /*24a10*/  IADD3 R2, R3, R2, RZ ;  /* 0x0000000203027210 */ /* 0x000fca0007ffe0ff */
[----:B------:R-:W0:Y:S02]  /*24a20*/  SHFL.UP PT, R4, R2, 0x10, RZ ;  /* 0x0600000002047989 */ /* 0x000e2400000e00ff */
[----:B0-----:R-:W-:-:S05]  /*24a30*/  SEL R5, R4, RZ, P5 ;  /* 0x000000ff04057207 */ /* 0x001fca0002800000 */
[----:B------:R-:W-:-:S05]  /*24a40*/  IMAD.IADD R5, R2, 0x1, R5 ;  /* 0x0000000102057824 */ /* 0x000fca00078e0205 */
[----:B------:R-:W0:Y:S02]  /*24a50*/  SHFL.IDX PT, R6, R5, 0x1f, 0x1f ;  /* 0x03e01f0005067f89 */ /* 0x000e2400000e0000 */
[----:B0-----:R-:W-:-:S05]  /*24a60*/  IMAD R6, R6, UR5, RZ ;  /* 0x0000000506067c24 */ /* 0x001fca000f8e02ff */
[----:B---3--:R-:W-:Y:S01]  /*24a70*/  ISETP.GT.AND P6, PT, R6, UR6, PT ;  /* 0x0000000606007c0c */ /* 0x008fe2000bfc4270 */
[----:B------:R-:W-:-:S12]  /*24a80*/  IMAD.MOV.U32 R3, RZ, RZ, R6 ;  /* 0x000000ffff037224 */ /* 0x000fd800078e0006 */
[----:B------:R-:W-:Y:S05]  /*24a90*/  @P6 BRA `(.L_x_637) ;  /* 0x0000000000a06947 */ /* 0x000fea0003800000 */
[----:B------:R-:W-:Y:S01]  /*24aa0*/  IMAD.MOV.U32 R6, RZ, RZ, R3 ;  /* 0x000000ffff067224 */ /* 0x000fe200078e0003 */
[----:B------:R-:W-:Y:S01]  /*24ab0*/  UMOV UR4, URZ ;  /* 0x0000003f00047c82 */ /* 0x000fe20008000000 */
[----:B------:R-:W-:-:S05]  /*24ac0*/  ULDC UR5, c[0x0][0xc38] ;  /* 0x00030e0000057ab9 */ /* 0x000fca0000000800 */
.L_x_639:
[----:B------:R-:W0:Y:S01]  /*24ad0*/  LDC R0, c[0x0][0xc3c] ;  /* 0x00030f00ff007b82 */ /* 0x000e220000000800 */
[----:B------:R-:W-:Y:S01]  /*24ae0*/  UIADD3 UR4, UR4, 0x1f, URZ ;  /* 0x0000001f04047890 */ /* 0x000fe2000fffe03f */
[----:B------:R-:W-:Y:S02]  /*24af0*/  ULDC UR7, c[0x0][0xc3c] ;  /* 0x00030f0000077ab9 */ /* 0x000fe40000000800 */
[----:B-1----:R-:W-:-:S03]  /*24b00*/  MOV R19, UR7 ;  /* 0x0000000700137c02 */ /* 0x002fc60008000f00 */
[----:B0-----:R-:W-:-:S13]  /*24b10*/  ISETP.LE.AND P6, PT, R0, UR4, PT ;  /* 0x0000000400007c0c */ /* 0x001fda000bfc3270 */
[----:B------:R-:W-:Y:S05]  /*24b20*/  @P6 BRA `(.L_x_638) ;  /* 0x0000000400a86947 */ /* 0x000fea0003800000 */
[----:B------:R-:W-:-:S05]  /*24b30*/  VIADD R9, R7, UR4 ;  /* 0x0000000407097c36 */ /* 0x000fca0008000000 */
[----:B------:R-:W-:Y:S01]  /*24b40*/  ISETP.GE.OR P6, PT, R9, R0, !P0 ;  /* 0x000000000900720c */ /* 0x000fe200047c6670 */
[----:B------:R-:W-:-:S12]  /*24b50*/  IMAD.MOV.U32 R0, RZ, RZ, RZ ;  /* 0x000000ffff007224 */ /* 0x000fd800078e00ff */
[----:B------:R-:W0:Y:S08]  /*24b60*/  @!P6 LDC.64 R4, c[0x0][0xc80] ;  /* 0x00032000ff04eb82 */ /* 0x000e300000000a00 */
[----:B------:R-:W1:Y:S01]  /*24b70*/  @!P6 LDC.64 R2, c[0x0][0xc78] ;  /* 0x00031e00ff02eb82 */ /* 0x000e620000000a00 */
[----:B0-----:R-:W-:-:S05]  /*24b80*/  @!P6 IMAD.WIDE R4, R9, 0x4, R4 ;  /* 0x000000040904e825 */ /* 0x001fca00078e0204 */
[----:B------:R-:W2:Y:S01]  /*24b90*/  @!P6 LDG.E R0, desc[UR50][R4.64] ;  /* 0x000000320400e981 */ /* 0x000ea2000c1e1900 */
[----:B-1----:R-:W-:-:S04]  /*24ba0*/  @!P6 IMAD.WIDE R2, R9, 0x4, R2 ;  /* 0x000000040902e825 */ /* 0x002fc800078e0202 */
[----:B------:R-:W-:-:S06]  /*24bb0*/  IMAD.MOV.U32 R9, RZ, RZ, RZ ;  /* 0x000000ffff097224 */ /* 0x000fcc00078e00ff */
[----:B------:R-:W2:Y:S02]  /*24bc0*/  @!P6 LDG.E R9, desc[UR50][R2.64] ;  /* 0x000000320209e981 */ /* 0x000ea4000c1e1900 */
[----:B--2---:R-:W-:-:S05]  /*24bd0*/  IMAD R13, R0, R9, RZ ;  /* 0x00000009000d7224 */ /* 0x004fca00078e02ff */
[----:B------:R-:W0:Y:S02]  /*24be0*/  SHFL.UP PT, R8, R13, 0x1, RZ ;  /* 0x042000000d087989 */ /* 0x000e2400000e00ff */
[----:B0-----:R-:W-:-:S04]  /*24bf0*/  SEL R8, R8, RZ, P1 ;  /* 0x000000ff08087207 */ /* 0x001fc80000800000 */
[----:B------:R-:W-:-:S05]  /*24c00*/  IADD3 R8, R13, R8, RZ ;  /* 0x000000080d087210 */ /* 0x000fca0007ffe0ff */
        /* <DEDUP_REMOVED lines=12> */
[----:B------:R-:W0:Y:S02]  /*24cd0*/  SHFL.IDX PT, R2, R5, 0x1f, 0x1f ;  /* 0x03e01f0005027f89 */ /* 0x000e2400000e0000 */
[----:B0-----:R-:W-:-:S04]  /*24ce0*/  IMAD R3, R2, UR5, RZ ;  /* 0x0000000502037c24 */ /* 0x001fc8000f8e02ff */
[----:B------:R-:W-:-:S05]  /*24cf0*/  IMAD.IADD R6, R3, 0x1, R6 ;  /* 0x0000000103067824 */ /* 0x000fca00078e0206 */
[----:B------:R-:W-:-:S13]  /*24d00*/  ISETP.GT.AND P6, PT, R6, UR6, PT ;  /* 0x0000000606007c0c */ /* 0x000fda000bfc4270 */
[----:B------:R-:W-:Y:S05]  /*24d10*/  @!P6 BRA `(.L_x_639) ;  /* 0xfffffffc006ce947 */ /* 0x000fea000383ffff */
.L_x_637:
[----:B------:R-:W-:Y:S02]  /*24d20*/  IMAD.IADD R10, R6, 0x1, -R3 ;  /* 0x00000001060a7824 */ /* 0x000fe400078e0a03 */
[----:B-1----:R-:W-:Y:S02]  /*24d30*/  IMAD.MOV.U32 R16, RZ, RZ, RZ ;  /* 0x000000ffff107224 */ /* 0x002fe400078e00ff */
[----:B------:R-:W-:-:S05]  /*24d40*/  IMAD R2, R5, UR5, R10 ;  /* 0x0000000505027c24 */ /* 0x000fca000f8e020a */
[----:B------:R-:W-:-:S13]  /*24d50*/  ISETP.GT.AND P0, PT, R2, UR6, PT ;  /* 0x0000000602007c0c */ /* 0x000fda000bf04270 */
[----:B------:R-:W-:-:S04]  /*24d60*/  VOTE.ANY R6, PT, !P0 ;  /* 0x0000000000067806 */ /* 0x000fc800040e0100 */
[----:B------:R-:W0:Y:S01]  /*24d70*/  POPC R19, R6 ;  /* 0x0000000600137309 */ /* 0x000e220000000000 */
[----:B------:R-:W-:Y:S01]  /*24d80*/  ISETP.NE.AND P0, PT, R6, RZ, PT ;  /* 0x000000ff0600720c */ /* 0x000fe20003f05270 */
[----:B0-----:R-:W0:Y:S04]  /*24d90*/  SHFL.IDX PT, R0, R0, R19, 0x1f ;  /* 0x00001f1300007589 */ /* 0x001e2800000e0000 */
[----:B------:R1:W2:Y:S01]  /*24da0*/  SHFL.IDX PT, R9, R9, R19, 0x1f ;  /* 0x00001f1309097589 */ /* 0x0002a200000e0000 */
[----:B0-----:R-:W-:-:S04]  /*24db0*/  IABS R4, R0 ;  /* 0x0000000000047213 */ /* 0x001fc80000000000 */
[----:B------:R-:W0:Y:S08]  /*24dc0*/  I2F.RP R8, R4 ;  /* 0x0000000400087306 */ /* 0x000e300000209400 */
[----:B0-----:R-:W0:Y:S02]  /*24dd0*/  MUFU.RCP R8, R8 ;  /* 0x0000000800087308 */ /* 0x001e240000001000 */
[----:B0-----:R-:W-:-:S06]  /*24de0*/  VIADD R2, R8, 0xffffffe ;  /* 0x0ffffffe08027836 */ /* 0x001fcc0000000000 */
[----:B------:R-:W0:Y:S02]  /*24df0*/  F2I.FTZ.U32.TRUNC.NTZ R3, R2 ;  /* 0x0000000200037305 */ /* 0x000e24000021f000 */
[----:B0-----:R-:W-:Y:S01]  /*24e00*/  IADD3 R11, RZ, -R3, RZ ;  /* 0x80000003ff0b7210 */ /* 0x001fe20007ffe0ff */
[----:B-12---:R-:W-:Y:S06]  /*24e10*/  @!P0 BRA `(.L_x_640) ;  /* 0x0000000000088947 */ /* 0x006fec0003800000 */
[----:B------:R-:W-:-:S06]  /*24e20*/  VIADD R16, R19, 0xffffffff ;  /* 0xffffffff13107836 */ /* 0x000fcc0000000000 */
[----:B------:R0:W1:Y:S02]  /*24e30*/  SHFL.IDX PT, R16, R5, R16, 0x1f ;  /* 0x00001f1005107589 */ /* 0x00006400000e0000 */
.L_x_640:
[----:B-1----:R-:W-:Y:S01]  /*24e40*/  IMAD R16, R16, UR5, R10 ;  /* 0x0000000510107c24 */ /* 0x002fe2000f8e020a */
[----:B0-----:R-:W-:Y:S01]  /*24e50*/  IABS R5, R9 ;  /* 0x0000000900057213 */ /* 0x001fe20000000000 */
[----:B------:R-:W-:Y:S01]  /*24e60*/  IMAD R11, R11, R4, RZ ;  /* 0x000000040b0b7224 */ /* 0x000fe200078e02ff */
[----:B------:R-:W-:Y:S01]  /*24e70*/  IABS R10, R0 ;  /* 0x00000000000a7213 */ /* 0x000fe20000000000 */
[----:B------:R-:W-:Y:S01]  /*24e80*/  IMAD.MOV.U32 R2, RZ, RZ, RZ ;  /* 0x000000ffff027224 */ /* 0x000fe200078e00ff */
[----:B------:R-:W-:Y:S01]  /*24e90*/  IADD3 R17, -R16, UR6, RZ ;  /* 0x0000000610117c10 */ /* 0x000fe2000fffe1ff */
[----:B------:R-:W0:Y:S01]  /*24ea0*/  I2F.RP R6, R5 ;  /* 0x0000000500067306 */ /* 0x000e220000209400 */
[----:B------:R-:W-:Y:S01]  /*24eb0*/  IADD3 R10, RZ, -R10, RZ ;  /* 0x8000000aff0a7210 */ /* 0x000fe20007ffe0ff */
[----:B------:R-:W-:Y:S01]  /*24ec0*/  IMAD.HI.U32 R2, R3, R11, R2 ;  /* 0x0000000b03027227 */ /* 0x000fe200078e0002 */
[----:B------:R-:W-:-:S03]  /*24ed0*/  IABS R8, R17 ;  /* 0x0000001100087213 */ /* 0x000fc60000000000 */
[----:B------:R-:W-:Y:S02]  /*24ee0*/  VIADD R19, R19, UR4 ;  /* 0x0000000413137c36 */ /* 0x000fe40008000000 */
[----:B------:R-:W-:Y:S02]  /*24ef0*/  IMAD.MOV.U32 R3, RZ, RZ, R8 ;  /* 0x000000ffff037224 */ /* 0x000fe400078e0008 */
[----:B------:R-:W-:Y:S02]  /*24f00*/  IMAD.MOV.U32 R8, RZ, RZ, R10 ;  /* 0x000000ffff087224 */ /* 0x000fe400078e000a */
[----:B------:R-:W-:Y:S01]  /*24f10*/  IMAD.HI.U32 R2, R2, R3, RZ ;  /* 0x0000000302027227 */ /* 0x000fe200078e00ff */
[----:B0-----:R-:W0:Y:S03]  /*24f20*/  MUFU.RCP R6, R6 ;  /* 0x0000000600067308 */ /* 0x001e260000001000 */
[----:B------:R-:W-:-:S05]  /*24f30*/  IMAD R3, R2, R8, R3 ;  /* 0x0000000802037224 */ /* 0x000fca00078e0203 */
[----:B------:R-:W-:Y:S02]  /*24f40*/  ISETP.GT.U32.AND P1, PT, R4, R3, PT ;  /* 0x000000030400720c */ /* 0x000fe40003f24070 */
[----:B0-----:R-:W-:-:S11]  /*24f50*/  IADD3 R8, R6, 0xffffffe, RZ ;  /* 0x0ffffffe06087810 */ /* 0x001fd60007ffe0ff */
[----:B------:R-:W-:Y:S02]  /*24f60*/  @!P1 IMAD.IADD R3, R3, 0x1, -R4 ;  /* 0x0000000103039824 */ /* 0x000fe400078e0a04 */
[----:B------:R-:W-:Y:S01]  /*24f70*/  @!P1 VIADD R2, R2, 0x1 ;  /* 0x0000000102029836 */ /* 0x000fe20000000000 */
[----:B------:R-:W-:Y:S02]  /*24f80*/  ISETP.NE.AND P1, PT, R0, RZ, PT ;  /* 0x000000ff0000720c */ /* 0x000fe40003f25270 */
[----:B------:R-:W-:Y:S02]  /*24f90*/  ISETP.GE.U32.AND P0, PT, R3, R4, PT ;  /* 0x000000040300720c */ /* 0x000fe40003f06070 */
[----:B------:R0:W1:Y:S01]  /*24fa0*/  F2I.FTZ.U32.TRUNC.NTZ R3, R8 ;  /* 0x0000000800037305 */ /* 0x000062000021f000 */
[----:B------:R-:W-:-:S04]  /*24fb0*/  LOP3.LUT R4, R17, R0, RZ, 0x3c, !PT ;  /* 0x0000000011047212 */ /* 0x000fc800078e3cff */
[----:B------:R-:W-:Y:S02]  /*24fc0*/  ISETP.GE.AND P2, PT, R4, RZ, PT ;  /* 0x000000ff0400720c */ /* 0x000fe40003f46270 */
[----:B0-----:R-:W-:-:S04]  /*24fd0*/  IABS R8, R9 ;  /* 0x0000000900087213 */ /* 0x001fc80000000000 */
[----:B------:R-:W-:Y:S02]  /*24fe0*/  @P0 VIADD R2, R2, 0x1 ;  /* 0x0000000102020836 */ /* 0x000fe40000000000 */
[----:B------:R-:W-:Y:S02]  /*24ff0*/  IMAD.MOV R8, RZ, RZ, -R8 ;  /* 0x000000ffff087224 */ /* 0x000fe400078e0a08 */
[----:B------:R-:W-:Y:S01]  /*25000*/  IMAD.MOV.U32 R6, RZ, RZ, R2 ;  /* 0x000000ffff067224 */ /* 0x000fe200078e0002 */
[----:B-1----:R-:W-:-:S03]  /*25010*/  IADD3 R2, RZ, -R3, RZ ;  /* 0x80000003ff027210 */ /* 0x002fc60007ffe0ff */
[----:B------:R-:W-:Y:S01]  /*25020*/  @!P2 IMAD.MOV R6, RZ, RZ, -R6 ;  /* 0x000000ffff06a224 */ /* 0x000fe200078e0a06 */
[----:B------:R-:W-:Y:S01]  /*25030*/  @!P1 LOP3.LUT R6, RZ, R0, RZ, 0x33, !PT ;  /* 0x00000000ff069212 */ /* 0x000fe200078e33ff */
[----:B------:R-:W-:Y:S02]  /*25040*/  IMAD R11, R2, R5, RZ ;  /* 0x00000005020b7224 */ /* 0x000fe400078e02ff */
[----:B------:R-:W-:Y:S01]  /*25050*/  IMAD.MOV.U32 R2, RZ, RZ, RZ ;  /* 0x000000ffff027224 */ /* 0x000fe200078e00ff */
[-C--:B------:R-:W-:Y:S01]  /*25060*/  IABS R4, R6.reuse ;  /* 0x0000000600047213 */ /* 0x080fe20000000000 */
[----:B------:R-:W-:Y:S02]  /*25070*/  IMAD R0, R0, R6, RZ ;  /* 0x0000000600007224 */ /* 0x000fe400078e02ff */
[----:B------:R-:W-:Y:S01]  /*25080*/  IMAD.HI.U32 R2, R3, R11, R2 ;  /* 0x0000000b03027227 */ /* 0x000fe200078e0002 */
[----:B------:R-:W-:Y:S02]  /*25090*/  MOV R3, R4 ;  /* 0x0000000400037202 */ /* 0x000fe40000000f00 */
[----:B------:R-:W-:Y:S01]  /*250a0*/  IADD3 R17, R17, -R0, RZ ;  /* 0x8000000011117210 */ /* 0x000fe20007ffe0ff */
[----:B------:R-:W-:-:S02]  /*250b0*/  IMAD.MOV.U32 R4, RZ, RZ, R8 ;  /* 0x000000ffff047224 */ /* 0x000fc400078e0008 */
[----:B------:R-:W-:-:S04]  /*250c0*/  IMAD.HI.U32 R2, R2, R3, RZ ;  /* 0x0000000302027227 */ /* 0x000fc800078e00ff */
[----:B------:R-:W-:Y:S01]  /*250d0*/  IMAD R4, R2, R4, R3 ;  /* 0x0000000402047224 */ /* 0x000fe200078e0203 */
[----:B------:R-:W-:-:S04]  /*250e0*/  LOP3.LUT R3, R6, R9, RZ, 0x3c, !PT ;  /* 0x0000000906037212 */ /* 0x000fc800078e3cff */
[----:B------:R-:W-:Y:S02]  /*250f0*/  ISETP.GT.U32.AND P1, PT, R5, R4, PT ;  /* 0x000000040500720c */ /* 0x000fe40003f24070 */
[----:B------:R-:W-:-:S11]  /*25100*/  ISETP.GE.AND P2, PT, R3, RZ, PT ;  /* 0x000000ff0300720c */ /* 0x000fd60003f46270 */
[----:B------:R-:W-:Y:S02]  /*25110*/  @!P1 IMAD.IADD R4, R4, 0x1, -R5 ;  /* 0x0000000104049824 */ /* 0x000fe400078e0a05 */
[----:B------:R-:W-:Y:S01]  /*25120*/  @!P1 VIADD R2, R2, 0x1 ;  /* 0x0000000102029836 */ /* 0x000fe20000000000 */
[----:B------:R-:W-:Y:S02]  /*25130*/  ISETP.NE.AND P1, PT, R9, RZ, PT ;  /* 0x000000ff0900720c */ /* 0x000fe40003f25270 */
[----:B------:R-:W-:-:S13]  /*25140*/  ISETP.GE.U32.AND P0, PT, R4, R5, PT ;  /* 0x000000050400720c */ /* 0x000fda0003f06070 */
[----:B------:R-:W-:-:S05]  /*25150*/  @P0 IADD3 R2, R2, 0x1, RZ ;  /* 0x0000000102020810 */ /* 0x000fca0007ffe0ff */
[----:B------:R-:W-:Y:S01]  /*25160*/  @!P2 IMAD.MOV R2, RZ, RZ, -R2 ;  /* 0x000000ffff02a224 */ /* 0x000fe200078e0a02 */
[----:B------:R-:W-:-:S05]  /*25170*/  @!P1 LOP3.LUT R2, RZ, R9, RZ, 0x33, !PT ;  /* 0x00000009ff029212 */ /* 0x000fca00078e33ff */
[----:B------:R-:W-:-:S04]  /*25180*/  IMAD.MOV R18, RZ, RZ, -R2 ;  /* 0x000000ffff127224 */ /* 0x000fc800078e0a02 */
[C---:B------:R-:W-:Y:S02]  /*25190*/  IMAD R18, R9.reuse, R18, R6 ;  /* 0x0000001209127224 */ /* 0x040fe400078e0206 */
[----:B------:R-:W-:-:S04]  /*251a0*/  IMAD R9, R9, 0x1000000, R2 ;  /* 0x0100000009097824 */ /* 0x000fc800078e0202 */
[----:B------:R-:W-:Y:S01]  /*251b0*/  IMAD R18, R18, 0x10000, R9 ;  /* 0x0001000012127824 */ /* 0x000fe200078e0209 */
[----:B------:R-:W-:Y:S06]  /*251c0*/  BRA `(.L_x_641) ;  /* 0x00000000000c7947 */ /* 0x000fec0003800000 */
.L_x_638:
[----:B------:R-:W-:Y:S01]  /*251d0*/  IMAD.MOV.U32 R17, RZ, RZ, RZ ;  /* 0x000000ffff117224 */ /* 0x000fe200078e00ff */
[----:B------:R-:W-:Y:S01]  /*251e0*/  MOV R16, UR6 ;  /* 0x0000000600107c02 */ /* 0x000fe20008000f00 */
[----:B------:R-:W-:-:S07]  /*251f0*/  IMAD.MOV.U32 R18, RZ, RZ, RZ ;  /* 0x000000ffff127224 */ /* 0x000fce00078e00ff */
.L_x_641:
[----:B------:R-:W-:-:S13]  /*25200*/  ISETP.NE.AND P0, PT, R7, RZ, PT ;  /* 0x000000ff0700720c */ /* 0x000fda0003f05270 */
[----:B------:R-:W0:Y:S01]  /*25210*/  @!P0 S2R R3, SR_CgaCtaId ;  /* 0x0000000000038919 */ /* 0x000e220000008800 */
[----:B------:R-:W-:-:S04]  /*25220*/  @!P0 MOV R0, 0x400 ;  /* 0x0000040000008802 */ /* 0x000fc80000000f00 */
[----:B0-----:R-:W-:-:S05]  /*25230*/  @!P0 LEA R0, R3, R0, 0x18 ;  /* 0x0000000003008211 */ /* 0x001fca00078ec0ff */
[----:B------:R2:W-:Y:S01]  /*25240*/  @!P0 STS.128 [R0+0x298d0], R16 ;  /* 0x0298d01000008388 */ /* 0x0005e20000000c00 */
[----:B------:R-:W-:Y:S06]  /*25250*/  BAR.ARV 0x5, 0x180 ;  /* 0x0146000000007b1d */ /* 0x000fec0000002000 */
.L_x_636:
[----:B------:R3:W-:Y:S01]  /*25260*/  STL [R1+0x38], RZ ;  /* 0x000038ff01007387 */ /* 0x0007e20000100800 */
[----:B------:R-:W-:Y:S01]  /*25270*/  ULDC UR4, c[0x0][0xc3c] ;  /* 0x00030f0000047ab9 */ /* 0x000fe20000000800 */
[----:B------:R-:W-:Y:S01]  /*25280*/  IMAD.MOV.U32 R34, RZ, RZ, 0x1 ;  /* 0x00000001ff227424 */ /* 0x000fe200078e00ff */
[----:B-1----:R-:W-:Y:S01]  /*25290*/  ISETP.GE.AND P0, PT, R19, UR4, PT ;  /* 0x0000000413007c0c */ /* 0x002fe2000bf06270 */
[----:B------:R-:W-:-:S12]  /*252a0*/  IMAD.MOV.U32 R23, RZ, RZ, RZ ;  /* 0x000000ffff177224 */ /* 0x000fd800078e00ff */
[----:B---3--:R-:W-:Y:S05]  /*252b0*/  @P0 BRA `(.L_x_642) ;  /* 0x0000007000bc0947 */ /* 0x008fea0003800000 */
[----:B------:R-:W1:Y:S01]  /*252c0*/  S2R R12, SR_TID.X ;  /* 0x00000000000c7919 */ /* 0x000e620000002100 */
[----:B------:R-:W3:Y:S01]  /*252d0*/  S2UR UR4, SR_CgaCtaId ;  /* 0x00000000000479c3 */ /* 0x000ee20000008800 */
[----:B------:R-:W-:Y:S01]  /*252e0*/  IMAD.MOV.U32 R37, RZ, RZ, 0x40 ;  /* 0x00000040ff257424 */ /* 0x000fe200078e00ff */
[----:B------:R-:W-:Y:S01]  /*252f0*/  MOV R22, 0x400 ;  /* 0x0000040000167802 */ /* 0x000fe20000000f00 */
[----:B------:R-:W-:Y:S01]  /*25300*/  BSSY B7, `(.L_x_642) ;  /* 0x000072a000077945 */ /* 0x000fe20003800000 */
[----:B------:R-:W-:Y:S01]  /*25310*/  IMAD.MOV.U32 R35, RZ, RZ, 0x1 ;  /* 0x00000001ff237424 */ /* 0x000fe200078e00ff */
[----:B------:R-:W-:Y:S01]  /*25320*/  MOV R34, 0x1 ;  /* 0x0000000100227802 */ /* 0x000fe20000000f00 */
[----:B------:R-:W-:Y:S01]  /*25330*/  IMAD.MOV.U32 R28, RZ, RZ, RZ ;  /* 0x000000ffff1c7224 */ /* 0x000fe200078e00ff */
[----:B------:R-:W-:Y:S01]  /*25340*/  ULDC.64 UR40, c[0x0][0x198] ;  /* 0x0000660000287ab9 */ /* 0x000fe20000000a00 */
[----:B------:R-:W-:Y:S01]  /*25350*/  IMAD.MOV.U32 R23, RZ, RZ, RZ ;  /* 0x000000ffff177224 */ /* 0x000fe200078e00ff */
[----:B------:R-:W-:-:S02]  /*25360*/  ULOP3.LUT UR39, UR36, 0x2, URZ, 0xfc, !UPT ;  /* 0x0000000224277892 */ /* 0x000fc4000f8efc3f */
[----:B------:R-:W-:Y:S01]  /*25370*/  ULOP3.LUT UR37, UR36, 0x1, URZ, 0xfc, !UPT ;  /* 0x0000000124257892 */ /* 0x000fe2000f8efc3f */
[----:B------:R-:W-:Y:S01]  /*25380*/  ULDC UR38, c[0x0][0xc] ;  /* 0x0000030000267ab9 */ /* 0x000fe20000000800 */
[C---:B-1----:R-:W-:Y:S01]  /*25390*/  LOP3.LUT R10, R12.reuse, 0x7f, RZ, 0xc0, !PT ;  /* 0x0000007f0c0a7812 */ /* 0x042fe200078ec0ff */
[C---:B------:R-:W-:Y:S01]  /*253a0*/  IMAD.SHL.U32 R3, R12.reuse, 0x80, RZ ;  /* 0x000000800c037824 */ /* 0x040fe200078e00ff */
[C---:B0-----:R-:W-:Y:S01]  /*253b0*/  SHF.L.U32 R2, R12.reuse, 0x4, RZ ;  /* 0x000000040c027819 */ /* 0x041fe200000006ff */
[C---:B------:R-:W-:Y:S01]  /*253c0*/  IMAD.SHL.U32 R11, R12.reuse, 0x2, RZ ;  /* 0x000000020c0b7824 */ /* 0x040fe200078e00ff */
[----:B------:R-:W-:Y:S01]  /*253d0*/  SHF.R.U32.HI R7, RZ, 0x5, R10 ;  /* 0x00000005ff077819 */ /* 0x000fe2000001160a */
[----:B------:R-:W-:Y:S01]  /*253e0*/  IMAD.SHL.U32 R36, R12, 0x4, RZ ;  /* 0x000000040c247824 */ /* 0x000fe200078e00ff */
[----:B--2---:R-:W-:Y:S02]  /*253f0*/  LOP3.LUT R0, R2, 0x1b0, RZ, 0xc0, !PT ;  /* 0x000001b002007812 */ /* 0x004fe400078ec0ff */
[----:B------:R-:W-:Y:S01]  /*25400*/  SHF.R.U32.HI R5, RZ, 0x1, R12 ;  /* 0x00000001ff057819 */ /* 0x000fe2000001160c */
[----:B------:R-:W-:Y:S01]  /*25410*/  IMAD.SHL.U32 R9, R7, 0x200, RZ ;  /* 0x0000020007097824 */ /* 0x000fe200078e00ff */
[----:B------:R-:W-:-:S02]  /*25420*/  LOP3.LUT R4, R3, 0x380, RZ, 0xc0, !PT ;  /* 0x0000038003047812 */ /* 0x000fc400078ec0ff */
[----:B------:R-:W-:Y:S02]  /*25430*/  LOP3.LUT R11, R0, 0x30, R11, 0x78, !PT ;  /* 0x00000030000b7812 */ /* 0x000fe400078e780b */
[----:B------:R-:W-:Y:S02]  /*25440*/  SHF.L.U32 R0, R12, 0x5, RZ ;  /* 0x000000050c007819 */ /* 0x000fe400000006ff */
[----:B------:R-:W-:Y:S02]  /*25450*/  LOP3.LUT R6, R9, 0x40, R2, 0xf8, !PT ;  /* 0x0000004009067812 */ /* 0x000fe400078ef802 */
[----:B------:R-:W-:Y:S02]  /*25460*/  LOP3.LUT R5, R4, 0x30, R5, 0xf8, !PT ;  /* 0x0000003004057812 */ /* 0x000fe400078ef805 */
[----:B------:R-:W-:Y:S02]  /*25470*/  LOP3.LUT R4, R0, 0x80, RZ, 0xc0, !PT ;  /* 0x0000008000047812 */ /* 0x000fe400078ec0ff */
[----:B------:R-:W-:-:S02]  /*25480*/  LOP3.LUT R8, R6, R11, RZ, 0xfc, !PT ;  /* 0x0000000b06087212 */ /* 0x000fc400078efcff */
[----:B------:R-:W-:Y:S02]  /*25490*/  LOP3.LUT R6, R4, 0x10, R12, 0xf8, !PT ;  /* 0x0000001004067812 */ /* 0x000fe400078ef80c */
[----:B------:R-:W-:Y:S01]  /*254a0*/  LOP3.LUT R9, R9, 0x60, R0, 0xf8, !PT ;  /* 0x0000006009097812 */ /* 0x000fe200078ef800 */
[----:B------:R-:W-:Y:S01]  /*254b0*/  STL [R1+0x14], R8 ;  /* 0x0000140801007387 */ /* 0x000fe20000100800 */
[----:B------:R-:W-:Y:S01]  /*254c0*/  LOP3.LUT R4, R5, 0x70, R2, 0x78, !PT ;  /* 0x0000007005047812 */ /* 0x000fe200078e7802 */
[----:B------:R-:W-:Y:S01]  /*254d0*/  IMAD.SHL.U32 R5, R7, 0x400, RZ ;  /* 0x0000040007057824 */ /* 0x000fe200078e00ff */
[----:B------:R-:W-:Y:S02]  /*254e0*/  LOP3.LUT R6, R6, 0x10, R36, 0x78, !PT ;  /* 0x0000001006067812 */ /* 0x000fe400078e7824 */
[----:B------:R-:W-:Y:S02]  /*254f0*/  LOP3.LUT R9, R9, 0x100, R0, 0xf8, !PT ;  /* 0x0000010009097812 */ /* 0x000fe400078ef800 */
[----:B------:R-:W-:-:S02]  /*25500*/  LOP3.LUT R4, R4, 0xc00, R3, 0xf8, !PT ;  /* 0x00000c0004047812 */ /* 0x000fc400078ef803 */
[----:B------:R-:W-:Y:S02]  /*25510*/  LOP3.LUT R3, R9, R6, RZ, 0xfc, !PT ;  /* 0x0000000609037212 */ /* 0x000fe400078efcff */
[----:B------:R-:W-:Y:S01]  /*25520*/  R2P PR, R12, 0x14 ;  /* 0x000000140c007804 */ /* 0x000fe20000000000 */
[----:B------:R0:W-:Y:S01]  /*25530*/  STL [R1+0x1c], R4 ;  /* 0x00001c0401007387 */ /* 0x0001e20000100800 */
[----:B------:R-:W-:-:S03]  /*25540*/  LOP3.LUT R11, R0, 0x380, RZ, 0xc0, !PT ;  /* 0x00000380000b7812 */ /* 0x000fc600078ec0ff */
[----:B------:R3:W-:Y:S01]  /*25550*/  STL [R1+0x18], R3 ;  /* 0x0000180301007387 */ /* 0x0007e20000100800 */
[----:B------:R-:W-:Y:S02]  /*25560*/  SEL R5, R37, 0xffffffc0, !P2 ;  /* 0xffffffc025057807 */ /* 0x000fe40005000000 */
[----:B------:R-:W-:Y:S02]  /*25570*/  LOP3.LUT R11, R11, 0x30, R2, 0xf8, !PT ;  /* 0x000000300b0b7812 */ /* 0x000fe400078ef802 */
[----:B------:R-:W-:Y:S01]  /*25580*/  LOP3.LUT R2, R2, 0x30, RZ, 0xc0, !PT ;  /* 0x0000003002027812 */ /* 0x000fe200078ec0ff */
[----:B------:R-:W-:Y:S01]  /*25590*/  STL [R1+0x20], R5 ;  /* 0x0000200501007387 */ /* 0x000fe20000100800 */
[----:B0-----:R-:W-:Y:S02]  /*255a0*/  SHF.R.U32.HI R4, RZ, 0x2, R10 ;  /* 0x00000002ff047819 */ /* 0x001fe4000001160a */
[----:B------:R-:W-:Y:S02]  /*255b0*/  LOP3.LUT R36, R11, 0x70, R36, 0x78, !PT ;  /* 0x000000700b247812 */ /* 0x000fe400078e7824 */
[----:B---3--:R-:W-:-:S02]  /*255c0*/  MOV R3, UR4 ;  /* 0x0000000400037c02 */ /* 0x008fc40008000f00 */
[----:B------:R-:W-:Y:S02]  /*255d0*/  LOP3.LUT R0, R4, 0x60, R0, 0xf8, !PT ;  /* 0x0000006004007812 */ /* 0x000fe400078ef800 */
[----:B------:R-:W-:Y:S01]  /*255e0*/  LEA R22, R3, R22, 0x18 ;  /* 0x0000001603167211 */ /* 0x000fe200078ec0ff */
[----:B------:R0:W-:Y:S01]  /*255f0*/  STL [R1+0x10], R3 ;  /* 0x0000100301007387 */ /* 0x0001e20000100800 */
[C---:B------:R-:W-:Y:S02]  /*25600*/  LOP3.LUT R4, R2.reuse, 0x40, RZ, 0xfc, !PT ;  /* 0x0000004002047812 */ /* 0x040fe400078efcff */
[----:B------:R-:W-:Y:S01]  /*25610*/  SEL R37, R37, 0xffffffc0, !P4 ;  /* 0xffffffc025257807 */ /* 0x000fe20006000000 */
[----:B------:R1:W-:Y:S01]  /*25620*/  STL [R1+0x38], RZ ;  /* 0x000038ff01007387 */ /* 0x0003e20000100800 */
[----:B0-----:R-:W-:Y:S02]  /*25630*/  LOP3.LUT R3, R2, 0x80, RZ, 0xfc, !PT ;  /* 0x0000008002037812 */ /* 0x001fe400078efcff */
[----:B------:R-:W-:Y:S01]  /*25640*/  LOP3.LUT R2, R0, 0x80, RZ, 0xfc, !PT ;  /* 0x0000008000027812 */ /* 0x000fe200078efcff */
[----:B------:R-:W-:-:S05]  /*25650*/  IMAD.IADD R0, R22, 0x1, R8 ;  /* 0x0000000116007824 */ /* 0x000fca00078e0208 */
[----:B------:R1:W-:Y:S02]  /*25660*/  STL [R1+0x24], R0 ;  /* 0x0000240001007387 */ /* 0x0003e40000100800 */
.L_x_760:
[----:B0-----:R-:W0:Y:S02]  /*25670*/  LDC.64 R24, c[0x0][0xc88] ;  /* 0x00032200ff187b82 */ /* 0x001e240000000a00 */
[----:B0-----:R-:W-:-:S06]  /*25680*/  IMAD.WIDE R24, R19, 0x4, R24 ;  /* 0x0000000413187825 */ /* 0x001fcc00078e0218 */
[----:B-1----:R-:W1:Y:S01]  /*25690*/  LDG.E R24, desc[UR50][R24.64] ;  /* 0x0000003218187981 */ /* 0x002e62000c1e1900 */
[----:B------:R-:W-:Y:S05]  /*256a0*/  YIELD ;  /* 0x0000000000007946 */ /* 0x000fea0003800000 */
[----:B------:R-:W-:Y:S01]  /*256b0*/  ULDC.64 UR4, c[0x0][0xa28] ;  /* 0x00028a0000047ab9 */ /* 0x000fe20000000a00 */
[----:B------:R-:W-:Y:S01]  /*256c0*/  ULDC.64 UR8, c[0x0][0xa18] ;  /* 0x0002860000087ab9 */ /* 0x000fe20000000a00 */
[----:B------:R-:W-:Y:S01]  /*256d0*/  ISETP.NE.U32.AND P0, PT, RZ, UR4, PT ;  /* 0x00000004ff007c0c */ /* 0x000fe2000bf05070 */
[----:B------:R-:W-:Y:S01]  /*256e0*/  IMAD.MOV.U32 R9, RZ, RZ, RZ ;  /* 0x000000ffff097224 */ /* 0x000fe200078e00ff */
[----:B------:R-:W-:-:S02]  /*256f0*/  ULDC.64 UR6, c[0x0][0xa10] ;  /* 0x0002840000067ab9 */ /* 0x000fc40000000a00 */
[----:B------:R-:W-:Y:S02]  /*25700*/  ISETP.NE.AND.EX P0, PT, RZ, UR5, PT, P0 ;  /* 0x00000005ff007c0c */ /* 0x000fe4000bf05300 */
[----:B------:R-:W-:-:S04]  /*25710*/  ISETP.NE.U32.AND P2, PT, RZ, UR6, PT ;  /* 0x00000006ff007c0c */ /* 0x000fc8000bf45070 */
[----:B------:R-:W-:Y:S02]  /*25720*/  ISETP.NE.AND.EX P2, PT, RZ, UR7, PT, P2 ;  /* 0x00000007ff007c0c */ /* 0x000fe4000bf45320 */
[----:B------:R-:W-:Y:S02]  /*25730*/  MOV R30, RZ ;  /* 0x000000ff001e7202 */ /* 0x000fe40000000f00 */
[----:B-1-3--:R-:W-:-:S03]  /*25740*/  SHF.R.S32.HI R0, RZ, 0x1f, R24 ;  /* 0x0000001fff007819 */ /* 0x00afc60000011418 */
[C---:B--2---:R-:W-:Y:S01]  /*25750*/  @P0 LEA R2, P1, R24.reuse, UR4, 0x2 ;  /* 0x0000000418020c11 */ /* 0x044fe2000f8210ff */
[C---:B------:R-:W-:Y:S01]  /*25760*/  IMAD.SHL.U32 R25, R24.reuse, 0x4, RZ ;  /* 0x0000000418197824 */ /* 0x040fe200078e00ff */
[C-C-:B------:R-:W-:Y:S01]  /*25770*/  SHF.L.U64.HI R26, R24.reuse, 0x2, R0.reuse ;  /* 0x00000002181a7819 */ /* 0x140fe20000010200 */
[----:B------:R0:W-:Y:S01]  /*25780*/  STL [R1+0x30], R0 ;  /* 0x0000300001007387 */ /* 0x0001e20000100800 */
[----:B------:R-:W-:Y:S01]  /*25790*/  @P0 LEA.HI.X R3, R24, UR5, R0, 0x2, P1 ;  /* 0x0000000518030c11 */ /* 0x000fe200088f1400 */
[----:B------:R-:W-:Y:S01]  /*257a0*/  ULDC.64 UR4, c[0x0][0xa00] ;  /* 0x0002800000047ab9 */ /* 0x000fe20000000a00 */
[----:B------:R-:W-:-:S03]  /*257b0*/  ISETP.NE.U32.AND P1, PT, RZ, UR8, PT ;  /* 0x00000008ff007c0c */ /* 0x000fc6000bf25070 */
[----:B------:R1:W2:Y:S01]  /*257c0*/  @P0 LDG.E R9, desc[UR50][R2.64] ;  /* 0x0000003202090981 */ /* 0x0002a2000c1e1900 */
[----:B------:R-:W-:Y:S02]  /*257d0*/  ISETP.NE.AND.EX P1, PT, RZ, UR9, PT, P1 ;  /* 0x00000009ff007c0c */ /* 0x000fe4000bf25310 */
[----:B------:R-:W-:Y:S01]  /*257e0*/  ISETP.NE.U32.AND P0, PT, RZ, UR4, PT ;  /* 0x00000004ff007c0c */ /* 0x000fe2000bf05070 */
[----:B0-----:R-:W-:Y:S01]  /*257f0*/  IMAD.MOV.U32 R0, RZ, RZ, RZ ;  /* 0x000000ffff007224 */ /* 0x001fe200078e00ff */
[C---:B------:R-:W-:Y:S02]  /*25800*/  IADD3 R4, P4, R25.reuse, UR6, RZ ;  /* 0x0000000619047c10 */ /* 0x040fe4000ff9e0ff */
[----:B------:R-:W-:Y:S02]  /*25810*/  ISETP.NE.AND.EX P0, PT, RZ, UR5, PT, P0 ;  /* 0x00000005ff007c0c */ /* 0x000fe4000bf05300 */
[----:B------:R-:W-:Y:S02]  /*25820*/  IADD3.X R5, R26, UR7, RZ, P4, !PT ;  /* 0x000000071a057c10 */ /* 0x000fe4000a7fe4ff */
[----:B-1----:R-:W-:Y:S01]  /*25830*/  IADD3 R2, P3, R25, UR4, RZ ;  /* 0x0000000419027c10 */ /* 0x002fe2000ff7e0ff */
[----:B------:R-:W-:-:S02]  /*25840*/  ULDC UR4, c[0x0][0x288] ;  /* 0x0000a20000047ab9 */ /* 0x000fc40000000800 */
[----:B------:R-:W5:Y:S01]  /*25850*/  @P2 LDG.E R0, desc[UR50][R4.64] ;  /* 0x0000003204002981 */ /* 0x000f62000c1e1900 */
[C---:B------:R-:W-:Y:S02]  /*25860*/  IADD3.X R3, R26.reuse, UR5, RZ, P3, !PT ;  /* 0x000000051a037c10 */ /* 0x040fe40009ffe4ff */
[----:B------:R-:W-:Y:S01]  /*25870*/  @P1 IADD3 R6, P3, R25, UR8, RZ ;  /* 0x0000000819061c10 */ /* 0x000fe2000ff7e0ff */
[----:B------:R-:W-:Y:S01]  /*25880*/  IMAD.U32 R8, RZ, RZ, UR4 ;  /* 0x00000004ff087e24 */ /* 0x000fe2000f8e00ff */
[----:B------:R-:W-:Y:S01]  /*25890*/  ULDC.64 UR4, c[0x0][0x418] ;  /* 0x0001060000047ab9 */ /* 0x000fe20000000a00 */
[----:B------:R-:W5:Y:S01]  /*258a0*/  @P0 LDG.E R30, desc[UR50][R2.64] ;  /* 0x00000032021e0981 */ /* 0x000f62000c1e1900 */
[----:B------:R-:W-:-:S05]  /*258b0*/  @P1 IADD3.X R7, R26, UR9, RZ, P3, !PT ;  /* 0x000000091a071c10 */ /* 0x000fca0009ffe4ff */
[----:B------:R0:W3:Y:S01]  /*258c0*/  @P1 LDG.E R8, desc[UR50][R6.64] ;  /* 0x0000003206081981 */ /* 0x0000e2000c1e1900 */
[----:B------:R-:W-:-:S03]  /*258d0*/  UISETP.NE.U32.AND UP0, UPT, UR4, URZ, UPT ;  /* 0x0000003f0400728c */ /* 0x000fc6000bf05070 */
[----:B------:R-:W-:Y:S01]  /*258e0*/  ULDC UR4, c[0x0][0x424] ;  /* 0x0001090000047ab9 */ /* 0x000fe20000000800 */
[----:B------:R-:W-:-:S03]  /*258f0*/  UISETP.NE.AND.EX UP0, UPT, UR5, URZ, UPT, UP0 ;  /* 0x0000003f0500728c */ /* 0x000fc6000bf05300 */
[----:B------:R-:W-:Y:S01]  /*25900*/  ULDC UR5, c[0x0][0x2f0] ;  /* 0x0000bc0000057ab9 */ /* 0x000fe20000000800 */
[----:B------:R-:W-:-:S04]  /*25910*/  USEL UR4, UR4, 0x1, UP0 ;  /* 0x0000000104047887 */ /* 0x000fc80008000000 */
[----:B------:R-:W-:-:S03]  /*25920*/  UIMAD UR4, UR4, UR5, URZ ;  /* 0x00000005040472a4 */ /* 0x000fc6000f8e023f */
[----:B------:R-:W-:Y:S02]  /*25930*/  ULDC UR5, c[0x0][0x348] ;  /* 0x0000d20000057ab9 */ /* 0x000fe40000000800 */
[----:B0-----:R-:W-:Y:S01]  /*25940*/  IMAD.U32 R6, RZ, RZ, UR5 ;  /* 0x00000005ff067e24 */ /* 0x001fe2000f8e00ff */
[----:B--2---:R-:W-:Y:S04]  /*25950*/  STL [R1+0x4], R9 ;  /* 0x0000040901007387 */ /* 0x004fe80000100800 */
[----:B---3--:R0:W-:Y:S02]  /*25960*/  STL [R1+0x34], R8 ;  /* 0x0000340801007387 */ /* 0x0081e40000100800 */
[----:B0-----:R-:W-:Y:S01]  /*25970*/  MOV R8, UR4 ;  /* 0x0000000400087c02 */ /* 0x001fe20008000f00 */
[----:B------:R-:W-:Y:S06]  /*25980*/  @P1 BRA `(.L_x_643) ;  /* 0x0000000000141947 */ /* 0x000fec0003800000 */
[----:B------:R-:W-:Y:S05]  /*25990*/  @!P0 BRA `(.L_x_643) ;  /* 0x0000000000108947 */ /* 0x000fea0003800000 */
[----:B------:R-:W2:Y:S04]  /*259a0*/  LDG.E R7, desc[UR50][R2.64] ;  /* 0x0000003202077981 */ /* 0x000ea8000c1e1900 */
[----:B------:R-:W2:Y:S02]  /*259b0*/  LDG.E R2, desc[UR50][R2.64+0x4] ;  /* 0x0000043202027981 */ /* 0x000ea4000c1e1900 */
[----:B--2---:R-:W-:-:S05]  /*259c0*/  IMAD.IADD R2, R2, 0x1, -R7 ;  /* 0x0000000102027824 */ /* 0x004fca00078e0a07 */
[----:B------:R0:W-:Y:S02]  /*259d0*/  STL [R1+0x34], R2 ;  /* 0x0000340201007387 */ /* 0x0001e40000100800 */
.L_x_643:
[----:B------:R-:W-:Y:S01]  /*259e0*/  ULDC.64 UR4, c[0x0][0xa20] ;  /* 0x0002880000047ab9 */ /* 0x000fe20000000a00 */
[C---:B------:R-:W-:Y:S01]  /*259f0*/  LOP3.LUT R7, R18.reuse, 0xff000000, RZ, 0xc0, !PT ;  /* 0xff00000012077812 */ /* 0x040fe200078ec0ff */
[----:B------:R-:W-:Y:S01]  /*25a00*/  IMAD.MOV.U32 R33, RZ, RZ, R24 ;  /* 0x000000ffff217224 */ /* 0x000fe200078e0018 */
[----:B------:R-:W-:Y:S02]  /*25a10*/  ISETP.NE.U32.AND P0, PT, RZ, UR4, PT ;  /* 0x00000004ff007c0c */ /* 0x000fe4000bf05070 */
[----:B------:R-:W-:Y:S02]  /*25a20*/  SHF.R.U32.HI R7, RZ, 0x8, R7 ;  /* 0x00000008ff077819 */ /* 0x000fe40000011607 */
[----:B------:R-:W-:Y:S02]  /*25a30*/  ISETP.NE.AND.EX P0, PT, RZ, UR5, PT, P0 ;  /* 0x00000005ff007c0c */ /* 0x000fe4000bf05300 */
[C---:B0-----:R-:W-:Y:S02]  /*25a40*/  LOP3.LUT R2, R18.reuse, 0xff0000, RZ, 0xc0, !PT ;  /* 0x00ff000012027812 */ /* 0x041fe400078ec0ff */
[----:B------:R-:W-:-:S02]  /*25a50*/  LOP3.LUT R18, R18, 0xffff, RZ, 0xc0, !PT ;  /* 0x0000ffff12127812 */ /* 0x000fc400078ec0ff */
[----:B------:R-:W-:-:S07]  /*25a60*/  LEA.HI R7, R2, R7, RZ, 0x10 ;  /* 0x0000000702077211 */ /* 0x000fce00078f80ff */
[----:B------:R-:W-:Y:S05]  /*25a70*/  @!P0 BRA `(.L_x_644) ;  /* 0x0000000000108947 */ /* 0x000fea0003800000 */
[----:B------:R-:W-:-:S04]  /*25a80*/  IADD3 R2, P0, R25, UR4, RZ ;  /* 0x0000000419027c10 */ /* 0x000fc8000ff1e0ff */
[----:B------:R-:W-:-:S05]  /*25a90*/  IADD3.X R3, R26, UR5, RZ, P0, !PT ;  /* 0x000000051a037c10 */ /* 0x000fca00087fe4ff */
[----:B------:R0:W5:Y:S01]  /*25aa0*/  LDG.E R8, desc[UR50][R2.64] ;  /* 0x0000003202087981 */ /* 0x000162000c1e1900 */
[----:B------:R-:W-:Y:S05]  /*25ab0*/  BRA `(.L_x_645) ;  /* 0x0000000000247947 */ /* 0x000fea0003800000 */
.L_x_644:
        /* <DEDUP_REMOVED lines=9> */
.L_x_645:
[----:B0-----:R-:W2:Y:S04]  /*25b50*/  @P2 LDG.E R2, desc[UR50][R4.64] ;  /* 0x0000003204022981 */ /* 0x001ea8000c1e1900 */
[----:B------:R0:W2:Y:S01]  /*25b60*/  @P2 LDG.E R4, desc[UR50][R4.64+0x4] ;  /* 0x0000043204042981 */ /* 0x0000a2000c1e1900 */
[----:B-----5:R-:W-:Y:S01]  /*25b70*/  IMAD.IADD R8, R8, 0x1, -R9 ;  /* 0x0000000108087824 */ /* 0x020fe200078e0a09 */
[----:B------:R-:W-:Y:S01]  /*25b80*/  BSSY B0, `(.L_x_646) ;  /* 0x000002a000007945 */ /* 0x000fe20003800000 */
[----:B------:R-:W-:Y:S02]  /*25b90*/  LOP3.LUT R20, R7, 0xff, RZ, 0xc0, !PT ;  /* 0x000000ff07147812 */ /* 0x000fe400078ec0ff */
[----:B------:R-:W-:Y:S02]  /*25ba0*/  MOV R3, RZ ;  /* 0x000000ff00037202 */ /* 0x000fe40000000f00 */
[----:B0-----:R-:W-:-:S02]  /*25bb0*/  SHF.R.U32.HI R5, RZ, 0x10, R7 ;  /* 0x00000010ff057819 */ /* 0x001fc40000011607 */
[----:B--2---:R-:W-:-:S05]  /*25bc0*/  @P2 IADD3 R6, -R2, R4, RZ ;  /* 0x0000000402062210 */ /* 0x004fca0007ffe1ff */
[----:B------:R-:W-:-:S04]  /*25bd0*/  IMAD.IADD R27, R8, 0x1, R6 ;  /* 0x00000001081b7824 */ /* 0x000fc800078e0206 */
[C---:B------:R-:W-:Y:S01]  /*25be0*/  VIADD R4, R27.reuse, 0x9f ;  /* 0x0000009f1b047836 */ /* 0x040fe20000000000 */
[----:B------:R-:W-:-:S03]  /*25bf0*/  ISETP.GE.AND P1, PT, R27, 0x1, PT ;  /* 0x000000011b00780c */ /* 0x000fc60003f26270 */
[----:B------:R-:W-:-:S05]  /*25c00*/  IMAD.HI R4, R4, 0x66666667, RZ ;  /* 0x6666666704047827 */ /* 0x000fca00078e02ff */
[----:B------:R-:W-:-:S04]  /*25c10*/  SHF.R.U32.HI R2, RZ, 0x1f, R4 ;  /* 0x0000001fff027819 */ /* 0x000fc80000011604 */
[----:B------:R-:W-:Y:S01]  /*25c20*/  LEA.HI.SX32 R4, R4, R2, 0x1a ;  /* 0x0000000204047211 */ /* 0x000fe200078fd2ff */
[----:B------:R-:W-:Y:S06]  /*25c30*/  @!P1 BRA `(.L_x_647) ;  /* 0x0000000000789947 */ /* 0x000fec0003800000 */
[----:B------:R-:W-:Y:S01]  /*25c40*/  ISETP.NE.AND P0, PT, R5, RZ, PT ;  /* 0x000000ff0500720c */ /* 0x000fe20003f05270 */
[----:B------:R-:W-:-:S03]  /*25c50*/  ULDC UR4, c[0x0][0x9f0] ;  /* 0x00027c0000047ab9 */ /* 0x000fc60000000800 */
[----:B------:R-:W-:-:S04]  /*25c60*/  SEL R7, R5, UR4, P0 ;  /* 0x0000000405077c07 */ /* 0x000fc80008000000 */
[----:B------:R-:W-:Y:S02]  /*25c70*/  IABS R9, R7 ;  /* 0x0000000700097213 */ /* 0x000fe40000000000 */
[----:B------:R-:W-:Y:S02]  /*25c80*/  IADD3 R10, R7, -0x1, R4 ;  /* 0xffffffff070a7810 */ /* 0x000fe40007ffe004 */
[----:B------:R-:W0:Y:S08]  /*25c90*/  I2F.RP R2, R9 ;  /* 0x0000000900027306 */ /* 0x000e300000209400 */
[----:B0-----:R-:W0:Y:S02]  /*25ca0*/  MUFU.RCP R2, R2 ;  /* 0x0000000200027308 */ /* 0x001e240000001000 */
[----:B0-----:R-:W-:-:S06]  /*25cb0*/  VIADD R2, R2, 0xffffffe ;  /* 0x0ffffffe02027836 */ /* 0x001fcc0000000000 */
[----:B------:R0:W1:Y:S02]  /*25cc0*/  F2I.FTZ.U32.TRUNC.NTZ R3, R2 ;  /* 0x0000000200037305 */ /* 0x000064000021f000 */
[----:B0-----:R-:W-:-:S04]  /*25cd0*/  LOP3.LUT R2, R10, R7, RZ, 0x3c, !PT ;  /* 0x000000070a027212 */ /* 0x001fc800078e3cff */
[----:B------:R-:W-:Y:S01]  /*25ce0*/  ISETP.GE.AND P4, PT, R2, RZ, PT ;  /* 0x000000ff0200720c */ /* 0x000fe20003f86270 */
[----:B-1----:R-:W-:-:S04]  /*25cf0*/  IMAD.MOV R2, RZ, RZ, -R3 ;  /* 0x000000ffff027224 */ /* 0x002fc800078e0a03 */
[----:B------:R-:W-:Y:S02]  /*25d00*/  IMAD R11, R2, R9, RZ ;  /* 0x00000009020b7224 */ /* 0x000fe400078e02ff */
[----:B------:R-:W-:-:S04]  /*25d10*/  IMAD.MOV.U32 R2, RZ, RZ, RZ ;  /* 0x000000ffff027224 */ /* 0x000fc800078e00ff */
[----:B------:R-:W-:Y:S01]  /*25d20*/  IMAD.HI.U32 R11, R3, R11, R2 ;  /* 0x0000000b030b7227 */ /* 0x000fe200078e0002 */
[----:B------:R-:W-:Y:S02]  /*25d30*/  IABS R2, R7 ;  /* 0x0000000700027213 */ /* 0x000fe40000000000 */
[----:B------:R-:W-:Y:S02]  /*25d40*/  IABS R3, R10 ;  /* 0x0000000a00037213 */ /* 0x000fe40000000000 */
[----:B------:R-:W-:-:S05]  /*25d50*/  IADD3 R2, RZ, -R2, RZ ;  /* 0x80000002ff027210 */ /* 0x000fca0007ffe0ff */
[----:B------:R-:W-:Y:S02]  /*25d60*/  IMAD.MOV.U32 R10, RZ, RZ, R2 ;  /* 0x000000ffff0a7224 */ /* 0x000fe400078e0002 */
[----:B------:R-:W-:-:S04]  /*25d70*/  IMAD.HI.U32 R2, R11, R3, RZ ;  /* 0x000000030b027227 */ /* 0x000fc800078e00ff */
[----:B------:R-:W-:-:S05]  /*25d80*/  IMAD R3, R2, R10, R3 ;  /* 0x0000000a02037224 */ /* 0x000fca00078e0203 */
[----:B------:R-:W-:-:S13]  /*25d90*/  ISETP.GT.U32.AND P3, PT, R9, R3, PT ;  /* 0x000000030900720c */ /* 0x000fda0003f64070 */
[----:B------:R-:W-:Y:S02]  /*25da0*/  @!P3 IMAD.IADD R3, R3, 0x1, -R9 ;  /* 0x000000010303b824 */ /* 0x000fe400078e0a09 */
[----:B------:R-:W-:Y:S01]  /*25db0*/  @!P3 VIADD R2, R2, 0x1 ;  /* 0x000000010202b836 */ /* 0x000fe20000000000 */
[----:B------:R-:W-:Y:S02]  /*25dc0*/  ISETP.NE.AND P3, PT, R7, RZ, PT ;  /* 0x000000ff0700720c */ /* 0x000fe40003f65270 */
[----:B------:R-:W-:-:S13]  /*25dd0*/  ISETP.GE.U32.AND P0, PT, R3, R9, PT ;  /* 0x000000090300720c */ /* 0x000fda0003f06070 */
[----:B------:R-:W-:-:S05]  /*25de0*/  @P0 IADD3 R2, R2, 0x1, RZ ;  /* 0x0000000102020810 */ /* 0x000fca0007ffe0ff */
[----:B------:R-:W-:Y:S01]  /*25df0*/  @!P4 IMAD.MOV R2, RZ, RZ, -R2 ;  /* 0x000000ffff02c224 */ /* 0x000fe200078e0a02 */
[----:B------:R-:W-:-:S05]  /*25e00*/  @!P3 LOP3.LUT R2, RZ, R7, RZ, 0x33, !PT ;  /* 0x00000007ff02b212 */ /* 0x000fca00078e33ff */
[----:B------:R-:W-:-:S07]  /*25e10*/  IMAD.MOV.U32 R3, RZ, RZ, R2 ;  /* 0x000000ffff037224 */ /* 0x000fce00078e0002 */
.L_x_647:
[----:B------:R-:W-:Y:S05]  /*25e20*/  BSYNC B0 ;  /* 0x0000000000007941 */ /* 0x000fea0003800000 */
.L_x_646:
[-C--:B------:R-:W-:Y:S01]  /*25e30*/  IMAD R2, R20, R3.reuse, RZ ;  /* 0x0000000314027224 */ /* 0x080fe200078e02ff */
[----:B------:R-:W-:Y:S04]  /*25e40*/  BSSY B0, `(.L_x_648) ;  /* 0x0000113000007945 */ /* 0x000fe80003800000 */
[C---:B------:R-:W-:Y:S01]  /*25e50*/  VIADDMNMX R3, R2.reuse, R3, R4, PT ;  /* 0x0000000302037246 */ /* 0x040fe20003800104 */
[----:B------:R-:W-:-:S04]  /*25e60*/  IMAD R2, R2, 0xa0, -R8 ;  /* 0x000000a002027824 */ /* 0x000fc800078e0a08 */
[----:B------:R-:W-:Y:S01]  /*25e70*/  IMAD R3, R3, 0xa0, -R8 ;  /* 0x000000a003037824 */ /* 0x000fe200078e0a08 */
[----:B------:R-:W-:-:S04]  /*25e80*/  VIMNMX R2, RZ, R2, !PT ;  /* 0x00000002ff027248 */ /* 0x000fc80007fe0100 */
[----:B------:R-:W-:-:S04]  /*25e90*/  VIMNMX R3, R3, R6, PT ;  /* 0x0000000603037248 */ /* 0x000fc80003fe0100 */
[----:B------:R-:W-:-:S13]  /*25ea0*/  ISETP.GT.AND P0, PT, R3, R2, PT ;  /* 0x000000020300720c */ /* 0x000fda0003f04270 */
[----:B------:R-:W-:Y:S02]  /*25eb0*/  @P0 VIADD R6, R3, 0x9f ;  /* 0x0000009f03060836 */ /* 0x000fe40000000000 */
[----:B------:R-:W-:-:S04]  /*25ec0*/  IMAD.WIDE.U32 R2, R2, -0x33333333, RZ ;  /* 0xcccccccd02027825 */ /* 0x000fc800078e00ff */
[----:B------:R-:W-:Y:S01]  /*25ed0*/  @P0 IMAD.HI R2, R6, 0x66666667, RZ ;  /* 0x6666666706020827 */ /* 0x000fe200078e02ff */
[----:B------:R-:W-:-:S04]  /*25ee0*/  SHF.R.U32.HI R3, RZ, 0x7, R3 ;  /* 0x00000007ff037819 */ /* 0x000fc80000011603 */
[----:B------:R-:W-:Y:S02]  /*25ef0*/  @P0 SHF.R.U32.HI R7, RZ, 0x1f, R2 ;  /* 0x0000001fff070819 */ /* 0x000fe40000011602 */
[----:B------:R-:W-:Y:S02]  /*25f00*/  MOV R6, R3 ;  /* 0x0000000300067202 */ /* 0x000fe40000000f00 */
[----:B------:R-:W-:Y:S02]  /*25f10*/  @P0 LEA.HI.SX32 R6, R2, R7, 0x1a ;  /* 0x0000000702060211 */ /* 0x000fe400078fd2ff */
[----:B------:R-:W-:Y:S02]  /*25f20*/  PLOP3.LUT P0, PT, PT, PT, PT, 0x80, 0x0 ;  /* 0x000000000000781c */ /* 0x000fe40003f0f070 */
[----:B------:R-:W-:-:S13]  /*25f30*/  ISETP.GT.AND P3, PT, R6, R3, PT ;  /* 0x000000030600720c */ /* 0x000fda0003f64270 */
[----:B------:R-:W-:Y:S05]  /*25f40*/  @!P3 BRA `(.L_x_649) ;  /* 0x000000100008b947 */ /* 0x000fea0003800000 */
[----:B------:R-:W-:Y:S01]  /*25f50*/  UMOV UR4, 0xffffffff ;  /* 0xffffffff00047882 */ /* 0x000fe20000000000 */
[----:B------:R-:W-:Y:S02]  /*25f60*/  SEL R2, R33, RZ, !P2 ;  /* 0x000000ff21027207 */ /* 0x000fe40005000000 */
[----:B------:R-:W-:Y:S05]  /*25f70*/  BRA.DIV UR4, `(.L_x_650) ;  /* 0x000000a204587947 */ /* 0x000fea000b800000 */
[----:B------:R-:W0:Y:S02]  /*25f80*/  S2R R7, SR_TID.X ;  /* 0x0000000000077919 */ /* 0x000e240000002100 */
[----:B0-----:R-:W-:-:S04]  /*25f90*/  SHF.R.U32.HI R7, RZ, 0x5, R7 ;  /* 0x00000005ff077819 */ /* 0x001fc80000011607 */
[----:B------:R-:W-:-:S05]  /*25fa0*/  LOP3.LUT R7, R7, 0x3, RZ, 0xc0, !PT ;  /* 0x0000000307077812 */ /* 0x000fca00078ec0ff */
[----:B------:R0:W1:Y:S02]  /*25fb0*/  SHFL.IDX PT, R14, R7, RZ, 0x1f ;  /* 0x00001fff070e7589 */ /* 0x00006400000e0000 */
.L_x_925:
[----:B-1----:R-:W-:Y:S02]  /*25fc0*/  ISETP.NE.AND P0, PT, R14, RZ, PT ;  /* 0x000000ff0e00720c */ /* 0x002fe40003f05270 */
[----:B------:R-:W-:-:S11]  /*25fd0*/  PLOP3.LUT P6, PT, PT, PT, PT, 0x8, 0x0 ;  /* 0x000000000000781c */ /* 0x000fd60003fce170 */
[----:B------:R-:W-:Y:S05]  /*25fe0*/  @P0 BRA `(.L_x_651) ;  /* 0x00000000000c0947 */ /* 0x000fea0003800000 */
[----:B------:R-:W-:-:S03]  /*25ff0*/  UMOV UR4, 0xffffffff ;  /* 0xffffffff00047882 */ /* 0x000fc60000000000 */
[----:B------:R-:W-:Y:S05]  /*26000*/  BRA.DIV UR4, `(.L_x_652) ;  /* 0x000000a204687947 */ /* 0x000fea000b800000 */
[----:B------:R-:W-:-:S13]  /*26010*/  ELECT P6, URZ, PT ;  /* 0x00000000003f782f */ /* 0x000fda00038c0000 */
.L_x_651:
[----:B0-----:R-:W2:Y:S01]  /*26020*/  LDL R7, [R1+0x38] ;  /* 0x0000380001077983 */ /* 0x001ea20000100800 */
[----:B------:R-:W-:Y:S01]  /*26030*/  BSSY B1, `(.L_x_653) ;  /* 0x0000008000017945 */ /* 0x000fe20003800000 */
[----:B--2---:R-:W-:-:S05]  /*26040*/  VIADD R7, R7, 0x1 ;  /* 0x0000000107077836 */ /* 0x004fca0000000000 */
[----:B------:R-:W-:-:S04]  /*26050*/  LEA.HI R8, R7, R7, RZ, 0x1 ;  /* 0x0000000707087211 */ /* 0x000fc800078f08ff */
[----:B------:R-:W-:-:S05]  /*26060*/  LOP3.LUT R8, R8, 0xfffffffe, RZ, 0xc0, !PT ;  /* 0xfffffffe08087812 */ /* 0x000fca00078ec0ff */
[----:B------:R-:W-:-:S05]  /*26070*/  IMAD.IADD R7, R7, 0x1, -R8 ;  /* 0x0000000107077824 */ /* 0x000fca00078e0a08 */
[----:B------:R-:W-:-:S04]  /*26080*/  SHF.L.U32 R7, R7, 0x1f, RZ ;  /* 0x0000001f07077819 */ /* 0x000fc800000006ff */
[----:B------:R-:W0:Y:S02]  /*26090*/  SYNCS.PHASECHK.TRANS64.TRYWAIT P0, [R22+URZ+0x29820], R7 ;  /* 0x02982007160075a7 */ /* 0x000e24000800017f */
[----:B0-----:R-:W-:Y:S05]  /*260a0*/  @!P0 BRA `(.L_x_654) ;  /* 0x000000a000608947 */ /* 0x001fea0003800000 */
.L_x_928:
[----:B------:R-:W-:Y:S05]  /*260b0*/  BSYNC B1 ;  /* 0x0000000000017941 */ /* 0x000fea0003800000 */
.L_x_653:
[----:B------:R-:W-:Y:S04]  /*260c0*/  BSSY B1, `(.L_x_655) ;  /* 0x000006c000017945 */ /* 0x000fe80003800000 */
[----:B------:R-:W-:Y:S05]  /*260d0*/  @!P6 BRA `(.L_x_656) ;  /* 0x0000000400a8e947 */ /* 0x000fea0003800000 */
[----:B------:R-:W-:Y:S01]  /*260e0*/  IMAD R10, R28, 0x8, R22 ;  /* 0x000000081c0a7824 */ /* 0x000fe200078e0216 */
[----:B------:R-:W-:Y:S01]  /*260f0*/  SHF.L.U32 R12, R35, 0x1f, RZ ;  /* 0x0000001f230c7819 */ /* 0x000fe200000006ff */
[----:B------:R-:W1:Y:S01]  /*26100*/  S2R R8, SR_TID.X ;  /* 0x0000000000087919 */ /* 0x000e620000002100 */
[----:B------:R-:W-:Y:S02]  /*26110*/  BSSY B2, `(.L_x_657) ;  /* 0x0000005000027945 */ /* 0x000fe40003800000 */
[----:B------:R-:W2:Y:S01]  /*26120*/  SYNCS.PHASECHK.TRANS64.TRYWAIT P0, [R10+URZ+0x298a0], R12 ;  /* 0x0298a00c0a0075a7 */ /* 0x000ea2000800017f */
[----:B-1----:R-:W-:-:S04]  /*26130*/  LOP3.LUT R8, R8, 0x7f, RZ, 0xc0, !PT ;  /* 0x0000007f08087812 */ /* 0x002fc800078ec0ff */
[----:B------:R-:W-:Y:S01]  /*26140*/  ISETP.NE.AND P2, PT, R8, RZ, PT ;  /* 0x000000ff0800720c */ /* 0x000fe20003f45270 */
[----:B--2---:R-:W-:-:S12]  /*26150*/  @!P0 BRA `(.L_x_658) ;  /* 0x000000a000488947 */ /* 0x004fd80003800000 */
.L_x_929:
[----:B------:R-:W-:Y:S05]  /*26160*/  BSYNC B2 ;  /* 0x0000000000027941 */ /* 0x000fea0003800000 */
.L_x_657:
[----:B------:R-:W-:Y:S04]  /*26170*/  BSSY B2, `(.L_x_659) ;  /* 0x0000009000027945 */ /* 0x000fe80003800000 */
[----:B------:R-:W-:Y:S05]  /*26180*/  @P2 BRA `(.L_x_660) ;  /* 0x00000000001c2947 */ /* 0x000fea0003800000 */
[----:B0-----:R-:W0:Y:S02]  /*26190*/  S2R R7, SR_TID.X ;  /* 0x0000000000077919 */ /* 0x001e240000002100 */
[----:B0-----:R-:W-:Y:S02]  /*261a0*/  LOP3.LUT R8, R7, 0x1f, RZ, 0xc0, !PT ;  /* 0x0000001f07087812 */ /* 0x001fe400078ec0ff */
[----:B------:R-:W-:Y:S02]  /*261b0*/  MOV R7, 0x7800 ;  /* 0x0000780000077802 */ /* 0x000fe40000000f00 */
[----:B------:R-:W-:Y:S02]  /*261c0*/  ISETP.NE.AND P0, PT, R8, RZ, PT ;  /* 0x000000ff0800720c */ /* 0x000fe40003f05270 */
[----:B------:R2:W-:Y:S11]  /*261d0*/  SYNCS.ARRIVE.TRANS64 RZ, [R10+URZ+0x29890], R7 ;  /* 0x029890070aff79a7 */ /* 0x0005f6000800003f */
[----:B--2---:R-:W-:Y:S05]  /*261e0*/  @!P0 BRA `(.L_x_660) ;  /* 0x0000000000048947 */ /* 0x004fea0003800000 */
[----:B------:R-:W-:Y:S01]  /*261f0*/  BPT.TRAP 0x1 ;  /* 0x000000040000795c */ /* 0x000fe20000300000 */
.L_x_660:
[----:B------:R-:W-:Y:S05]  /*26200*/  BSYNC B2 ;  /* 0x0000000000027941 */ /* 0x000fea0003800000 */
.L_x_659:
[----:B------:R-:W-:Y:S01]  /*26210*/  IMAD.MOV.U32 R13, RZ, RZ, RZ ;  /* 0x000000ffff0d7224 */ /* 0x000fe200078e00ff */
[----:B------:R-:W-:Y:S01]  /*26220*/  UIADD3 UR4, UP0, UR40, 0x570, URZ ;  /* 0x0000057028047890 */ /* 0x000fe2000ff1e03f */
[----:B------:R-:W-:Y:S01]  /*26230*/  IMAD R9, R28, 0x7800, R22 ;  /* 0x000078001c097824 */ /* 0x000fe200078e0216 */
[----:B------:R-:W-:Y:S01]  /*26240*/  PLOP3.LUT P0, PT, PT, PT, PT, 0x80, 0x0 ;  /* 0x000000000000781c */ /* 0x000fe20003f0f070 */
[----:B------:R-:W-:Y:S01]  /*26250*/  IMAD R8, R6, 0xa0, R0 ;  /* 0x000000a006087824 */ /* 0x000fe200078e0200 */
[----:B------:R-:W-:Y:S01]  /*26260*/  R2UR UR10, R13 ;  /* 0x000000000d0a72ca */ /* 0x000fe200000e0000 */
[----:B0-----:R-:W-:Y:S01]  /*26270*/  VIADD R7, R10, 0x29890 ;  /* 0x000298900a077836 */ /* 0x001fe20000000000 */
[----:B------:R-:W-:Y:S01]  /*26280*/  IADD3 R11, R9, 0x1a400, RZ ;  /* 0x0001a400090b7810 */ /* 0x000fe20007ffe0ff */
[----:B------:R-:W-:Y:S01]  /*26290*/  VIADD R8, R8, 0xffffff60 ;  /* 0xffffff6008087836 */ /* 0x000fe20000000000 */
[----:B------:R-:W-:Y:S01]  /*262a0*/  UIADD3.X UR5, URZ, UR41, URZ, UP0, !UPT ;  /* 0x000000293f057290 */ /* 0x000fe200087fe43f */
[----:B------:R-:W-:Y:S01]  /*262b0*/  UMOV UR6, 0x0 ;  /* 0x0000000000067882 */ /* 0x000fe20000000000 */
[----:B------:R-:W-:-:S10]  /*262c0*/  UMOV UR7, 0x12f00000 ;  /* 0x12f0000000077882 */ /* 0x000fd40000000000 */
.L_x_661:
[----:B------:R-:W-:-:S13]  /*262d0*/  @P0 ELECT P3, URZ, PT ;  /* 0x00000000003f082f */ /* 0x000fda0003860000 */
[----:B------:R-:W-:Y:S02]  /*262e0*/  @P3 R2UR UR13, R2 ;  /* 0x00000000020d32ca */ /* 0x000fe400000e0000 */
[----:B------:R-:W-:Y:S02]  /*262f0*/  @P3 R2UR UR12, R18 ;  /* 0x00000000120c32ca */ /* 0x000fe400000e0000 */
[----:B------:R-:W-:Y:S02]  /*26300*/  @P3 R2UR UR11, R8 ;  /* 0x00000000080b32ca */ /* 0x000fe400000e0000 */
[----:B------:R-:W-:Y:S02]  /*26310*/  @P3 R2UR UR9, R7 ;  /* 0x00000000070932ca */ /* 0x000fe400000e0000 */
[----:B------:R-:W-:Y:S02]  /*26320*/  @P3 R2UR UR8, R11 ;  /* 0x000000000b0832ca */ /* 0x000fe400000e0000 */
[----:B------:R-:W-:-:S02]  /*26330*/  @P3 PLOP3.LUT P0, PT, P3, PT, PT, 0x8, 0x0 ;  /* 0x000000000000381c */ /* 0x000fc40001f0e170 */
[----:B------:R-:W-:-:S09]  /*26340*/  PLOP3.LUT P3, PT, PT, PT, PT, 0x8, 0x0 ;  /* 0x000000000000781c */ /* 0x000fd20003f6e170 */
[----:B------:R0:W-:Y:S02]  /*26350*/  UTMALDG.4D [UR8], [UR4], desc[UR6] ;  /* 0x00000608040075b4 */ /* 0x0001e40008019000 */
[----:B0-----:R-:W-:Y:S05]  /*26360*/  @P0 BRA.U.ANY `(.L_x_661) ;  /* 0xfffffffd00d80947 */ /* 0x001fea000393ffff */
[----:B------:R-:W-:Y:S01]  /*26370*/  PLOP3.LUT P0, PT, PT, PT, PT, 0x80, 0x0 ;  /* 0x000000000000781c */ /* 0x000fe20003f0f070 */
[----:B------:R-:W-:Y:S01]  /*26380*/  VIADD R11, R9, 0x1cc00 ;  /* 0x0001cc00090b7836 */ /* 0x000fe20000000000 */
[----:B------:R-:W-:Y:S01]  /*26390*/  UMOV UR6, 0x0 ;  /* 0x0000000000067882 */ /* 0x000fe20000000000 */
[----:B------:R-:W-:Y:S01]  /*263a0*/  UMOV UR7, 0x12f00000 ;  /* 0x12f0000000077882 */ /* 0x000fe20000000000 */
[----:B------:R-:W-:-:S09]  /*263b0*/  UMOV UR10, 0x40 ;  /* 0x00000040000a7882 */ /* 0x000fd20000000000 */
.L_x_662:
        /* <DEDUP_REMOVED lines=15> */
.L_x_663:
        /* <DEDUP_REMOVED lines=10> */
[----:B------:R-:W0:Y:S01]  /*26550*/  SYNCS.PHASECHK.TRANS64.TRYWAIT P0, [R10+URZ+0x298c0], R12 ;  /* 0x0298c00c0a0075a7 */ /* 0x000e22000800017f */
[----:B------:R-:W-:Y:S04]  /*26560*/  BSSY B2, `(.L_x_664) ;  /* 0x0000002000027945 */ /* 0x000fe80003800000 */
[----:B0-----:R-:W-:Y:S05]  /*26570*/  @!P0 BRA `(.L_x_665) ;  /* 0x0000009c00548947 */ /* 0x001fea0003800000 */
.L_x_930:
[----:B------:R-:W-:Y:S05]  /*26580*/  BSYNC B2 ;  /* 0x0000000000027941 */ /* 0x000fea0003800000 */
.L_x_664:
[----:B------:R-:W-:Y:S01]  /*26590*/  BSSY B2, `(.L_x_666) ;  /* 0x000000b000027945 */ /* 0x000fe20003800000 */
[----:B------:R-:W-:Y:S01]  /*265a0*/  IMAD.MOV.U32 R14, RZ, RZ, 0x0 ;  /* 0x00000000ff0e7424 */ /* 0x000fe200078e00ff */
[----:B------:R-:W-:Y:S02]  /*265b0*/  MOV R15, 0x12f00000 ;  /* 0x12f00000000f7802 */ /* 0x000fe40000000f00 */
[----:B------:R-:W-:Y:S05]  /*265c0*/  @P2 BRA `(.L_x_667) ;  /* 0x00000000001c2947 */ /* 0x000fea0003800000 */
[----:B------:R-:W2:Y:S02]  /*265d0*/  S2R R7, SR_TID.X ;  /* 0x0000000000077919 */ /* 0x000ea40000002100 */
[----:B--2---:R-:W-:Y:S01]  /*265e0*/  LOP3.LUT R9, R7, 0x1f, RZ, 0xc0, !PT ;  /* 0x0000001f07097812 */ /* 0x004fe200078ec0ff */
[----:B------:R-:W-:-:S03]  /*265f0*/  IMAD.MOV.U32 R7, RZ, RZ, 0x5000 ;  /* 0x00005000ff077424 */ /* 0x000fc600078e00ff */
[----:B------:R-:W-:Y:S01]  /*26600*/  ISETP.NE.AND P0, PT, R9, RZ, PT ;  /* 0x000000ff0900720c */ /* 0x000fe20003f05270 */
[----:B------:R2:W-:-:S12]  /*26610*/  SYNCS.ARRIVE.TRANS64 RZ, [R10+URZ+0x298b0], R7 ;  /* 0x0298b0070aff79a7 */ /* 0x0005d8000800003f */
[----:B--2---:R-:W-:Y:S05]  /*26620*/  @!P0 BRA `(.L_x_667) ;  /* 0x0000000000048947 */ /* 0x004fea0003800000 */
[----:B------:R-:W-:Y:S01]  /*26630*/  BPT.TRAP 0x1 ;  /* 0x000000040000795c */ /* 0x000fe20000300000 */
.L_x_667:
[----:B------:R-:W-:Y:S05]  /*26640*/  BSYNC B2 ;  /* 0x0000000000027941 */ /* 0x000fea0003800000 */
.L_x_666:
[----:B------:R-:W-:Y:S01]  /*26650*/  R2UR UR10, R13 ;  /* 0x000000000d0a72ca */ /* 0x000fe200000e0000 */
[----:B------:R-:W-:Y:S01]  /*26660*/  IMAD R7, R28, 0x5000, R22 ;  /* 0x000050001c077824 */ /* 0x000fe200078e0216 */
[----:B------:R-:W-:Y:S01]  /*26670*/  R2UR UR6, R14 ;  /* 0x000000000e0672ca */ /* 0x000fe200000e0000 */
[----:B------:R-:W-:Y:S01]  /*26680*/  UIADD3 UR4, UP0, UR40, 0x670, URZ ;  /* 0x0000067028047890 */ /* 0x000fe2000ff1e03f */
[----:B------:R-:W-:Y:S01]  /*26690*/  R2UR UR7, R15 ;  /* 0x000000000f0772ca */ /* 0x000fe200000e0000 */
[----:B01----:R-:W-:Y:S01]  /*266a0*/  VIADD R10, R10, 0x298b0 ;  /* 0x000298b00a0a7836 */ /* 0x003fe20000000000 */
[----:B------:R-:W-:Y:S01]  /*266b0*/  PLOP3.LUT P0, PT, PT, PT, PT, 0x80, 0x0 ;  /* 0x000000000000781c */ /* 0x000fe20003f0f070 */
[----:B------:R-:W-:Y:S01]  /*266c0*/  VIADD R7, R7, 0xa400 ;  /* 0x0000a40007077836 */ /* 0x000fe20000000000 */
[----:B------:R-:W-:-:S12]  /*266d0*/  UIADD3.X UR5, URZ, UR41, URZ, UP0, !UPT ;  /* 0x000000293f057290 */ /* 0x000fd800087fe43f */
.L_x_668:
        /* <DEDUP_REMOVED lines=9> */
[----:B-1----:R-:W-:Y:S05]  /*26770*/  @P0 BRA.U.ANY `(.L_x_668) ;  /* 0xfffffffd00d80947 */ /* 0x002fea000393ffff */
.L_x_656:
[----:B------:R-:W-:Y:S05]  /*26780*/  BSYNC B1 ;  /* 0x0000000000017941 */ /* 0x000fea0003800000 */
.L_x_655:
[----:B------:R-:W-:Y:S01]  /*26790*/  VIADD R11, R6, 0xfffffffe ;  /* 0xfffffffe060b7836 */ /* 0x000fe20000000000 */
[----:B------:R-:W-:Y:S02]  /*267a0*/  IADD3 R28, R28, 0x1, RZ ;  /* 0x000000011c1c7810 */ /* 0x000fe40007ffe0ff */
[----:B------:R-:W-:Y:S02]  /*267b0*/  PLOP3.LUT P0, PT, PT, PT, PT, 0x8, 0x0 ;  /* 0x000000000000781c */ /* 0x000fe40003f0e170 */
[----:B------:R-:W-:Y:S02]  /*267c0*/  ISETP.GE.AND P3, PT, R11, R3, PT ;  /* 0x000000030b00720c */ /* 0x000fe40003f66270 */
[----:B------:R-:W-:-:S04]  /*267d0*/  ISETP.NE.AND P2, PT, R28, 0x2, PT ;  /* 0x000000021c00780c */ /* 0x000fc80003f45270 */
[----:B------:R-:W-:Y:S02]  /*267e0*/  SEL R6, RZ, 0x1, P2 ;  /* 0x00000001ff067807 */ /* 0x000fe40001000000 */
[----:B------:R-:W-:Y:S02]  /*267f0*/  SEL R28, R28, RZ, P2 ;  /* 0x000000ff1c1c7207 */ /* 0x000fe40001000000 */
[----:B------:R-:W-:-:S03]  /*26800*/  LOP3.LUT R35, R35, R6, RZ, 0x3c, !PT ;  /* 0x0000000623237212 */ /* 0x000fc600078e3cff */
[----:B------:R-:W-:Y:S05]  /*26810*/  @!P3 BRA `(.L_x_649) ;  /* 0x0000000400d4b947 */ /* 0x000fea0003800000 */
.L_x_683:
[----:B------:R-:W-:Y:S05]  /*26820*/  YIELD ;  /* 0x0000000000007946 */ /* 0x000fea0003800000 */
        /* <DEDUP_REMOVED lines=10> */
.L_x_931:
[----:B------:R-:W-:Y:S05]  /*268d0*/  BSYNC B2 ;  /* 0x0000000000027941 */ /* 0x000fea0003800000 */
.L_x_671:
[----:B------:R-:W-:Y:S04]  /*268e0*/  BSSY B2, `(.L_x_673) ;  /* 0x0000009000027945 */ /* 0x000fe80003800000 */
[----:B------:R-:W-:Y:S05]  /*268f0*/  @P3 BRA `(.L_x_674) ;  /* 0x00000000001c3947 */ /* 0x000fea0003800000 */
[----:B------:R-:W0:Y:S02]  /*26900*/  S2R R6, SR_TID.X ;  /* 0x0000000000067919 */ /* 0x000e240000002100 */
[----:B0-----:R-:W-:Y:S01]  /*26910*/  LOP3.LUT R7, R6, 0x1f, RZ, 0xc0, !PT ;  /* 0x0000001f06077812 */ /* 0x001fe200078ec0ff */
[----:B------:R-:W-:-:S03]  /*26920*/  IMAD.MOV.U32 R6, RZ, RZ, 0x7800 ;  /* 0x00007800ff067424 */ /* 0x000fc600078e00ff */
[----:B------:R-:W-:Y:S01]  /*26930*/  ISETP.NE.AND P2, PT, R7, RZ, PT ;  /* 0x000000ff0700720c */ /* 0x000fe20003f45270 */
[----:B------:R2:W-:-:S12]  /*26940*/  SYNCS.ARRIVE.TRANS64 RZ, [R10+URZ+0x29890], R6 ;  /* 0x029890060aff79a7 */ /* 0x0005d8000800003f */
[----:B--2---:R-:W-:Y:S05]  /*26950*/  @!P2 BRA `(.L_x_674) ;  /* 0x000000000004a947 */ /* 0x004fea0003800000 */
[----:B------:R-:W-:Y:S01]  /*26960*/  BPT.TRAP 0x1 ;  /* 0x000000040000795c */ /* 0x000fe20000300000 */
.L_x_674:
[----:B------:R-:W-:Y:S05]  /*26970*/  BSYNC B2 ;  /* 0x0000000000027941 */ /* 0x000fea0003800000 */
.L_x_673:
[----:B------:R-:W-:Y:S01]  /*26980*/  MOV R13, RZ ;  /* 0x000000ff000d7202 */ /* 0x000fe20000000f00 */
[----:B------:R-:W-:Y:S01]  /*26990*/  IMAD R8, R28, 0x7800, R22 ;  /* 0x000078001c087824 */ /* 0x000fe200078e0216 */
[----:B------:R-:W-:Y:S01]  /*269a0*/  UIADD3 UR4, UP0, UR40, 0x570, URZ ;  /* 0x0000057028047890 */ /* 0x000fe2000ff1e03f */
[----:B------:R-:W-:Y:S01]  /*269b0*/  PLOP3.LUT P2, PT, PT, PT, PT, 0x80, 0x0 ;  /* 0x000000000000781c */ /* 0x000fe20003f4f070 */
[----:B0-----:R-:W-:Y:S01]  /*269c0*/  IMAD R7, R11, 0xa0, R0 ;  /* 0x000000a00b077824 */ /* 0x001fe200078e0200 */
[----:B------:R-:W-:Y:S01]  /*269d0*/  R2UR UR10, R13 ;  /* 0x000000000d0a72ca */ /* 0x000fe200000e0000 */
[----:B------:R-:W-:Y:S01]  /*269e0*/  VIADD R6, R10, 0x29890 ;  /* 0x000298900a067836 */ /* 0x000fe20000000000 */
[----:B------:R-:W-:Y:S01]  /*269f0*/  UIADD3.X UR5, URZ, UR41, URZ, UP0, !UPT ;  /* 0x000000293f057290 */ /* 0x000fe200087fe43f */
[----:B------:R-:W-:Y:S01]  /*26a00*/  VIADD R12, R8, 0x1a400 ;  /* 0x0001a400080c7836 */ /* 0x000fe20000000000 */
[----:B------:R-:W-:Y:S01]  /*26a10*/  UMOV UR6, 0x0 ;  /* 0x0000000000067882 */ /* 0x000fe20000000000 */
[----:B------:R-:W-:-:S10]  /*26a20*/  UMOV UR7, 0x12f00000 ;  /* 0x12f0000000077882 */ /* 0x000fd40000000000 */
.L_x_675:
        /* <DEDUP_REMOVED lines=15> */
.L_x_676:
        /* <DEDUP_REMOVED lines=11> */
[----:B------:R-:W-:Y:S01]  /*26bd0*/  UMOV UR6, 0x0 ;  /* 0x0000000000067882 */ /* 0x000fe20000000000 */
[----:B------:R-:W-:Y:S01]  /*26be0*/  IADD3 R8, R8, 0x1f400, RZ ;  /* 0x0001f40008087810 */ /* 0x000fe20007ffe0ff */
[----:B------:R-:W-:Y:S01]  /*26bf0*/  UMOV UR7, 0x12f00000 ;  /* 0x12f0000000077882 */ /* 0x000fe20000000000 */
[----:B------:R-:W-:-:S09]  /*26c00*/  UMOV UR10, 0x80 ;  /* 0x00000080000a7882 */ /* 0x000fd20000000000 */
.L_x_677:
        /* <DEDUP_REMOVED lines=13> */
.L_x_932:
[----:B------:R-:W-:Y:S05]  /*26ce0*/  BSYNC B2 ;  /* 0x0000000000027941 */ /* 0x000fea0003800000 */
.L_x_678:
[----:B------:R-:W-:Y:S01]  /*26cf0*/  BSSY B2, `(.L_x_680) ;  /* 0x000000b000027945 */ /* 0x000fe20003800000 */
[----:B------:R-:W-:Y:S02]  /*26d00*/  IMAD.MOV.U32 R8, RZ, RZ, 0x0 ;  /* 0x00000000ff087424 */ /* 0x000fe400078e00ff */
[----:B01----:R-:W-:Y:S01]  /*26d10*/  IMAD.MOV.U32 R9, RZ, RZ, 0x12f00000 ;  /* 0x12f00000ff097424 */ /* 0x003fe200078e00ff */
[----:B------:R-:W-:Y:S06]  /*26d20*/  @P3 BRA `(.L_x_681) ;  /* 0x00000000001c3947 */ /* 0x000fec0003800000 */
[----:B------:R-:W0:Y:S02]  /*26d30*/  S2R R6, SR_TID.X ;  /* 0x0000000000067919 */ /* 0x000e240000002100 */
[----:B0-----:R-:W-:Y:S01]  /*26d40*/  LOP3.LUT R12, R6, 0x1f, RZ, 0xc0, !PT ;  /* 0x0000001f060c7812 */ /* 0x001fe200078ec0ff */
[----:B------:R-:W-:-:S03]  /*26d50*/  IMAD.MOV.U32 R6, RZ, RZ, 0x5000 ;  /* 0x00005000ff067424 */ /* 0x000fc600078e00ff */
[----:B------:R-:W-:Y:S01]  /*26d60*/  ISETP.NE.AND P2, PT, R12, RZ, PT ;  /* 0x000000ff0c00720c */ /* 0x000fe20003f45270 */
[----:B------:R0:W-:-:S12]  /*26d70*/  SYNCS.ARRIVE.TRANS64 RZ, [R10+URZ+0x298b0], R6 ;  /* 0x0298b0060aff79a7 */ /* 0x0001d8000800003f */
[----:B0-----:R-:W-:Y:S05]  /*26d80*/  @!P2 BRA `(.L_x_681) ;  /* 0x000000000004a947 */ /* 0x001fea0003800000 */
[----:B------:R-:W-:Y:S01]  /*26d90*/  BPT.TRAP 0x1 ;  /* 0x000000040000795c */ /* 0x000fe20000300000 */
.L_x_681:
[----:B------:R-:W-:Y:S05]  /*26da0*/  BSYNC B2 ;  /* 0x0000000000027941 */ /* 0x000fea0003800000 */
.L_x_680:
[----:B------:R-:W-:Y:S01]  /*26db0*/  R2UR UR10, R13 ;  /* 0x000000000d0a72ca */ /* 0x000fe200000e0000 */
[----:B------:R-:W-:Y:S01]  /*26dc0*/  IMAD R6, R28, 0x5000, R22 ;  /* 0x000050001c067824 */ /* 0x000fe200078e0216 */
[----:B------:R-:W-:Y:S01]  /*26dd0*/  R2UR UR6, R8 ;  /* 0x00000000080672ca */ /* 0x000fe200000e0000 */
[----:B------:R-:W-:Y:S01]  /*26de0*/  UIADD3 UR4, UP0, UR40, 0x670, URZ ;  /* 0x0000067028047890 */ /* 0x000fe2000ff1e03f */
[----:B------:R-:W-:Y:S01]  /*26df0*/  R2UR UR7, R9 ;  /* 0x00000000090772ca */ /* 0x000fe200000e0000 */
[----:B------:R-:W-:Y:S01]  /*26e00*/  VIADD R6, R6, 0xa400 ;  /* 0x0000a40006067836 */ /* 0x000fe20000000000 */
[----:B------:R-:W-:Y:S01]  /*26e10*/  PLOP3.LUT P2, PT, PT, PT, PT, 0x80, 0x0 ;  /* 0x000000000000781c */ /* 0x000fe20003f4f070 */
[----:B------:R-:W-:Y:S01]  /*26e20*/  UIADD3.X UR5, URZ, UR41, URZ, UP0, !UPT ;  /* 0x000000293f057290 */ /* 0x000fe200087fe43f */
[----:B------:R-:W-:-:S11]  /*26e30*/  IADD3 R10, R10, 0x298b0, RZ ;  /* 0x000298b00a0a7810 */ /* 0x000fd60007ffe0ff */
.L_x_682:
        /* <DEDUP_REMOVED lines=10> */
.L_x_670:
[----:B------:R-:W-:Y:S05]  /*26ee0*/  BSYNC B1 ;  /* 0x0000000000017941 */ /* 0x000fea0003800000 */
.L_x_669:
[C---:B------:R-:W-:Y:S01]  /*26ef0*/  ISETP.GT.AND P3, PT, R11.reuse, R3, PT ;  /* 0x000000030b00720c */ /* 0x040fe20003f64270 */
[----:B------:R-:W-:Y:S02]  /*26f00*/  VIADD R28, R28, 0x1 ;  /* 0x000000011c1c7836 */ /* 0x000fe40000000000 */
[----:B------:R-:W-:-:S03]  /*26f10*/  VIADD R11, R11, 0xffffffff ;  /* 0xffffffff0b0b7836 */ /* 0x000fc60000000000 */
[----:B------:R-:W-:-:S04]  /*26f20*/  ISETP.NE.AND P2, PT, R28, 0x2, PT ;  /* 0x000000021c00780c */ /* 0x000fc80003f45270 */
[----:B------:R-:W-:Y:S02]  /*26f30*/  SEL R6, RZ, 0x1, P2 ;  /* 0x00000001ff067807 */ /* 0x000fe40001000000 */
[----:B------:R-:W-:Y:S02]  /*26f40*/  SEL R28, R28, RZ, P2 ;  /* 0x000000ff1c1c7207 */ /* 0x000fe40001000000 */
[----:B------:R-:W-:Y:S01]  /*26f50*/  LOP3.LUT R35, R35, R6, RZ, 0x3c, !PT ;  /* 0x0000000623237212 */ /* 0x000fe200078e3cff */
[----:B------:R-:W-:Y:S06]  /*26f60*/  @P3 BRA `(.L_x_683) ;  /* 0xfffffff8002c3947 */ /* 0x000fec000383ffff */
.L_x_649:
[----:B------:R-:W-:Y:S05]  /*26f70*/  BSYNC B0 ;  /* 0x0000000000007941 */ /* 0x000fea0003800000 */
.L_x_648:
[----:B------:R-:W-:Y:S05]  /*26f80*/  @!P0 WARPSYNC.ALL ;  /* 0x0000000000008948 */ /* 0x000fea0003800000 */
[----:B------:R-:W-:Y:S01]  /*26f90*/  @!P0 BAR.SYNC.DEFER_BLOCKING 0xc, 0x180 ;  /* 0x0306000000008b1d */ /* 0x000fe20000010000 */
[----:B------:R-:W-:-:S05]  /*26fa0*/  MOV R29, RZ ;  /* 0x000000ff001d7202 */ /* 0x000fca0000000f00 */
[----:B------:R-:W-:Y:S04]  /*26fb0*/  BSSY B0, `(.L_x_684) ;  /* 0x000001e000007945 */ /* 0x000fe80003800000 */
[----:B------:R-:W-:Y:S05]  /*26fc0*/  @!P1 BRA `(.L_x_685) ;  /* 0x0000000000709947 */ /* 0x000fea0003800000 */
[----:B------:R-:W-:-:S13]  /*26fd0*/  ISETP.NE.AND P0, PT, R5, RZ, PT ;  /* 0x000000ff0500720c */ /* 0x000fda0003f05270 */
[----:B------:R-:W1:Y:S02]  /*26fe0*/  @!P0 LDC R5, c[0x0][0x9f0] ;  /* 0x00027c00ff058b82 */ /* 0x000e640000000800 */
[-C--:B-1----:R-:W-:Y:S02]  /*26ff0*/  IABS R0, R5.reuse ;  /* 0x0000000500007213 */ /* 0x082fe40000000000 */
[----:B0-----:R-:W-:Y:S02]  /*27000*/  IABS R7, R5 ;  /* 0x0000000500077213 */ /* 0x001fe40000000000 */
[----:B------:R-:W0:Y:S02]  /*27010*/  I2F.RP R2, R0 ;  /* 0x0000000000027306 */ /* 0x000e240000209400 */
[----:B------:R-:W-:-:S06]  /*27020*/  IADD3 R7, RZ, -R7, RZ ;  /* 0x80000007ff077210 */ /* 0x000fcc0007ffe0ff */
[----:B0-----:R-:W0:Y:S02]  /*27030*/  MUFU.RCP R2, R2 ;  /* 0x0000000200027308 */ /* 0x001e240000001000 */
[----:B0-----:R-:W-:-:S06]  /*27040*/  VIADD R2, R2, 0xffffffe ;  /* 0x0ffffffe02027836 */ /* 0x001fcc0000000000 */
[----:B------:R-:W0:Y:S02]  /*27050*/  F2I.FTZ.U32.TRUNC.NTZ R3, R2 ;  /* 0x0000000200037305 */ /* 0x000e24000021f000 */
[----:B0-----:R-:W-:-:S04]  /*27060*/  IMAD.MOV R2, RZ, RZ, -R3 ;  /* 0x000000ffff027224 */ /* 0x001fc800078e0a03 */
[----:B------:R-:W-:Y:S02]  /*27070*/  IMAD R6, R2, R0, RZ ;  /* 0x0000000002067224 */ /* 0x000fe400078e02ff */
[----:B------:R-:W-:-:S04]  /*27080*/  IMAD.MOV.U32 R2, RZ, RZ, RZ ;  /* 0x000000ffff027224 */ /* 0x000fc800078e00ff */
[----:B------:R-:W-:Y:S01]  /*27090*/  IMAD.HI.U32 R6, R3, R6, R2 ;  /* 0x0000000603067227 */ /* 0x000fe200078e0002 */
[----:B------:R-:W-:-:S04]  /*270a0*/  IADD3 R3, R4, -0x1, R5 ;  /* 0xffffffff04037810 */ /* 0x000fc80007ffe005 */
[----:B------:R-:W-:Y:S02]  /*270b0*/  IABS R2, R3 ;  /* 0x0000000300027213 */ /* 0x000fe40000000000 */
[----:B------:R-:W-:-:S03]  /*270c0*/  LOP3.LUT R3, R3, R5, RZ, 0x3c, !PT ;  /* 0x0000000503037212 */ /* 0x000fc600078e3cff */
[----:B------:R-:W-:Y:S01]  /*270d0*/  IMAD.HI.U32 R6, R6, R2, RZ ;  /* 0x0000000206067227 */ /* 0x000fe200078e00ff */
[----:B------:R-:W-:-:S03]  /*270e0*/  ISETP.GE.AND P2, PT, R3, RZ, PT ;  /* 0x000000ff0300720c */ /* 0x000fc60003f46270 */
[----:B------:R-:W-:-:S05]  /*270f0*/  IMAD R2, R6, R7, R2 ;  /* 0x0000000706027224 */ /* 0x000fca00078e0202 */
[----:B------:R-:W-:-:S13]  /*27100*/  ISETP.GT.U32.AND P1, PT, R0, R2, PT ;  /* 0x000000020000720c */ /* 0x000fda0003f24070 */
[----:B------:R-:W-:Y:S02]  /*27110*/  @!P1 IMAD.IADD R2, R2, 0x1, -R0 ;  /* 0x0000000102029824 */ /* 0x000fe400078e0a00 */
[----:B------:R-:W-:Y:S01]  /*27120*/  @!P1 VIADD R6, R6, 0x1 ;  /* 0x0000000106069836 */ /* 0x000fe20000000000 */
[----:B------:R-:W-:Y:S02]  /*27130*/  ISETP.NE.AND P1, PT, R5, RZ, PT ;  /* 0x000000ff0500720c */ /* 0x000fe40003f25270 */
[----:B------:R-:W-:-:S13]  /*27140*/  ISETP.GE.U32.AND P0, PT, R2, R0, PT ;  /* 0x000000000200720c */ /* 0x000fda0003f06070 */
[----:B------:R-:W-:-:S05]  /*27150*/  @P0 VIADD R6, R6, 0x1 ;  /* 0x0000000106060836 */ /* 0x000fca0000000000 */
[----:B------:R-:W-:Y:S02]  /*27160*/  @!P2 IADD3 R6, -R6, RZ, RZ ;  /* 0x000000ff0606a210 */ /* 0x000fe40007ffe1ff */
[----:B------:R-:W-:-:S05]  /*27170*/  @!P1 LOP3.LUT R6, RZ, R5, RZ, 0x33, !PT ;  /* 0x00000005ff069212 */ /* 0x000fca00078e33ff */
[----:B------:R-:W-:-:S07]  /*27180*/  IMAD.MOV.U32 R29, RZ, RZ, R6 ;  /* 0x000000ffff1d7224 */ /* 0x000fce00078e0006 */
.L_x_685:
[----:B------:R-:W-:Y:S05]  /*27190*/  BSYNC B0 ;  /* 0x0000000000007941 */ /* 0x000fea0003800000 */
.L_x_684:
[----:B------:R-:W-:-:S05]  /*271a0*/  IMAD R0, R20, R29, RZ ;  /* 0x0000001d14007224 */ /* 0x000fca00078e02ff */
[----:B------:R1:W-:Y:S01]  /*271b0*/  STL [R1+0xc], R0 ;  /* 0x00000c0001007387 */ /* 0x0003e20000100800 */
[----:B------:R-:W-:-:S04]  /*271c0*/  VIADDMNMX R29, R0, R29, R4, PT ;  /* 0x0000001d001d7246 */ /* 0x000fc80003800104 */
[----:B------:R-:W-:-:S13]  /*271d0*/  ISETP.GT.AND P0, PT, R29, R0, PT ;  /* 0x000000001d00720c */ /* 0x000fda0003f04270 */
[----:B-1----:R-:W-:Y:S05]  /*271e0*/  @P0 BRA `(.L_x_686) ;  /* 0x0000000000440947 */ /* 0x002fea0003800000 */
[----:B------:R-:W1:Y:S02]  /*271f0*/  S2R R0, SR_TID.X ;  /* 0x0000000000007919 */ /* 0x000e640000002100 */
[----:B-1----:R-:W-:-:S04]  /*27200*/  LOP3.LUT R0, R0, 0x7f, RZ, 0xc0, !PT ;  /* 0x0000007f00007812 */ /* 0x002fc800078ec0ff */
[----:B------:R-:W-:-:S13]  /*27210*/  ISETP.NE.AND P0, PT, R0, RZ, PT ;  /* 0x000000ff0000720c */ /* 0x000fda0003f05270 */
[----:B------:R-:W-:Y:S05]  /*27220*/  @P0 BRA `(.L_x_687) ;  /* 0x0000004400c40947 */ /* 0x000fea0003800000 */
[----:B------:R-:W1:Y:S01]  /*27230*/  S2R R5, SR_LANEID ;  /* 0x0000000000057919 */ /* 0x000e620000000000 */
[----:B------:R-:W-:Y:S01]  /*27240*/  VOTEU.ANY UR4, UPT, PT ;  /* 0x0000000000047886 */ /* 0x000fe200038e0100 */
[----:B------:R-:W2:Y:S01]  /*27250*/  LDC.64 R2, c[0x0][0xc60] ;  /* 0x00031800ff027b82 */ /* 0x000ea20000000a00 */
[----:B------:R-:W1:Y:S02]  /*27260*/  FLO.U32 R0, UR4 ;  /* 0x0000000400007d00 */ /* 0x000e6400080e0000 */
[----:B-1----:R-:W-:-:S06]  /*27270*/  ISETP.EQ.U32.AND P0, PT, R0, R5, PT ;  /* 0x000000050000720c */ /* 0x002fcc0003f02070 */
[----:B------:R-:W2:Y:S07]  /*27280*/  POPC R5, UR4 ;  /* 0x0000000400057d09 */ /* 0x000eae0008000000 */
[----:B--2---:R-:W2:Y:S01]  /*27290*/  @P0 ATOMG.E.ADD.STRONG.GPU PT, R3, desc[UR50][R2.64], R5 ;  /* 0x00000005020309a8 */ /* 0x004ea200081ee1f2 */
[----:B------:R-:W1:Y:S02]  /*272a0*/  S2R R4, SR_LTMASK ;  /* 0x0000000000047919 */ /* 0x000e640000003900 */
[----:B-1----:R-:W-:-:S04]  /*272b0*/  LOP3.LUT R4, R4, UR4, RZ, 0xc0, !PT ;  /* 0x0000000404047c12 */ /* 0x002fc8000f8ec0ff */
[----:B0-----:R-:W0:Y:S01]  /*272c0*/  POPC R7, R4 ;  /* 0x0000000400077309 */ /* 0x001e220000000000 */
[----:B--2---:R-:W0:Y:S02]  /*272d0*/  SHFL.IDX PT, R0, R3, R0, 0x1f ;  /* 0x00001f0003007589 */ /* 0x004e2400000e0000 */
[----:B0-----:R-:W-:Y:S01]  /*272e0*/  IADD3 R16, R0, UR38, R7 ;  /* 0x0000002600107c10 */ /* 0x001fe2000fffe007 */
[----:B------:R-:W-:Y:S06]  /*272f0*/  BRA `(.L_x_687) ;  /* 0x0000004400907947 */ /* 0x000fec0003800000 */
.L_x_686:
        /* <DEDUP_REMOVED lines=8> */
[----:B------:R-:W-:Y:S01]  /*27380*/  IMAD.U32 R4, RZ, RZ, UR6 ;  /* 0x00000006ff047e24 */ /* 0x000fe2000f8e00ff */
[----:B------:R-:W-:Y:S01]  /*27390*/  MOV R5, UR7 ;  /* 0x0000000700057c02 */ /* 0x000fe20008000f00 */
[----:B------:R-:W1:Y:S01]  /*273a0*/  LDC.64 R2, c[0x4][R2] ;  /* 0x0100000002027b82 */ /* 0x000e620000000a00 */
[----:B------:R-:W-:Y:S01]  /*273b0*/  IMAD.U32 R6, RZ, RZ, UR8 ;  /* 0x00000008ff067e24 */ /* 0x000fe2000f8e00ff */
[----:B------:R-:W-:Y:S01]  /*273c0*/  MOV R11, UR5 ;  /* 0x00000005000b7c02 */ /* 0x000fe20008000f00 */
[----:B0-----:R-:W-:Y:S02]  /*273d0*/  IMAD.U32 R7, RZ, RZ, UR9 ;  /* 0x00000009ff077e24 */ /* 0x001fe4000f8e00ff */
[----:B------:R-:W-:-:S02]  /*273e0*/  IMAD.U32 R10, RZ, RZ, UR4 ;  /* 0x00000004ff0a7e24 */ /* 0x000fc4000f8e00ff */
[----:B------:R-:W-:Y:S02]  /*273f0*/  IMAD.MOV.U32 R8, RZ, RZ, 0x70 ;  /* 0x00000070ff087424 */ /* 0x000fe400078e00ff */
[----:B------:R-:W-:Y:S02]  /*27400*/  IMAD.MOV.U32 R12, RZ, RZ, 0x1 ;  /* 0x00000001ff0c7424 */ /* 0x000fe400078e00ff */
[----:B------:R-:W-:-:S07]  /*27410*/  IMAD.MOV.U32 R13, RZ, RZ, RZ ;  /* 0x000000ffff0d7224 */ /* 0x000fce00078e00ff */
[----:B------:R-:W-:-:S07]  /*27420*/  LEPC R20, `(.L_x_689) ;  /* 0x000000001014794e */ /* 0x000fce0000000000 */
[----:B-1----:R-:W-:Y:S05]  /*27430*/  CALL.ABS.NOINC R2 ;  /* 0x0000000002007343 */ /* 0x002fea0003c00000 */
.L_x_689:
[----:B------:R-:W-:Y:S05]  /*27440*/  BSYNC B6 ;  /* 0x0000000000067941 */ /* 0x000fea0003800000 */
.L_x_688:
[----:B------:R-:W2:Y:S01]  /*27450*/  LDL.LU R31, [R1] ;  /* 0x00000000011f7983 */ /* 0x000ea20000300800 */
[----:B------:R-:W-:Y:S01]  /*27460*/  IADD3 R0, R22, 0xa400, RZ ;  /* 0x0000a40016007810 */ /* 0x000fe20007ffe0ff */
[----:B------:R-:W-:Y:S03]  /*27470*/  BSSY B6, `(.L_x_690) ;  /* 0x0000016000067945 */ /* 0x000fe60003800000 */
[----:B------:R-:W-:Y:S02]  /*27480*/  LOP3.LUT P0, RZ, R0, 0x3ff, RZ, 0xc0, !PT ;  /* 0x000003ff00ff7812 */ /* 0x000fe4000780c0ff */
[----:B--2---:R-:W-:-:S11]  /*27490*/  LOP3.LUT R31, R31, 0xfffffffe, RZ, 0xc0, !PT ;  /* 0xfffffffe1f1f7812 */ /* 0x004fd600078ec0ff */
[----:B------:R-:W-:-:S05]  /*274a0*/  @P0 LOP3.LUT R31, R31, 0x1, RZ, 0xfc, !PT ;  /* 0x000000011f1f0812 */ /* 0x000fca00078efcff */
[----:B------:R1:W-:Y:S01]  /*274b0*/  STL [R1], R31 ;  /* 0x0000001f01007387 */ /* 0x0003e20000100800 */
[----:B------:R-:W-:Y:S05]  /*274c0*/  @!P0 BRA `(.L_x_691) ;  /* 0x0000000000408947 */ /* 0x000fea0003800000 */
[----:B------:R-:W-:Y:S01]  /*274d0*/  MOV R2, 0x0 ;  /* 0x0000000000027802 */ /* 0x000fe20000000f00 */
[----:B------:R-:W-:Y:S01]  /*274e0*/  ULDC.64 UR6, c[0x4][0xc8] ;  /* 0x0100320000067ab9 */ /* 0x000fe20000000a00 */
[----:B------:R-:W-:Y:S01]  /*274f0*/  ULDC.64 UR8, c[0x4][0xd0] ;  /* 0x0100340000087ab9 */ /* 0x000fe20000000a00 */
[----:B------:R-:W-:Y:S01]  /*27500*/  ULDC.64 UR4, c[0x4][0x10] ;  /* 0x0100040000047ab9 */ /* 0x000fe20000000a00 */
[----:B------:R-:W-:Y:S01]  /*27510*/  IMAD.U32 R4, RZ, RZ, UR6 ;  /* 0x00000006ff047e24 */ /* 0x000fe2000f8e00ff */
[----:B0-----:R-:W-:Y:S01]  /*27520*/  MOV R7, UR9 ;  /* 0x0000000900077c02 */ /* 0x001fe20008000f00 */
[----:B------:R-:W0:Y:S01]  /*27530*/  LDC.64 R2, c[0x4][R2] ;  /* 0x0100000002027b82 */ /* 0x000e220000000a00 */
[----:B------:R-:W-:Y:S01]  /*27540*/  IMAD.U32 R5, RZ, RZ, UR7 ;  /* 0x00000007ff057e24 */ /* 0x000fe2000f8e00ff */
[----:B------:R-:W-:Y:S01]  /*27550*/  MOV R12, 0x1 ;  /* 0x00000001000c7802 */ /* 0x000fe20000000f00 */
[----:B------:R-:W-:Y:S02]  /*27560*/  IMAD.U32 R6, RZ, RZ, UR8 ;  /* 0x00000008ff067e24 */ /* 0x000fe4000f8e00ff */
[----:B------:R-:W-:-:S02]  /*27570*/  IMAD.U32 R10, RZ, RZ, UR4 ;  /* 0x00000004ff0a7e24 */ /* 0x000fc4000f8e00ff */
[----:B------:R-:W-:Y:S02]  /*27580*/  IMAD.U32 R11, RZ, RZ, UR5 ;  /* 0x00000005ff0b7e24 */ /* 0x000fe4000f8e00ff */
[----:B------:R-:W-:Y:S02]  /*27590*/  IMAD.MOV.U32 R8, RZ, RZ, 0x70 ;  /* 0x00000070ff087424 */ /* 0x000fe400078e00ff */
[----:B------:R-:W-:-:S07]  /*275a0*/  IMAD.MOV.U32 R13, RZ, RZ, RZ ;  /* 0x000000ffff0d7224 */ /* 0x000fce00078e00ff */
[----:B------:R-:W-:-:S07]  /*275b0*/  LEPC R20, `(.L_x_691) ;  /* 0x000000001014794e */ /* 0x000fce0000000000 */
[----:B01----:R-:W-:Y:S05]  /*275c0*/  CALL.ABS.NOINC R2 ;  /* 0x0000000002007343 */ /* 0x003fea0003c00000 */
.L_x_691:
[----:B------:R-:W-:Y:S05]  /*275d0*/  BSYNC B6 ;  /* 0x0000000000067941 */ /* 0x000fea0003800000 */
.L_x_690:
        /* <DEDUP_REMOVED lines=10> */
[----:B------:R-:W2:Y:S01]  /*27680*/  LDC.64 R2, c[0x4][R2] ;  /* 0x0100000002027b82 */ /* 0x000ea20000000a00 */
        /* <DEDUP_REMOVED lines=8> */
[----:B-12---:R-:W-:Y:S05]  /*27710*/  CALL.ABS.NOINC R2 ;  /* 0x0000000002007343 */ /* 0x006fea0003c00000 */
.L_x_693:
[----:B------:R-:W-:Y:S05]  /*27720*/  BSYNC B6 ;  /* 0x0000000000067941 */ /* 0x000fea0003800000 */
.L_x_692:
[----:B------:R-:W-:Y:S01]  /*27730*/  LOP3.LUT P6, RZ, R31, 0x1, RZ, 0xc0, !PT ;  /* 0x000000011fff7812 */ /* 0x000fe200078cc0ff */
[----:B------:R-:W-:-:S12]  /*27740*/  BSSY B6, `(.L_x_694) ;  /* 0x0000012000067945 */ /* 0x000fd80003800000 */
[----:B------:R-:W-:Y:S05]  /*27750*/  @!P6 BRA `(.L_x_695) ;  /* 0x000000000040e947 */ /* 0x000fea0003800000 */
[----:B------:R-:W-:Y:S01]  /*27760*/  MOV R2, 0x0 ;  /* 0x0000000000027802 */ /* 0x000fe20000000f00 */
[----:B------:R-:W-:Y:S01]  /*27770*/  ULDC.64 UR4, c[0x4][0xc8] ;  /* 0x0100320000047ab9 */ /* 0x000fe20000000a00 */
[----:B------:R-:W-:Y:S01]  /*27780*/  ULDC.64 UR6, c[0x4][0xd0] ;  /* 0x0100340000067ab9 */ /* 0x000fe20000000a00 */
[----:B------:R-:W-:Y:S01]  /*27790*/  ULDC.64 UR8, c[0x4][0x20] ;  /* 0x0100080000087ab9 */ /* 0x000fe20000000a00 */
[----:B------:R-:W-:Y:S01]  /*277a0*/  MOV R4, UR4 ;  /* 0x0000000400047c02 */ /* 0x000fe20008000f00 */
[----:B------:R-:W-:Y:S01]  /*277b0*/  IMAD.U32 R5, RZ, RZ, UR5 ;  /* 0x00000005ff057e24 */ /* 0x000fe2000f8e00ff */
[----:B------:R-:W2:Y:S01]  /*277c0*/  LDC.64 R2, c[0x4][R2] ;  /* 0x0100000002027b82 */ /* 0x000ea20000000a00 */
[----:B------:R-:W-:Y:S01]  /*277d0*/  IMAD.U32 R6, RZ, RZ, UR6 ;  /* 0x00000006ff067e24 */ /* 0x000fe2000f8e00ff */
[----:B------:R-:W-:Y:S01]  /*277e0*/  MOV R10, UR8 ;  /* 0x00000008000a7c02 */ /* 0x000fe20008000f00 */
[----:B0-----:R-:W-:Y:S01]  /*277f0*/  IMAD.U32 R7, RZ, RZ, UR7 ;  /* 0x00000007ff077e24 */ /* 0x001fe2000f8e00ff */
[----:B------:R-:W-:Y:S01]  /*27800*/  MOV R13, RZ ;  /* 0x000000ff000d7202 */ /* 0x000fe20000000f00 */
[----:B------:R-:W-:-:S02]  /*27810*/  IMAD.U32 R11, RZ, RZ, UR9 ;  /* 0x00000009ff0b7e24 */ /* 0x000fc4000f8e00ff */
[----:B------:R-:W-:Y:S02]  /*27820*/  IMAD.MOV.U32 R8, RZ, RZ, 0x70 ;  /* 0x00000070ff087424 */ /* 0x000fe400078e00ff */
[----:B------:R-:W-:-:S07]  /*27830*/  IMAD.MOV.U32 R12, RZ, RZ, 0x1 ;  /* 0x00000001ff0c7424 */ /* 0x000fce00078e00ff */
[----:B------:R-:W-:-:S07]  /*27840*/  LEPC R20, `(.L_x_695) ;  /* 0x000000001014794e */ /* 0x000fce0000000000 */
[----:B-12---:R-:W-:Y:S05]  /*27850*/  CALL.ABS.NOINC R2 ;  /* 0x0000000002007343 */ /* 0x006fea0003c00000 */
.L_x_695:
[----:B------:R-:W-:Y:S05]  /*27860*/  BSYNC B6 ;  /* 0x0000000000067941 */ /* 0x000fea0003800000 */
.L_x_694:
[----:B------:R-:W2:Y:S01]  /*27870*/  LDL R32, [R1+0x4] ;  /* 0x0000040001207983 */ /* 0x000ea20000100800 */
[----:B------:R-:W-:Y:S01]  /*27880*/  ULDC.64 UR4, c[0x0][0x9f8] ;  /* 0x00027e0000047ab9 */ /* 0x000fe20000000a00 */
[----:B------:R-:W3:Y:S01]  /*27890*/  LDC R11, c[0x0][0x430] ;  /* 0x00010c00ff0b7b82 */ /* 0x000ee20000000800 */
[----:B------:R-:W-:Y:S01]  /*278a0*/  ISETP.NE.U32.AND P0, PT, RZ, UR4, PT ;  /* 0x00000004ff007c0c */ /* 0x000fe2000bf05070 */
[----:B------:R-:W4:Y:S03]  /*278b0*/  S2R R20, SR_TID.X ;  /* 0x0000000000147919 */ /* 0x000f260000002100 */
[----:B------:R-:W-:-:S13]  /*278c0*/  ISETP.NE.AND.EX P0, PT, RZ, UR5, PT, P0 ;  /* 0x00000005ff007c0c */ /* 0x000fda000bf05300 */
[----:B------:R-:W-:Y:S01]  /*278d0*/  @P0 IADD3 R2, P1, R25, UR4, RZ ;  /* 0x0000000419020c10 */ /* 0x000fe2000ff3e0ff */
[----:B------:R-:W-:Y:S01]  /*278e0*/  IMAD.MOV.U32 R8, RZ, RZ, 0xa0 ;  /* 0x000000a0ff087424 */ /* 0x000fe200078e00ff */
[----:B------:R-:W-:Y:S02]  /*278f0*/  ULDC UR4, c[0x0][0x2f4] ;  /* 0x0000bd0000047ab9 */ /* 0x000fe40000000800 */
[----:B------:R-:W-:Y:S02]  /*27900*/  @P0 IADD3.X R3, R26, UR5, RZ, P1, !PT ;  /* 0x000000051a030c10 */ /* 0x000fe40008ffe4ff */
[----:B---3--:R-:W-:Y:S01]  /*27910*/  ISETP.NE.AND P2, PT, R11, 0x1, PT ;  /* 0x000000010b00780c */ /* 0x008fe20003f45270 */
[----:B------:R-:W-:Y:S01]  /*27920*/  IMAD R8, R29, R8, -0xa0 ;  /* 0xffffff601d087424 */ /* 0x000fe200078e0208 */
[----:B-1----:R-:W-:Y:S01]  /*27930*/  LOP3.LUT R31, R31, 0xffffffbf, RZ, 0xc0, !PT ;  /* 0xffffffbf1f1f7812 */ /* 0x002fe200078ec0ff */
[----:B------:R1:W3:Y:S01]  /*27940*/  @P0 LDG.E R33, desc[UR50][R2.64] ;  /* 0x0000003202210981 */ /* 0x0002e2000c1e1900 */
[----:B------:R-:W-:Y:S01]  /*27950*/  ULDC UR5, c[0x0][0x320] ;  /* 0x0000c80000057ab9 */ /* 0x000fe20000000800 */
[C---:B----4-:R-:W-:Y:S01]  /*27960*/  LOP3.LUT R21, R20.reuse, 0x7f, RZ, 0xc0, !PT ;  /* 0x0000007f14157812 */ /* 0x050fe200078ec0ff */
[----:B------:R-:W-:-:S07]  /*27970*/  IMAD.SHL.U32 R20, R20, 0x20, RZ ;  /* 0x0000002014147824 */ /* 0x000fce00078e00ff */
[----:B-1----:R-:W1:Y:S01]  /*27980*/  @P2 LDC R3, c[0x0][0x434] ;  /* 0x00010d00ff032b82 */ /* 0x002e620000000800 */
[----:B------:R-:W-:-:S04]  /*27990*/  SHF.R.U32.HI R21, RZ, 0x2, R21 ;  /* 0x00000002ff157819 */ /* 0x000fc80000011615 */
[----:B------:R-:W-:-:S03]  /*279a0*/  LOP3.LUT R20, R21, 0x60, R20, 0xf8, !PT ;  /* 0x0000006015147812 */ /* 0x000fc600078ef814 */
[----:B------:R-:W4:Y:S02]  /*279b0*/  @P2 LDC R2, c[0x0][0x438] ;  /* 0x00010e00ff022b82 */ /* 0x000f240000000800 */
[----:B------:R-:W-:-:S05]  /*279c0*/  IMAD.IADD R9, R20, 0x1, R8 ;  /* 0x0000000114097824 */ /* 0x000fca00078e0208 */
[----:B------:R-:W-:Y:S01]  /*279d0*/  ISETP.GE.AND P1, PT, R9, R27, PT ;  /* 0x0000001b0900720c */ /* 0x000fe20003f26270 */
[----:B------:R-:W0:Y:S01]  /*279e0*/  S2R R20, SR_TID.X ;  /* 0x0000000000147919 */ /* 0x000e220000002100 */
[----:B------:R-:W1:Y:S11]  /*279f0*/  S2R R21, SR_TID.X ;  /* 0x0000000000157919 */ /* 0x000e760000002100 */
[----:B------:R-:W3:Y:S01]  /*27a00*/  @!P1 LDC.64 R4, c[0x0][0x418] ;  /* 0x00010600ff049b82 */ /* 0x000ee20000000a00 */
[----:B0-----:R-:W-:-:S04]  /*27a10*/  LOP3.LUT R20, R20, 0x7f, RZ, 0xc0, !PT ;  /* 0x0000007f14147812 */ /* 0x001fc800078ec0ff */
[----:B------:R-:W-:Y:S02]  /*27a20*/  SHF.R.U32.HI R10, RZ, 0x2, R20 ;  /* 0x00000002ff0a7819 */ /* 0x000fe40000011614 */
[----:B-1----:R-:W-:-:S04]  /*27a30*/  SHF.L.U32 R20, R21, 0x5, RZ ;  /* 0x0000000515147819 */ /* 0x002fc800000006ff */
[----:B------:R-:W-:-:S04]  /*27a40*/  LOP3.LUT R20, R10, 0x60, R20, 0xf8, !PT ;  /* 0x000000600a147812 */ /* 0x000fc800078ef814 */
[----:B------:R-:W-:-:S05]  /*27a50*/  LOP3.LUT R20, R20, 0x80, RZ, 0xfc, !PT ;  /* 0x0000008014147812 */ /* 0x000fca00078efcff */
[----:B------:R-:W-:Y:S01]  /*27a60*/  IMAD.IADD R8, R20, 0x1, R8 ;  /* 0x0000000114087824 */ /* 0x000fe200078e0208 */
[----:B--2---:R-:W-:-:S05]  /*27a70*/  IADD3 R9, R9, R32, RZ ;  /* 0x0000002009097210 */ /* 0x004fca0007ffe0ff */
[----:B------:R-:W-:-:S04]  /*27a80*/  @P2 IMAD.HI.U32 R3, R9, R3, RZ ;  /* 0x0000000309032227 */ /* 0x000fc800078e00ff */
[----:B------:R-:W-:Y:S01]  /*27a90*/  IMAD.MOV.U32 R0, RZ, RZ, R9 ;  /* 0x000000ffff007224 */ /* 0x000fe200078e0009 */
[----:B----4-:R-:W-:Y:S02]  /*27aa0*/  @P2 SHF.R.U32.HI R0, RZ, R2, R3 ;  /* 0x00000002ff002219 */ /* 0x010fe40000011603 */
[----:B------:R-:W0:Y:S02]  /*27ab0*/  @!P1 LDC.64 R2, c[0x0][0x428] ;  /* 0x00010a00ff029b82 */ /* 0x000e240000000a00 */
[--C-:B------:R-:W-:Y:S01]  /*27ac0*/  @!P1 SHF.R.S32.HI R7, RZ, 0x1f, R0.reuse ;  /* 0x0000001fff079819 */ /* 0x100fe20000011400 */
[----:B------:R-:W-:Y:S01]  /*27ad0*/  @!P1 IMAD.MOV.U32 R6, RZ, RZ, R0 ;  /* 0x000000ffff069224 */ /* 0x000fe200078e0000 */
[----:B---3--:R-:W-:-:S03]  /*27ae0*/  SHF.R.S32.HI R14, RZ, 0x1f, R33 ;  /* 0x0000001fff0e7819 */ /* 0x008fc60000011421 */
[----:B0-----:R-:W-:-:S04]  /*27af0*/  @!P1 IMAD.WIDE.U32 R6, R33, R2, R6 ;  /* 0x0000000221069225 */ /* 0x001fc800078e0006 */
[----:B------:R-:W-:-:S04]  /*27b00*/  @!P1 IMAD R2, R14, R2, RZ ;  /* 0x000000020e029224 */ /* 0x000fc800078e02ff */
[----:B------:R-:W-:Y:S02]  /*27b10*/  @!P1 IMAD R2, R33, R3, R2 ;  /* 0x0000000321029224 */ /* 0x000fe400078e0202 */
[----:B------:R-:W0:Y:S01]  /*27b20*/  @P2 LDC R3, c[0x0][0x434] ;  /* 0x00010d00ff032b82 */ /* 0x000e220000000800 */
[----:B------:R-:W-:-:S07]  /*27b30*/  @!P1 LEA R12, P0, R6, R4, 0x2 ;  /* 0x00000004060c9211 */ /* 0x000fce00078010ff */
[----:B------:R-:W1:Y:S01]  /*27b40*/  @P2 LDC R4, c[0x0][0x438] ;  /* 0x00010e00ff042b82 */ /* 0x000e620000000800 */
[----:B------:R-:W-:-:S05]  /*27b50*/  @!P1 IMAD.IADD R2, R7, 0x1, R2 ;  /* 0x0000000107029824 */ /* 0x000fca00078e0202 */
[----:B------:R-:W-:Y:S01]  /*27b60*/  @!P1 LEA.HI.X R13, R6, R5, R2, 0x2, P0 ;  /* 0x00000005060d9211 */ /* 0x000fe200000f1402 */
[C---:B------:R-:W-:Y:S01]  /*27b70*/  IMAD.IADD R2, R8.reuse, 0x1, R32 ;  /* 0x0000000108027824 */ /* 0x040fe200078e0220 */
[----:B------:R-:W-:-:S04]  /*27b80*/  ISETP.GE.AND P0, PT, R8, R27, PT ;  /* 0x0000001b0800720c */ /* 0x000fc80003f06270 */
[----:B------:R-:W-:Y:S01]  /*27b90*/  ISETP.GT.U32.OR P0, PT, R20, 0x9f, P0 ;  /* 0x0000009f1400780c */ /* 0x000fe20000704470 */
[----:B0-----:R-:W-:-:S04]  /*27ba0*/  @P2 IMAD.HI.U32 R3, R2, R3, RZ ;  /* 0x0000000302032227 */ /* 0x001fc800078e00ff */
[----:B------:R-:W-:Y:S01]  /*27bb0*/  IMAD.MOV.U32 R6, RZ, RZ, R2 ;  /* 0x000000ffff067224 */ /* 0x000fe200078e0002 */
[----:B-1----:R-:W-:Y:S01]  /*27bc0*/  @P2 SHF.R.U32.HI R6, RZ, R4, R3 ;  /* 0x00000004ff062219 */ /* 0x002fe20000011603 */
[----:B------:R0:W-:Y:S06]  /*27bd0*/  STL [R1+0x8], R14 ;  /* 0x0000080e01007387 */ /* 0x0001ec0000100800 */
[----:B------:R-:W1:Y:S01]  /*27be0*/  @!P0 LDC.64 R4, c[0x0][0x418] ;  /* 0x00010600ff048b82 */ /* 0x000e620000000a00 */
[----:B------:R-:W-:-:S04]  /*27bf0*/  IMAD.MOV R10, RZ, RZ, -R6 ;  /* 0x000000ffff0a7224 */ /* 0x000fc800078e0a06 */
[----:B------:R-:W-:-:S03]  /*27c00*/  IMAD R10, R11, R10, R2 ;  /* 0x0000000a0b0a7224 */ /* 0x000fc600078e0202 */
[----:B------:R-:W2:Y:S01]  /*27c10*/  @!P0 LDC.64 R2, c[0x0][0x428] ;  /* 0x00010a00ff028b82 */ /* 0x000ea20000000a00 */
[--C-:B------:R-:W-:Y:S02]  /*27c20*/  @!P0 SHF.R.S32.HI R7, RZ, 0x1f, R6.reuse ;  /* 0x0000001fff078819 */ /* 0x100fe40000011406 */
[----:B------:R-:W-:Y:S01]  /*27c30*/  IADD3 R0, -R0, RZ, RZ ;  /* 0x000000ff00007210 */ /* 0x000fe20007ffe1ff */
[----:B--2---:R-:W-:-:S04]  /*27c40*/  @!P0 IMAD.WIDE.U32 R6, R33, R2, R6 ;  /* 0x0000000221068225 */ /* 0x004fc800078e0006 */
[----:B------:R-:W-:Y:S02]  /*27c50*/  @!P0 IMAD R2, R14, R2, RZ ;  /* 0x000000020e028224 */ /* 0x000fe400078e02ff */
[----:B0-----:R-:W0:Y:S01]  /*27c60*/  S2R R14, SR_TID.X ;  /* 0x00000000000e7919 */ /* 0x001e220000002100 */
[----:B------:R-:W-:Y:S02]  /*27c70*/  IMAD R9, R11, R0, R9 ;  /* 0x000000000b097224 */ /* 0x000fe400078e0209 */
[----:B------:R-:W-:Y:S01]  /*27c80*/  @!P0 IMAD R0, R33, R3, R2 ;  /* 0x0000000321008224 */ /* 0x000fe200078e0202 */
[----:B-1----:R-:W-:Y:S01]  /*27c90*/  @!P0 LEA R4, P2, R6, R4, 0x2 ;  /* 0x0000000406048211 */ /* 0x002fe200078410ff */
[----:B------:R-:W-:Y:S02]  /*27ca0*/  IMAD.U32 R8, RZ, RZ, UR39 ;  /* 0x00000027ff087e24 */ /* 0x000fe4000f8e00ff */
[----:B------:R-:W-:-:S03]  /*27cb0*/  @!P0 IMAD.IADD R0, R0, 0x1, R7 ;  /* 0x0000000100008824 */ /* 0x000fc600078e0207 */
[----:B------:R-:W-:Y:S02]  /*27cc0*/  ISETP.NE.AND P3, PT, R8, 0x3, PT ;  /* 0x000000030800780c */ /* 0x000fe40003f65270 */
[----:B------:R-:W-:Y:S02]  /*27cd0*/  @!P0 LEA.HI.X R5, R6, R5, R0, 0x2, P2 ;  /* 0x0000000506058211 */ /* 0x000fe400010f1400 */
[----:B------:R-:W-:-:S06]  /*27ce0*/  CS2R R6, SRZ ;  /* 0x0000000000067805 */ /* 0x000fcc000001ff00 */
[----:B------:R1:W5:Y:S01]  /*27cf0*/  @!P1 LDG.E R6, desc[UR50][R12.64] ;  /* 0x000000320c069981 */ /* 0x000362000c1e1900 */
[C---:B0-----:R-:W-:Y:S01]  /*27d00*/  SHF.L.U32 R32, R14.reuse, 0x4, RZ ;  /* 0x000000040e207819 */ /* 0x041fe200000006ff */
[----:B------:R-:W-:Y:S01]  /*27d10*/  IMAD.SHL.U32 R15, R14, 0x10, RZ ;  /* 0x000000100e0f7824 */ /* 0x000fe200078e00ff */
[----:B------:R-:W-:Y:S01]  /*27d20*/  @P3 LOP3.LUT R31, R31, 0x40, RZ, 0xfc, !PT ;  /* 0x000000401f1f3812 */ /* 0x000fe200078efcff */
[----:B------:R1:W5:Y:S01]  /*27d30*/  @!P0 LDG.E R7, desc[UR50][R4.64] ;  /* 0x0000003204078981 */ /* 0x000362000c1e1900 */
[----:B------:R-:W-:-:S04]  /*27d40*/  LOP3.LUT R32, R32, 0x30, RZ, 0xc0, !PT ;  /* 0x0000003020207812 */ /* 0x000fc800078ec0ff */
[C---:B------:R-:W-:Y:S02]  /*27d50*/  ISETP.GE.AND P1, PT, R32.reuse, UR4, PT ;  /* 0x0000000420007c0c */ /* 0x040fe4000bf26270 */
[----:B------:R-:W-:Y:S02]  /*27d60*/  LOP3.LUT R14, R32, 0x40, RZ, 0xfc, !PT ;  /* 0x00000040200e7812 */ /* 0x000fe400078efcff */
[----:B------:R-:W-:Y:S02]  /*27d70*/  LOP3.LUT R15, R15, 0x30, RZ, 0xc0, !PT ;  /* 0x000000300f0f7812 */ /* 0x000fe400078ec0ff */
[----:B------:R-:W-:Y:S02]  /*27d80*/  ISETP.GE.AND P0, PT, R14, UR4, PT ;  /* 0x000000040e007c0c */ /* 0x000fe4000bf06270 */
[----:B------:R-:W-:Y:S02]  /*27d90*/  LOP3.LUT R31, R31, 0xffffffef, RZ, 0xc0, !PT ;  /* 0xffffffef1f1f7812 */ /* 0x000fe400078ec0ff */
[----:B------:R-:W-:-:S03]  /*27da0*/  LOP3.LUT R15, R15, 0x80, RZ, 0xfc, !PT ;  /* 0x000000800f0f7812 */ /* 0x000fc600078efcff */
[----:B------:R-:W-:Y:S02]  /*27db0*/  @P1 LOP3.LUT R31, R31, 0x10, RZ, 0xfc, !PT ;  /* 0x000000101f1f1812 */ /* 0x000fe400078efcff */
[----:B------:R-:W-:Y:S02]  /*27dc0*/  ISETP.GE.AND P2, PT, R15, UR4, PT ;  /* 0x000000040f007c0c */ /* 0x000fe4000bf46270 */
[----:B------:R-:W-:-:S04]  /*27dd0*/  LOP3.LUT R31, R31, 0xfffffff7, RZ, 0xc0, !PT ;  /* 0xfffffff71f1f7812 */ /* 0x000fc800078ec0ff */
[----:B------:R-:W-:-:S04]  /*27de0*/  @P0 LOP3.LUT R31, R31, 0x8, RZ, 0xfc, !PT ;  /* 0x000000081f1f0812 */ /* 0x000fc800078efcff */
[----:B------:R-:W-:Y:S02]  /*27df0*/  LOP3.LUT R31, R31, 0xfffffffb, RZ, 0xc0, !PT ;  /* 0xfffffffb1f1f7812 */ /* 0x000fe400078ec0ff */
[----:B------:R-:W-:Y:S02]  /*27e00*/  ISETP.GE.AND P1, PT, R32, UR5, PT ;  /* 0x0000000520007c0c */ /* 0x000fe4000bf26270 */
[----:B------:R-:W-:Y:S02]  /*27e10*/  @P2 LOP3.LUT R31, R31, 0x4, RZ, 0xfc, !PT ;  /* 0x000000041f1f2812 */ /* 0x000fe400078efcff */
[----:B------:R-:W-:Y:S02]  /*27e20*/  ISETP.GE.AND P0, PT, R14, UR5, PT ;  /* 0x000000050e007c0c */ /* 0x000fe4000bf06270 */
[----:B------:R-:W-:-:S04]  /*27e30*/  LOP3.LUT R31, R31, 0xfffffffe, RZ, 0xc0, !PT ;  /* 0xfffffffe1f1f7812 */ /* 0x000fc800078ec0ff */
[----:B------:R-:W-:-:S04]  /*27e40*/  LOP3.LUT R31, R31, 0xfffffffd, RZ, 0xc0, !PT ;  /* 0xfffffffd1f1f7812 */ /* 0x000fc800078ec0ff */
[----:B------:R-:W-:-:S04]  /*27e50*/  @P1 LOP3.LUT R31, R31, 0x2, RZ, 0xfc, !PT ;  /* 0x000000021f1f1812 */ /* 0x000fc800078efcff */
[----:B------:R-:W-:-:S05]  /*27e60*/  @P0 LOP3.LUT R31, R31, 0x1, RZ, 0xfc, !PT ;  /* 0x000000011f1f0812 */ /* 0x000fca00078efcff */
[----:B------:R1:W-:Y:S01]  /*27e70*/  STL [R1], R31 ;  /* 0x0000001f01007387 */ /* 0x0003e20000100800 */
[----:B------:R-:W-:-:S03]  /*27e80*/  UMOV UR6, 0xffffffff ;  /* 0xffffffff00067882 */ /* 0x000fc60000000000 */
[----:B------:R-:W-:Y:S05]  /*27e90*/  BRA.DIV UR6, `(.L_x_696) ;  /* 0x0000008606487947 */ /* 0x000fea000b800000 */
.L_x_935:
[----:B------:R-:W-:Y:S01]  /*27ea0*/  ISETP.GT.U32.AND P0, PT, R20, 0x9f, PT ;  /* 0x0000009f1400780c */ /* 0x000fe20003f04070 */
[----:B------:R-:W-:Y:S02]  /*27eb0*/  IMAD.MOV.U32 R0, RZ, RZ, R31 ;  /* 0x000000ffff007224 */ /* 0x000fe400078e001f */
[----:B-1----:R-:W-:-:S03]  /*27ec0*/  VIADD R5, R29, 0xffffffff ;  /* 0xffffffff1d057836 */ /* 0x002fc60000000000 */
[----:B------:R-:W-:-:S07]  /*27ed0*/  LOP3.LUT R0, R0, 0xffffffdf, RZ, 0xc0, !PT ;  /* 0xffffffdf00007812 */ /* 0x000fce00078ec0ff */
[----:B------:R-:W-:-:S05]  /*27ee0*/  @P0 LOP3.LUT R0, R0, 0x20, RZ, 0xfc, !PT ;  /* 0x0000002000000812 */ /* 0x000fca00078efcff */
[----:B------:R0:W-:Y:S01]  /*27ef0*/  STL [R1], R0 ;  /* 0x0000000001007387 */ /* 0x0001e20000100800 */
[----:B------:R-:W-:Y:S05]  /*27f00*/  @!P3 BRA `(.L_x_697) ;  /* 0x000000000004b947 */ /* 0x000fea0003800000 */
[----:B------:R-:W-:Y:S01]  /*27f10*/  BPT.TRAP 0x1 ;  /* 0x000000040000795c */ /* 0x000fe20000300000 */
.L_x_697:
[----:B0-----:R-:W-:Y:S01]  /*27f20*/  LEA R0, R23, R22, 0x3 ;  /* 0x0000001617007211 */ /* 0x001fe200078e18ff */
[----:B------:R-:W-:Y:S01]  /*27f30*/  BSSY B0, `(.L_x_698) ;  /* 0x0000006000007945 */ /* 0x000fe20003800000 */
[----:B------:R-:W-:Y:S02]  /*27f40*/  SHF.L.U32 R2, R34, 0x1f, RZ ;  /* 0x0000001f22027819 */ /* 0x000fe400000006ff */
[----:B------:R-:W-:Y:S02]  /*27f50*/  SHF.R.S32.HI R31, RZ, 0x1f, R9 ;  /* 0x0000001fff1f7819 */ /* 0x000fe40000011409 */
[----:B------:R-:W0:Y:S01]  /*27f60*/  SYNCS.PHASECHK.TRANS64.TRYWAIT P0, [R0+URZ+0x29880], R2 ;  /* 0x02988002000075a7 */ /* 0x000e22000800017f */
[----:B------:R1:W-:Y:S02]  /*27f70*/  STL [R1+0x2c], R2 ;  /* 0x00002c0201007387 */ /* 0x0003e40000100800 */
[----:B01----:R-:W-:Y:S05]  /*27f80*/  @!P0 BRA `(.L_x_699) ;  /* 0x00000084003c8947 */ /* 0x003fea0003800000 */
.L_x_936:
[----:B------:R-:W-:Y:S05]  /*27f90*/  BSYNC B0 ;  /* 0x0000000000007941 */ /* 0x000fea0003800000 */
.L_x_698:
[----:B------:R-:W2:Y:S01]  /*27fa0*/  LDL R20, [R1] ;  /* 0x0000000001147983 */ /* 0x000ea20000100800 */
[----:B------:R-:W-:Y:S01]  /*27fb0*/  ULDC.64 UR4, c[0x0][0x328] ;  /* 0x0000ca0000047ab9 */ /* 0x000fe20000000a00 */
[----:B-----5:R-:W-:Y:S01]  /*27fc0*/  SHF.R.S32.HI R32, RZ, 0x1f, R6 ;  /* 0x0000001fff207819 */ /* 0x020fe20000011406 */
[----:B------:R-:W-:Y:S01]  /*27fd0*/  IMAD R4, R31, UR4, RZ ;  /* 0x000000041f047c24 */ /* 0x000fe2000f8e02ff */
[----:B------:R-:W1:Y:S01]  /*27fe0*/  S2R R14, SR_TID.X ;  /* 0x00000000000e7919 */ /* 0x000e620000002100 */
[C---:B0-----:R-:W-:Y:S01]  /*27ff0*/  IMAD.WIDE.U32 R2, R9.reuse, UR4, RZ ;  /* 0x0000000409027c25 */ /* 0x041fe2000f8e00ff */
[----:B------:R-:W-:Y:S01]  /*28000*/  ULDC.64 UR6, c[0x0][0x338] ;  /* 0x0000ce0000067ab9 */ /* 0x000fe20000000a00 */
[----:B------:R-:W-:Y:S02]  /*28010*/  SHF.R.S32.HI R8, RZ, 0x1f, R7 ;  /* 0x0000001fff087819 */ /* 0x000fe40000011407 */
[----:B------:R-:W-:Y:S02]  /*28020*/  IMAD R4, R9, UR5, R4 ;  /* 0x0000000509047c24 */ /* 0x000fe4000f8e0204 */
[----:B------:R-:W-:Y:S01]  /*28030*/  IMAD R11, R5, -0xa0, R27 ;  /* 0xffffff60050b7824 */ /* 0x000fe200078e021b */
[----:B------:R-:W-:Y:S01]  /*28040*/  SHF.R.S32.HI R27, RZ, 0x1f, R10 ;  /* 0x0000001fff1b7819 */ /* 0x000fe2000001140a */
[----:B------:R-:W-:Y:S01]  /*28050*/  IMAD.IADD R3, R3, 0x1, R4 ;  /* 0x0000000103037824 */ /* 0x000fe200078e0204 */
[----:B------:R0:W-:Y:S01]  /*28060*/  STL [R1+0x28], R8 ;  /* 0x0000280801007387 */ /* 0x0001e20000100800 */
[----:B------:R-:W-:-:S02]  /*28070*/  IMAD R4, R32, UR6, RZ ;  /* 0x0000000620047c24 */ /* 0x000fc4000f8e02ff */
[----:B------:R-:W-:-:S04]  /*28080*/  IMAD.WIDE.U32 R2, R6, UR6, R2 ;  /* 0x0000000606027c25 */ /* 0x000fc8000f8e0002 */
[----:B------:R-:W-:Y:S02]  /*28090*/  IMAD R4, R6, UR7, R4 ;  /* 0x0000000706047c24 */ /* 0x000fe4000f8e0204 */
[----:B------:R-:W-:Y:S02]  /*280a0*/  IMAD.MOV.U32 R12, RZ, RZ, R2 ;  /* 0x000000ffff0c7224 */ /* 0x000fe400078e0002 */
[----:B------:R-:W-:Y:S02]  /*280b0*/  IMAD R2, R27, UR4, RZ ;  /* 0x000000041b027c24 */ /* 0x000fe4000f8e02ff */
[----:B------:R-:W-:Y:S02]  /*280c0*/  IMAD.IADD R13, R3, 0x1, R4 ;  /* 0x00000001030d7824 */ /* 0x000fe400078e0204 */
[C---:B------:R-:W-:Y:S02]  /*280d0*/  IMAD R4, R10.reuse, UR5, R2 ;  /* 0x000000050a047c24 */ /* 0x040fe4000f8e0202 */
[----:B------:R-:W-:Y:S01]  /*280e0*/  IMAD.WIDE.U32 R2, R10, UR4, RZ ;  /* 0x000000040a027c25 */ /* 0x000fe2000f8e00ff */
[----:B------:R-:W-:-:S03]  /*280f0*/  ULDC.64 UR4, c[0x0][0x330] ;  /* 0x0000cc0000047ab9 */ /* 0x000fc60000000a00 */
[----:B------:R-:W-:Y:S01]  /*28100*/  IMAD.WIDE.U32 R12, R18, UR4, R12 ;  /* 0x00000004120c7c25 */ /* 0x000fe2000f8e000c */
[----:B------:R-:W-:Y:S02]  /*28110*/  IADD3 R3, R3, R4, RZ ;  /* 0x0000000403037210 */ /* 0x000fe40007ffe0ff */
[----:B-1----:R-:W-:Y:S01]  /*28120*/  LOP3.LUT R14, R14, 0x7f, RZ, 0xc0, !PT ;  /* 0x0000007f0e0e7812 */ /* 0x002fe200078ec0ff */
[----:B------:R-:W-:Y:S02]  /*28130*/  IMAD R4, R8, UR6, RZ ;  /* 0x0000000608047c24 */ /* 0x000fe4000f8e02ff */
[C---:B------:R-:W-:Y:S01]  /*28140*/  IMAD.WIDE.U32 R2, R7.reuse, UR6, R2 ;  /* 0x0000000607027c25 */ /* 0x040fe2000f8e0002 */
[--C-:B------:R-:W-:Y:S02]  /*28150*/  SHF.R.U32.HI R15, RZ, 0x2, R14.reuse ;  /* 0x00000002ff0f7819 */ /* 0x100fe4000001160e */
[----:B------:R-:W-:Y:S01]  /*28160*/  SHF.R.U32.HI R14, RZ, 0x5, R14 ;  /* 0x00000005ff0e7819 */ /* 0x000fe2000001160e */
[----:B------:R-:W-:Y:S01]  /*28170*/  IMAD R4, R7, UR7, R4 ;  /* 0x0000000707047c24 */ /* 0x000fe2000f8e0204 */
[----:B------:R-:W-:Y:S01]  /*28180*/  ULDC.64 UR6, c[0x0][0x318] ;  /* 0x0000c60000067ab9 */ /* 0x000fe20000000a00 */
[----:B0-----:R-:W-:-:S02]  /*28190*/  IMAD R8, R18, UR5, RZ ;  /* 0x0000000512087c24 */ /* 0x001fc4000f8e02ff */
[----:B------:R-:W-:Y:S02]  /*281a0*/  IMAD.IADD R5, R3, 0x1, R4 ;  /* 0x0000000103057824 */ /* 0x000fe400078e0204 */
[----:B------:R-:W-:Y:S01]  /*281b0*/  IMAD.MOV.U32 R4, RZ, RZ, R2 ;  /* 0x000000ffff047224 */ /* 0x000fe200078e0002 */
[----:B------:R-:W-:Y:S01]  /*281c0*/  IADD3 R2, P0, R12, UR6, RZ ;  /* 0x000000060c027c10 */ /* 0x000fe2000ff1e0ff */
[----:B------:R-:W-:Y:S02]  /*281d0*/  IMAD.SHL.U32 R14, R14, 0x400, RZ ;  /* 0x000004000e0e7824 */ /* 0x000fe400078e00ff */
[----:B------:R-:W-:Y:S01]  /*281e0*/  IMAD.WIDE.U32 R4, R18, UR4, R4 ;  /* 0x0000000412047c25 */ /* 0x000fe2000f8e0004 */
[----:B------:R-:W-:Y:S01]  /*281f0*/  IADD3.X R3, R13, UR7, R8, P0, !PT ;  /* 0x000000070d037c10 */ /* 0x000fe200087fe408 */
[----:B------:R-:W-:Y:S01]  /*28200*/  UMOV UR4, 0xffffffff ;  /* 0xffffffff00047882 */ /* 0x000fe20000000000 */
[----:B------:R-:W-:-:S04]  /*28210*/  IADD3 R26, P0, R4, UR6, RZ ;  /* 0x00000006041a7c10 */ /* 0x000fc8000ff1e0ff */
[----:B------:R-:W-:Y:S01]  /*28220*/  IADD3.X R25, R8, UR7, R5, P0, !PT ;  /* 0x0000000708197c10 */ /* 0x000fe200087fe405 */
[----:B------:R-:W-:Y:S01]  /*28230*/  IMAD R5, R23, 0x5000, R14 ;  /* 0x0000500017057824 */ /* 0x000fe200078e020e */
[----:B------:R-:W-:-:S04]  /*28240*/  IADD3 R8, -R15, R11, RZ ;  /* 0x0000000b0f087210 */ /* 0x000fc80007ffe1ff */
[----:B------:R-:W-:Y:S02]  /*28250*/  ISETP.GE.AND P5, PT, R8, 0x1, PT ;  /* 0x000000010800780c */ /* 0x000fe40003fa6270 */
[----:B--2---:R-:W-:Y:S01]  /*28260*/  LOP3.LUT P1, RZ, R20, 0x1, RZ, 0xc0, !PT ;  /* 0x0000000114ff7812 */ /* 0x004fe2000782c0ff */
[----:B------:R-:W-:-:S12]  /*28270*/  BRA.DIV UR4, `(.L_x_700) ;  /* 0x0000008204987947 */ /* 0x000fd8000b800000 */
[----:B------:R-:W2:Y:S01]  /*28280*/  LDL.LU R11, [R1] ;  /* 0x00000000010b7983 */ /* 0x000ea20000300800 */
[----:B------:R-:W0:Y:S03]  /*28290*/  S2R R12, SR_TID.X ;  /* 0x00000000000c7919 */ /* 0x000e260000002100 */
[----:B------:R-:W-:Y:S01]  /*282a0*/  SHFL.IDX PT, R4, R3, RZ, 0x1c1f ;  /* 0x001c1fff03047589 */ /* 0x000fe200000e0000 */
[----:B0-----:R-:W-:-:S03]  /*282b0*/  IMAD.SHL.U32 R14, R12, 0x10, RZ ;  /* 0x000000100c0e7824 */ /* 0x001fc600078e00ff */
[----:B------:R-:W0:Y:S02]  /*282c0*/  SHFL.IDX PT, R12, R2, RZ, 0x1c1f ;  /* 0x001c1fff020c7589 */ /* 0x000e2400000e0000 */
[----:B------:R-:W-:-:S04]  /*282d0*/  LOP3.LUT R14, R14, 0x30, RZ, 0xc0, !PT ;  /* 0x000000300e0e7812 */ /* 0x000fc800078ec0ff */
[----:B0-----:R-:W-:-:S05]  /*282e0*/  IADD3 R12, P0, R14, R12, RZ ;  /* 0x0000000c0e0c7210 */ /* 0x001fca0007f1e0ff */
[----:B------:R-:W-:Y:S01]  /*282f0*/  IMAD.X R13, RZ, RZ, R4, P0 ;  /* 0x000000ffff0d7224 */ /* 0x000fe200000e0604 */
[----:B------:R-:W-:-:S05]  /*28300*/  IADD3 R4, R22, R5, R36 ;  /* 0x0000000516047210 */ /* 0x000fca0007ffe024 */
[----:B------:R-:W-:Y:S01]  /*28310*/  IMAD.IADD R5, R37, 0x1, R4 ;  /* 0x0000000125057824 */ /* 0x000fe200078e0204 */
[----:B------:R-:W-:Y:S01]  /*28320*/  SHFL.IDX PT, R21, R3, 0x1, 0x1c1f ;  /* 0x003c1f0003157f89 */ /* 0x000fe200000e0000 */
[C---:B------:R-:W-:Y:S02]  /*28330*/  ISETP.GE.AND P4, PT, R8.reuse, 0x21, PT ;  /* 0x000000210800780c */ /* 0x040fe40003f86270 */
[C---:B------:R-:W-:Y:S02]  /*28340*/  ISETP.GE.AND P3, PT, R8.reuse, 0x41, PT ;  /* 0x000000410800780c */ /* 0x040fe40003f66270 */
[----:B------:R-:W-:Y:S02]  /*28350*/  ISETP.GE.AND P2, PT, R8, 0x61, PT ;  /* 0x000000610800780c */ /* 0x000fe40003f46270 */
[----:B--2---:R-:W-:-:S04]  /*28360*/  LOP3.LUT P6, RZ, R11, 0x2, RZ, 0xc0, !PT ;  /* 0x000000020bff7812 */ /* 0x004fc800078cc0ff */
[----:B------:R-:W-:-:S13]  /*28370*/  ISETP.LT.OR P0, PT, R8, 0x1, P6 ;  /* 0x000000010800780c */ /* 0x000fda0003701670 */
[----:B------:R-:W-:Y:S01]  /*28380*/  LDGSTS.E.BYPASS.LTC128B.128 [R4+0xa400], desc[UR50][R12.64], !P0 ;  /* 0x0a4000000c047fae */ /* 0x000fe2000c101d72 */
[----:B------:R-:W-:-:S13]  /*28390*/  ISETP.LT.OR P0, PT, R8, 0x1, P1 ;  /* 0x000000010800780c */ /* 0x000fda0000f01670 */
[----:B------:R0:W-:Y:S04]  /*283a0*/  LDGSTS.E.BYPASS.LTC128B.128 [R5+0xa400], desc[UR50][R12.64+0x40], !P0 ;  /* 0x0a4000400c057fae */ /* 0x0001e8000c101d72 */
[----:B0-----:R-:W0:Y:S02]  /*283b0*/  SHFL.IDX PT, R12, R2, 0x1, 0x1c1f ;  /* 0x003c1f00020c7f89 */ /* 0x001e2400000e0000 */
[----:B0-----:R-:W-:-:S04]  /*283c0*/  IADD3 R12, P0, R14, R12, RZ ;  /* 0x0000000c0e0c7210 */ /* 0x001fc80007f1e0ff */
[----:B------:R-:W-:Y:S02]  /*283d0*/  IADD3.X R13, RZ, R21, RZ, P0, !PT ;  /* 0x00000015ff0d7210 */ /* 0x000fe400007fe4ff */
[----:B------:R-:W-:-:S13]  /*283e0*/  ISETP.LT.OR P0, PT, R8, 0x21, P6 ;  /* 0x000000210800780c */ /* 0x000fda0003701670 */
[----:B------:R-:W-:Y:S01]  /*283f0*/  LDGSTS.E.BYPASS.LTC128B.128 [R4+0xb400], desc[UR50][R12.64], !P0 ;  /* 0x0b4000000c047fae */ /* 0x000fe2000c101d72 */
[----:B------:R-:W-:-:S03]  /*28400*/  ISETP.LT.OR P0, PT, R8, 0x21, P1 ;  /* 0x000000210800780c */ /* 0x000fc60000f01670 */
[----:B------:R-:W-:Y:S10]  /*28410*/  SHFL.IDX PT, R21, R3, 0x2, 0x1c1f ;  /* 0x005c1f0003157f89 */ /* 0x000ff400000e0000 */
[----:B------:R0:W-:Y:S04]  /*28420*/  LDGSTS.E.BYPASS.LTC128B.128 [R5+0xb400], desc[UR50][R12.64+0x40], !P0 ;  /* 0x0b4000400c057fae */ /* 0x0001e8000c101d72 */
[----:B0-----:R-:W0:Y:S04]  /*28430*/  SHFL.IDX PT, R12, R2, 0x2, 0x1c1f ;  /* 0x005c1f00020c7f89 */ /* 0x001e2800000e0000 */
[----:B------:R-:W1:Y:S04]  /*28440*/  SHFL.IDX PT, R2, R2, 0x3, 0x1c1f ;  /* 0x007c1f0002027f89 */ /* 0x000e6800000e0000 */
[----:B------:R-:W2:Y:S01]  /*28450*/  SHFL.IDX PT, R3, R3, 0x3, 0x1c1f ;  /* 0x007c1f0003037f89 */ /* 0x000ea200000e0000 */
[----:B0-----:R-:W-:-:S05]  /*28460*/  IADD3 R12, P0, R14, R12, RZ ;  /* 0x0000000c0e0c7210 */ /* 0x001fca0007f1e0ff */
[----:B------:R-:W-:Y:S01]  /*28470*/  IMAD.X R13, RZ, RZ, R21, P0 ;  /* 0x000000ffff0d7224 */ /* 0x000fe200000e0615 */
[----:B------:R-:W-:-:S13]  /*28480*/  ISETP.LT.OR P0, PT, R8, 0x41, P6 ;  /* 0x000000410800780c */ /* 0x000fda0003701670 */
[----:B------:R-:W-:Y:S01]  /*28490*/  LDGSTS.E.BYPASS.LTC128B.128 [R4+0xc400], desc[UR50][R12.64], !P0 ;  /* 0x0c4000000c047fae */ /* 0x000fe2000c101d72 */
[----:B------:R-:W-:-:S13]  /*284a0*/  ISETP.LT.OR P0, PT, R8, 0x41, P1 ;  /* 0x000000410800780c */ /* 0x000fda0000f01670 */
[----:B------:R-:W-:Y:S01]  /*284b0*/  LDGSTS.E.BYPASS.LTC128B.128 [R5+0xc400], desc[UR50][R12.64+0x40], !P0 ;  /* 0x0c4000400c057fae */ /* 0x000fe2000c101d72 */
[----:B-1----:R-:W-:-:S05]  /*284c0*/  IADD3 R2, P0, R14, R2, RZ ;  /* 0x000000020e027210 */ /* 0x002fca0007f1e0ff */
[----:B--2---:R-:W-:Y:S01]  /*284d0*/  IMAD.X R3, RZ, RZ, R3, P0 ;  /* 0x000000ffff037224 */ /* 0x004fe200000e0603 */
[----:B------:R-:W-:-:S13]  /*284e0*/  ISETP.LT.OR P0, PT, R8, 0x61, P6 ;  /* 0x000000610800780c */ /* 0x000fda0003701670 */
[----:B------:R-:W-:Y:S01]  /*284f0*/  LDGSTS.E.BYPASS.LTC128B.128 [R4+0xd400], desc[UR50][R2.64], !P0 ;  /* 0x0d40000002047fae */ /* 0x000fe2000c101d72 */
[----:B------:R-:W-:Y:S02]  /*28500*/  ISETP.LT.OR P0, PT, R8, 0x61, P1 ;  /* 0x000000610800780c */ /* 0x000fe40000f01670 */
[----:B------:R-:W-:-:S11]  /*28510*/  LOP3.LUT R11, R11, 0xffffff7f, RZ, 0xc0, !PT ;  /* 0xffffff7f0b0b7812 */ /* 0x000fd600078ec0ff */
[----:B------:R0:W-:Y:S01]  /*28520*/  LDGSTS.E.BYPASS.LTC128B.128 [R5+0xd400], desc[UR50][R2.64+0x40], !P0 ;  /* 0x0d40004002057fae */ /* 0x0001e2000c101d72 */
[----:B------:R-:W-:-:S13]  /*28530*/  ISETP.GE.AND P0, PT, R8, 0x81, PT ;  /* 0x000000810800780c */ /* 0x000fda0003f06270 */
[----:B------:R-:W-:Y:S01]  /*28540*/  @P0 LOP3.LUT R11, R11, 0x80, RZ, 0xfc, !PT ;  /* 0x000000800b0b0812 */ /* 0x000fe200078efcff */
[----:B0-----:R0:W1:Y:S04]  /*28550*/  SHFL.IDX PT, R3, R25, RZ, 0x1c1f ;  /* 0x001c1fff19037589 */ /* 0x00106800000e0000 */
[----:B------:R0:W2:Y:S04]  /*28560*/  SHFL.IDX PT, R2, R26, RZ, 0x1c1f ;  /* 0x001c1fff1a027589 */ /* 0x0000a800000e0000 */
[----:B------:R0:W-:Y:S02]  /*28570*/  STL [R1], R11 ;  /* 0x0000000b01007387 */ /* 0x0001e40000100800 */
.L_x_948:
[----:B------:R-:W4:Y:S01]  /*28580*/  LDL R12, [R1] ;  /* 0x00000000010c7983 */ /* 0x000f220000100800 */
[----:B0-----:R-:W0:Y:S02]  /*28590*/  S2R R11, SR_TID.X ;  /* 0x00000000000b7919 */ /* 0x001e240000002100 */
[----:B0-----:R-:W-:-:S05]  /*285a0*/  IMAD.SHL.U32 R11, R11, 0x10, RZ ;  /* 0x000000100b0b7824 */ /* 0x001fca00078e00ff */
[----:B------:R-:W-:-:S04]  /*285b0*/  LOP3.LUT R11, R11, 0x30, RZ, 0xc0, !PT ;  /* 0x000000300b0b7812 */ /* 0x000fc800078ec0ff */
[----:B--2---:R-:W-:-:S04]  /*285c0*/  IADD3 R2, P0, R11, R2, RZ ;  /* 0x000000020b027210 */ /* 0x004fc80007f1e0ff */
[----:B-1----:R-:W-:Y:S02]  /*285d0*/  IADD3.X R3, RZ, R3, RZ, P0, !PT ;  /* 0x00000003ff037210 */ /* 0x002fe400007fe4ff */
[----:B----4-:R-:W-:-:S04]  /*285e0*/  LOP3.LUT P6, RZ, R12, 0x2, RZ, 0xc0, !PT ;  /* 0x000000020cff7812 */ /* 0x010fc800078cc0ff */
        /* <DEDUP_REMOVED lines=9> */
.L_x_701:
        /* <DEDUP_REMOVED lines=11> */
.L_x_702:
[----:B------:R0:W-:Y:S01]  /*28730*/  SYNCS.ARRIVE.TRANS64.A1T0 RZ, [R0+URZ+0x29870], RZ ;  /* 0x029870ff00ff79a7 */ /* 0x0001e2000810003f */
[----:B------:R-:W-:Y:S05]  /*28740*/  @!P6 BRA `(.L_x_703) ;  /* 0x000000000004e947 */ /* 0x000fea0003800000 */
[----:B------:R-:W-:Y:S01]  /*28750*/  BPT.TRAP 0x1 ;  /* 0x000000040000795c */ /* 0x000fe20000300000 */
.L_x_703:
[----:B------:R-:W2:Y:S01]  /*28760*/  LDL R2, [R1+0x2c] ;  /* 0x00002c0001027983 */ /* 0x000ea20000100800 */
[----:B------:R-:W-:Y:S01]  /*28770*/  BSSY B0, `(.L_x_704) ;  /* 0x0000003000007945 */ /* 0x000fe20003800000 */
[----:B--2---:R-:W1:Y:S03]  /*28780*/  SYNCS.PHASECHK.TRANS64.TRYWAIT P0, [R0+URZ+0x29840], R2 ;  /* 0x02984002000075a7 */ /* 0x004e66000800017f */
[----:B-1----:R-:W-:Y:S05]  /*28790*/  @!P0 BRA `(.L_x_705) ;  /* 0x0000008400388947 */ /* 0x002fea0003800000 */
.L_x_949:
[----:B------:R-:W-:Y:S05]  /*287a0*/  BSYNC B0 ;  /* 0x0000000000007941 */ /* 0x000fea0003800000 */
.L_x_704:
[----:B------:R-:W2:Y:S01]  /*287b0*/  LDL.LU R8, [R1+0x28] ;  /* 0x0000280001087983 */ /* 0x000ea20000300800 */
[----:B------:R-:W-:Y:S01]  /*287c0*/  ULDC.64 UR4, c[0x0][0x300] ;  /* 0x0000c00000047ab9 */ /* 0x000fe20000000a00 */
[----:B------:R-:W-:Y:S02]  /*287d0*/  ULDC.64 UR6, c[0x0][0x310] ;  /* 0x0000c40000067ab9 */ /* 0x000fe40000000a00 */
[----:B------:R-:W4:Y:S04]  /*287e0*/  LDL R11, [R1+0x14] ;  /* 0x00001400010b7983 */ /* 0x000f280000100800 */
[----:B------:R0:W5:Y:S01]  /*287f0*/  LDL R20, [R1] ;  /* 0x0000000001147983 */ /* 0x0001620000100800 */
[----:B------:R-:W-:Y:S02]  /*28800*/  IMAD R4, R31, UR4, RZ ;  /* 0x000000041f047c24 */ /* 0x000fe4000f8e02ff */
[----:B-1----:R-:W-:-:S04]  /*28810*/  IMAD.WIDE.U32 R2, R9, UR4, RZ ;  /* 0x0000000409027c25 */ /* 0x002fc8000f8e00ff */
[----:B------:R-:W-:Y:S02]  /*28820*/  IMAD R4, R9, UR5, R4 ;  /* 0x0000000509047c24 */ /* 0x000fe4000f8e0204 */
[----:B------:R-:W-:Y:S02]  /*28830*/  IMAD R32, R32, UR6, RZ ;  /* 0x0000000620207c24 */ /* 0x000fe4000f8e02ff */
[----:B------:R-:W-:Y:S02]  /*28840*/  IMAD.IADD R3, R3, 0x1, R4 ;  /* 0x0000000103037824 */ /* 0x000fe400078e0204 */
[C---:B------:R-:W-:Y:S02]  /*28850*/  IMAD R32, R6.reuse, UR7, R32 ;  /* 0x0000000706207c24 */ /* 0x040fe4000f8e0220 */
[----:B------:R-:W-:-:S04]  /*28860*/  IMAD.WIDE.U32 R2, R6, UR6, R2 ;  /* 0x0000000606027c25 */ /* 0x000fc8000f8e0002 */
[----:B------:R-:W-:Y:S01]  /*28870*/  IMAD R6, R27, UR4, RZ ;  /* 0x000000041b067c24 */ /* 0x000fe2000f8e02ff */
[----:B------:R-:W-:Y:S01]  /*28880*/  MOV R4, R2 ;  /* 0x0000000200047202 */ /* 0x000fe20000000f00 */
[----:B------:R-:W-:Y:S02]  /*28890*/  IMAD.IADD R5, R3, 0x1, R32 ;  /* 0x0000000103057824 */ /* 0x000fe400078e0220 */
[C---:B------:R-:W-:Y:S02]  /*288a0*/  IMAD R6, R10.reuse, UR5, R6 ;  /* 0x000000050a067c24 */ /* 0x040fe4000f8e0206 */
[----:B------:R-:W-:Y:S01]  /*288b0*/  IMAD.WIDE.U32 R2, R10, UR4, RZ ;  /* 0x000000040a027c25 */ /* 0x000fe2000f8e00ff */
[----:B------:R-:W-:-:S03]  /*288c0*/  ULDC.64 UR4, c[0x0][0x308] ;  /* 0x0000c20000047ab9 */ /* 0x000fc60000000a00 */
[----:B------:R-:W-:Y:S02]  /*288d0*/  IMAD.IADD R3, R3, 0x1, R6 ;  /* 0x0000000103037824 */ /* 0x000fe400078e0206 */
[----:B------:R-:W-:-:S04]  /*288e0*/  IMAD.WIDE.U32 R2, R7, UR6, R2 ;  /* 0x0000000607027c25 */ /* 0x000fc8000f8e0002 */
[----:B--2---:R-:W-:-:S04]  /*288f0*/  IMAD R8, R8, UR6, RZ ;  /* 0x0000000608087c24 */ /* 0x004fc8000f8e02ff */
        /* <DEDUP_REMOVED lines=12> */
[----:B0-----:R-:W-:Y:S07]  /*289c0*/  BRA.DIV UR4, `(.L_x_706) ;  /* 0x0000008204c47947 */ /* 0x001fee000b800000 */
[----:B------:R-:W0:Y:S01]  /*289d0*/  S2R R3, SR_TID.X ;  /* 0x0000000000037919 */ /* 0x000e220000002100 */
[----:B-----5:R-:W-:Y:S01]  /*289e0*/  LOP3.LUT P6, RZ, R20, 0x8, RZ, 0xc0, !PT ;  /* 0x0000000814ff7812 */ /* 0x020fe200078cc0ff */
[--C-:B------:R-:W-:Y:S01]  /*289f0*/  @P5 IMAD.IADD R9, R22, 0x1, R4.reuse ;  /* 0x0000000116095824 */ /* 0x100fe200078e0204 */
[----:B------:R-:W-:Y:S01]  /*28a00*/  LOP3.LUT P1, RZ, R20, 0x4, RZ, 0xc0, !PT ;  /* 0x0000000414ff7812 */ /* 0x000fe2000782c0ff */
[----:B------:R-:W-:Y:S01]  /*28a10*/  SHFL.IDX PT, R2, R6, RZ, 0x1c1f ;  /* 0x001c1fff06027589 */ /* 0x000fe200000e0000 */
[----:B---3--:R-:W-:-:S03]  /*28a20*/  @P4 IMAD.IADD R21, R22, 0x1, R4 ;  /* 0x0000000116154824 */ /* 0x008fc600078e0204 */
[----:B------:R-:W-:Y:S01]  /*28a30*/  SHFL.IDX PT, R7, R7, RZ, 0x1c1f ;  /* 0x001c1fff07077589 */ /* 0x000fe200000e0000 */
[----:B0-----:R-:W-:-:S03]  /*28a40*/  IMAD.SHL.U32 R10, R3, 0x10, RZ ;  /* 0x00000010030a7824 */ /* 0x001fc600078e00ff */
[----:B------:R-:W0:Y:S02]  /*28a50*/  SHFL.IDX PT, R3, R5, RZ, 0x1c1f ;  /* 0x001c1fff05037589 */ /* 0x000e2400000e0000 */
[----:B------:R-:W-:-:S04]  /*28a60*/  LOP3.LUT R10, R10, 0x30, RZ, 0xc0, !PT ;  /* 0x000000300a0a7812 */ /* 0x000fc800078ec0ff */
[----:B0-----:R-:W-:-:S04]  /*28a70*/  @P5 IADD3 R3, P0, R10, R3, RZ ;  /* 0x000000030a035210 */ /* 0x001fc80007f1e0ff */
[----:B------:R-:W-:Y:S02]  /*28a80*/  @P5 IADD3.X R2, RZ, R2, RZ, P0, !PT ;  /* 0x00000002ff025210 */ /* 0x000fe400007fe4ff */
[----:B------:R-:W-:Y:S02]  /*28a90*/  LOP3.LUT P0, RZ, R20, 0x10, RZ, 0xc0, !PT ;  /* 0x0000001014ff7812 */ /* 0x000fe4000780c0ff */
[----:B------:R-:W-:-:S04]  /*28aa0*/  @P5 LOP3.LUT R3, R3, R2, RZ, 0x3c, !PT ;  /* 0x0000000203035212 */ /* 0x000fc800078e3cff */
[----:B------:R-:W-:-:S04]  /*28ab0*/  @P5 LOP3.LUT R2, R3, R2, RZ, 0x3c, !PT ;  /* 0x0000000203025212 */ /* 0x000fc800078e3cff */
[----:B------:R-:W-:-:S05]  /*28ac0*/  @P5 LOP3.LUT R3, R3, R2, RZ, 0x3c, !PT ;  /* 0x0000000203035212 */ /* 0x000fca00078e3cff */
[----:B------:R-:W-:Y:S04]  /*28ad0*/  @P5 LDGSTS.E.BYPASS.LTC128B.128 [R9+0x1a400], desc[UR50][R2.64], !P0 ;  /* 0x1a40000002095fae */ /* 0x000fe8000c101d72 */
[----:B------:R-:W-:Y:S04]  /*28ae0*/  @P5 LDGSTS.E.BYPASS.LTC128B.128 [R9+0x1cc00], desc[UR50][R2.64+0x40], !P6 ;  /* 0x1cc0004002095fae */ /* 0x000fe8000f101d72 */
[----:B------:R0:W-:Y:S01]  /*28af0*/  @P5 LDGSTS.E.BYPASS.LTC128B.128 [R9+0x1f400], desc[UR50][R2.64+0x80], !P1 ;  /* 0x1f40008002095fae */ /* 0x0001e2000c901d72 */
[----:B------:R-:W-:-:S03]  /*28b00*/  LOP3.LUT P5, RZ, R20, 0x10, RZ, 0xc0, !PT ;  /* 0x0000001014ff7812 */ /* 0x000fc600078ac0ff */
[----:B0-----:R-:W0:Y:S01]  /*28b10*/  SHFL.IDX PT, R3, R5, 0x1, 0x1c1f ;  /* 0x003c1f0005037f89 */ /* 0x001e2200000e0000 */
[----:B------:R-:W-:-:S03]  /*28b20*/  @P3 IMAD.IADD R9, R22, 0x1, R4 ;  /* 0x0000000116093824 */ /* 0x000fc600078e0204 */
[----:B------:R-:W1:Y:S01]  /*28b30*/  SHFL.IDX PT, R2, R6, 0x1, 0x1c1f ;  /* 0x003c1f0006027f89 */ /* 0x000e6200000e0000 */
[----:B0-----:R-:W-:-:S05]  /*28b40*/  @P4 IADD3 R3, P0, R10, R3, RZ ;  /* 0x000000030a034210 */ /* 0x001fca0007f1e0ff */
[----:B-1----:R-:W-:-:S05]  /*28b50*/  @P4 IMAD.X R2, RZ, RZ, R2, P0 ;  /* 0x000000ffff024224 */ /* 0x002fca00000e0602 */
[----:B------:R-:W-:-:S04]  /*28b60*/  @P4 LOP3.LUT R3, R3, R2, RZ, 0x3c, !PT ;  /* 0x0000000203034212 */ /* 0x000fc800078e3cff */
[----:B------:R-:W-:-:S04]  /*28b70*/  @P4 LOP3.LUT R2, R3, R2, RZ, 0x3c, !PT ;  /* 0x0000000203024212 */ /* 0x000fc800078e3cff */
[----:B------:R-:W-:-:S05]  /*28b80*/  @P4 LOP3.LUT R3, R3, R2, RZ, 0x3c, !PT ;  /* 0x0000000203034212 */ /* 0x000fca00078e3cff */
[----:B------:R-:W-:Y:S04]  /*28b90*/  @P4 LDGSTS.E.BYPASS.LTC128B.128 [R21+0x1ac00], desc[UR50][R2.64], !P5 ;  /* 0x1ac0000002154fae */ /* 0x000fe8000e901d72 */
[----:B------:R-:W-:Y:S04]  /*28ba0*/  @P4 LDGSTS.E.BYPASS.LTC128B.128 [R21+0x1d400], desc[UR50][R2.64+0x40], !P6 ;  /* 0x1d40004002154fae */ /* 0x000fe8000f101d72 */
[----:B------:R0:W-:Y:S04]  /*28bb0*/  @P4 LDGSTS.E.BYPASS.LTC128B.128 [R21+0x1fc00], desc[UR50][R2.64+0x80], !P1 ;  /* 0x1fc0008002154fae */ /* 0x0001e8000c901d72 */
[----:B0-----:R-:W0:Y:S01]  /*28bc0*/  SHFL.IDX PT, R3, R5, 0x2, 0x1c1f ;  /* 0x005c1f0005037f89 */ /* 0x001e2200000e0000 */
[----:B------:R-:W-:-:S03]  /*28bd0*/  @P2 IMAD.IADD R21, R22, 0x1, R4 ;  /* 0x0000000116152824 */ /* 0x000fc600078e0204 */
[----:B------:R-:W1:Y:S04]  /*28be0*/  SHFL.IDX PT, R2, R6, 0x2, 0x1c1f ;  /* 0x005c1f0006027f89 */ /* 0x000e6800000e0000 */
[----:B------:R-:W-:Y:S01]  /*28bf0*/  SHFL.IDX PT, R6, R6, 0x3, 0x1c1f ;  /* 0x007c1f0006067f89 */ /* 0x000fe200000e0000 */
[----:B0-----:R-:W-:-:S04]  /*28c00*/  @P3 IADD3 R3, P0, R10, R3, RZ ;  /* 0x000000030a033210 */ /* 0x001fc80007f1e0ff */
[----:B-1----:R-:W-:-:S04]  /*28c10*/  @P3 IADD3.X R2, RZ, R2, RZ, P0, !PT ;  /* 0x00000002ff023210 */ /* 0x002fc800007fe4ff */
[----:B------:R-:W-:-:S04]  /*28c20*/  @P3 LOP3.LUT R3, R3, R2, RZ, 0x3c, !PT ;  /* 0x0000000203033212 */ /* 0x000fc800078e3cff */
[----:B------:R-:W-:-:S04]  /*28c30*/  @P3 LOP3.LUT R2, R3, R2, RZ, 0x3c, !PT ;  /* 0x0000000203023212 */ /* 0x000fc800078e3cff */
[----:B------:R-:W-:-:S05]  /*28c40*/  @P3 LOP3.LUT R3, R3, R2, RZ, 0x3c, !PT ;  /* 0x0000000203033212 */ /* 0x000fca00078e3cff */
[----:B------:R-:W-:Y:S04]  /*28c50*/  @P3 LDGSTS.E.BYPASS.LTC128B.128 [R9+0x1b400], desc[UR50][R2.64], !P5 ;  /* 0x1b40000002093fae */ /* 0x000fe8000e901d72 */
[----:B------:R-:W-:Y:S04]  /*28c60*/  @P3 LDGSTS.E.BYPASS.LTC128B.128 [R9+0x1dc00], desc[UR50][R2.64+0x40], !P6 ;  /* 0x1dc0004002093fae */ /* 0x000fe8000f101d72 */
[----:B------:R0:W-:Y:S04]  /*28c70*/  @P3 LDGSTS.E.BYPASS.LTC128B.128 [R9+0x20400], desc[UR50][R2.64+0x80], !P1 ;  /* 0x2040008002093fae */ /* 0x0001e8000c901d72 */
[----:B0-----:R-:W0:Y:S02]  /*28c80*/  SHFL.IDX PT, R2, R5, 0x3, 0x1c1f ;  /* 0x007c1f0005027f89 */ /* 0x001e2400000e0000 */
[----:B0-----:R-:W-:-:S05]  /*28c90*/  @P2 IADD3 R2, P0, R10, R2, RZ ;  /* 0x000000020a022210 */ /* 0x001fca0007f1e0ff */
[----:B------:R-:W-:-:S05]  /*28ca0*/  @P2 IMAD.X R3, RZ, RZ, R6, P0 ;  /* 0x000000ffff032224 */ /* 0x000fca00000e0606 */
[----:B------:R-:W-:Y:S04]  /*28cb0*/  @P2 LDGSTS.E.BYPASS.LTC128B.128 [R21+0x1bc00], desc[UR50][R2.64], !P5 ;  /* 0x1bc0000002152fae */ /* 0x000fe8000e901d72 */
[----:B------:R-:W-:Y:S04]  /*28cc0*/  @P2 LDGSTS.E.BYPASS.LTC128B.128 [R21+0x1e400], desc[UR50][R2.64+0x40], !P6 ;  /* 0x1e40004002152fae */ /* 0x000fe8000f101d72 */
[----:B------:R0:W-:Y:S04]  /*28cd0*/  @P2 LDGSTS.E.BYPASS.LTC128B.128 [R21+0x20c00], desc[UR50][R2.64+0x80], !P1 ;  /* 0x20c0008002152fae */ /* 0x0001e8000c901d72 */
[----:B0-----:R0:W1:Y:S02]  /*28ce0*/  SHFL.IDX PT, R2, R8, RZ, 0x1c1f ;  /* 0x001c1fff08027589 */ /* 0x00106400000e0000 */
.L_x_961:
[----:B------:R-:W-:Y:S01]  /*28cf0*/  LOP3.LUT P0, RZ, R20, 0x80, RZ, 0xc0, !PT ;  /* 0x0000008014ff7812 */ /* 0x000fe2000780c0ff */
[----:B------:R-:W-:-:S12]  /*28d00*/  BSSY B0, `(.L_x_707) ;  /* 0x0000011000007945 */ /* 0x000fd80003800000 */
[----:B------:R-:W-:Y:S05]  /*28d10*/  @!P0 BRA `(.L_x_708) ;  /* 0x00000000003c8947 */ /* 0x000fea0003800000 */
[----:B------:R-:W2:Y:S01]  /*28d20*/  S2R R3, SR_TID.X ;  /* 0x0000000000037919 */ /* 0x000ea20000002100 */
[----:B------:R-:W-:Y:S01]  /*28d30*/  LOP3.LUT P3, RZ, R20, 0x10, RZ, 0xc0, !PT ;  /* 0x0000001014ff7812 */ /* 0x000fe2000786c0ff */
[----:B------:R-:W-:Y:S01]  /*28d40*/  IMAD.IADD R4, R22, 0x1, R4 ;  /* 0x0000000116047824 */ /* 0x000fe200078e0204 */
[C---:B------:R-:W-:Y:S02]  /*28d50*/  LOP3.LUT P2, RZ, R20.reuse, 0x8, RZ, 0xc0, !PT ;  /* 0x0000000814ff7812 */ /* 0x040fe4000784c0ff */
[----:B------:R-:W-:Y:S02]  /*28d60*/  LOP3.LUT P1, RZ, R20, 0x4, RZ, 0xc0, !PT ;  /* 0x0000000414ff7812 */ /* 0x000fe4000782c0ff */
[----:B--2---:R-:W-:-:S04]  /*28d70*/  SHF.L.U32 R3, R3, 0x4, RZ ;  /* 0x0000000403037819 */ /* 0x004fc800000006ff */
[----:B------:R-:W-:-:S04]  /*28d80*/  LOP3.LUT R3, R3, 0x30, RZ, 0xc0, !PT ;  /* 0x0000003003037812 */ /* 0x000fc800078ec0ff */
[----:B-1----:R-:W-:-:S05]  /*28d90*/  IADD3 R2, P0, R3, R2, RZ ;  /* 0x0000000203027210 */ /* 0x002fca0007f1e0ff */
[----:B------:R-:W-:-:S05]  /*28da0*/  IMAD.X R3, RZ, RZ, R7, P0 ;  /* 0x000000ffff037224 */ /* 0x000fca00000e0607 */
[----:B------:R-:W-:Y:S01]  /*28db0*/  @!PT LDS RZ, [RZ] ;  /* 0x00000000fffff984 */ /* 0x000fe20000000800 */
[----:B------:R-:W-:Y:S01]  /*28dc0*/  @!PT LDS RZ, [RZ] ;  /* 0x00000000fffff984 */ /* 0x000fe20000000800 */
[----:B------:R-:W-:Y:S01]  /*28dd0*/  @!PT LDS RZ, [RZ] ;  /* 0x00000000fffff984 */ /* 0x000fe20000000800 */
[----:B------:R2:W-:Y:S04]  /*28de0*/  LDGSTS.E.BYPASS.LTC128B.128 [R4+0x1c400], desc[UR50][R2.64], !P3 ;  /* 0x1c40000002047fae */ /* 0x0005e8000d901d72 */
[----:B------:R2:W-:Y:S04]  /*28df0*/  LDGSTS.E.BYPASS.LTC128B.128 [R4+0x1ec00], desc[UR50][R2.64+0x40], !P2 ;  /* 0x1ec0004002047fae */ /* 0x0005e8000d101d72 */
[----:B------:R2:W-:Y:S02]  /*28e00*/  LDGSTS.E.BYPASS.LTC128B.128 [R4+0x21400], desc[UR50][R2.64+0x80], !P1 ;  /* 0x2140008002047fae */ /* 0x0005e4000c901d72 */
.L_x_708:
[----:B------:R-:W-:Y:S05]  /*28e10*/  BSYNC B0 ;  /* 0x0000000000007941 */ /* 0x000fea0003800000 */
.L_x_707:
[----:B------:R-:W-:Y:S01]  /*28e20*/  NOP ;  /* 0x0000000000007918 */ /* 0x000fe20000000000 */
[----:B------:R-:W-:-:S13]  /*28e30*/  PLOP3.LUT P0, PT, PT, PT, PT, 0x80, 0x0 ;  /* 0x000000000000781c */ /* 0x000fda0003f0f070 */
.L_x_709:
[----:B------:R-:W-:Y:S02]  /*28e40*/  PLOP3.LUT P1, PT, P1, P0, PT, 0xa2, 0x0 ;  /* 0x000000000000781c */ /* 0x000fe40000f21472 */
[----:B------:R-:W-:-:S08]  /*28e50*/  @P0 R2UR P1, UR4, R0 ;  /* 0x00000000000402ca */ /* 0x000fd00000020000 */
[----:B------:R-:W-:-:S05]  /*28e60*/  @P0 PLOP3.LUT P0, PT, P1, PT, PT, 0x80, 0x0 ;  /* 0x000000000000081c */ /* 0x000fca0000f0f070 */
[----:B------:R-:W-:Y:S01]  /*28e70*/  @!P1 SYNCS.ARRIVE.TRANS64.RED.A0T1 RZ, [UR4+0x29830], RZ ;  /* 0x029830ffffff99a7 */ /* 0x000fe20008200404 */
[----:B------:R-:W-:Y:S07]  /*28e80*/  @!P1 ARRIVES.LDGSTSBAR.64.TRANSCNT [UR4+0x29830] ;  /* 0x02983000ff0099b0 */ /* 0x000fee0008000a84 */
[----:B------:R-:W-:Y:S05]  /*28e90*/  @P0 BRA.U.ANY `(.L_x_709) ;  /* 0xfffffffd00e80947 */ /* 0x000fea000393ffff */
[----:B------:R-:W-:Y:S01]  /*28ea0*/  NOP ;  /* 0x0000000000007918 */ /* 0x000fe20000000000 */
[----:B-12---:R-:W-:-:S05]  /*28eb0*/  IMAD.U32 R2, RZ, RZ, UR39 ;  /* 0x00000027ff027e24 */ /* 0x006fca000f8e00ff */
[----:B------:R-:W-:-:S13]  /*28ec0*/  ISETP.NE.AND P2, PT, R2, 0x3, PT ;  /* 0x000000030200780c */ /* 0x000fda0003f45270 */
[----:B------:R-:W-:Y:S05]  /*28ed0*/  @!P2 BRA `(.L_x_710) ;  /* 0x000000000004a947 */ /* 0x000fea0003800000 */
[----:B------:R-:W-:Y:S01]  /*28ee0*/  BPT.TRAP 0x1 ;  /* 0x000000040000795c */ /* 0x000fe20000300000 */
.L_x_710:
[----:B------:R1:W5:Y:S01]  /*28ef0*/  LDL.LU R2, [R1+0x30] ;  /* 0x0000300001027983 */ /* 0x0003620000300800 */
[----:B------:R1:W-:Y:S02]  /*28f00*/  SYNCS.ARRIVE.TRANS64.A1T0 RZ, [R0+URZ+0x29830], RZ ;  /* 0x029830ff00ff79a7 */ /* 0x0003e4000810003f */
[----:B------:R-:W-:Y:S05]  /*28f10*/  WARPSYNC.ALL ;  /* 0x0000000000007948 */ /* 0x000fea0003800000 */
[----:B------:R-:W-:Y:S01]  /*28f20*/  ULDC.64 UR4, c[0x0][0xa00] ;  /* 0x0002800000047ab9 */ /* 0x000fe20000000a00 */
[----:B------:R-:W-:Y:S01]  /*28f30*/  SHF.R.S32.HI R27, RZ, 0x1f, R30 ;  /* 0x0000001fff1b7819 */ /* 0x000fe2000001141e */
[----:B------:R-:W-:Y:S01]  /*28f40*/  BSSY B6, `(.L_x_711) ;  /* 0x000001e000067945 */ /* 0x000fe20003800000 */
[----:B------:R-:W-:Y:S01]  /*28f50*/  BAR.SYNC.DEFER_BLOCKING 0x8, 0x180 ;  /* 0x0206000000007b1d */ /* 0x000fe20000010000 */
[----:B------:R-:W-:Y:S02]  /*28f60*/  ISETP.NE.U32.AND P0, PT, RZ, UR4, PT ;  /* 0x00000004ff007c0c */ /* 0x000fe4000bf05070 */
[----:B-1----:R-:W-:-:S02]  /*28f70*/  IADD3 R0, R22, 0x14400, RZ ;  /* 0x0001440016007810 */ /* 0x002fc40007ffe0ff */
[----:B------:R-:W-:Y:S01]  /*28f80*/  ISETP.NE.AND.EX P0, PT, RZ, UR5, PT, P0 ;  /* 0x00000005ff007c0c */ /* 0x000fe2000bf05300 */
[----:B------:R-:W-:Y:S02]  /*28f90*/  ULDC.64 UR4, c[0x0][0x298] ;  /* 0x0000a60000047ab9 */ /* 0x000fe40000000a00 */
[----:B------:R-:W-:Y:S01]  /*28fa0*/  IMAD R27, R27, UR4, RZ ;  /* 0x000000041b1b7c24 */ /* 0x000fe2000f8e02ff */
[----:B------:R-:W-:Y:S01]  /*28fb0*/  SEL R26, R24, RZ, !P0 ;  /* 0x000000ff181a7207 */ /* 0x000fe20004000000 */
[----:B------:R-:W-:-:S04]  /*28fc0*/  IMAD.WIDE.U32 R24, R30, UR4, RZ ;  /* 0x000000041e187c25 */ /* 0x000fc8000f8e00ff */
[----:B------:R-:W-:-:S04]  /*28fd0*/  IMAD R27, R30, UR5, R27 ;  /* 0x000000051e1b7c24 */ /* 0x000fc8000f8e021b */
[----:B------:R-:W-:Y:S01]  /*28fe0*/  IMAD.IADD R27, R25, 0x1, R27 ;  /* 0x00000001191b7824 */ /* 0x000fe200078e021b */
[----:B-----5:R-:W-:Y:S02]  /*28ff0*/  SEL R31, R2, RZ, !P0 ;  /* 0x000000ff021f7207 */ /* 0x020fe40004000000 */
        /* <DEDUP_REMOVED lines=10> */
[----:B0-----:R-:W-:Y:S01]  /*290a0*/  MOV R8, 0x70 ;  /* 0x0000007000087802 */ /* 0x001fe20000000f00 */
[----:B------:R-:W-:Y:S02]  /*290b0*/  IMAD.U32 R7, RZ, RZ, UR7 ;  /* 0x00000007ff077e24 */ /* 0x000fe4000f8e00ff */
[----:B------:R-:W-:-:S02]  /*290c0*/  IMAD.U32 R10, RZ, RZ, UR8 ;  /* 0x00000008ff0a7e24 */ /* 0x000fc4000f8e00ff */
[----:B------:R-:W-:Y:S02]  /*290d0*/  IMAD.U32 R11, RZ, RZ, UR9 ;  /* 0x00000009ff0b7e24 */ /* 0x000fe4000f8e00ff */
[----:B------:R-:W-:Y:S02]  /*290e0*/  IMAD.MOV.U32 R12, RZ, RZ, 0x1 ;  /* 0x00000001ff0c7424 */ /* 0x000fe400078e00ff */
[----:B------:R-:W-:-:S07]  /*290f0*/  IMAD.MOV.U32 R13, RZ, RZ, RZ ;  /* 0x000000ffff0d7224 */ /* 0x000fce00078e00ff */
[----:B------:R-:W-:-:S07]  /*29100*/  LEPC R20, `(.L_x_712) ;  /* 0x000000001014794e */ /* 0x000fce0000000000 */
[----:B-1----:R-:W-:Y:S05]  /*29110*/  CALL.ABS.NOINC R2 ;  /* 0x0000000002007343 */ /* 0x002fea0003c00000 */
.L_x_712:
[----:B------:R-:W-:Y:S05]  /*29120*/  BSYNC B6 ;  /* 0x0000000000067941 */ /* 0x000fea0003800000 */
.L_x_711:
[----:B------:R-:W-:Y:S01]  /*29130*/  IMAD.SHL.U32 R5, R17, 0x80, RZ ;  /* 0x0000008011057824 */ /* 0x000fe200078e00ff */
[----:B------:R1:W5:Y:S01]  /*29140*/  LDL R9, [R1+0x24] ;  /* 0x0000240001097983 */ /* 0x0003620000100800 */
[----:B0-----:R-:W0:Y:S01]  /*29150*/  LDC R8, c[0x0][0x448] ;  /* 0x00011200ff087b82 */ /* 0x001e220000000800 */
[----:B------:R-:W-:Y:S01]  /*29160*/  MOV R3, R27 ;  /* 0x0000001b00037202 */ /* 0x000fe20000000f00 */
[----:B------:R-:W-:Y:S01]  /*29170*/  IMAD.MOV.U32 R2, RZ, RZ, R24 ;  /* 0x000000ffff027224 */ /* 0x000fe200078e0018 */
[----:B------:R1:W5:Y:S01]  /*29180*/  LDL R17, [R1+0x34] ;  /* 0x0000340001117983 */ /* 0x0003620000100800 */
[----:B------:R-:W-:Y:S02]  /*29190*/  ULDC.64 UR4, c[0x0][0x2d8] ;  /* 0x0000b60000047ab9 */ /* 0x000fe40000000a00 */
[C---:B------:R-:W-:Y:S01]  /*291a0*/  IMAD.WIDE.U32 R2, R18.reuse, UR4, R2 ;  /* 0x0000000412027c25 */ /* 0x040fe2000f8e0002 */
[----:B------:R-:W2:Y:S03]  /*291b0*/  S2R R20, SR_TID.X ;  /* 0x0000000000147919 */ /* 0x000ea60000002100 */
[----:B------:R-:W-:Y:S01]  /*291c0*/  IMAD R3, R18, UR5, R3 ;  /* 0x0000000512037c24 */ /* 0x000fe2000f8e0203 */
[----:B------:R-:W-:-:S02]  /*291d0*/  ULDC.64 UR4, c[0x0][0x2e0] ;  /* 0x0000b80000047ab9 */ /* 0x000fc40000000a00 */
[----:B------:R-:W-:Y:S02]  /*291e0*/  IMAD R0, R31, UR4, RZ ;  /* 0x000000041f007c24 */ /* 0x000fe4000f8e02ff */
[----:B------:R-:W-:-:S04]  /*291f0*/  IMAD.WIDE.U32 R2, R26, UR4, R2 ;  /* 0x000000041a027c25 */ /* 0x000fc8000f8e0002 */
[----:B------:R-:W-:Y:S01]  /*29200*/  IMAD R0, R26, UR5, R0 ;  /* 0x000000051a007c24 */ /* 0x000fe2000f8e0200 */
[----:B------:R-:W3:Y:S01]  /*29210*/  S2R R30, SR_TID.X ;  /* 0x00000000001e7919 */ /* 0x000ee20000002100 */
[----:B------:R-:W-:Y:S02]  /*29220*/  ULDC.64 UR4, c[0x0][0x2d0] ;  /* 0x0000b40000047ab9 */ /* 0x000fe40000000a00 */
[----:B------:R-:W-:Y:S01]  /*29230*/  IMAD.IADD R3, R3, 0x1, R0 ;  /* 0x0000000103037824 */ /* 0x000fe200078e0200 */
[----:B0-----:R-:W-:-:S13]  /*29240*/  ISETP.NE.AND P0, PT, R8, 0x1, PT ;  /* 0x000000010800780c */ /* 0x001fda0003f05270 */
[----:B------:R-:W0:Y:S01]  /*29250*/  @P0 LDC R4, c[0x0][0x44c] ;  /* 0x00011300ff040b82 */ /* 0x000e220000000800 */
[C---:B--2---:R-:W-:Y:S01]  /*29260*/  LOP3.LUT R21, R20.reuse, 0x7f, RZ, 0xc0, !PT ;  /* 0x0000007f14157812 */ /* 0x044fe200078ec0ff */
[----:B------:R-:W-:-:S03]  /*29270*/  IMAD.SHL.U32 R20, R20, 0x20, RZ ;  /* 0x0000002014147824 */ /* 0x000fc600078e00ff */
[----:B------:R-:W-:-:S03]  /*29280*/  SHF.R.U32.HI R21, RZ, 0x2, R21 ;  /* 0x00000002ff157819 */ /* 0x000fc60000011615 */
[----:B------:R-:W2:Y:S01]  /*29290*/  @P0 LDC R0, c[0x0][0x450] ;  /* 0x00011400ff000b82 */ /* 0x000ea20000000800 */
[----:B------:R-:W-:-:S04]  /*292a0*/  LOP3.LUT R20, R21, 0x60, R20, 0xf8, !PT ;  /* 0x0000006015147812 */ /* 0x000fc800078ef814 */
[----:B------:R-:W-:-:S05]  /*292b0*/  LOP3.LUT R6, R20, R5, RZ, 0xfc, !PT ;  /* 0x0000000514067212 */ /* 0x000fca00078efcff */
[----:B0-----:R-:W-:Y:S01]  /*292c0*/  @P0 IMAD.HI.U32 R7, R6, R4, RZ ;  /* 0x0000000406070227 */ /* 0x001fe200078e00ff */
[----:B------:R-:W-:-:S04]  /*292d0*/  MOV R4, R6 ;  /* 0x0000000600047202 */ /* 0x000fc80000000f00 */
[----:B--2---:R-:W-:-:S05]  /*292e0*/  @P0 SHF.R.U32.HI R4, RZ, R0, R7 ;  /* 0x00000000ff040219 */ /* 0x004fca0000011607 */
[----:B------:R-:W-:-:S04]  /*292f0*/  IMAD.MOV R0, RZ, RZ, -R4 ;  /* 0x000000ffff007224 */ /* 0x000fc800078e0a04 */
[----:B------:R-:W-:Y:S01]  /*29300*/  IMAD R0, R8, R0, R6 ;  /* 0x0000000008007224 */ /* 0x000fe200078e0206 */
[----:B------:R-:W-:Y:S01]  /*29310*/  SHF.R.S32.HI R6, RZ, 0x1f, R4 ;  /* 0x0000001fff067819 */ /* 0x000fe20000011404 */
[----:B------:R-:W-:-:S04]  /*29320*/  IMAD.WIDE.U32 R2, R4, UR4, R2 ;  /* 0x0000000404027c25 */ /* 0x000fc8000f8e0002 */
[----:B------:R-:W-:-:S04]  /*29330*/  IMAD R6, R6, UR4, RZ ;  /* 0x0000000406067c24 */ /* 0x000fc8000f8e02ff */
[----:B------:R-:W-:Y:S01]  /*29340*/  IMAD R6, R4, UR5, R6 ;  /* 0x0000000504067c24 */ /* 0x000fe2000f8e0206 */
[----:B------:R-:W-:Y:S01]  /*29350*/  SHF.R.S32.HI R4, RZ, 0x1f, R0 ;  /* 0x0000001fff047819 */ /* 0x000fe20000011400 */
[----:B------:R-:W-:Y:S02]  /*29360*/  ULDC.64 UR4, c[0x0][0x2c8] ;  /* 0x0000b20000047ab9 */ /* 0x000fe40000000a00 */
[----:B------:R-:W-:Y:S01]  /*29370*/  IMAD.IADD R3, R3, 0x1, R6 ;  /* 0x0000000103037824 */ /* 0x000fe200078e0206 */
[----:B---3--:R-:W-:Y:S01]  /*29380*/  SHF.L.U32 R21, R30, 0x4, RZ ;  /* 0x000000041e157819 */ /* 0x008fe200000006ff */
[----:B------:R-:W-:Y:S02]  /*29390*/  IMAD R4, R4, UR4, RZ ;  /* 0x0000000404047c24 */ /* 0x000fe4000f8e02ff */
[----:B------:R-:W-:Y:S01]  /*293a0*/  IMAD.WIDE.U32 R2, R0, UR4, R2 ;  /* 0x0000000400027c25 */ /* 0x000fe2000f8e0002 */
[----:B------:R-:W-:-:S03]  /*293b0*/  LOP3.LUT R21, R21, 0x30, RZ, 0xc0, !PT ;  /* 0x0000003015157812 */ /* 0x000fc600078ec0ff */
[----:B------:R-:W-:Y:S01]  /*293c0*/  IMAD R4, R0, UR5, R4 ;  /* 0x0000000500047c24 */ /* 0x000fe2000f8e0204 */
[----:B------:R-:W-:Y:S01]  /*293d0*/  ULDC.64 UR4, c[0x0][0x280] ;  /* 0x0000a00000047ab9 */ /* 0x000fe20000000a00 */
[----:B------:R-:W-:Y:S01]  /*293e0*/  IMAD.SHL.U32 R20, R30, 0x10, RZ ;  /* 0x000000101e147824 */ /* 0x000fe200078e00ff */
[----:B------:R-:W-:Y:S01]  /*293f0*/  IADD3 R0, P0, R2, UR4, RZ ;  /* 0x0000000402007c10 */ /* 0x000fe2000ff1e0ff */
[----:B------:R-:W-:Y:S01]  /*29400*/  ULDC UR4, c[0x0][0x2b8] ;  /* 0x0000ae0000047ab9 */ /* 0x000fe20000000800 */
[C---:B------:R-:W-:Y:S02]  /*29410*/  LOP3.LUT R32, R21.reuse, 0x40, RZ, 0xfc, !PT ;  /* 0x0000004015207812 */ /* 0x040fe400078efcff */
[----:B------:R-:W-:Y:S02]  /*29420*/  LOP3.LUT R20, R20, 0x30, RZ, 0xc0, !PT ;  /* 0x0000003014147812 */ /* 0x000fe400078ec0ff */
[----:B------:R-:W-:Y:S02]  /*29430*/  LOP3.LUT R21, R21, 0x80, RZ, 0xfc, !PT ;  /* 0x0000008015157812 */ /* 0x000fe400078efcff */
[----:B------:R-:W-:Y:S01]  /*29440*/  IADD3.X R4, R3, UR5, R4, P0, !PT ;  /* 0x0000000503047c10 */ /* 0x000fe200087fe404 */
[----:B------:R-:W-:Y:S01]  /*29450*/  UMOV UR5, 0xffffffff ;  /* 0xffffffff00057882 */ /* 0x000fe20000000000 */
[----:B------:R-:W-:-:S02]  /*29460*/  LOP3.LUT R30, R30, 0x7f, RZ, 0xc0, !PT ;  /* 0x0000007f1e1e7812 */ /* 0x000fc400078ec0ff */
[----:B------:R-:W-:Y:S02]  /*29470*/  ISETP.GE.AND P3, PT, R20, UR4, PT ;  /* 0x0000000414007c0c */ /* 0x000fe4000bf66270 */
[----:B------:R-:W-:Y:S02]  /*29480*/  ISETP.GE.AND P2, PT, R32, UR4, PT ;  /* 0x0000000420007c0c */ /* 0x000fe4000bf46270 */
[----:B------:R-:W-:Y:S02]  /*29490*/  ISETP.GE.AND P1, PT, R21, UR4, PT ;  /* 0x0000000415007c0c */ /* 0x000fe4000bf26270 */
[----:B------:R-:W-:Y:S01]  /*294a0*/  SHF.R.U32.HI R10, RZ, 0x2, R30 ;  /* 0x00000002ff0a7819 */ /* 0x000fe2000001161e */
[----:B-1----:R-:W-:Y:S10]  /*294b0*/  BRA.DIV UR5, `(.L_x_713) ;  /* 0x0000007e05f47947 */ /* 0x002ff4000b800000 */
[----:B------:R-:W0:Y:S01]  /*294c0*/  SHFL.IDX PT, R3, R0, RZ, 0x1c1f ;  /* 0x001c1fff00037589 */ /* 0x000e2200000e0000 */
[----:B-----5:R-:W-:Y:S02]  /*294d0*/  IMAD R6, R17, R8, RZ ;  /* 0x0000000811067224 */ /* 0x020fe400078e02ff */
[----:B------:R-:W-:Y:S01]  /*294e0*/  IMAD.IADD R5, R10, 0x1, R5 ;  /* 0x000000010a057824 */ /* 0x000fe200078e0205 */
[----:B------:R-:W1:Y:S04]  /*294f0*/  SHFL.IDX PT, R2, R4, RZ, 0x1c1f ;  /* 0x001c1fff04027589 */ /* 0x000e6800000e0000 */
[----:B------:R-:W-:-:S13]  /*29500*/  ISETP.GE.AND P0, PT, R5, R6, PT ;  /* 0x000000060500720c */ /* 0x000fda0003f06270 */
[----:B0-----:R-:W-:-:S05]  /*29510*/  @!P0 IADD3 R3, P4, R20, R3, RZ ;  /* 0x0000000314038210 */ /* 0x001fca0007f9e0ff */
[----:B-1----:R-:W-:-:S05]  /*29520*/  @!P0 IMAD.X R2, RZ, RZ, R2, P4 ;  /* 0x000000ffff028224 */ /* 0x002fca00020e0602 */
[----:B------:R-:W-:-:S04]  /*29530*/  @!P0 LOP3.LUT R3, R3, R2, RZ, 0x3c, !PT ;  /* 0x0000000203038212 */ /* 0x000fc800078e3cff */
[----:B------:R-:W-:-:S04]  /*29540*/  @!P0 LOP3.LUT R2, R3, R2, RZ, 0x3c, !PT ;  /* 0x0000000203028212 */ /* 0x000fc800078e3cff */
[----:B------:R-:W-:-:S05]  /*29550*/  @!P0 LOP3.LUT R3, R3, R2, RZ, 0x3c, !PT ;  /* 0x0000000203038212 */ /* 0x000fca00078e3cff */
[----:B------:R-:W-:Y:S01]  /*29560*/  @!PT LDS RZ, [RZ] ;  /* 0x00000000fffff984 */ /* 0x000fe20000000800 */
[----:B------:R-:W-:Y:S04]  /*29570*/  @!P0 LDGSTS.E.BYPASS.LTC128B.128 [R9+0x14400], desc[UR50][R2.64], !P3 ;  /* 0x1440000002098fae */ /* 0x000fe8000d901d72 */
[----:B------:R-:W-:Y:S04]  /*29580*/  @!P0 LDGSTS.E.BYPASS.LTC128B.128 [R9+0x16400], desc[UR50][R2.64+0x40], !P2 ;  /* 0x1640004002098fae */ /* 0x000fe8000d101d72 */
[----:B------:R0:W-:Y:S02]  /*29590*/  @!P0 LDGSTS.E.BYPASS.LTC128B.128 [R9+0x18400], desc[UR50][R2.64+0x80], !P1 ;  /* 0x1840008002098fae */ /* 0x0001e4000c901d72 */
[----:B0-----:R-:W-:-:S02]  /*295a0*/  VIADD R2, R5, 0x20 ;  /* 0x0000002005027836 */ /* 0x001fc40000000000 */
[----:B------:R-:W0:Y:S03]  /*295b0*/  SHFL.IDX PT, R3, R0, 0x1, 0x1c1f ;  /* 0x003c1f0000037f89 */ /* 0x000e2600000e0000 */
[----:B------:R-:W-:Y:S02]  /*295c0*/  ISETP.GE.AND P0, PT, R2, R6, PT ;  /* 0x000000060200720c */ /* 0x000fe40003f06270 */
[----:B------:R-:W1:Y:S11]  /*295d0*/  SHFL.IDX PT, R2, R4, 0x1, 0x1c1f ;  /* 0x003c1f0004027f89 */ /* 0x000e7600000e0000 */
[----:B0-----:R-:W-:-:S04]  /*295e0*/  @!P0 IADD3 R3, P4, R20, R3, RZ ;  /* 0x0000000314038210 */ /* 0x001fc80007f9e0ff */
[----:B-1----:R-:W-:-:S04]  /*295f0*/  @!P0 IADD3.X R2, RZ, R2, RZ, P4, !PT ;  /* 0x00000002ff028210 */ /* 0x002fc800027fe4ff */
[----:B------:R-:W-:-:S04]  /*29600*/  @!P0 LOP3.LUT R3, R3, R2, RZ, 0x3c, !PT ;  /* 0x0000000203038212 */ /* 0x000fc800078e3cff */
[----:B------:R-:W-:-:S04]  /*29610*/  @!P0 LOP3.LUT R2, R3, R2, RZ, 0x3c, !PT ;  /* 0x0000000203028212 */ /* 0x000fc800078e3cff */
[----:B------:R-:W-:-:S05]  /*29620*/  @!P0 LOP3.LUT R3, R3, R2, RZ, 0x3c, !PT ;  /* 0x0000000203038212 */ /* 0x000fca00078e3cff */
[----:B------:R-:W-:Y:S04]  /*29630*/  @!P0 LDGSTS.E.BYPASS.LTC128B.128 [R9+0x14c00], desc[UR50][R2.64], !P3 ;  /* 0x14c0000002098fae */ /* 0x000fe8000d901d72 */
[----:B------:R-:W-:Y:S04]  /*29640*/  @!P0 LDGSTS.E.BYPASS.LTC128B.128 [R9+0x16c00], desc[UR50][R2.64+0x40], !P2 ;  /* 0x16c0004002098fae */ /* 0x000fe8000d101d72 */
[----:B------:R0:W-:Y:S02]  /*29650*/  @!P0 LDGSTS.E.BYPASS.LTC128B.128 [R9+0x18c00], desc[UR50][R2.64+0x80], !P1 ;  /* 0x18c0008002098fae */ /* 0x0001e4000c901d72 */
[----:B0-----:R-:W-:-:S02]  /*29660*/  VIADD R2, R5, 0x40 ;  /* 0x0000004005027836 */ /* 0x001fc40000000000 */
[----:B------:R-:W0:Y:S03]  /*29670*/  SHFL.IDX PT, R3, R0, 0x2, 0x1c1f ;  /* 0x005c1f0000037f89 */ /* 0x000e2600000e0000 */
[----:B------:R-:W-:Y:S01]  /*29680*/  ISETP.GE.AND P0, PT, R2, R6, PT ;  /* 0x000000060200720c */ /* 0x000fe20003f06270 */
[----:B------:R-:W-:Y:S04]  /*29690*/  SHFL.IDX PT, R0, R0, 0x3, 0x1c1f ;  /* 0x007c1f0000007f89 */ /* 0x000fe800000e0000 */
[----:B------:R-:W1:Y:S04]  /*296a0*/  SHFL.IDX PT, R2, R4, 0x2, 0x1c1f ;  /* 0x005c1f0004027f89 */ /* 0x000e6800000e0000 */
[----:B------:R-:W2:Y:S04]  /*296b0*/  SHFL.IDX PT, R4, R4, 0x3, 0x1c1f ;  /* 0x007c1f0004047f89 */ /* 0x000ea800000e0000 */
[----:B0-----:R-:W-:-:S05]  /*296c0*/  @!P0 IADD3 R3, P4, R20, R3, RZ ;  /* 0x0000000314038210 */ /* 0x001fca0007f9e0ff */
[----:B-1----:R-:W-:-:S05]  /*296d0*/  @!P0 IMAD.X R2, RZ, RZ, R2, P4 ;  /* 0x000000ffff028224 */ /* 0x002fca00020e0602 */
[----:B------:R-:W-:-:S04]  /*296e0*/  @!P0 LOP3.LUT R3, R3, R2, RZ, 0x3c, !PT ;  /* 0x0000000203038212 */ /* 0x000fc800078e3cff */
[----:B------:R-:W-:-:S04]  /*296f0*/  @!P0 LOP3.LUT R2, R3, R2, RZ, 0x3c, !PT ;  /* 0x0000000203028212 */ /* 0x000fc800078e3cff */
[----:B------:R-:W-:-:S05]  /*29700*/  @!P0 LOP3.LUT R3, R3, R2, RZ, 0x3c, !PT ;  /* 0x0000000203038212 */ /* 0x000fca00078e3cff */
[----:B------:R0:W-:Y:S04]  /*29710*/  @!P0 LDGSTS.E.BYPASS.LTC128B.128 [R9+0x15400], desc[UR50][R2.64], !P3 ;  /* 0x1540000002098fae */ /* 0x0001e8000d901d72 */
[----:B------:R0:W-:Y:S04]  /*29720*/  @!P0 LDGSTS.E.BYPASS.LTC128B.128 [R9+0x17400], desc[UR50][R2.64+0x40], !P2 ;  /* 0x1740004002098fae */ /* 0x0001e8000d101d72 */
[----:B--2---:R0:W-:Y:S02]  /*29730*/  @!P0 LDGSTS.E.BYPASS.LTC128B.128 [R9+0x19400], desc[UR50][R2.64+0x80], !P1 ;  /* 0x1940008002098fae */ /* 0x0041e4000c901d72 */
.L_x_970:
[----:B------:R-:W-:Y:S01]  /*29740*/  VIADD R5, R5, 0x60 ;  /* 0x0000006005057836 */ /* 0x000fe20000000000 */
[----:B------:R-:W-:Y:S04]  /*29750*/  BSSY B0, `(.L_x_714) ;  /* 0x000000b000007945 */ /* 0x000fe80003800000 */
[----:B------:R-:W-:-:S13]  /*29760*/  ISETP.GE.AND P0, PT, R5, R6, PT ;  /* 0x000000060500720c */ /* 0x000fda0003f06270 */
[----:B------:R-:W-:Y:S05]  /*29770*/  @P0 BRA `(.L_x_715) ;  /* 0x0000000000200947 */ /* 0x000fea0003800000 */
[----:B01----:R-:W-:-:S04]  /*29780*/  IADD3 R2, P0, R20, R0, RZ ;  /* 0x0000000014027210 */ /* 0x003fc80007f1e0ff */
[----:B------:R-:W-:-:S05]  /*29790*/  IADD3.X R3, RZ, R4, RZ, P0, !PT ;  /* 0x00000004ff037210 */ /* 0x000fca00007fe4ff */
[----:B------:R-:W-:Y:S01]  /*297a0*/  @!PT LDS RZ, [RZ] ;  /* 0x00000000fffff984 */ /* 0x000fe20000000800 */
[----:B------:R-:W-:Y:S01]  /*297b0*/  @!PT LDS RZ, [RZ] ;  /* 0x00000000fffff984 */ /* 0x000fe20000000800 */
[----:B------:R-:W-:Y:S01]  /*297c0*/  @!PT LDS RZ, [RZ] ;  /* 0x00000000fffff984 */ /* 0x000fe20000000800 */
[----:B------:R2:W-:Y:S04]  /*297d0*/  LDGSTS.E.BYPASS.LTC128B.128 [R9+0x15c00], desc[UR50][R2.64], !P3 ;  /* 0x15c0000002097fae */ /* 0x0005e8000d901d72 */
[----:B------:R2:W-:Y:S04]  /*297e0*/  LDGSTS.E.BYPASS.LTC128B.128 [R9+0x17c00], desc[UR50][R2.64+0x40], !P2 ;  /* 0x17c0004002097fae */ /* 0x0005e8000d101d72 */
[----:B------:R2:W-:Y:S02]  /*297f0*/  LDGSTS.E.BYPASS.LTC128B.128 [R9+0x19c00], desc[UR50][R2.64+0x80], !P1 ;  /* 0x19c0008002097fae */ /* 0x0005e4000c901d72 */
.L_x_715:
[----:B------:R-:W-:Y:S05]  /*29800*/  BSYNC B0 ;  /* 0x0000000000007941 */ /* 0x000fea0003800000 */
.L_x_714:
[----:B------:R-:W-:Y:S01]  /*29810*/  NOP ;  /* 0x0000000000007918 */ /* 0x000fe20000000000 */
[----:B------:R-:W-:-:S13]  /*29820*/  PLOP3.LUT P0, PT, PT, PT, PT, 0x80, 0x0 ;  /* 0x000000000000781c */ /* 0x000fda0003f0f070 */
.L_x_716:
[----:B------:R-:W-:Y:S02]  /*29830*/  PLOP3.LUT P1, PT, P1, P0, PT, 0xa2, 0x0 ;  /* 0x000000000000781c */ /* 0x000fe40000f21472 */
[----:B------:R-:W-:-:S08]  /*29840*/  @P0 R2UR P1, UR4, R22 ;  /* 0x00000000160402ca */ /* 0x000fd00000020000 */
[----:B------:R-:W-:-:S05]  /*29850*/  @P0 PLOP3.LUT P0, PT, P1, PT, PT, 0x80, 0x0 ;  /* 0x000000000000081c */ /* 0x000fca0000f0f070 */
[----:B------:R-:W-:Y:S01]  /*29860*/  @!P1 SYNCS.ARRIVE.TRANS64.RED.A0T1 RZ, [UR4+0x29800], RZ ;  /* 0x029800ffffff99a7 */ /* 0x000fe20008200404 */
[----:B------:R-:W-:Y:S07]  /*29870*/  @!P1 ARRIVES.LDGSTSBAR.64.TRANSCNT [UR4+0x29800] ;  /* 0x02980000ff0099b0 */ /* 0x000fee0008000a84 */
[----:B------:R-:W-:Y:S05]  /*29880*/  @P0 BRA.U.ANY `(.L_x_716) ;  /* 0xfffffffd00e80947 */ /* 0x000fea000393ffff */
[----:B012---:R-:W2:Y:S01]  /*29890*/  LDL.LU R2, [R1+0x38] ;  /* 0x0000380001027983 */ /* 0x007ea20000300800 */
[----:B------:R-:W-:Y:S02]  /*298a0*/  VIADD R32, R29, 0xfffffffe ;  /* 0xfffffffe1d207836 */ /* 0x000fe40000000000 */
        /* <DEDUP_REMOVED lines=9> */
[----:B------:R-:W1:Y:S03]  /*29940*/  SYNCS.PHASECHK.TRANS64.TRYWAIT P0, [R22+URZ+0x29820], R3 ;  /* 0x02982003160075a7 */ /* 0x000e66000800017f */
[----:B01----:R-:W-:Y:S05]  /*29950*/  @!P0 BRA `(.L_x_718) ;  /* 0x0000008000288947 */ /* 0x003fea0003800000 */
.L_x_971:
[----:B------:R-:W-:Y:S05]  /*29960*/  BSYNC B0 ;  /* 0x0000000000007941 */ /* 0x000fea0003800000 */
.L_x_717:
[----:B------:R-:W2:Y:S02]  /*29970*/  LDL R0, [R1+0xc] ;  /* 0x00000c0001007983 */ /* 0x000ea40000100800 */
[----:B--2---:R-:W-:-:S13]  /*29980*/  ISETP.GE.AND P0, PT, R32, R0, PT ;  /* 0x000000002000720c */ /* 0x004fda0003f06270 */
[----:B------:R-:W-:Y:S05]  /*29990*/  @!P0 BRA `(.L_x_719) ;  /* 0x0000001400e48947 */ /* 0x000fea0003800000 */
[----:B------:R-:W-:Y:S01]  /*299a0*/  MOV R17, R23 ;  /* 0x0000001700117202 */ /* 0x000fe20000000f00 */
[----:B------:R-:W-:-:S07]  /*299b0*/  IMAD.MOV.U32 R21, RZ, RZ, R34 ;  /* 0x000000ffff157224 */ /* 0x000fce00078e0022 */
.L_x_739:
[----:B------:R-:W2:Y:S01]  /*299c0*/  LDL R0, [R1+0x4] ;  /* 0x0000040001007983 */ /* 0x000ea20000100800 */
[----:B-1----:R-:W1:Y:S03]  /*299d0*/  LDC R4, c[0x0][0x430] ;  /* 0x00010c00ff047b82 */ /* 0x002e660000000800 */
[----:B------:R-:W3:Y:S01]  /*299e0*/  LDL R10, [R1+0x8] ;  /* 0x00000800010a7983 */ /* 0x000ee20000100800 */
[----:B------:R-:W0:Y:S03]  /*299f0*/  S2R R2, SR_TID.X ;  /* 0x0000000000027919 */ /* 0x000e260000002100 */
[----:B------:R-:W4:Y:S01]  /*29a00*/  LDL R9, [R1+0xc] ;  /* 0x00000c0001097983 */ /* 0x000f220000100800 */
[----:B-1----:R-:W-:Y:S01]  /*29a10*/  ISETP.NE.AND P0, PT, R4, 0x1, PT ;  /* 0x000000010400780c */ /* 0x002fe20003f05270 */
[----:B------:R-:W1:-:S12]  /*29a20*/  S2R R7, SR_TID.X ;  /* 0x0000000000077919 */ /* 0x000e580000002100 */
[----:B------:R-:W2:Y:S01]  /*29a30*/  @P0 LDC R6, c[0x0][0x434] ;  /* 0x00010d00ff060b82 */ /* 0x000ea20000000800 */
[C---:B0-----:R-:W-:Y:S01]  /*29a40*/  LOP3.LUT R3, R2.reuse, 0x7f, RZ, 0xc0, !PT ;  /* 0x0000007f02037812 */ /* 0x041fe200078ec0ff */
[----:B------:R-:W-:-:S03]  /*29a50*/  IMAD.SHL.U32 R5, R2, 0x20, RZ ;  /* 0x0000002002057824 */ /* 0x000fc600078e00ff */
[----:B------:R-:W-:-:S04]  /*29a60*/  SHF.R.U32.HI R3, RZ, 0x2, R3 ;  /* 0x00000002ff037819 */ /* 0x000fc80000011603 */
[----:B------:R-:W-:Y:S02]  /*29a70*/  LOP3.LUT R5, R3, 0x60, R5, 0xf8, !PT ;  /* 0x0000006003057812 */ /* 0x000fe400078ef805 */
[----:B------:R-:W0:Y:S01]  /*29a80*/  @P0 LDC R3, c[0x0][0x438] ;  /* 0x00010e00ff030b82 */ /* 0x000e220000000800 */
[----:B------:R-:W-:-:S04]  /*29a90*/  LOP3.LUT R2, R2, 0x7f, RZ, 0xc0, !PT ;  /* 0x0000007f02027812 */ /* 0x000fc800078ec0ff */
[----:B------:R-:W-:Y:S01]  /*29aa0*/  SHF.R.U32.HI R8, RZ, 0x2, R2 ;  /* 0x00000002ff087819 */ /* 0x000fe20000011602 */
[----:B-1----:R-:W-:-:S05]  /*29ab0*/  IMAD.SHL.U32 R7, R7, 0x20, RZ ;  /* 0x0000002007077824 */ /* 0x002fca00078e00ff */
[----:B------:R-:W-:-:S04]  /*29ac0*/  LOP3.LUT R7, R8, 0x60, R7, 0xf8, !PT ;  /* 0x0000006008077812 */ /* 0x000fc800078ef807 */
[----:B------:R-:W-:Y:S01]  /*29ad0*/  LOP3.LUT R7, R7, 0x80, RZ, 0xfc, !PT ;  /* 0x0000008007077812 */ /* 0x000fe200078efcff */
[----:B------:R-:W-:Y:S05]  /*29ae0*/  YIELD ;  /* 0x0000000000007946 */ /* 0x000fea0003800000 */
[----:B------:R-:W-:Y:S01]  /*29af0*/  ULDC.64 UR4, c[0x0][0x428] ;  /* 0x00010a0000047ab9 */ /* 0x000fe20000000a00 */
[----:B------:R-:W-:Y:S01]  /*29b00*/  ULDC.64 UR6, c[0x0][0x418] ;  /* 0x0001060000067ab9 */ /* 0x000fe20000000a00 */
[----:B------:R-:W-:Y:S01]  /*29b10*/  ISETP.GT.U32.AND P1, PT, R7, 0x9f, PT ;  /* 0x0000009f0700780c */ /* 0x000fe20003f24070 */
[----:B--2---:R-:W-:-:S04]  /*29b20*/  IMAD R0, R32, 0xa0, R0 ;  /* 0x000000a020007824 */ /* 0x004fc800078e0200 */
[----:B------:R-:W-:-:S04]  /*29b30*/  IMAD.IADD R5, R5, 0x1, R0 ;  /* 0x0000000105057824 */ /* 0x000fc800078e0200 */
[----:B------:R-:W-:Y:S01]  /*29b40*/  @P0 IMAD.HI.U32 R6, R5, R6, RZ ;  /* 0x0000000605060227 */ /* 0x000fe200078e00ff */
[----:B------:R-:W-:-:S04]  /*29b50*/  MOV R2, R5 ;  /* 0x0000000500027202 */ /* 0x000fc80000000f00 */
[----:B0-----:R-:W-:Y:S02]  /*29b60*/  @P0 SHF.R.U32.HI R2, RZ, R3, R6 ;  /* 0x00000003ff020219 */ /* 0x001fe40000011606 */
[----:B------:R-:W0:Y:S08]  /*29b70*/  @P0 LDC R6, c[0x0][0x434] ;  /* 0x00010d00ff060b82 */ /* 0x000e300000000800 */
[----:B------:R-:W1:Y:S01]  /*29b80*/  @P0 LDC R3, c[0x0][0x438] ;  /* 0x00010e00ff030b82 */ /* 0x000e620000000800 */
[----:B------:R-:W-:-:S04]  /*29b90*/  IMAD.IADD R0, R7, 0x1, R0 ;  /* 0x0000000107007824 */ /* 0x000fc800078e0200 */
[----:B------:R-:W-:Y:S02]  /*29ba0*/  IMAD.MOV.U32 R8, RZ, RZ, R0 ;  /* 0x000000ffff087224 */ /* 0x000fe400078e0000 */
[----:B0-----:R-:W-:-:S05]  /*29bb0*/  @P0 IMAD.HI.U32 R6, R0, R6, RZ ;  /* 0x0000000600060227 */ /* 0x001fca00078e00ff */
[----:B-1----:R-:W-:Y:S02]  /*29bc0*/  @P0 SHF.R.U32.HI R8, RZ, R3, R6 ;  /* 0x00000003ff080219 */ /* 0x002fe40000011606 */
[----:B------:R-:W-:-:S03]  /*29bd0*/  IADD3 R6, -R2, RZ, RZ ;  /* 0x000000ff02067210 */ /* 0x000fc60007ffe1ff */
[----:B------:R-:W-:Y:S02]  /*29be0*/  IMAD.MOV R3, RZ, RZ, -R8 ;  /* 0x000000ffff037224 */ /* 0x000fe400078e0a08 */
[C---:B------:R-:W-:Y:S02]  /*29bf0*/  IMAD R5, R4.reuse, R6, R5 ;  /* 0x0000000604057224 */ /* 0x040fe400078e0205 */
[----:B------:R-:W-:Y:S01]  /*29c00*/  IMAD R4, R4, R3, R0 ;  /* 0x0000000304047224 */ /* 0x000fe200078e0200 */
[----:B------:R-:W-:Y:S01]  /*29c10*/  SHF.R.S32.HI R3, RZ, 0x1f, R2 ;  /* 0x0000001fff037819 */ /* 0x000fe20000011402 */
[----:B---3--:R-:W-:-:S04]  /*29c20*/  IMAD R0, R10, UR4, RZ ;  /* 0x000000040a007c24 */ /* 0x008fc8000f8e02ff */
[C---:B------:R-:W-:Y:S02]  /*29c30*/  IMAD R0, R33.reuse, UR5, R0 ;  /* 0x0000000521007c24 */ /* 0x040fe4000f8e0200 */
[----:B------:R-:W-:-:S04]  /*29c40*/  IMAD.WIDE.U32 R2, R33, UR4, R2 ;  /* 0x0000000421027c25 */ /* 0x000fc8000f8e0002 */
[----:B------:R-:W-:Y:S01]  /*29c50*/  IMAD.IADD R3, R0, 0x1, R3 ;  /* 0x0000000100037824 */ /* 0x000fe200078e0203 */
[----:B------:R-:W-:-:S04]  /*29c60*/  LEA R6, P0, R2, UR6, 0x2 ;  /* 0x0000000602067c11 */ /* 0x000fc8000f8010ff */
[----:B------:R-:W-:-:S05]  /*29c70*/  LEA.HI.X R7, R2, UR7, R3, 0x2, P0 ;  /* 0x0000000702077c11 */ /* 0x000fca00080f1403 */
[----:B------:R-:W2:Y:S01]  /*29c80*/  LDG.E R6, desc[UR50][R6.64] ;  /* 0x0000003206067981 */ /* 0x000ea2000c1e1900 */
[--C-:B------:R-:W-:Y:S01]  /*29c90*/  @!P1 SHF.R.S32.HI R3, RZ, 0x1f, R8.reuse ;  /* 0x0000001fff039819 */ /* 0x100fe20000011408 */
[----:B------:R-:W-:-:S04]  /*29ca0*/  @!P1 IMAD.MOV.U32 R2, RZ, RZ, R8 ;  /* 0x000000ffff029224 */ /* 0x000fc800078e0008 */
[----:B------:R-:W-:-:S05]  /*29cb0*/  @!P1 IMAD.WIDE.U32 R2, R33, UR4, R2 ;  /* 0x0000000421029c25 */ /* 0x000fca000f8e0002 */
[----:B------:R-:W-:Y:S02]  /*29cc0*/  @!P1 IADD3 R0, R0, R3, RZ ;  /* 0x0000000300009210 */ /* 0x000fe40007ffe0ff */
[C---:B------:R-:W-:Y:S01]  /*29cd0*/  @!P1 LEA R10, P0, R2.reuse, UR6, 0x2 ;  /* 0x00000006020a9c11 */ /* 0x040fe2000f8010ff */
[----:B------:R-:W-:Y:S02]  /*29ce0*/  IMAD.MOV.U32 R8, RZ, RZ, RZ ;  /* 0x000000ffff087224 */ /* 0x000fe400078e00ff */
[----:B------:R-:W-:Y:S01]  /*29cf0*/  IMAD.U32 R12, RZ, RZ, UR39 ;  /* 0x00000027ff0c7e24 */ /* 0x000fe2000f8e00ff */
[----:B------:R-:W-:Y:S01]  /*29d00*/  @!P1 LEA.HI.X R11, R2, UR7, R0, 0x2, P0 ;  /* 0x00000007020b9c11 */ /* 0x000fe200080f1400 */
[----:B------:R-:W-:-:S04]  /*29d10*/  VIADD R23, R17, 0x1 ;  /* 0x0000000111177836 */ /* 0x000fc80000000000 */
[----:B------:R0:W5:Y:S01]  /*29d20*/  @!P1 LDG.E R8, desc[UR50][R10.64] ;  /* 0x000000320a089981 */ /* 0x000162000c1e1900 */
[----:B------:R-:W-:Y:S02]  /*29d30*/  ISETP.NE.AND P1, PT, R12, 0x3, PT ;  /* 0x000000030c00780c */ /* 0x000fe40003f25270 */
[C---:B------:R-:W-:Y:S02]  /*29d40*/  ISETP.NE.AND P0, PT, R23.reuse, 0x2, PT ;  /* 0x000000021700780c */ /* 0x040fe40003f05270 */
[----:B------:R-:W-:Y:S02]  /*29d50*/  MOV R0, R32 ;  /* 0x0000002000007202 */ /* 0x000fe40000000f00 */
[----:B------:R-:W-:Y:S01]  /*29d60*/  SEL R34, RZ, 0x1, P0 ;  /* 0x00000001ff227807 */ /* 0x000fe20000000000 */
[----:B------:R-:W-:Y:S01]  /*29d70*/  VIADD R32, R32, 0xffffffff ;  /* 0xffffffff20207836 */ /* 0x000fe20000000000 */
[----:B------:R-:W-:Y:S02]  /*29d80*/  SEL R23, R23, RZ, P0 ;  /* 0x000000ff17177207 */ /* 0x000fe40000000000 */
[----:B------:R-:W-:-:S02]  /*29d90*/  LOP3.LUT R34, R21, R34, RZ, 0x3c, !PT ;  /* 0x0000002215227212 */ /* 0x000fc400078e3cff */
[----:B----4-:R-:W-:Y:S02]  /*29da0*/  ISETP.GT.AND P2, PT, R0, R9, PT ;  /* 0x000000090000720c */ /* 0x010fe40003f44270 */
[----:B--2---:R-:W-:Y:S01]  /*29db0*/  SHF.R.S32.HI R30, RZ, 0x1f, R6 ;  /* 0x0000001fff1e7819 */ /* 0x004fe20000011406 */
[----:B0-----:R-:W-:Y:S10]  /*29dc0*/  @!P1 BRA `(.L_x_720) ;  /* 0x0000000000049947 */ /* 0x001ff40003800000 */
[----:B------:R-:W-:Y:S01]  /*29dd0*/  BPT.TRAP 0x1 ;  /* 0x000000040000795c */ /* 0x000fe20000300000 */
.L_x_720:
[----:B------:R-:W-:Y:S01]  /*29de0*/  IMAD R0, R23, 0x8, R22 ;  /* 0x0000000817007824 */ /* 0x000fe200078e0216 */
[----:B------:R-:W-:Y:S01]  /*29df0*/  SHF.L.U32 R31, R34, 0x1f, RZ ;  /* 0x0000001f221f7819 */ /* 0x000fe200000006ff */
[----:B------:R-:W-:Y:S01]  /*29e00*/  BSSY B0, `(.L_x_721) ;  /* 0x0000004000007945 */ /* 0x000fe20003800000 */
[----:B------:R-:W-:Y:S02]  /*29e10*/  SHF.R.S32.HI R26, RZ, 0x1f, R5 ;  /* 0x0000001fff1a7819 */ /* 0x000fe40000011405 */
[----:B------:R-:W0:Y:S02]  /*29e20*/  SYNCS.PHASECHK.TRANS64.TRYWAIT P0, [R0+URZ+0x29880], R31 ;  /* 0x0298801f000075a7 */ /* 0x000e24000800017f */
[----:B0-----:R-:W-:Y:S05]  /*29e30*/  @!P0 BRA `(.L_x_722) ;  /* 0x0000007c00048947 */ /* 0x001fea0003800000 */
.L_x_972:
[----:B------:R-:W-:Y:S05]  /*29e40*/  BSYNC B0 ;  /* 0x0000000000007941 */ /* 0x000fea0003800000 */
.L_x_721:
[----:B------:R-:W2:Y:S01]  /*29e50*/  LDL R2, [R1] ;  /* 0x0000000001027983 */ /* 0x000ea20000100800 */
[----:B------:R-:W-:Y:S01]  /*29e60*/  ULDC.64 UR4, c[0x0][0x328] ;  /* 0x0000ca0000047ab9 */ /* 0x000fe20000000a00 */
[----:B------:R-:W-:Y:S01]  /*29e70*/  ULDC.64 UR6, c[0x0][0x338] ;  /* 0x0000ce0000067ab9 */ /* 0x000fe20000000a00 */
[----:B------:R-:W-:Y:S01]  /*29e80*/  IMAD R7, R26, UR4, RZ ;  /* 0x000000041a077c24 */ /* 0x000fe2000f8e02ff */
[----:B------:R-:W1:Y:S01]  /*29e90*/  S2R R9, SR_TID.X ;  /* 0x0000000000097919 */ /* 0x000e620000002100 */
[----:B------:R-:W-:Y:S01]  /*29ea0*/  IMAD R10, R30, UR6, RZ ;  /* 0x000000061e0a7c24 */ /* 0x000fe2000f8e02ff */
[----:B------:R-:W-:Y:S01]  /*29eb0*/  SHF.R.S32.HI R27, RZ, 0x1f, R4 ;  /* 0x0000001fff1b7819 */ /* 0x000fe20000011404 */
[----:B------:R-:W-:Y:S01]  /*29ec0*/  IMAD R7, R5, UR5, R7 ;  /* 0x0000000505077c24 */ /* 0x000fe2000f8e0207 */
[----:B-----5:R-:W-:Y:S01]  /*29ed0*/  SHF.R.S32.HI R29, RZ, 0x1f, R8 ;  /* 0x0000001fff1d7819 */ /* 0x020fe20000011408 */
[----:B------:R-:W-:Y:S01]  /*29ee0*/  IMAD R10, R6, UR7, R10 ;  /* 0x00000007060a7c24 */ /* 0x000fe2000f8e020a */
[----:B-1----:R-:W-:-:S04]  /*29ef0*/  LOP3.LUT R9, R9, 0x7f, RZ, 0xc0, !PT ;  /* 0x0000007f09097812 */ /* 0x002fc800078ec0ff */
[----:B------:R-:W-:-:S04]  /*29f00*/  SHF.R.U32.HI R9, RZ, 0x5, R9 ;  /* 0x00000005ff097819 */ /* 0x000fc80000011609 */
[----:B------:R-:W-:-:S05]  /*29f10*/  SHF.L.U32 R9, R9, 0xa, RZ ;  /* 0x0000000a09097819 */ /* 0x000fca00000006ff */
[----:B------:R-:W-:Y:S01]  /*29f20*/  IMAD R9, R23, 0x5000, R9 ;  /* 0x0000500017097824 */ /* 0x000fe200078e0209 */
[C---:B--2---:R-:W-:Y:S02]  /*29f30*/  LOP3.LUT P3, RZ, R2.reuse, 0x2, RZ, 0xc0, !PT ;  /* 0x0000000202ff7812 */ /* 0x044fe4000786c0ff */
[----:B------:R-:W-:Y:S01]  /*29f40*/  LOP3.LUT P1, RZ, R2, 0x1, RZ, 0xc0, !PT ;  /* 0x0000000102ff7812 */ /* 0x000fe2000782c0ff */
[----:B------:R-:W-:-:S04]  /*29f50*/  IMAD.WIDE.U32 R2, R5, UR4, RZ ;  /* 0x0000000405027c25 */ /* 0x000fc8000f8e00ff */
[----:B------:R-:W-:Y:S02]  /*29f60*/  IMAD.IADD R3, R3, 0x1, R7 ;  /* 0x0000000103037824 */ /* 0x000fe400078e0207 */
[----:B------:R-:W-:Y:S02]  /*29f70*/  IMAD R7, R27, UR4, RZ ;  /* 0x000000041b077c24 */ /* 0x000fe4000f8e02ff */
[----:B------:R-:W-:-:S04]  /*29f80*/  IMAD.WIDE.U32 R2, R6, UR6, R2 ;  /* 0x0000000606027c25 */ /* 0x000fc8000f8e0002 */
[C---:B------:R-:W-:Y:S01]  /*29f90*/  IMAD R7, R4.reuse, UR5, R7 ;  /* 0x0000000504077c24 */ /* 0x040fe2000f8e0207 */
[----:B------:R-:W-:Y:S01]  /*29fa0*/  IADD3 R11, R3, R10, RZ ;  /* 0x0000000a030b7210 */ /* 0x000fe20007ffe0ff */
        /* <DEDUP_REMOVED lines=17> */
[----:B------:R-:W-:Y:S08]  /*2a0c0*/  BRA.DIV UR4, `(.L_x_723) ;  /* 0x0000007a04747947 */ /* 0x000ff0000b800000 */
[----:B------:R-:W1:Y:S01]  /*2a0d0*/  S2R R3, SR_TID.X ;  /* 0x0000000000037919 */ /* 0x000e620000002100 */
[----:B------:R-:W-:Y:S01]  /*2a0e0*/  IADD3 R9, R22, R9, R36 ;  /* 0x0000000916097210 */ /* 0x000fe20007ffe024 */
[----:B------:R-:W2:Y:S04]  /*2a0f0*/  SHFL.IDX PT, R2, R7, RZ, 0x1c1f ;  /* 0x001c1fff07027589 */ /* 0x000ea800000e0000 */
[----:B------:R-:W-:Y:S01]  /*2a100*/  IMAD.IADD R10, R37, 0x1, R9 ;  /* 0x00000001250a7824 */ /* 0x000fe200078e0209 */
[----:B------:R-:W-:Y:S01]  /*2a110*/  SHFL.IDX PT, R24, R24, RZ, 0x1c1f ;  /* 0x001c1fff18187589 */ /* 0x000fe200000e0000 */
[----:B-1----:R-:W-:-:S03]  /*2a120*/  IMAD.SHL.U32 R11, R3, 0x10, RZ ;  /* 0x00000010030b7824 */ /* 0x002fc600078e00ff */
[----:B------:R-:W1:Y:S02]  /*2a130*/  SHFL.IDX PT, R3, R20, RZ, 0x1c1f ;  /* 0x001c1fff14037589 */ /* 0x000e6400000e0000 */
[----:B------:R-:W-:-:S04]  /*2a140*/  LOP3.LUT R11, R11, 0x30, RZ, 0xc0, !PT ;  /* 0x000000300b0b7812 */ /* 0x000fc800078ec0ff */
[----:B--2---:R-:W-:-:S05]  /*2a150*/  IADD3 R2, P0, R11, R2, RZ ;  /* 0x000000020b027210 */ /* 0x004fca0007f1e0ff */
[----:B-1----:R-:W-:-:S05]  /*2a160*/  IMAD.X R3, RZ, RZ, R3, P0 ;  /* 0x000000ffff037224 */ /* 0x002fca00000e0603 */
[----:B------:R-:W-:Y:S04]  /*2a170*/  LDGSTS.E.BYPASS.LTC128B.128 [R9+0xa400], desc[UR50][R2.64], !P3 ;  /* 0x0a40000002097fae */ /* 0x000fe8000d901d72 */
[----:B------:R1:W-:Y:S04]  /*2a180*/  LDGSTS.E.BYPASS.LTC128B.128 [R10+0xa400], desc[UR50][R2.64+0x40], !P1 ;  /* 0x0a400040020a7fae */ /* 0x0003e8000c901d72 */
        /* <DEDUP_REMOVED lines=19> */
.L_x_984:
[----:B------:R-:W3:Y:S02]  /*2a2c0*/  S2R R3, SR_TID.X ;  /* 0x0000000000037919 */ /* 0x000ee40000002100 */
[----:B---3--:R-:W-:-:S05]  /*2a2d0*/  IMAD.SHL.U32 R3, R3, 0x10, RZ ;  /* 0x0000001003037824 */ /* 0x008fca00078e00ff */
[----:B------:R-:W-:-:S04]  /*2a2e0*/  LOP3.LUT R3, R3, 0x30, RZ, 0xc0, !PT ;  /* 0x0000003003037812 */ /* 0x000fc800078ec0ff */
[----:B--2---:R-:W-:-:S04]  /*2a2f0*/  IADD3 R2, P0, R3, R2, RZ ;  /* 0x0000000203027210 */ /* 0x004fc80007f1e0ff */
[----:B------:R-:W-:Y:S02]  /*2a300*/  IADD3.X R3, RZ, R24, RZ, P0, !PT ;  /* 0x00000018ff037210 */ /* 0x000fe400007fe4ff */
[----:B------:R-:W-:-:S03]  /*2a310*/  PLOP3.LUT P0, PT, PT, PT, PT, 0x80, 0x0 ;  /* 0x000000000000781c */ /* 0x000fc60003f0f070 */
[----:B------:R-:W-:Y:S01]  /*2a320*/  @!PT LDS RZ, [RZ] ;  /* 0x00000000fffff984 */ /* 0x000fe20000000800 */
[----:B------:R-:W-:Y:S01]  /*2a330*/  @!PT LDS RZ, [RZ] ;  /* 0x00000000fffff984 */ /* 0x000fe20000000800 */
[----:B------:R-:W-:Y:S01]  /*2a340*/  @!PT LDS RZ, [RZ] ;  /* 0x00000000fffff984 */ /* 0x000fe20000000800 */
[----:B------:R2:W-:Y:S04]  /*2a350*/  LDGSTS.E.BYPASS.LTC128B.128 [R9+0xe400], desc[UR50][R2.64], !P3 ;  /* 0x0e40000002097fae */ /* 0x0005e8000d901d72 */
[----:B------:R2:W-:Y:S01]  /*2a360*/  LDGSTS.E.BYPASS.LTC128B.128 [R10+0xe400], desc[UR50][R2.64+0x40], !P1 ;  /* 0x0e400040020a7fae */ /* 0x0005e2000c901d72 */
[----:B------:R-:W-:-:S05]  /*2a370*/  NOP ;  /* 0x0000000000007918 */ /* 0x000fca0000000000 */
.L_x_724:
        /* <DEDUP_REMOVED lines=11> */
.L_x_725:
[----:B------:R2:W-:Y:S01]  /*2a430*/  SYNCS.ARRIVE.TRANS64.A1T0 RZ, [R0+URZ+0x29870], RZ ;  /* 0x029870ff00ff79a7 */ /* 0x0005e2000810003f */
[----:B------:R-:W-:Y:S05]  /*2a440*/  @!P3 BRA `(.L_x_726) ;  /* 0x000000000004b947 */ /* 0x000fea0003800000 */
[----:B------:R-:W-:Y:S01]  /*2a450*/  BPT.TRAP 0x1 ;  /* 0x000000040000795c */ /* 0x000fe20000300000 */
.L_x_726:
[----:B------:R-:W3:Y:S01]  /*2a460*/  SYNCS.PHASECHK.TRANS64.TRYWAIT P0, [R0+URZ+0x29840], R31 ;  /* 0x0298401f000075a7 */ /* 0x000ee2000800017f */
[----:B------:R-:W-:Y:S04]  /*2a470*/  BSSY B0, `(.L_x_727) ;  /* 0x0000002000007945 */ /* 0x000fe80003800000 */
[----:B---3--:R-:W-:Y:S05]  /*2a480*/  @!P0 BRA `(.L_x_728) ;  /* 0x0000007c00308947 */ /* 0x008fea0003800000 */
.L_x_985:
[----:B------:R-:W-:Y:S05]  /*2a490*/  BSYNC B0 ;  /* 0x0000000000007941 */ /* 0x000fea0003800000 */
.L_x_727:
[----:B------:R-:W4:Y:S01]  /*2a4a0*/  LDL R2, [R1] ;  /* 0x0000000001027983 */ /* 0x000f220000100800 */
[----:B------:R-:W-:Y:S01]  /*2a4b0*/  ULDC.64 UR4, c[0x0][0x300] ;  /* 0x0000c00000047ab9 */ /* 0x000fe20000000a00 */
[----:B------:R-:W-:Y:S02]  /*2a4c0*/  ULDC.64 UR6, c[0x0][0x310] ;  /* 0x0000c40000067ab9 */ /* 0x000fe40000000a00 */
[----:B------:R-:W5:Y:S01]  /*2a4d0*/  LDL R10, [R1+0x14] ;  /* 0x00001400010a7983 */ /* 0x000f620000100800 */
[----:B------:R-:W-:-:S04]  /*2a4e0*/  IMAD R7, R26, UR4, RZ ;  /* 0x000000041a077c24 */ /* 0x000fc8000f8e02ff */
[C---:B------:R-:W-:Y:S02]  /*2a4f0*/  IMAD R7, R5.reuse, UR5, R7 ;  /* 0x0000000505077c24 */ /* 0x040fe4000f8e0207 */
[----:B------:R-:W-:Y:S01]  /*2a500*/  IMAD R30, R30, UR6, RZ ;  /* 0x000000061e1e7c24 */ /* 0x000fe2000f8e02ff */
[----:B------:R-:W0:Y:S01]  /*2a510*/  S2R R9, SR_TID.X ;  /* 0x0000000000097919 */ /* 0x000e220000002100 */
[C---:B----4-:R-:W-:Y:S02]  /*2a520*/  LOP3.LUT P4, RZ, R2.reuse, 0x10, RZ, 0xc0, !PT ;  /* 0x0000001002ff7812 */ /* 0x050fe4000788c0ff */
[C---:B------:R-:W-:Y:S02]  /*2a530*/  LOP3.LUT P3, RZ, R2.reuse, 0x8, RZ, 0xc0, !PT ;  /* 0x0000000802ff7812 */ /* 0x040fe4000786c0ff */
[----:B------:R-:W-:Y:S01]  /*2a540*/  LOP3.LUT P1, RZ, R2, 0x4, RZ, 0xc0, !PT ;  /* 0x0000000402ff7812 */ /* 0x000fe2000782c0ff */
[----:B------:R-:W-:-:S04]  /*2a550*/  IMAD.WIDE.U32 R2, R5, UR4, RZ ;  /* 0x0000000405027c25 */ /* 0x000fc8000f8e00ff */
[----:B------:R-:W-:Y:S02]  /*2a560*/  IMAD.IADD R3, R3, 0x1, R7 ;  /* 0x0000000103037824 */ /* 0x000fe400078e0207 */
[----:B------:R-:W-:-:S04]  /*2a570*/  IMAD.WIDE.U32 R2, R6, UR6, R2 ;  /* 0x0000000606027c25 */ /* 0x000fc8000f8e0002 */
[----:B------:R-:W-:Y:S02]  /*2a580*/  IMAD R6, R6, UR7, R30 ;  /* 0x0000000706067c24 */ /* 0x000fe4000f8e021e */
[----:B------:R-:W-:Y:S02]  /*2a590*/  IMAD R5, R27, UR4, RZ ;  /* 0x000000041b057c24 */ /* 0x000fe4000f8e02ff */
[----:B------:R-:W-:Y:S01]  /*2a5a0*/  IMAD.IADD R7, R3, 0x1, R6 ;  /* 0x0000000103077824 */ /* 0x000fe200078e0206 */
[----:B------:R-:W-:Y:S01]  /*2a5b0*/  MOV R6, R2 ;  /* 0x0000000200067202 */ /* 0x000fe20000000f00 */
[C---:B------:R-:W-:Y:S02]  /*2a5c0*/  IMAD R5, R4.reuse, UR5, R5 ;  /* 0x0000000504057c24 */ /* 0x040fe4000f8e0205 */
        /* <DEDUP_REMOVED lines=11> */
[----:B------:R-:W-:-:S03]  /*2a680*/  IMAD.WIDE.U32 R2, R18, UR4, R2 ;  /* 0x0000000412027c25 */ /* 0x000fc6000f8e0002 */
[----:B------:R-:W-:Y:S01]  /*2a690*/  IADD3.X R6, R8, UR7, R7, P0, !PT ;  /* 0x0000000708067c10 */ /* 0x000fe200087fe407 */
[----:B-----5:R-:W-:Y:S01]  /*2a6a0*/  IMAD R7, R23, 0x7800, R10 ;  /* 0x0000780017077824 */ /* 0x020fe200078e020a */
[----:B------:R-:W-:Y:S01]  /*2a6b0*/  IADD3 R5, P0, R2, UR6, RZ ;  /* 0x0000000602057c10 */ /* 0x000fe2000ff1e0ff */
[----:B0-----:R-:W-:Y:S01]  /*2a6c0*/  IMAD.SHL.U32 R10, R9, 0x10, RZ ;  /* 0x00000010090a7824 */ /* 0x001fe200078e00ff */
[----:B------:R-:W-:Y:S02]  /*2a6d0*/  UMOV UR4, 0xffffffff ;  /* 0xffffffff00047882 */ /* 0x000fe40000000000 */
[----:B------:R-:W-:Y:S02]  /*2a6e0*/  IADD3.X R8, R8, UR7, R3, P0, !PT ;  /* 0x0000000708087c10 */ /* 0x000fe400087fe403 */
[----:B------:R-:W-:Y:S01]  /*2a6f0*/  LOP3.LUT R10, R10, 0x30, RZ, 0xc0, !PT ;  /* 0x000000300a0a7812 */ /* 0x000fe200078ec0ff */
[----:B------:R-:W-:Y:S06]  /*2a700*/  BRA.DIV UR4, `(.L_x_729) ;  /* 0x0000007a04a47947 */ /* 0x000fec000b800000 */
[----:B------:R-:W0:Y:S01]  /*2a710*/  SHFL.IDX PT, R2, R4, RZ, 0x1c1f ;  /* 0x001c1fff04027589 */ /* 0x000e2200000e0000 */
[----:B------:R-:W-:-:S03]  /*2a720*/  IMAD.IADD R7, R22, 0x1, R7 ;  /* 0x0000000116077824 */ /* 0x000fc600078e0207 */
[----:B------:R-:W4:Y:S04]  /*2a730*/  SHFL.IDX PT, R3, R6, RZ, 0x1c1f ;  /* 0x001c1fff06037589 */ /* 0x000f2800000e0000 */
[----:B------:R-:W-:Y:S04]  /*2a740*/  SHFL.IDX PT, R9, R6, 0x2, 0x1c1f ;  /* 0x005c1f0006097f89 */ /* 0x000fe800000e0000 */
[----:B------:R-:W-:Y:S01]  /*2a750*/  SHFL.IDX PT, R8, R8, RZ, 0x1c1f ;  /* 0x001c1fff08087589 */ /* 0x000fe200000e0000 */
[----:B0-----:R-:W-:-:S04]  /*2a760*/  IADD3 R2, P0, R10, R2, RZ ;  /* 0x000000020a027210 */ /* 0x001fc80007f1e0ff */
[----:B----4-:R-:W-:-:S05]  /*2a770*/  IADD3.X R3, RZ, R3, RZ, P0, !PT ;  /* 0x00000003ff037210 */ /* 0x010fca00007fe4ff */
[----:B------:R-:W-:Y:S04]  /*2a780*/  LDGSTS.E.BYPASS.LTC128B.128 [R7+0x1a400], desc[UR50][R2.64], !P4 ;  /* 0x1a40000002077fae */ /* 0x000fe8000e101d72 */
[----:B------:R-:W-:Y:S04]  /*2a790*/  LDGSTS.E.BYPASS.LTC128B.128 [R7+0x1cc00], desc[UR50][R2.64+0x40], !P3 ;  /* 0x1cc0004002077fae */ /* 0x000fe8000d901d72 */
[----:B------:R0:W-:Y:S04]  /*2a7a0*/  LDGSTS.E.BYPASS.LTC128B.128 [R7+0x1f400], desc[UR50][R2.64+0x80], !P1 ;  /* 0x1f40008002077fae */ /* 0x0001e8000c901d72 */
[----:B0-----:R-:W0:Y:S04]  /*2a7b0*/  SHFL.IDX PT, R2, R4, 0x1, 0x1c1f ;  /* 0x003c1f0004027f89 */ /* 0x001e2800000e0000 */
[----:B------:R-:W4:Y:S01]  /*2a7c0*/  SHFL.IDX PT, R3, R6, 0x1, 0x1c1f ;  /* 0x003c1f0006037f89 */ /* 0x000f2200000e0000 */
[----:B0-----:R-:W-:-:S05]  /*2a7d0*/  IADD3 R2, P0, R10, R2, RZ ;  /* 0x000000020a027210 */ /* 0x001fca0007f1e0ff */
[----:B----4-:R-:W-:-:S05]  /*2a7e0*/  IMAD.X R3, RZ, RZ, R3, P0 ;  /* 0x000000ffff037224 */ /* 0x010fca00000e0603 */
[----:B------:R-:W-:Y:S04]  /*2a7f0*/  LDGSTS.E.BYPASS.LTC128B.128 [R7+0x1ac00], desc[UR50][R2.64], !P4 ;  /* 0x1ac0000002077fae */ /* 0x000fe8000e101d72 */
[----:B------:R-:W-:Y:S04]  /*2a800*/  LDGSTS.E.BYPASS.LTC128B.128 [R7+0x1d400], desc[UR50][R2.64+0x40], !P3 ;  /* 0x1d40004002077fae */ /* 0x000fe8000d901d72 */
[----:B------:R0:W-:Y:S04]  /*2a810*/  LDGSTS.E.BYPASS.LTC128B.128 [R7+0x1fc00], desc[UR50][R2.64+0x80], !P1 ;  /* 0x1fc0008002077fae */ /* 0x0001e8000c901d72 */
[----:B0-----:R-:W0:Y:S02]  /*2a820*/  SHFL.IDX PT, R2, R4, 0x2, 0x1c1f ;  /* 0x005c1f0004027f89 */ /* 0x001e2400000e0000 */
[----:B0-----:R-:W-:-:S05]  /*2a830*/  IADD3 R2, P0, R10, R2, RZ ;  /* 0x000000020a027210 */ /* 0x001fca0007f1e0ff */
[----:B------:R-:W-:Y:S02]  /*2a840*/  IMAD.X R3, RZ, RZ, R9, P0 ;  /* 0x000000ffff037224 */ /* 0x000fe400000e0609 */
[----:B------:R-:W-:Y:S04]  /*2a850*/  SHFL.IDX PT, R9, R6, 0x3, 0x1c1f ;  /* 0x007c1f0006097f89 */ /* 0x000fe800000e0000 */
[----:B------:R-:W-:Y:S04]  /*2a860*/  LDGSTS.E.BYPASS.LTC128B.128 [R7+0x1b400], desc[UR50][R2.64], !P4 ;  /* 0x1b40000002077fae */ /* 0x000fe8000e101d72 */
[----:B------:R-:W-:Y:S04]  /*2a870*/  LDGSTS.E.BYPASS.LTC128B.128 [R7+0x1dc00], desc[UR50][R2.64+0x40], !P3 ;  /* 0x1dc0004002077fae */ /* 0x000fe8000d901d72 */
[----:B------:R0:W-:Y:S04]  /*2a880*/  LDGSTS.E.BYPASS.LTC128B.128 [R7+0x20400], desc[UR50][R2.64+0x80], !P1 ;  /* 0x2040008002077fae */ /* 0x0001e8000c901d72 */
[----:B0-----:R-:W0:Y:S02]  /*2a890*/  SHFL.IDX PT, R2, R4, 0x3, 0x1c1f ;  /* 0x007c1f0004027f89 */ /* 0x001e2400000e0000 */
[----:B0-----:R-:W-:-:S04]  /*2a8a0*/  IADD3 R2, P0, R10, R2, RZ ;  /* 0x000000020a027210 */ /* 0x001fc80007f1e0ff */
[----:B------:R-:W-:-:S05]  /*2a8b0*/  IADD3.X R3, RZ, R9, RZ, P0, !PT ;  /* 0x00000009ff037210 */ /* 0x000fca00007fe4ff */
[----:B------:R-:W-:Y:S04]  /*2a8c0*/  LDGSTS.E.BYPASS.LTC128B.128 [R7+0x1bc00], desc[UR50][R2.64], !P4 ;  /* 0x1bc0000002077fae */ /* 0x000fe8000e101d72 */
[----:B------:R-:W-:Y:S04]  /*2a8d0*/  LDGSTS.E.BYPASS.LTC128B.128 [R7+0x1e400], desc[UR50][R2.64+0x40], !P3 ;  /* 0x1e40004002077fae */ /* 0x000fe8000d901d72 */
[----:B------:R0:W-:Y:S04]  /*2a8e0*/  LDGSTS.E.BYPASS.LTC128B.128 [R7+0x20c00], desc[UR50][R2.64+0x80], !P1 ;  /* 0x20c0008002077fae */ /* 0x0001e8000c901d72 */
[----:B0-----:R0:W4:Y:S02]  /*2a8f0*/  SHFL.IDX PT, R2, R5, RZ, 0x1c1f ;  /* 0x001c1fff05027589 */ /* 0x00112400000e0000 */
.L_x_997:
[----:B----4-:R-:W-:-:S05]  /*2a900*/  IADD3 R2, P0, R10, R2, RZ ;  /* 0x000000020a027210 */ /* 0x010fca0007f1e0ff */
        /* <DEDUP_REMOVED lines=9> */
.L_x_730:
        /* <DEDUP_REMOVED lines=11> */
.L_x_731:
[----:B------:R2:W-:Y:S02]  /*2aa50*/  SYNCS.ARRIVE.TRANS64.A1T0 RZ, [R0+URZ+0x29830], RZ ;  /* 0x029830ff00ff79a7 */ /* 0x0005e4000810003f */
[----:B--23--:R-:W-:-:S05]  /*2aa60*/  IMAD.U32 R0, RZ, RZ, UR37 ;  /* 0x00000025ff007e24 */ /* 0x00cfca000f8e00ff */
[----:B------:R-:W-:-:S13]  /*2aa70*/  ISETP.NE.AND P1, PT, R0, 0x3, PT ;  /* 0x000000030000780c */ /* 0x000fda0003f25270 */
[----:B------:R-:W-:Y:S05]  /*2aa80*/  @!P1 BRA `(.L_x_732) ;  /* 0x0000000000049947 */ /* 0x000fea0003800000 */
[----:B------:R-:W-:Y:S01]  /*2aa90*/  BPT.TRAP 0x1 ;  /* 0x000000040000795c */ /* 0x000fe20000300000 */
.L_x_732:
[----:B------:R-:W-:Y:S01]  /*2aaa0*/  LOP3.LUT R0, R21, 0x1, RZ, 0x3c, !PT ;  /* 0x0000000115007812 */ /* 0x000fe200078e3cff */
[----:B------:R-:W-:Y:S01]  /*2aab0*/  BSSY B0, `(.L_x_733) ;  /* 0x0000005000007945 */ /* 0x000fe20003800000 */
[----:B------:R-:W-:Y:S02]  /*2aac0*/  LEA R3, R17, R22, 0x3 ;  /* 0x0000001611037211 */ /* 0x000fe400078e18ff */
[----:B------:R-:W-:-:S04]  /*2aad0*/  SHF.L.U32 R0, R0, 0x1f, RZ ;  /* 0x0000001f00007819 */ /* 0x000fc800000006ff */
[----:B------:R-:W2:Y:S02]  /*2aae0*/  SYNCS.PHASECHK.TRANS64.TRYWAIT P0, [R3+URZ+0x29870], R0 ;  /* 0x02987000030075a7 */ /* 0x000ea4000800017f */
[----:B--2---:R-:W-:Y:S05]  /*2aaf0*/  @!P0 BRA `(.L_x_734) ;  /* 0x0000007c00288947 */ /* 0x004fea0003800000 */
.L_x_998:
[----:B------:R-:W-:Y:S05]  /*2ab00*/  BSYNC B0 ;  /* 0x0000000000007941 */ /* 0x000fea0003800000 */
.L_x_733:
[----:B------:R-:W-:-:S05]  /*2ab10*/  IMAD.U32 R2, RZ, RZ, UR39 ;  /* 0x00000027ff027e24 */ /* 0x000fca000f8e00ff */
[----:B------:R-:W-:-:S13]  /*2ab20*/  ISETP.NE.AND P0, PT, R2, 0x3, PT ;  /* 0x000000030200780c */ /* 0x000fda0003f05270 */
[----:B------:R-:W-:Y:S05]  /*2ab30*/  @!P0 BRA `(.L_x_735) ;  /* 0x0000000000048947 */ /* 0x000fea0003800000 */
[----:B------:R-:W-:Y:S01]  /*2ab40*/  BPT.TRAP 0x1 ;  /* 0x000000040000795c */ /* 0x000fe20000300000 */
.L_x_735:
[----:B--2---:R-:W-:Y:S01]  /*2ab50*/  SHF.L.U32 R0, R21, 0x1f, RZ ;  /* 0x0000001f15007819 */ /* 0x004fe200000006ff */
[----:B------:R-:W-:-:S03]  /*2ab60*/  IMAD R12, R17, 0x5000, RZ ;  /* 0x00005000110c7824 */ /* 0x000fc600078e02ff */
[----:B------:R-:W2:Y:S02]  /*2ab70*/  SYNCS.PHASECHK.TRANS64.TRYWAIT P0, [R3+URZ+0x29860], R0 ;  /* 0x02986000030075a7 */ /* 0x000ea4000800017f */
[----:B--2---:R-:W-:Y:S05]  /*2ab80*/  @!P0 BRA `(.L_x_736) ;  /* 0x0000007c00188947 */ /* 0x004fea0003800000 */
.L_x_999:
[----:B------:R-:W0:Y:S04]  /*2ab90*/  LDL R4, [R1+0x1c] ;  /* 0x00001c0001047983 */ /* 0x000e280000100800 */
[----:B------:R-:W3:Y:S04]  /*2aba0*/  LDL R2, [R1+0x20] ;  /* 0x0000200001027983 */ /* 0x000ee80000100800 */
[----:B------:R-:W4:Y:S01]  /*2abb0*/  LDL R13, [R1+0x18] ;  /* 0x00001800010d7983 */ /* 0x000f220000100800 */
[----:B------:R-:W-:Y:S05]  /*2abc0*/  WARPSYNC.ALL ;  /* 0x0000000000007948 */ /* 0x000fea0003800000 */
[----:B------:R-:W-:-:S05]  /*2abd0*/  IMAD.U32 R20, RZ, RZ, UR39 ;  /* 0x00000027ff147e24 */ /* 0x000fca000f8e00ff */
[----:B------:R-:W-:Y:S02]  /*2abe0*/  ISETP.NE.AND P0, PT, R20, 0x3, PT ;  /* 0x000000031400780c */ /* 0x000fe40003f05270 */
[----:B0-----:R-:W-:-:S05]  /*2abf0*/  LOP3.LUT R5, R12, R4, RZ, 0xfc, !PT ;  /* 0x000000040c057212 */ /* 0x001fca00078efcff */
[----:B--2---:R-:W-:Y:S01]  /*2ac00*/  IMAD.IADD R0, R22, 0x1, R5 ;  /* 0x0000000116007824 */ /* 0x004fe200078e0205 */
[----:B----4-:R-:W-:-:S03]  /*2ac10*/  LOP3.LUT R17, R12, R13, RZ, 0xfc, !PT ;  /* 0x0000000d0c117212 */ /* 0x010fc600078efcff */
[----:B---3--:R-:W-:Y:S01]  /*2ac20*/  IMAD.IADD R2, R2, 0x1, R0 ;  /* 0x0000000102027824 */ /* 0x008fe200078e0200 */
[----:B------:R-:W0:Y:S01]  /*2ac30*/  LDSM.16.MT88.4 R4, [R0+0xa400] ;  /* 0x00a400000004783b */ /* 0x000e220000004200 */
[----:B------:R-:W-:Y:S02]  /*2ac40*/  IADD3 R17, R22, R17, RZ ;  /* 0x0000001116117210 */ /* 0x000fe40007ffe0ff */
[C-C-:B0-----:R-:W-:Y:S02]  /*2ac50*/  PRMT R8, R4.reuse, 0x6420, R5.reuse ;  /* 0x0000642004087816 */ /* 0x141fe40000000005 */
[----:B------:R-:W-:Y:S02]  /*2ac60*/  PRMT R9, R4, 0x7531, R5 ;  /* 0x0000753104097816 */ /* 0x000fe40000000005 */
[C-C-:B------:R-:W-:Y:S02]  /*2ac70*/  PRMT R10, R6.reuse, 0x6420, R7.reuse ;  /* 0x00006420060a7816 */ /* 0x140fe40000000007 */
[----:B------:R-:W-:-:S02]  /*2ac80*/  PRMT R11, R6, 0x7531, R7 ;  /* 0x00007531060b7816 */ /* 0x000fc40000000007 */
[----:B------:R-:W0:Y:S04]  /*2ac90*/  LDSM.16.MT88.4 R4, [R2+0xa400] ;  /* 0x00a400000204783b */ /* 0x000e280000004200 */
[----:B------:R-:W-:Y:S01]  /*2aca0*/  STSM.16.M88.4 [R17+0x400], R8 ;  /* 0x0004000811007844 */ /* 0x000fe20000000200 */
[C-C-:B0-----:R-:W-:Y:S02]  /*2acb0*/  PRMT R12, R4.reuse, 0x6420, R5.reuse ;  /* 0x00006420040c7816 */ /* 0x141fe40000000005 */
        /* <DEDUP_REMOVED lines=12> */
[----:B-1----:R-:W-:Y:S02]  /*2ad80*/  PRMT R25, R8, 0x7531, R9 ;  /* 0x0000753108197816 */ /* 0x002fe40000000009 */
        /* <DEDUP_REMOVED lines=47> */
.L_x_737:
[----:B-1----:R1:W-:Y:S01]  /*2b080*/  SYNCS.ARRIVE.TRANS64.A1T0 RZ, [R3+URZ+0x29850], RZ ;  /* 0x029850ff03ff79a7 */ /* 0x0023e2000810003f */
[----:B------:R-:W-:Y:S06]  /*2b090*/  BAR.SYNC.DEFER_BLOCKING 0x2, 0x80 ;  /* 0x0082000000007b1d */ /* 0x000fec0000010000 */
[----:B------:R-:W-:Y:S05]  /*2b0a0*/  @!P1 BRA `(.L_x_738) ;  /* 0x0000000000049947 */ /* 0x000fea0003800000 */
[----:B------:R-:W-:Y:S01]  /*2b0b0*/  BPT.TRAP 0x1 ;  /* 0x000000040000795c */ /* 0x000fe20000300000 */
.L_x_738:
[----:B------:R-:W2:Y:S01]  /*2b0c0*/  LDL R0, [R1+0x10] ;  /* 0x0000100001007983 */ /* 0x000ea20000100800 */
[----:B-1----:R-:W-:Y:S01]  /*2b0d0*/  VIADD R3, R3, 0x29880 ;  /* 0x0002988003037836 */ /* 0x002fe20000000000 */
[----:B------:R-:W-:Y:S01]  /*2b0e0*/  MOV R21, R34 ;  /* 0x0000002200157202 */ /* 0x000fe20000000f00 */
[----:B0-----:R-:W-:-:S03]  /*2b0f0*/  IMAD.MOV.U32 R17, RZ, RZ, R23 ;  /* 0x000000ffff117224 */ /* 0x001fc600078e0017 */
[----:B--2---:R-:W-:-:S04]  /*2b100*/  PRMT R3, R0, 0x654, R3 ;  /* 0x0000065400037816 */ /* 0x004fc80000000003 */
[----:B------:R1:W-:Y:S01]  /*2b110*/  SYNCS.ARRIVE.TRANS64.RED.A1T0 RZ, [R3+URZ], RZ ;  /* 0x000000ff03ff79a7 */ /* 0x0003e2000810043f */
[----:B------:R-:W-:Y:S05]  /*2b120*/  @P2 BRA `(.L_x_739) ;  /* 0xffffffe800242947 */ /* 0x000fea000383ffff */
.L_x_719:
[----:B------:R-:W2:Y:S01]  /*2b130*/  S2R R0, SR_TID.X ;  /* 0x0000000000007919 */ /* 0x000ea20000002100 */
        /* <DEDUP_REMOVED lines=8> */
[----:B01----:R-:W0:Y:S01]  /*2b1c0*/  LDC.64 R2, c[0x0][0xc60] ;  /* 0x00031800ff027b82 */ /* 0x003e220000000a00 */
        /* <DEDUP_REMOVED lines=8> */
[----:B0-----:R-:W-:-:S07]  /*2b250*/  IADD3 R16, R0, UR38, R7 ;  /* 0x0000002600107c10 */ /* 0x001fce000fffe007 */
.L_x_741:
[----:B------:R-:W-:Y:S05]  /*2b260*/  BSYNC B0 ;  /* 0x0000000000007941 */ /* 0x000fea0003800000 */
.L_x_740:
[----:B------:R-:W-:Y:S05]  /*2b270*/  @!P0 BRA `(.L_x_742) ;  /* 0x0000000000048947 */ /* 0x000fea0003800000 */
[----:B------:R-:W-:Y:S01]  /*2b280*/  BPT.TRAP 0x1 ;  /* 0x000000040000795c */ /* 0x000fe20000300000 */
.L_x_742:
[----:B------:R-:W-:Y:S01]  /*2b290*/  LOP3.LUT R0, R34, 0x1, RZ, 0x3c, !PT ;  /* 0x0000000122007812 */ /* 0x000fe200078e3cff */
[----:B------:R-:W-:Y:S01]  /*2b2a0*/  IMAD R17, R23, 0x8, R22 ;  /* 0x0000000817117824 */ /* 0x000fe200078e0216 */
[----:B------:R-:W-:Y:S02]  /*2b2b0*/  BSSY B0, `(.L_x_743) ;  /* 0x0000004000007945 */ /* 0x000fe40003800000 */
[----:B------:R-:W-:-:S04]  /*2b2c0*/  SHF.L.U32 R0, R0, 0x1f, RZ ;  /* 0x0000001f00007819 */ /* 0x000fc800000006ff */
[----:B------:R-:W2:Y:S02]  /*2b2d0*/  SYNCS.PHASECHK.TRANS64.TRYWAIT P1, [R17+URZ+0x29870], R0 ;  /* 0x02987000110075a7 */ /* 0x000ea4000802017f */
[----:B--2---:R-:W-:Y:S05]  /*2b2e0*/  @!P1 BRA `(.L_x_744) ;  /* 0x0000007400549947 */ /* 0x004fea0003800000 */
.L_x_1000:
[----:B------:R-:W-:Y:S05]  /*2b2f0*/  BSYNC B0 ;  /* 0x0000000000007941 */ /* 0x000fea0003800000 */
.L_x_743:
[----:B------:R-:W-:-:S05]  /*2b300*/  IMAD.U32 R2, RZ, RZ, UR39 ;  /* 0x00000027ff027e24 */ /* 0x000fca000f8e00ff */
[----:B------:R-:W-:-:S13]  /*2b310*/  ISETP.NE.AND P1, PT, R2, 0x3, PT ;  /* 0x000000030200780c */ /* 0x000fda0003f25270 */
[----:B------:R-:W-:Y:S05]  /*2b320*/  @!P1 BRA `(.L_x_745) ;  /* 0x0000000000049947 */ /* 0x000fea0003800000 */
[----:B------:R-:W-:Y:S01]  /*2b330*/  BPT.TRAP 0x1 ;  /* 0x000000040000795c */ /* 0x000fe20000300000 */
.L_x_745:
[----:B--2---:R-:W-:-:S04]  /*2b340*/  SHF.L.U32 R0, R34, 0x1f, RZ ;  /* 0x0000001f22007819 */ /* 0x004fc800000006ff */
[----:B------:R-:W2:Y:S02]  /*2b350*/  SYNCS.PHASECHK.TRANS64.TRYWAIT P1, [R17+URZ+0x29860], R0 ;  /* 0x02986000110075a7 */ /* 0x000ea4000802017f */
[----:B--2---:R-:W-:Y:S05]  /*2b360*/  @!P1 BRA `(.L_x_746) ;  /* 0x0000007400489947 */ /* 0x004fea0003800000 */
.L_x_1001:
[----:B------:R-:W0:Y:S04]  /*2b370*/  LDL R2, [R1+0x1c] ;  /* 0x00001c0001027983 */ /* 0x000e280000100800 */
[----:B------:R-:W3:Y:S04]  /*2b380*/  LDL R13, [R1+0x20] ;  /* 0x00002000010d7983 */ /* 0x000ee80000100800 */
[----:B------:R-:W4:Y:S01]  /*2b390*/  LDL R12, [R1+0x18] ;  /* 0x00001800010c7983 */ /* 0x000f220000100800 */
[----:B--2---:R-:W-:Y:S01]  /*2b3a0*/  IMAD R0, R23, 0x5000, RZ ;  /* 0x0000500017007824 */ /* 0x004fe200078e02ff */
[----:B------:R-:W-:Y:S05]  /*2b3b0*/  WARPSYNC.ALL ;  /* 0x0000000000007948 */ /* 0x000fea0003800000 */
[----:B------:R-:W-:-:S05]  /*2b3c0*/  IMAD.U32 R18, RZ, RZ, UR39 ;  /* 0x00000027ff127e24 */ /* 0x000fca000f8e00ff */
[----:B------:R-:W-:Y:S02]  /*2b3d0*/  ISETP.NE.AND P1, PT, R18, 0x3, PT ;  /* 0x000000031200780c */ /* 0x000fe40003f25270 */
[----:B01----:R-:W-:-:S04]  /*2b3e0*/  LOP3.LUT R3, R0, R2, RZ, 0xfc, !PT ;  /* 0x0000000200037212 */ /* 0x003fc800078efcff */
[----:B------:R-:W-:Y:S02]  /*2b3f0*/  IADD3 R2, R22, R3, RZ ;  /* 0x0000000316027210 */ /* 0x000fe40007ffe0ff */
[----:B----4-:R-:W-:-:S03]  /*2b400*/  LOP3.LUT R0, R0, R12, RZ, 0xfc, !PT ;  /* 0x0000000c00007212 */ /* 0x010fc600078efcff */
[----:B------:R-:W0:Y:S01]  /*2b410*/  LDSM.16.MT88.4 R4, [R2+0xa400] ;  /* 0x00a400000204783b */ /* 0x000e220000004200 */
[----:B---3--:R-:W-:Y:S02]  /*2b420*/  IMAD.IADD R3, R13, 0x1, R2 ;  /* 0x000000010d037824 */ /* 0x008fe400078e0202 */
[----:B------:R-:W-:Y:S01]  /*2b430*/  IMAD.IADD R0, R22, 0x1, R0 ;  /* 0x0000000116007824 */ /* 0x000fe200078e0200 */
[C-C-:B0-----:R-:W-:Y:S02]  /*2b440*/  PRMT R8, R4.reuse, 0x6420, R5.reuse ;  /* 0x0000642004087816 */ /* 0x141fe40000000005 */
[----:B------:R-:W-:Y:S02]  /*2b450*/  PRMT R9, R4, 0x7531, R5 ;  /* 0x0000753104097816 */ /* 0x000fe40000000005 */
[C-C-:B------:R-:W-:Y:S02]  /*2b460*/  PRMT R10, R6.reuse, 0x6420, R7.reuse ;  /* 0x00006420060a7816 */ /* 0x140fe40000000007 */
[----:B------:R-:W-:-:S02]  /*2b470*/  PRMT R11, R6, 0x7531, R7 ;  /* 0x00007531060b7816 */ /* 0x000fc40000000007 */
[----:B------:R-:W0:Y:S04]  /*2b480*/  LDSM.16.MT88.4 R4, [R3+0xa400] ;  /* 0x00a400000304783b */ /* 0x000e280000004200 */
[----:B------:R0:W-:Y:S02]  /*2b490*/  STSM.16.M88.4 [R0+0x400], R8 ;  /* 0x0004000800007844 */ /* 0x0001e40000000200 */
        /* <DEDUP_REMOVED lines=47> */
[----:B------:R1:W-:Y:S01]  /*2b790*/  STSM.16.M88.4 [R0+0x4400], R12 ;  /* 0x0044000c00007844 */ /* 0x0003e20000000200 */
[C-C-:B0-----:R-:W-:Y:S02]  /*2b7a0*/  PRMT R8, R4.reuse, 0x6420, R5.reuse ;  /* 0x0000642004087816 */ /* 0x141fe40000000005 */
[----:B------:R-:W-:Y:S02]  /*2b7b0*/  PRMT R9, R4, 0x7531, R5 ;  /* 0x0000753104097816 */ /* 0x000fe40000000005 */
[----:B------:R-:W-:-:S02]  /*2b7c0*/  PRMT R10, R6, 0x6420, R7 ;  /* 0x00006420060a7816 */ /* 0x000fc40000000007 */
[----:B------:R-:W-:-:S05]  /*2b7d0*/  PRMT R11, R6, 0x7531, R7 ;  /* 0x00007531060b7816 */ /* 0x000fca0000000007 */
[----:B------:R1:W-:Y:S01]  /*2b7e0*/  STSM.16.M88.4 [R0+0x4c00], R8 ;  /* 0x004c000800007844 */ /* 0x0003e20000000200 */
[----:B------:R-:W-:Y:S01]  /*2b7f0*/  @!PT LDS RZ, [RZ] ;  /* 0x00000000fffff984 */ /* 0x000fe20000000800 */
[----:B------:R-:W-:Y:S01]  /*2b800*/  @!PT LDS RZ, [RZ] ;  /* 0x00000000fffff984 */ /* 0x000fe20000000800 */
[----:B------:R-:W-:Y:S01]  /*2b810*/  @!PT LDS RZ, [RZ] ;  /* 0x00000000fffff984 */ /* 0x000fe20000000800 */
[----:B------:R-:W-:Y:S01]  /*2b820*/  @!PT LDS RZ, [RZ] ;  /* 0x00000000fffff984 */ /* 0x000fe20000000800 */
[----:B------:R0:W-:Y:S06]  /*2b830*/  MEMBAR.ALL.CTA ;  /* 0x0000000000007992 */ /* 0x0001ec0000008000 */
[----:B0-----:R-:W0:Y:S01]  /*2b840*/  FENCE.VIEW.ASYNC.S ;  /* 0x00000000000073c6 */ /* 0x001e220000000000 */
[----:B------:R-:W-:Y:S05]  /*2b850*/  @!P1 BRA `(.L_x_747) ;  /* 0x0000000000049947 */ /* 0x000fea0003800000 */
[----:B------:R-:W-:Y:S01]  /*2b860*/  BPT.TRAP 0x1 ;  /* 0x000000040000795c */ /* 0x000fe20000300000 */
.L_x_747:
[----:B0-----:R0:W-:Y:S01]  /*2b870*/  SYNCS.ARRIVE.TRANS64.A1T0 RZ, [R17+URZ+0x29850], RZ ;  /* 0x029850ff11ff79a7 */ /* 0x0011e2000810003f */
[----:B------:R-:W-:Y:S06]  /*2b880*/  BAR.SYNC.DEFER_BLOCKING 0x2, 0x80 ;  /* 0x0082000000007b1d */ /* 0x000fec0000010000 */
[----:B------:R-:W-:Y:S05]  /*2b890*/  @!P0 BRA `(.L_x_748) ;  /* 0x0000000000048947 */ /* 0x000fea0003800000 */
[----:B------:R-:W-:Y:S01]  /*2b8a0*/  BPT.TRAP 0x1 ;  /* 0x000000040000795c */ /* 0x000fe20000300000 */
.L_x_748:
[----:B-1----:R-:W2:Y:S01]  /*2b8b0*/  LDL R0, [R1+0x10] ;  /* 0x0000100001007983 */ /* 0x002ea20000100800 */
[----:B0-----:R-:W-:Y:S01]  /*2b8c0*/  IADD3 R17, R17, 0x29880, RZ ;  /* 0x0002988011117810 */ /* 0x001fe20007ffe0ff */
[----:B------:R-:W-:-:S05]  /*2b8d0*/  VIADD R23, R23, 0x1 ;  /* 0x0000000117177836 */ /* 0x000fca0000000000 */
[----:B------:R-:W-:-:S04]  /*2b8e0*/  ISETP.NE.AND P0, PT, R23, 0x2, PT ;  /* 0x000000021700780c */ /* 0x000fc80003f05270 */
[----:B------:R-:W-:Y:S02]  /*2b8f0*/  SEL R3, RZ, 0x1, P0 ;  /* 0x00000001ff037807 */ /* 0x000fe40000000000 */
[----:B------:R-:W-:Y:S02]  /*2b900*/  SEL R23, R23, RZ, P0 ;  /* 0x000000ff17177207 */ /* 0x000fe40000000000 */
[----:B------:R-:W-:Y:S02]  /*2b910*/  LOP3.LUT R34, R34, R3, RZ, 0x3c, !PT ;  /* 0x0000000322227212 */ /* 0x000fe400078e3cff */
[----:B--2---:R-:W-:-:S04]  /*2b920*/  PRMT R17, R0, 0x654, R17 ;  /* 0x0000065400117816 */ /* 0x004fc80000000011 */
[----:B------:R0:W-:Y:S03]  /*2b930*/  SYNCS.ARRIVE.TRANS64.RED.A1T0 RZ, [R17+URZ], RZ ;  /* 0x000000ff11ff79a7 */ /* 0x0001e6000810043f */
.L_x_687:
[----:B------:R-:W2:Y:S02]  /*2b940*/  LDL R0, [R1] ;  /* 0x0000000001007983 */ /* 0x000ea40000100800 */
[----:B--2---:R-:W-:-:S13]  /*2b950*/  LOP3.LUT P0, RZ, R0, 0x100, RZ, 0xc0, !PT ;  /* 0x0000010000ff7812 */ /* 0x004fda000780c0ff */
[----:B------:R-:W-:Y:S05]  /*2b960*/  @!P0 BRA `(.L_x_749) ;  /* 0x0000000000288947 */ /* 0x000fea0003800000 */
[----:B------:R-:W-:Y:S05]  /*2b970*/  WARPSYNC.ALL ;  /* 0x0000000000007948 */ /* 0x000fea0003800000 */
[----:B------:R-:W1:Y:S08]  /*2b980*/  S2UR UR4, SR_CgaCtaId ;  /* 0x00000000000479c3 */ /* 0x000e700000008800 */
[----:B------:R-:W-:Y:S01]  /*2b990*/  BAR.SYNC.DEFER_BLOCKING 0x5, 0x180 ;  /* 0x0146000000007b1d */ /* 0x000fe20000010000 */
[----:B0-----:R-:W-:Y:S01]  /*2b9a0*/  MOV R22, 0x400 ;  /* 0x0000040000167802 */ /* 0x001fe20000000f00 */
[----:B-1----:R-:W-:-:S05]  /*2b9b0*/  IMAD.U32 R0, RZ, RZ, UR4 ;  /* 0x00000004ff007e24 */ /* 0x002fca000f8e00ff */
[----:B------:R-:W-:Y:S01]  /*2b9c0*/  LEA R22, R0, R22, 0x18 ;  /* 0x0000001600167211 */ /* 0x000fe200078ec0ff */
[----:B------:R3:W-:Y:S04]  /*2b9d0*/  STL [R1+0x10], R0 ;  /* 0x0000100001007387 */ /* 0x0007e80000100800 */
[----:B------:R3:W4:Y:S01]  /*2b9e0*/  LDS.128 R16, [R22+0x298d0] ;  /* 0x0298d00016107984 */ /* 0x0007220000000c00 */
[----:B------:R-:W-:Y:S06]  /*2b9f0*/  BAR.ARV 0x4, 0x180 ;  /* 0x0106000000007b1d */ /* 0x000fec0000002000 */
[----:B------:R-:W-:Y:S05]  /*2ba00*/  BRA `(.L_x_750) ;  /* 0x0000000800d87947 */ /* 0x000fea0003800000 */
.L_x_749:
[----:B------:R-:W1:Y:S01]  /*2ba10*/  S2R R0, SR_TID.X ;  /* 0x0000000000007919 */ /* 0x000e620000002100 */
[----:B------:R-:W-:Y:S01]  /*2ba20*/  UMOV UR4, 0xffffffff ;  /* 0xffffffff00047882 */ /* 0x000fe20000000000 */
[----:B-1----:R-:W-:-:S04]  /*2ba30*/  LOP3.LUT R9, R0, 0x1f, RZ, 0xc0, !PT ;  /* 0x0000001f00097812 */ /* 0x002fc800078ec0ff */
[----:B------:R-:W-:Y:S01]  /*2ba40*/  ISETP.NE.AND P0, PT, R9, 0x1f, PT ;  /* 0x0000001f0900780c */ /* 0x000fe20003f05270 */
[----:B------:R-:W-:-:S12]  /*2ba50*/  BRA.DIV UR4, `(.L_x_751) ;  /* 0x0000006e04a07947 */ /* 0x000fd8000b800000 */
[----:B0-----:R-:W-:Y:S01]  /*2ba60*/  IMAD.IADD R7, R19, 0x1, R9 ;  /* 0x0000000113077824 */ /* 0x001fe200078e0209 */
[----:B------:R-:W-:-:S04]  /*2ba70*/  ULDC UR4, c[0x0][0xc3c] ;  /* 0x00030f0000047ab9 */ /* 0x000fc80000000800 */
[----:B------:R-:W-:-:S13]  /*2ba80*/  ISETP.GE.OR P1, PT, R7, UR4, !P0 ;  /* 0x0000000407007c0c */ /* 0x000fda000c726670 */
[----:B------:R-:W0:Y:S08]  /*2ba90*/  @!P1 LDC.64 R2, c[0x0][0xc80] ;  /* 0x00032000ff029b82 */ /* 0x000e300000000a00 */
[----:B------:R-:W1:Y:S01]  /*2baa0*/  @!P1 LDC.64 R4, c[0x0][0xc78] ;  /* 0x00031e00ff049b82 */ /* 0x000e620000000a00 */
[----:B0-----:R-:W-:-:S05]  /*2bab0*/  @!P1 IMAD.WIDE R2, R7, 0x4, R2 ;  /* 0x0000000407029825 */ /* 0x001fca00078e0202 */
[----:B------:R1:W2:Y:S02]  /*2bac0*/  @!P1 LDG.E R8, desc[UR50][R2.64] ;  /* 0x0000003202089981 */ /* 0x0002a4000c1e1900 */
[----:B-1----:R-:W-:-:S05]  /*2bad0*/  @!P1 IMAD.WIDE R2, R7, 0x4, R4 ;  /* 0x0000000407029825 */ /* 0x002fca00078e0204 */
[----:B------:R-:W3:Y:S01]  /*2bae0*/  @!P1 LDG.E R5, desc[UR50][R2.64] ;  /* 0x0000003202059981 */ /* 0x000ee2000c1e1900 */
[----:B------:R-:W-:Y:S01]  /*2baf0*/  MOV R7, RZ ;  /* 0x000000ff00077202 */ /* 0x000fe20000000f00 */
[----:B------:R-:W-:Y:S01]  /*2bb00*/  IMAD.MOV.U32 R4, RZ, RZ, RZ ;  /* 0x000000ffff047224 */ /* 0x000fe200078e00ff */
[C---:B------:R-:W-:Y:S01]  /*2bb10*/  ISETP.GE.U32.AND P2, PT, R9.reuse, 0x2, PT ;  /* 0x000000020900780c */ /* 0x040fe20003f46070 */
[----:B------:R-:W-:Y:S01]  /*2bb20*/  SHFL.IDX PT, R0, R16, RZ, 0x1f ;  /* 0x00001fff10007589 */ /* 0x000fe200000e0000 */
[C---:B------:R-:W-:Y:S02]  /*2bb30*/  ISETP.GE.U32.AND P3, PT, R9.reuse, 0x4, PT ;  /* 0x000000040900780c */ /* 0x040fe40003f66070 */
[C---:B------:R-:W-:Y:S01]  /*2bb40*/  ISETP.GE.U32.AND P4, PT, R9.reuse, 0x8, PT ;  /* 0x000000080900780c */ /* 0x040fe20003f86070 */
[----:B------:R0:W-:Y:S01]  /*2bb50*/  SHFL.IDX PT, R6, R16, 0x1, 0x1f ;  /* 0x00201f0010067f89 */ /* 0x0001e200000e0000 */
[----:B------:R-:W-:Y:S01]  /*2bb60*/  ISETP.GE.U32.AND P5, PT, R9, 0x10, PT ;  /* 0x000000100900780c */ /* 0x000fe20003fa6070 */
[----:B0-----:R-:W-:-:S02]  /*2bb70*/  IMAD.MOV.U32 R16, RZ, RZ, RZ ;  /* 0x000000ffff107224 */ /* 0x001fc400078e00ff */
[----:B--2---:R-:W-:Y:S02]  /*2bb80*/  @!P1 IMAD.MOV.U32 R7, RZ, RZ, R8 ;  /* 0x000000ffff079224 */ /* 0x004fe400078e0008 */
[----:B---3--:R-:W-:Y:S01]  /*2bb90*/  @!P1 IMAD.MOV.U32 R4, RZ, RZ, R5 ;  /* 0x000000ffff049224 */ /* 0x008fe200078e0005 */
[----:B------:R-:W-:-:S03]  /*2bba0*/  ISETP.NE.AND P1, PT, R9, RZ, PT ;  /* 0x000000ff0900720c */ /* 0x000fc60003f25270 */
[----:B------:R-:W-:-:S05]  /*2bbb0*/  IMAD R13, R4, R7, RZ ;  /* 0x00000007040d7224 */ /* 0x000fca00078e02ff */
        /* <DEDUP_REMOVED lines=15> */
[----:B------:R0:W1:Y:S02]  /*2bcb0*/  SHFL.IDX PT, R14, R3, 0x1f, 0x1f ;  /* 0x03e01f00030e7f89 */ /* 0x00006400000e0000 */
.L_x_1011:
[----:B------:R-:W-:Y:S02]  /*2bcc0*/  ULDC UR4, c[0x0][0xc38] ;  /* 0x00030e0000047ab9 */ /* 0x000fe40000000800 */
[----:B------:R-:W-:-:S04]  /*2bcd0*/  IMAD.U32 R2, RZ, RZ, UR4 ;  /* 0x00000004ff027e24 */ /* 0x000fc8000f8e00ff */
[----:B-1----:R-:W-:-:S04]  /*2bce0*/  IMAD R5, R14, R2, RZ ;  /* 0x000000020e057224 */ /* 0x002fc800078e02ff */
[----:B------:R-:W-:-:S05]  /*2bcf0*/  IMAD.IADD R6, R6, 0x1, R5 ;  /* 0x0000000106067824 */ /* 0x000fca00078e0205 */
[----:B------:R-:W-:-:S13]  /*2bd00*/  ISETP.GT.AND P6, PT, R6, R0, PT ;  /* 0x000000000600720c */ /* 0x000fda0003fc4270 */
[----:B------:R-:W-:Y:S05]  /*2bd10*/  @P6 BRA `(.L_x_752) ;  /* 0x0000000000a46947 */ /* 0x000fea0003800000 */
.L_x_755:
[----:B------:R-:W1:Y:S01]  /*2bd20*/  LDC R2, c[0x0][0xc3c] ;  /* 0x00030f00ff027b82 */ /* 0x000e620000000800 */
[----:B------:R-:W-:-:S04]  /*2bd30*/  IADD3 R19, R19, 0x1f, RZ ;  /* 0x0000001f13137810 */ /* 0x000fc80007ffe0ff */
[----:B-1----:R-:W-:-:S13]  /*2bd40*/  ISETP.GE.AND P6, PT, R19, R2, PT ;  /* 0x000000021300720c */ /* 0x002fda0003fc6270 */
[----:B------:R-:W-:Y:S05]  /*2bd50*/  @P6 BRA `(.L_x_753) ;  /* 0x0000000400b86947 */ /* 0x000fea0003800000 */
[----:B0-----:R-:W0:Y:S01]  /*2bd60*/  S2R R3, SR_TID.X ;  /* 0x0000000000037919 */ /* 0x001e220000002100 */
[----:B------:R-:W-:Y:S01]  /*2bd70*/  IMAD.MOV.U32 R7, RZ, RZ, RZ ;  /* 0x000000ffff077224 */ /* 0x000fe200078e00ff */
[----:B0-----:R-:W-:-:S05]  /*2bd80*/  LOP3.LUT R3, R3, 0x1f, RZ, 0xc0, !PT ;  /* 0x0000001f03037812 */ /* 0x001fca00078ec0ff */
[----:B------:R-:W-:-:S05]  /*2bd90*/  IMAD.IADD R9, R19, 0x1, R3 ;  /* 0x0000000113097824 */ /* 0x000fca00078e0203 */
[----:B------:R-:W-:-:S13]  /*2bda0*/  ISETP.GE.OR P6, PT, R9, R2, !P0 ;  /* 0x000000020900720c */ /* 0x000fda00047c6670 */
[----:B------:R-:W0:Y:S08]  /*2bdb0*/  @!P6 LDC.64 R2, c[0x0][0xc80] ;  /* 0x00032000ff02eb82 */ /* 0x000e300000000a00 */
[----:B------:R-:W1:Y:S01]  /*2bdc0*/  @!P6 LDC.64 R4, c[0x0][0xc78] ;  /* 0x00031e00ff04eb82 */ /* 0x000e620000000a00 */
[----:B0-----:R-:W-:-:S05]  /*2bdd0*/  @!P6 IMAD.WIDE R2, R9, 0x4, R2 ;  /* 0x000000040902e825 */ /* 0x001fca00078e0202 */
[----:B------:R1:W2:Y:S02]  /*2bde0*/  @!P6 LDG.E R7, desc[UR50][R2.64] ;  /* 0x000000320207e981 */ /* 0x0002a4000c1e1900 */
[----:B-1----:R-:W-:-:S04]  /*2bdf0*/  @!P6 IMAD.WIDE R2, R9, 0x4, R4 ;  /* 0x000000040902e825 */ /* 0x002fc800078e0204 */
[----:B------:R-:W-:-:S06]  /*2be00*/  IMAD.MOV.U32 R4, RZ, RZ, RZ ;  /* 0x000000ffff047224 */ /* 0x000fcc00078e00ff */
[----:B------:R-:W2:Y:S01]  /*2be10*/  @!P6 LDG.E R4, desc[UR50][R2.64] ;  /* 0x000000320204e981 */ /* 0x000ea2000c1e1900 */
[----:B------:R-:W-:Y:S01]  /*2be20*/  UMOV UR4, 0xffffffff ;  /* 0xffffffff00047882 */ /* 0x000fe20000000000 */
[----:B--2---:R-:W-:Y:S02]  /*2be30*/  IMAD R13, R4, R7, RZ ;  /* 0x00000007040d7224 */ /* 0x004fe400078e02ff */
[----:B------:R-:W-:Y:S05]  /*2be40*/  BRA.DIV UR4, `(.L_x_754) ;  /* 0x0000006e04e07947 */ /* 0x000fea000b800000 */
        /* <DEDUP_REMOVED lines=16> */
.L_x_1019:
[----:B------:R-:W-:Y:S02]  /*2bf50*/  ULDC UR4, c[0x0][0xc38] ;  /* 0x00030e0000047ab9 */ /* 0x000fe40000000800 */
[----:B------:R-:W-:-:S04]  /*2bf60*/  IMAD.U32 R2, RZ, RZ, UR4 ;  /* 0x00000004ff027e24 */ /* 0x000fc8000f8e00ff */
[----:B-1----:R-:W-:-:S04]  /*2bf70*/  IMAD R5, R14, R2, RZ ;  /* 0x000000020e057224 */ /* 0x002fc800078e02ff */
[----:B------:R-:W-:-:S05]  /*2bf80*/  IMAD.IADD R6, R5, 0x1, R6 ;  /* 0x0000000105067824 */ /* 0x000fca00078e0206 */
[----:B------:R-:W-:-:S13]  /*2bf90*/  ISETP.GT.AND P6, PT, R6, R0, PT ;  /* 0x000000000600720c */ /* 0x000fda0003fc4270 */
[----:B------:R-:W-:Y:S05]  /*2bfa0*/  @!P6 BRA `(.L_x_755) ;  /* 0xfffffffc005ce947 */ /* 0x000fea000383ffff */
.L_x_752:
[----:B------:R-:W-:Y:S01]  /*2bfb0*/  IMAD.IADD R6, R6, 0x1, -R5 ;  /* 0x0000000106067824 */ /* 0x000fe200078e0a05 */
[----:B------:R-:W-:-:S03]  /*2bfc0*/  UMOV UR4, 0xffffffff ;  /* 0xffffffff00047882 */ /* 0x000fc60000000000 */
[----:B------:R-:W-:-:S05]  /*2bfd0*/  IMAD R5, R3, R2, R6 ;  /* 0x0000000203057224 */ /* 0x000fca00078e0206 */
[----:B------:R-:W-:Y:S01]  /*2bfe0*/  ISETP.GT.AND P6, PT, R5, R0, PT ;  /* 0x000000000500720c */ /* 0x000fe20003fc4270 */
[----:B------:R-:W-:-:S12]  /*2bff0*/  BRA.DIV UR4, `(.L_x_756) ;  /* 0x00000072042c7947 */ /* 0x000fd8000b800000 */
[----:B------:R-:W-:-:S04]  /*2c000*/  VOTE.ANY R8, PT, !P6 ;  /* 0x0000000000087806 */ /* 0x000fc800070e0100 */
[----:B------:R-:W1:Y:S02]  /*2c010*/  POPC R5, R8 ;  /* 0x0000000800057309 */ /* 0x000e640000000000 */
[----:B-1----:R1:W2:Y:S04]  /*2c020*/  SHFL.IDX PT, R7, R7, R5, 0x1f ;  /* 0x00001f0507077589 */ /* 0x0022a800000e0000 */
[----:B------:R1:W3:Y:S02]  /*2c030*/  SHFL.IDX PT, R4, R4, R5, 0x1f ;  /* 0x00001f0504047589 */ /* 0x0002e400000e0000 */
.L_x_1024:
[----:B------:R-:W-:-:S13]  /*2c040*/  ISETP.NE.AND P0, PT, R8, RZ, PT ;  /* 0x000000ff0800720c */ /* 0x000fda0003f05270 */
[----:B------:R-:W-:Y:S05]  /*2c050*/  @!P0 BRA `(.L_x_757) ;  /* 0x0000000000108947 */ /* 0x000fea0003800000 */
[----:B------:R-:W-:Y:S01]  /*2c060*/  UMOV UR4, 0xffffffff ;  /* 0xffffffff00047882 */ /* 0x000fe20000000000 */
[----:B------:R-:W-:Y:S02]  /*2c070*/  IADD3 R12, R5, -0x1, RZ ;  /* 0xffffffff050c7810 */ /* 0x000fe40007ffe0ff */
[----:B------:R-:W-:Y:S05]  /*2c080*/  BRA.DIV UR4, `(.L_x_758) ;  /* 0x0000007204647947 */ /* 0x000fea000b800000 */
[----:B------:R4:W0:Y:S02]  /*2c090*/  SHFL.IDX PT, R16, R3, R12, 0x1f ;  /* 0x00001f0c03107589 */ /* 0x00082400000e0000 */
.L_x_757:
[-C--:B--2---:R-:W-:Y:S01]  /*2c0a0*/  IABS R8, R7.reuse ;  /* 0x0000000700087213 */ /* 0x084fe20000000000 */
[----:B0-----:R-:W-:Y:S01]  /*2c0b0*/  IMAD R16, R16, R2, R6 ;  /* 0x0000000210107224 */ /* 0x001fe200078e0206 */
[----:B------:R-:W-:Y:S01]  /*2c0c0*/  IABS R6, R7 ;  /* 0x0000000700067213 */ /* 0x000fe20000000000 */
[----:B------:R-:W-:Y:S01]  /*2c0d0*/  IMAD.MOV.U32 R2, RZ, RZ, RZ ;  /* 0x000000ffff027224 */ /* 0x000fe200078e00ff */
[----:B------:R-:W0:Y:S01]  /*2c0e0*/  I2F.RP R9, R8 ;  /* 0x0000000800097306 */ /* 0x000e220000209400 */
[----:B------:R-:W-:Y:S02]  /*2c0f0*/  IADD3 R19, R5, R19, RZ ;  /* 0x0000001305137210 */ /* 0x000fe40007ffe0ff */
[----:B------:R-:W-:Y:S01]  /*2c100*/  IADD3 R0, R0, -R16, RZ ;  /* 0x8000001000007210 */ /* 0x000fe20007ffe0ff */
[----:B------:R-:W-:-:S04]  /*2c110*/  IMAD.MOV R6, RZ, RZ, -R6 ;  /* 0x000000ffff067224 */ /* 0x000fc800078e0a06 */
[----:B0-----:R-:W4:Y:S02]  /*2c120*/  MUFU.RCP R9, R9 ;  /* 0x0000000900097308 */ /* 0x001f240000001000 */
[----:B----4-:R-:W-:-:S06]  /*2c130*/  VIADD R3, R9, 0xffffffe ;  /* 0x0ffffffe09037836 */ /* 0x010fcc0000000000 */
[----:B------:R-:W0:Y:S02]  /*2c140*/  F2I.FTZ.U32.TRUNC.NTZ R3, R3 ;  /* 0x0000000300037305 */ /* 0x000e24000021f000 */
[----:B0-----:R-:W-:-:S04]  /*2c150*/  IMAD.MOV R11, RZ, RZ, -R3 ;  /* 0x000000ffff0b7224 */ /* 0x001fc800078e0a03 */
[----:B------:R-:W-:-:S04]  /*2c160*/  IMAD R11, R11, R8, RZ ;  /* 0x000000080b0b7224 */ /* 0x000fc800078e02ff */
[----:B------:R-:W-:Y:S01]  /*2c170*/  IMAD.HI.U32 R2, R3, R11, R2 ;  /* 0x0000000b03027227 */ /* 0x000fe200078e0002 */
[----:B------:R-:W-:-:S05]  /*2c180*/  IABS R3, R0 ;  /* 0x0000000000037213 */ /* 0x000fca0000000000 */
[----:B------:R-:W-:-:S04]  /*2c190*/  IMAD.HI.U32 R9, R2, R3, RZ ;  /* 0x0000000302097227 */ /* 0x000fc800078e00ff */
[----:B------:R-:W-:Y:S01]  /*2c1a0*/  IMAD R3, R9, R6, R3 ;  /* 0x0000000609037224 */ /* 0x000fe200078e0203 */
[----:B---3--:R-:W-:Y:S01]  /*2c1b0*/  IABS R6, R4 ;  /* 0x0000000400067213 */ /* 0x008fe20000000000 */
[----:B------:R-:W-:-:S03]  /*2c1c0*/  IMAD.MOV.U32 R2, RZ, RZ, RZ ;  /* 0x000000ffff027224 */ /* 0x000fc600078e00ff */
[----:B------:R-:W-:-:S13]  /*2c1d0*/  ISETP.GT.U32.AND P1, PT, R8, R3, PT ;  /* 0x000000030800720c */ /* 0x000fda0003f24070 */
[----:B------:R-:W-:Y:S02]  /*2c1e0*/  @!P1 IMAD.IADD R3, R3, 0x1, -R8 ;  /* 0x0000000103039824 */ /* 0x000fe400078e0a08 */
[----:B------:R-:W-:Y:S01]  /*2c1f0*/  @!P1 VIADD R9, R9, 0x1 ;  /* 0x0000000109099836 */ /* 0x000fe20000000000 */
[----:B------:R-:W-:Y:S02]  /*2c200*/  ISETP.NE.AND P1, PT, R7, RZ, PT ;  /* 0x000000ff0700720c */ /* 0x000fe40003f25270 */
[----:B------:R-:W-:Y:S02]  /*2c210*/  ISETP.GE.U32.AND P0, PT, R3, R8, PT ;  /* 0x000000080300720c */ /* 0x000fe40003f06070 */
[----:B------:R-:W0:Y:S11]  /*2c220*/  I2F.RP R8, R6 ;  /* 0x0000000600087306 */ /* 0x000e360000209400 */
[----:B------:R-:W-:Y:S01]  /*2c230*/  @P0 VIADD R9, R9, 0x1 ;  /* 0x0000000109090836 */ /* 0x000fe20000000000 */
[----:B0-----:R-:W0:Y:S02]  /*2c240*/  MUFU.RCP R8, R8 ;  /* 0x0000000800087308 */ /* 0x001e240000001000 */
[----:B0-----:R-:W-:Y:S01]  /*2c250*/  VIADD R10, R8, 0xffffffe ;  /* 0x0ffffffe080a7836 */ /* 0x001fe20000000000 */
[----:B------:R-:W-:-:S05]  /*2c260*/  IABS R8, R4 ;  /* 0x0000000400087213 */ /* 0x000fca0000000000 */
[----:B------:R-:W0:Y:S01]  /*2c270*/  F2I.FTZ.U32.TRUNC.NTZ R3, R10 ;  /* 0x0000000a00037305 */ /* 0x000e22000021f000 */
[----:B------:R-:W-:Y:S01]  /*2c280*/  IMAD.MOV R8, RZ, RZ, -R8 ;  /* 0x000000ffff087224 */ /* 0x000fe200078e0a08 */
[----:B0-----:R-:W-:-:S05]  /*2c290*/  IADD3 R11, RZ, -R3, RZ ;  /* 0x80000003ff0b7210 */ /* 0x001fca0007ffe0ff */
[----:B------:R-:W-:-:S04]  /*2c2a0*/  IMAD R11, R11, R6, RZ ;  /* 0x000000060b0b7224 */ /* 0x000fc800078e02ff */
[----:B------:R-:W-:Y:S01]  /*2c2b0*/  IMAD.HI.U32 R2, R3, R11, R2 ;  /* 0x0000000b03027227 */ /* 0x000fe200078e0002 */
[----:B------:R-:W-:-:S04]  /*2c2c0*/  LOP3.LUT R3, R0, R7, RZ, 0x3c, !PT ;  /* 0x0000000700037212 */ /* 0x000fc800078e3cff */
[----:B------:R-:W-:-:S13]  /*2c2d0*/  ISETP.GE.AND P2, PT, R3, RZ, PT ;  /* 0x000000ff0300720c */ /* 0x000fda0003f46270 */
[----:B------:R-:W-:Y:S02]  /*2c2e0*/  @!P2 IADD3 R9, -R9, RZ, RZ ;  /* 0x000000ff0909a210 */ /* 0x000fe40007ffe1ff */
[----:B------:R-:W-:-:S04]  /*2c2f0*/  @!P1 LOP3.LUT R9, RZ, R7, RZ, 0x33, !PT ;  /* 0x00000007ff099212 */ /* 0x000fc800078e33ff */
[-C--:B------:R-:W-:Y:S01]  /*2c300*/  IABS R3, R9.reuse ;  /* 0x0000000900037213 */ /* 0x080fe20000000000 */
[----:B------:R-:W-:-:S04]  /*2c310*/  IMAD R7, R7, R9, RZ ;  /* 0x0000000907077224 */ /* 0x000fc800078e02ff */
[----:B------:R-:W-:-:S04]  /*2c320*/  IMAD.HI.U32 R2, R2, R3, RZ ;  /* 0x0000000302027227 */ /* 0x000fc800078e00ff */
[----:B------:R-:W-:Y:S02]  /*2c330*/  IMAD R3, R2, R8, R3 ;  /* 0x0000000802037224 */ /* 0x000fe400078e0203 */
[----:B------:R-:W-:-:S03]  /*2c340*/  IMAD.IADD R17, R0, 0x1, -R7 ;  /* 0x0000000100117824 */ /* 0x000fc600078e0a07 */
[----:B------:R-:W-:-:S13]  /*2c350*/  ISETP.GT.U32.AND P1, PT, R6, R3, PT ;  /* 0x000000030600720c */ /* 0x000fda0003f24070 */
[----:B------:R-:W-:Y:S02]  /*2c360*/  @!P1 IMAD.IADD R3, R3, 0x1, -R6 ;  /* 0x0000000103039824 */ /* 0x000fe400078e0a06 */
[----:B------:R-:W-:Y:S01]  /*2c370*/  @!P1 VIADD R2, R2, 0x1 ;  /* 0x0000000102029836 */ /* 0x000fe20000000000 */
[----:B------:R-:W-:Y:S02]  /*2c380*/  ISETP.NE.AND P1, PT, R4, RZ, PT ;  /* 0x000000ff0400720c */ /* 0x000fe40003f25270 */
[----:B------:R-:W-:Y:S02]  /*2c390*/  ISETP.GE.U32.AND P0, PT, R3, R6, PT ;  /* 0x000000060300720c */ /* 0x000fe40003f06070 */
[----:B------:R-:W-:-:S04]  /*2c3a0*/  LOP3.LUT R3, R9, R4, RZ, 0x3c, !PT ;  /* 0x0000000409037212 */ /* 0x000fc800078e3cff */
[----:B------:R-:W-:-:S07]  /*2c3b0*/  ISETP.GE.AND P2, PT, R3, RZ, PT ;  /* 0x000000ff0300720c */ /* 0x000fce0003f46270 */
[----:B------:R-:W-:-:S06]  /*2c3c0*/  @P0 IADD3 R2, R2, 0x1, RZ ;  /* 0x0000000102020810 */ /* 0x000fcc0007ffe0ff */
[----:B------:R-:W-:Y:S01]  /*2c3d0*/  @!P2 IMAD.MOV R2, RZ, RZ, -R2 ;  /* 0x000000ffff02a224 */ /* 0x000fe200078e0a02 */
[----:B------:R-:W-:-:S05]  /*2c3e0*/  @!P1 LOP3.LUT R2, RZ, R4, RZ, 0x33, !PT ;  /* 0x00000004ff029212 */ /* 0x000fca00078e33ff */
[--C-:B------:R-:W-:Y:S02]  /*2c3f0*/  IMAD.MOV R3, RZ, RZ, -R2.reuse ;  /* 0x000000ffff037224 */ /* 0x100fe400078e0a02 */
[C---:B------:R-:W-:Y:S02]  /*2c400*/  IMAD R2, R4.reuse, 0x1000000, R2 ;  /* 0x0100000004027824 */ /* 0x040fe400078e0202 */
[----:B------:R-:W-:-:S04]  /*2c410*/  IMAD R9, R4, R3, R9 ;  /* 0x0000000304097224 */ /* 0x000fc800078e0209 */
[----:B------:R-:W-:Y:S01]  /*2c420*/  IMAD R18, R9, 0x10000, R2 ;  /* 0x0001000009127824 */ /* 0x000fe200078e0202 */
[----:B------:R-:W-:Y:S06]  /*2c430*/  BRA `(.L_x_759) ;  /* 0x00000000001c7947 */ /* 0x000fec0003800000 */
.L_x_753:
[----:B------:R-:W-:Y:S01]  /*2c440*/  UMOV UR4, URZ ;  /* 0x0000003f00047c82 */ /* 0x000fe20008000000 */
[----:B------:R-:W-:Y:S01]  /*2c450*/  UMOV UR5, URZ ;  /* 0x0000003f00057c82 */ /* 0x000fe20008000000 */
[----:B------:R-:W-:Y:S01]  /*2c460*/  ULDC UR6, c[0x0][0xc3c] ;  /* 0x00030f0000067ab9 */ /* 0x000fe20000000800 */
[----:B------:R-:W-:Y:S01]  /*2c470*/  IMAD.MOV.U32 R16, RZ, RZ, R0 ;  /* 0x000000ffff107224 */ /* 0x000fe200078e0000 */
[----:B------:R-:W-:Y:S01]  /*2c480*/  MOV R17, UR4 ;  /* 0x0000000400117c02 */ /* 0x000fe20008000f00 */
[----:B------:R-:W-:Y:S02]  /*2c490*/  IMAD.U32 R18, RZ, RZ, UR5 ;  /* 0x00000005ff127e24 */ /* 0x000fe4000f8e00ff */
[----:B------:R-:W-:-:S07]  /*2c4a0*/  IMAD.U32 R19, RZ, RZ, UR6 ;  /* 0x00000006ff137e24 */ /* 0x000fce000f8e00ff */
.L_x_759:
[----:B------:R2:W3:Y:S01]  /*2c4b0*/  LDL R2, [R1+0x10] ;  /* 0x0000100001027983 */ /* 0x0004e20000100800 */
[----:B------:R-:W4:Y:S01]  /*2c4c0*/  S2R R0, SR_TID.X ;  /* 0x0000000000007919 */ /* 0x000f220000002100 */
[----:B------:R-:W-:Y:S05]  /*2c4d0*/  WARPSYNC.ALL ;  /* 0x0000000000007948 */ /* 0x000fea0003800000 */
[----:B----4-:R-:W-:Y:S01]  /*2c4e0*/  LOP3.LUT R0, R0, 0x1f, RZ, 0xc0, !PT ;  /* 0x0000001f00007812 */ /* 0x010fe200078ec0ff */
[----:B------:R-:W-:Y:S03]  /*2c4f0*/  BAR.SYNC.DEFER_BLOCKING 0x4, 0x180 ;  /* 0x0106000000007b1d */ /* 0x000fe60000010000 */
[----:B------:R-:W-:-:S13]  /*2c500*/  ISETP.NE.AND P0, PT, R0, RZ, PT ;  /* 0x000000ff0000720c */ /* 0x000fda0003f05270 */
[----:B------:R-:W-:Y:S01]  /*2c510*/  @!P0 MOV R0, 0x400 ;  /* 0x0000040000008802 */ /* 0x000fe20000000f00 */
[----:B---3--:R-:W3:Y:S03]  /*2c520*/  @!P0 S2R R2, SR_CgaCtaId ;  /* 0x0000000000028919 */ /* 0x008ee60000008800 */
[----:B---3--:R-:W-:Y:S01]  /*2c530*/  @!P0 LEA R22, R2, R0, 0x18 ;  /* 0x0000000002168211 */ /* 0x008fe200078ec0ff */
[----:B------:R2:W-:Y:S04]  /*2c540*/  @!P0 STL [R1+0x10], R2 ;  /* 0x0000100201008387 */ /* 0x0005e80000100800 */
[----:B------:R2:W-:Y:S01]  /*2c550*/  @!P0 STS.128 [R22+0x298d0], R16 ;  /* 0x0298d01016008388 */ /* 0x0005e20000000c00 */
[----:B------:R-:W-:Y:S06]  /*2c560*/  BAR.ARV 0x5, 0x180 ;  /* 0x0146000000007b1d */ /* 0x000fec0000002000 */
.L_x_750:
[----:B------:R-:W-:Y:S02]  /*2c570*/  ULDC UR4, c[0x0][0xc3c] ;  /* 0x00030f0000047ab9 */ /* 0x000fe40000000800 */
[----:B----4-:R-:W-:-:S13]  /*2c580*/  ISETP.GE.AND P0, PT, R19, UR4, PT ;  /* 0x0000000413007c0c */ /* 0x010fda000bf06270 */
[----:B------:R-:W-:Y:S05]  /*2c590*/  @!P0 BRA `(.L_x_760) ;  /* 0xffffff9000348947 */ /* 0x000fea000383ffff */
[----:B------:R-:W-:Y:S05]  /*2c5a0*/  BSYNC B7 ;  /* 0x0000000000077941 */ /* 0x000fea0003800000 */
.L_x_642:
[----:B--23--:R-:W2:Y:S01]  /*2c5b0*/  LDL.LU R0, [R1+0x38] ;  /* 0x0000380001007983 */ /* 0x00cea20000300800 */
[----:B------:R-:W-:Y:S01]  /*2c5c0*/  BSSY B0, `(.L_x_761) ;  /* 0x000000b000007945 */ /* 0x000fe20003800000 */
[----:B-1----:R-:W1:Y:S01]  /*2c5d0*/  S2R R5, SR_CgaCtaId ;  /* 0x0000000000057919 */ /* 0x002e620000008800 */
[----:B--2---:R-:W-:-:S05]  /*2c5e0*/  VIADD R0, R0, 0x1 ;  /* 0x0000000100007836 */ /* 0x004fca0000000000 */
[----:B0-----:R-:W-:-:S04]  /*2c5f0*/  LEA.HI R2, R0, R0, RZ, 0x1 ;  /* 0x0000000000027211 */ /* 0x001fc800078f08ff */
[----:B------:R-:W-:Y:S02]  /*2c600*/  LOP3.LUT R3, R2, 0xfffffffe, RZ, 0xc0, !PT ;  /* 0xfffffffe02037812 */ /* 0x000fe400078ec0ff */
[----:B------:R-:W-:Y:S02]  /*2c610*/  MOV R2, 0x400 ;  /* 0x0000040000027802 */ /* 0x000fe40000000f00 */
[----:B------:R-:W-:Y:S02]  /*2c620*/  IADD3 R0, R0, -R3, RZ ;  /* 0x8000000300007210 */ /* 0x000fe40007ffe0ff */
[----:B-1----:R-:W-:Y:S02]  /*2c630*/  LEA R4, R5, R2, 0x18 ;  /* 0x0000000205047211 */ /* 0x002fe400078ec0ff */
[----:B------:R-:W-:-:S04]  /*2c640*/  SHF.L.U32 R0, R0, 0x1f, RZ ;  /* 0x0000001f00007819 */ /* 0x000fc800000006ff */
[----:B------:R-:W0:Y:S02]  /*2c650*/  SYNCS.PHASECHK.TRANS64.TRYWAIT P0, [R4+URZ+0x29820], R0 ;  /* 0x02982000040075a7 */ /* 0x000e24000800017f */
[----:B0-----:R-:W-:Y:S05]  /*2c660*/  @!P0 BRA `(.L_x_762) ;  /* 0x0000006c00148947 */ /* 0x001fea0003800000 */
.L_x_1027:
[----:B------:R-:W-:Y:S05]  /*2c670*/  BSYNC B0 ;  /* 0x0000000000007941 */ /* 0x000fea0003800000 */
.L_x_761:
[----:B------:R-:W-:-:S03]  /*2c680*/  UMOV UR4, 0xffffffff ;  /* 0xffffffff00047882 */ /* 0x000fc60000000000 */
[----:B------:R-:W-:Y:S05]  /*2c690*/  BRA.DIV UR4, `(.L_x_763) ;  /* 0x0000006e041c7947 */ /* 0x000fea000b800000 */
[----:B0-----:R-:W0:Y:S02]  /*2c6a0*/  S2R R0, SR_TID.X ;  /* 0x0000000000007919 */ /* 0x001e240000002100 */
[----:B0-----:R-:W-:-:S04]  /*2c6b0*/  SHF.R.U32.HI R0, RZ, 0x5, R0 ;  /* 0x00000005ff007819 */ /* 0x001fc80000011600 */
[----:B------:R-:W-:-:S05]  /*2c6c0*/  LOP3.LUT R0, R0, 0x3, RZ, 0xc0, !PT ;  /* 0x0000000300007812 */ /* 0x000fca00078ec0ff */
[----:B------:R0:W1:Y:S02]  /*2c6d0*/  SHFL.IDX PT, R14, R0, RZ, 0x1f ;  /* 0x00001fff000e7589 */ /* 0x00006400000e0000 */
.L_x_1030:
[----:B-1----:R-:W-:-:S13]  /*2c6e0*/  ISETP.NE.AND P0, PT, R14, RZ, PT ;  /* 0x000000ff0e00720c */ /* 0x002fda0003f05270 */
[----:B------:R-:W-:Y:S05]  /*2c6f0*/  @P0 BRA `(.L_x_423) ;  /* 0x0000000000a80947 */ /* 0x000fea0003800000 */
[----:B------:R-:W-:-:S03]  /*2c700*/  UMOV UR4, 0xffffffff ;  /* 0xffffffff00047882 */ /* 0x000fc60000000000 */
[----:B------:R-:W-:Y:S05]  /*2c710*/  BRA.DIV UR4, `(.L_x_764) ;  /* 0x0000006e04307947 */ /* 0x000fea000b800000 */
[----:B------:R-:W-:-:S13]  /*2c720*/  ELECT P6, URZ, PT ;  /* 0x00000000003f782f */ /* 0x000fda00038c0000 */
.L_x_1033:
[----:B------:R-:W-:Y:S05]  /*2c730*/  @!P6 BRA `(.L_x_423) ;  /* 0x000000000098e947 */ /* 0x000fea0003800000 */
[----:B------:R-:W-:-:S06]  /*2c740*/  ULOP3.LUT UR4, UR36, 0x2, URZ, 0xfc, !UPT ;  /* 0x0000000224047892 */ /* 0x000fcc000f8efc3f */
[----:B0-----:R-:W-:-:S05]  /*2c750*/  IMAD.U32 R0, RZ, RZ, UR4 ;  /* 0x00000004ff007e24 */ /* 0x001fca000f8e00ff */
[----:B------:R-:W-:-:S13]  /*2c760*/  ISETP.NE.AND P0, PT, R0, 0x3, PT ;  /* 0x000000030000780c */ /* 0x000fda0003f05270 */
[----:B------:R-:W-:Y:S05]  /*2c770*/  @!P0 BRA `(.L_x_765) ;  /* 0x0000000000048947 */ /* 0x000fea0003800000 */
[----:B------:R-:W-:Y:S01]  /*2c780*/  BPT.TRAP 0x1 ;  /* 0x000000040000795c */ /* 0x000fe20000300000 */
.L_x_765:
[C---:B------:R-:W-:Y:S01]  /*2c790*/  IMAD R5, R23.reuse, 0x8, R4 ;  /* 0x0000000817057824 */ /* 0x040fe200078e0204 */
[----:B------:R-:W-:Y:S01]  /*2c7a0*/  SHF.L.U32 R0, R34, 0x1f, RZ ;  /* 0x0000001f22007819 */ /* 0x000fe200000006ff */
[----:B------:R-:W-:-:S03]  /*2c7b0*/  VIADD R23, R23, 0x1 ;  /* 0x0000000117177836 */ /* 0x000fc60000000000 */
[----:B------:R-:W0:Y:S02]  /*2c7c0*/  SYNCS.PHASECHK.TRANS64.TRYWAIT P1, [R5+URZ+0x29840], R0 ;  /* 0x02984000050075a7 */ /* 0x000e24000802017f */
[----:B------:R-:W-:-:S04]  /*2c7d0*/  ISETP.NE.AND P2, PT, R23, 0x2, PT ;  /* 0x000000021700780c */ /* 0x000fc80003f45270 */
[----:B------:R-:W-:Y:S01]  /*2c7e0*/  SEL R3, RZ, 0x1, P2 ;  /* 0x00000001ff037807 */ /* 0x000fe20001000000 */
[----:B0-----:R-:W-:Y:S08]  /*2c7f0*/  @!P1 BRA `(.L_x_766) ;  /* 0x0000006c00189947 */ /* 0x001ff00003800000 */
.L_x_1034:
[----:B------:R-:W-:Y:S02]  /*2c800*/  SEL R23, R23, RZ, P2 ;  /* 0x000000ff17177207 */ /* 0x000fe40001000000 */
[----:B------:R-:W-:Y:S01]  /*2c810*/  LOP3.LUT R2, R34, R3, RZ, 0x3c, !PT ;  /* 0x0000000322027212 */ /* 0x000fe200078e3cff */
[----:B------:R-:W-:Y:S06]  /*2c820*/  @!P0 BRA `(.L_x_767) ;  /* 0x0000000000048947 */ /* 0x000fec0003800000 */
[----:B------:R-:W-:Y:S01]  /*2c830*/  BPT.TRAP 0x1 ;  /* 0x000000040000795c */ /* 0x000fe20000300000 */
.L_x_767:
[----:B------:R-:W-:Y:S02]  /*2c840*/  LEA R23, R23, R4, 0x3 ;  /* 0x0000000417177211 */ /* 0x000fe400078e18ff */
[----:B------:R-:W-:-:S04]  /*2c850*/  SHF.L.U32 R2, R2, 0x1f, RZ ;  /* 0x0000001f02027819 */ /* 0x000fc800000006ff */
[----:B------:R-:W1:Y:S02]  /*2c860*/  SYNCS.PHASECHK.TRANS64.TRYWAIT P1, [R23+URZ+0x29840], R2 ;  /* 0x02984002170075a7 */ /* 0x000e64000802017f */
[----:B-1----:R-:W-:Y:S05]  /*2c870*/  @!P1 BRA `(.L_x_768) ;  /* 0x0000006c000c9947 */ /* 0x002fea0003800000 */
.L_x_1035:
[----:B------:R-:W-:Y:S05]  /*2c880*/  @!P0 BRA `(.L_x_769) ;  /* 0x0000000000048947 */ /* 0x000fea0003800000 */
[----:B------:R-:W-:Y:S01]  /*2c890*/  BPT.TRAP 0x1 ;  /* 0x000000040000795c */ /* 0x000fe20000300000 */
.L_x_769:
[----:B------:R-:W2:Y:S02]  /*2c8a0*/  SYNCS.PHASECHK.TRANS64.TRYWAIT P1, [R5+URZ+0x29860], R0 ;  /* 0x02986000050075a7 */ /* 0x000ea4000802017f */
[----:B--2---:R-:W-:Y:S05]  /*2c8b0*/  @!P1 BRA `(.L_x_770) ;  /* 0x0000006c00109947 */ /* 0x004fea0003800000 */
.L_x_1036:
[----:B------:R-:W-:Y:S05]  /*2c8c0*/  @!P0 BRA `(.L_x_771) ;  /* 0x0000000000048947 */ /* 0x000fea0003800000 */
[----:B------:R-:W-:Y:S01]  /*2c8d0*/  BPT.TRAP 0x1 ;  /* 0x000000040000795c */ /* 0x000fe20000300000 */
.L_x_771:
[----:B------:R-:W3:Y:S02]  /*2c8e0*/  SYNCS.PHASECHK.TRANS64.TRYWAIT P1, [R23+URZ+0x29860], R2 ;  /* 0x02986002170075a7 */ /* 0x000ee4000802017f */
[----:B---3--:R-:W-:Y:S05]  /*2c8f0*/  @!P1 BRA `(.L_x_772) ;  /* 0x0000006c00149947 */ /* 0x008fea0003800000 */
.L_x_1037:
[----:B------:R-:W-:Y:S05]  /*2c900*/  @!P0 BRA `(.L_x_773) ;  /* 0x0000000000048947 */ /* 0x000fea0003800000 */
[----:B------:R-:W-:Y:S01]  /*2c910*/  BPT.TRAP 0x1 ;  /* 0x000000040000795c */ /* 0x000fe20000300000 */
.L_x_773:
[----:B------:R-:W4:Y:S02]  /*2c920*/  SYNCS.PHASECHK.TRANS64.TRYWAIT P1, [R5+URZ+0x29880], R0 ;  /* 0x02988000050075a7 */ /* 0x000f24000802017f */
[----:B----4-:R-:W-:Y:S05]  /*2c930*/  @!P1 BRA `(.L_x_774) ;  /* 0x0000006c00189947 */ /* 0x010fea0003800000 */
.L_x_1038:
[----:B------:R-:W-:Y:S05]  /*2c940*/  @!P0 BRA `(.L_x_775) ;  /* 0x0000000000048947 */ /* 0x000fea0003800000 */
[----:B------:R-:W-:Y:S01]  /*2c950*/  BPT.TRAP 0x1 ;  /* 0x000000040000795c */ /* 0x000fe20000300000 */
.L_x_775:
[----:B------:R0:W0:Y:S02]  /*2c960*/  SYNCS.PHASECHK.TRANS64.TRYWAIT P0, [R23+URZ+0x29880], R2 ;  /* 0x02988002170075a7 */ /* 0x000024000800017f */
[----:B0-----:R-:W-:Y:S05]  /*2c970*/  @!P0 NANOSLEEP.SYNCS 0x989680 ;  /* 0x009896800000895d */ /* 0x001fea0003900000 */
[----:B------:R-:W0:Y:S02]  /*2c980*/  @!P0 SYNCS.PHASECHK.TRANS64 P0, [R23+URZ+0x29880], R2 ;  /* 0x02988002170085a7 */ /* 0x000e24000800007f */
[----:B0-----:R-:W-:Y:S05]  /*2c990*/  @!P0 BRA `(.L_x_775) ;  /* 0xfffffffc00f08947 */ /* 0x001fea000383ffff */
.L_x_423:
[----:B------:R-:W-:Y:S05]  /*2c9a0*/  BSYNC B8 ;  /* 0x0000000000087941 */ /* 0x000fea0003800000 */
.L_x_420:
[----:B------:R-:W-:Y:S05]  /*2c9b0*/  EXIT ;  /* 0x000000000000794d */ /* 0x000fea0003800000 */
.L_x_443:
[----:B-1----:R1:W2:Y:S02]  /*2c9c0*/  SYNCS.PHASECHK.TRANS64.TRYWAIT P5, [R91+URZ+0x29890], R92 ;  /* 0x0298905c5b0075a7 */ /* 0x0022a400080a017f */
[----:B--2---:R-:W-:Y:S05]  /*2c9d0*/  @!P5 NANOSLEEP.SYNCS 0x989680 ;  /* 0x009896800000d95d */ /* 0x004fea0003900000 */
[----:B------:R-:W2:Y:S02]  /*2c9e0*/  @!P5 SYNCS.PHASECHK.TRANS64 P5, [R91+URZ+0x29890], R92 ;  /* 0x0298905c5b00d5a7 */ /* 0x000ea400080a007f */
[----:B--2---:R-:W-:Y:S05]  /*2c9f0*/  @!P5 BRA `(.L_x_443) ;  /* 0xfffffffc00f0d947 */ /* 0x004fea000383ffff */
[----:B------:R-:W-:Y:S05]  /*2ca00*/  BRA `(.L_x_776) ;  /* 0xfffffd6c00c07947 */ /* 0x000fea000383ffff */
.L_x_444:
[----:B------:R-:W-:Y:S01]  /*2ca10*/  BSSY B1, `(.L_x_777) ;  /* 0x0000008000017945 */ /* 0x000fe20003800000 */
[----:B0-----:R-:W-:Y:S01]  /*2ca20*/  IMAD.MOV.U32 R13, RZ, RZ, R120 ;  /* 0x000000ffff0d7224 */ /* 0x001fe200078e0078 */
[----:B------:R-:W-:Y:S01]  /*2ca30*/  MOV R15, 0xffffffff ;  /* 0xffffffff000f7802 */ /* 0x000fe20000000f00 */
[----:B------:R-:W-:Y:S02]  /*2ca40*/  IMAD.MOV.U32 R12, RZ, RZ, RZ ;  /* 0x000000ffff0c7224 */ /* 0x000fe400078e00ff */
[----:B------:R-:W-:-:S07]  /*2ca50*/  IMAD.MOV.U32 R11, RZ, RZ, 0x1e1f ;  /* 0x00001e1fff0b7424 */ /* 0x000fce00078e00ff */
[----:B-1----:R-:W-:Y:S05]  /*2ca60*/  WARPSYNC.COLLECTIVE R15, `(.L_x_778) ;  /* 0x000000000f087348 */ /* 0x002fea0003c00000 */
[----:B------:R0:W2:Y:S02]  /*2ca70*/  SHFL.IDX P6, R14, R13, R12, R11 ;  /* 0x0000000c0d0e7389 */ /* 0x0000a400000c000b */
[----:B012---:R-:W-:Y:S01]  /*2ca80*/  ENDCOLLECTIVE ;  /* 0x000000000000791b */ /* 0x007fe20003800000 */
.L_x_778:
[----:B------:R-:W-:Y:S05]  /*2ca90*/  BSYNC B1 ;  /* 0x0000000000017941 */ /* 0x000fea0003800000 */
.L_x_777:
[----:B------:R-:W-:Y:S01]  /*2caa0*/  IMAD.MOV.U32 R13, RZ, RZ, R121 ;  /* 0x000000ffff0d7224 */ /* 0x000fe200078e0079 */
[----:B------:R-:W-:Y:S01]  /*2cab0*/  MOV R11, 0x1e1f ;  /* 0x00001e1f000b7802 */ /* 0x000fe20000000f00 */
[----:B------:R-:W-:Y:S02]  /*2cac0*/  IMAD.MOV.U32 R12, RZ, RZ, RZ ;  /* 0x000000ffff0c7224 */ /* 0x000fe400078e00ff */
[----:B------:R-:W-:Y:S02]  /*2cad0*/  IMAD.MOV.U32 R15, RZ, RZ, -0x1 ;  /* 0xffffffffff0f7424 */ /* 0x000fe400078e00ff */
[----:B------:R-:W-:-:S07]  /*2cae0*/  IMAD.MOV.U32 R151, RZ, RZ, R14 ;  /* 0x000000ffff977224 */ /* 0x000fce00078e000e */
[----:B------:R-:W-:Y:S05]  /*2caf0*/  WARPSYNC.COLLECTIVE R15, `(.L_x_779) ;  /* 0x000000000f087348 */ /* 0x000fea0003c00000 */
[----:B------:R0:W1:Y:S02]  /*2cb00*/  SHFL.IDX P6, R14, R13, R12, R11 ;  /* 0x0000000c0d0e7389 */ /* 0x00006400000c000b */
[----:B01----:R-:W-:Y:S01]  /*2cb10*/  ENDCOLLECTIVE ;  /* 0x000000000000791b */ /* 0x003fe20003800000 */
.L_x_779:
[----:B------:R-:W-:Y:S01]  /*2cb20*/  IMAD.MOV.U32 R11, RZ, RZ, R14 ;  /* 0x000000ffff0b7224 */ /* 0x000fe200078e000e */
[----:B------:R-:W-:Y:S06]  /*2cb30*/  BRA `(.L_x_780) ;  /* 0xfffffd6c00887947 */ /* 0x000fec000383ffff */
.L_x_469:
[----:B------:R-:W-:Y:S01]  /*2cb40*/  BSSY B1, `(.L_x_781) ;  /* 0x0000008000017945 */ /* 0x000fe20003800000 */
[----:B0-----:R-:W-:Y:S01]  /*2cb50*/  IMAD.MOV.U32 R13, RZ, RZ, R120 ;  /* 0x000000ffff0d7224 */ /* 0x001fe200078e0078 */
[----:B------:R-:W-:Y:S01]  /*2cb60*/  MOV R12, 0x1 ;  /* 0x00000001000c7802 */ /* 0x000fe20000000f00 */
[----:B----4-:R-:W-:Y:S02]  /*2cb70*/  IMAD.MOV.U32 R11, RZ, RZ, 0x1e1f ;  /* 0x00001e1fff0b7424 */ /* 0x010fe400078e00ff */
[----:B------:R-:W-:-:S07]  /*2cb80*/  IMAD.MOV.U32 R15, RZ, RZ, -0x1 ;  /* 0xffffffffff0f7424 */ /* 0x000fce00078e00ff */
[----:B-123--:R-:W-:Y:S05]  /*2cb90*/  WARPSYNC.COLLECTIVE R15, `(.L_x_782) ;  /* 0x000000000f087348 */ /* 0x00efea0003c00000 */
[----:B------:R0:W4:Y:S02]  /*2cba0*/  SHFL.IDX P6, R14, R13, R12, R11 ;  /* 0x0000000c0d0e7389 */ /* 0x00012400000c000b */
[----:B01234-:R-:W-:Y:S01]  /*2cbb0*/  ENDCOLLECTIVE ;  /* 0x000000000000791b */ /* 0x01ffe20003800000 */
.L_x_782:
[----:B------:R-:W-:Y:S05]  /*2cbc0*/  BSYNC B1 ;  /* 0x0000000000017941 */ /* 0x000fea0003800000 */
.L_x_781:
[----:B------:R-:W-:Y:S01]  /*2cbd0*/  MOV R13, R121 ;  /* 0x00000079000d7202 */ /* 0x000fe20000000f00 */
[----:B------:R-:W-:Y:S02]  /*2cbe0*/  IMAD.MOV.U32 R12, RZ, RZ, 0x1 ;  /* 0x00000001ff0c7424 */ /* 0x000fe400078e00ff */
[----:B------:R-:W-:Y:S02]  /*2cbf0*/  IMAD.MOV.U32 R11, RZ, RZ, 0x1e1f ;  /* 0x00001e1fff0b7424 */ /* 0x000fe400078e00ff */
[----:B------:R-:W-:Y:S02]  /*2cc00*/  IMAD.MOV.U32 R15, RZ, RZ, -0x1 ;  /* 0xffffffffff0f7424 */ /* 0x000fe400078e00ff */
[----:B------:R-:W-:-:S07]  /*2cc10*/  IMAD.MOV.U32 R65, RZ, RZ, R14 ;  /* 0x000000ffff417224 */ /* 0x000fce00078e000e */
[----:B------:R-:W-:Y:S05]  /*2cc20*/  WARPSYNC.COLLECTIVE R15, `(.L_x_783) ;  /* 0x000000000f087348 */ /* 0x000fea0003c00000 */
[----:B------:R0:W1:Y:S02]  /*2cc30*/  SHFL.IDX P6, R14, R13, R12, R11 ;  /* 0x0000000c0d0e7389 */ /* 0x00006400000c000b */
[----:B01----:R-:W-:Y:S01]  /*2cc40*/  ENDCOLLECTIVE ;  /* 0x000000000000791b */ /* 0x003fe20003800000 */
.L_x_783:
[----:B------:R-:W-:Y:S01]  /*2cc50*/  MOV R121, R14 ;  /* 0x0000000e00797202 */ /* 0x000fe20000000f00 */
[----:B------:R-:W-:Y:S06]  /*2cc60*/  BRA `(.L_x_784) ;  /* 0xfffffd98004c7947 */ /* 0x000fec000383ffff */
.L_x_499:
[----:B--2---:R2:W3:Y:S02]  /*2cc70*/  SYNCS.PHASECHK.TRANS64.TRYWAIT P5, [R91+URZ+0x29890], R92 ;  /* 0x0298905c5b0075a7 */ /* 0x0044e400080a017f */
[----:B---3--:R-:W-:Y:S05]  /*2cc80*/  @!P5 NANOSLEEP.SYNCS 0x989680 ;  /* 0x009896800000d95d */ /* 0x008fea0003900000 */
[----:B------:R-:W3:Y:S02]  /*2cc90*/  @!P5 SYNCS.PHASECHK.TRANS64 P5, [R91+URZ+0x29890], R92 ;  /* 0x0298905c5b00d5a7 */ /* 0x000ee400080a007f */
[----:B---3--:R-:W-:Y:S05]  /*2cca0*/  @!P5 BRA `(.L_x_499) ;  /* 0xfffffffc00f0d947 */ /* 0x008fea000383ffff */
[----:B------:R-:W-:Y:S05]  /*2ccb0*/  BRA `(.L_x_785) ;  /* 0xfffffdcc000c7947 */ /* 0x000fea000383ffff */
.L_x_500:
[----:B------:R-:W-:Y:S01]  /*2ccc0*/  BSSY B1, `(.L_x_786) ;  /* 0x0000008000017945 */ /* 0x000fe20003800000 */
[----:B0-----:R-:W-:Y:S01]  /*2ccd0*/  IMAD.MOV.U32 R13, RZ, RZ, R120 ;  /* 0x000000ffff0d7224 */ /* 0x001fe200078e0078 */
[----:B------:R-:W-:Y:S01]  /*2cce0*/  MOV R15, 0xffffffff ;  /* 0xffffffff000f7802 */ /* 0x000fe20000000f00 */
[----:B------:R-:W-:Y:S02]  /*2ccf0*/  IMAD.MOV.U32 R12, RZ, RZ, RZ ;  /* 0x000000ffff0c7224 */ /* 0x000fe400078e00ff */
[----:B------:R-:W-:-:S07]  /*2cd00*/  IMAD.MOV.U32 R11, RZ, RZ, 0x1e1f ;  /* 0x00001e1fff0b7424 */ /* 0x000fce00078e00ff */
[----:B--2---:R-:W-:Y:S05]  /*2cd10*/  WARPSYNC.COLLECTIVE R15, `(.L_x_787) ;  /* 0x000000000f087348 */ /* 0x004fea0003c00000 */
[----:B------:R0:W1:Y:S02]  /*2cd20*/  SHFL.IDX P6, R14, R13, R12, R11 ;  /* 0x0000000c0d0e7389 */ /* 0x00006400000c000b */
[----:B012---:R-:W-:Y:S01]  /*2cd30*/  ENDCOLLECTIVE ;  /* 0x000000000000791b */ /* 0x007fe20003800000 */
.L_x_787:
[----:B------:R-:W-:Y:S05]  /*2cd40*/  BSYNC B1 ;  /* 0x0000000000017941 */ /* 0x000fea0003800000 */
.L_x_786:
        /* <DEDUP_REMOVED lines=8> */
.L_x_788:
[----:B------:R-:W-:Y:S01]  /*2cdd0*/  IMAD.MOV.U32 R11, RZ, RZ, R14 ;  /* 0x000000ffff0b7224 */ /* 0x000fe200078e000e */
[----:B------:R-:W-:Y:S06]  /*2cde0*/  BRA `(.L_x_789) ;  /* 0xfffffdc800d87947 */ /* 0x000fec000383ffff */
.L_x_513:
        /* <DEDUP_REMOVED lines=8> */
.L_x_791:
[----:B------:R-:W-:Y:S05]  /*2ce70*/  BSYNC B1 ;  /* 0x0000000000017941 */ /* 0x000fea0003800000 */
.L_x_790:
        /* <DEDUP_REMOVED lines=8> */
.L_x_792:
[----:B------:R-:W-:Y:S01]  /*2cf00*/  MOV R44, R14 ;  /* 0x0000000e002c7202 */ /* 0x000fe20000000f00 */
[----:B------:R-:W-:Y:S06]  /*2cf10*/  BRA `(.L_x_793) ;  /* 0xfffffdf8000c7947 */ /* 0x000fec000383ffff */
.L_x_526:
[----:B-1----:R1:W2:Y:S02]  /*2cf20*/  SYNCS.PHASECHK.TRANS64.TRYWAIT P2, [R91+URZ+0x29890], R92 ;  /* 0x0298905c5b0075a7 */ /* 0x0022a4000804017f */
[----:B--2---:R-:W-:Y:S05]  /*2cf30*/  @!P2 NANOSLEEP.SYNCS 0x989680 ;  /* 0x009896800000a95d */ /* 0x004fea0003900000 */
[----:B------:R-:W2:Y:S02]  /*2cf40*/  @!P2 SYNCS.PHASECHK.TRANS64 P2, [R91+URZ+0x29890], R92 ;  /* 0x0298905c5b00a5a7 */ /* 0x000ea4000804007f */
[----:B--2---:R-:W-:Y:S05]  /*2cf50*/  @!P2 BRA `(.L_x_526) ;  /* 0xfffffffc00f0a947 */ /* 0x004fea000383ffff */
[----:B------:R-:W-:Y:S05]  /*2cf60*/  BRA `(.L_x_794) ;  /* 0xfffffe2400a87947 */ /* 0x000fea000383ffff */
.L_x_527:
[----:B------:R-:W-:Y:S01]  /*2cf70*/  BSSY B1, `(.L_x_795) ;  /* 0x0000008000017945 */ /* 0x000fe20003800000 */
[----:B------:R-:W-:Y:S01]  /*2cf80*/  IMAD.MOV.U32 R13, RZ, RZ, R46 ;  /* 0x000000ffff0d7224 */ /* 0x000fe200078e002e */
[----:B------:R-:W-:Y:S01]  /*2cf90*/  MOV R15, 0xffffffff ;  /* 0xffffffff000f7802 */ /* 0x000fe20000000f00 */
[----:B------:R-:W-:Y:S02]  /*2cfa0*/  IMAD.MOV.U32 R12, RZ, RZ, RZ ;  /* 0x000000ffff0c7224 */ /* 0x000fe400078e00ff */
[----:B------:R-:W-:-:S07]  /*2cfb0*/  IMAD.MOV.U32 R11, RZ, RZ, 0x1e1f ;  /* 0x00001e1fff0b7424 */ /* 0x000fce00078e00ff */
[----:B-1----:R-:W-:Y:S05]  /*2cfc0*/  WARPSYNC.COLLECTIVE R15, `(.L_x_796) ;  /* 0x000000000f087348 */ /* 0x002fea0003c00000 */
[----:B------:R0:W2:Y:S02]  /*2cfd0*/  SHFL.IDX P6, R14, R13, R12, R11 ;  /* 0x0000000c0d0e7389 */ /* 0x0000a400000c000b */
[----:B012---:R-:W-:Y:S01]  /*2cfe0*/  ENDCOLLECTIVE ;  /* 0x000000000000791b */ /* 0x007fe20003800000 */
.L_x_796:
[----:B------:R-:W-:Y:S05]  /*2cff0*/  BSYNC B1 ;  /* 0x0000000000017941 */ /* 0x000fea0003800000 */
.L_x_795:
        /* <DEDUP_REMOVED lines=8> */
.L_x_797:
[----:B------:R-:W-:Y:S01]  /*2d080*/  IMAD.MOV.U32 R47, RZ, RZ, R14 ;  /* 0x000000ffff2f7224 */ /* 0x000fe200078e000e */
[----:B------:R-:W-:Y:S06]  /*2d090*/  BRA `(.L_x_798) ;  /* 0xfffffe2400c47947 */ /* 0x000fec000383ffff */
.L_x_530:
[----:B------:R-:W-:Y:S01]  /*2d0a0*/  BSSY B1, `(.L_x_799) ;  /* 0x0000008000017945 */ /* 0x000fe20003800000 */
[----:B----4-:R-:W-:Y:S01]  /*2d0b0*/  IMAD.MOV.U32 R13, RZ, RZ, R46 ;  /* 0x000000ffff0d7224 */ /* 0x010fe200078e002e */
[----:B------:R-:W-:Y:S01]  /*2d0c0*/  MOV R12, 0x1 ;  /* 0x00000001000c7802 */ /* 0x000fe20000000f00 */
[----:B------:R-:W-:Y:S02]  /*2d0d0*/  IMAD.MOV.U32 R11, RZ, RZ, 0x1e1f ;  /* 0x00001e1fff0b7424 */ /* 0x000fe400078e00ff */
[----:B------:R-:W-:-:S07]  /*2d0e0*/  IMAD.MOV.U32 R15, RZ, RZ, -0x1 ;  /* 0xffffffffff0f7424 */ /* 0x000fce00078e00ff */
[----:B0123--:R-:W-:Y:S05]  /*2d0f0*/  WARPSYNC.COLLECTIVE R15, `(.L_x_800) ;  /* 0x000000000f087348 */ /* 0x00ffea0003c00000 */
[----:B------:R4:W0:Y:S02]  /*2d100*/  SHFL.IDX P6, R14, R13, R12, R11 ;  /* 0x0000000c0d0e7389 */ /* 0x00082400000c000b */
[----:B01234-:R-:W-:Y:S01]  /*2d110*/  ENDCOLLECTIVE ;  /* 0x000000000000791b */ /* 0x01ffe20003800000 */
.L_x_800:
[----:B------:R-:W-:Y:S05]  /*2d120*/  BSYNC B1 ;  /* 0x0000000000017941 */ /* 0x000fea0003800000 */
.L_x_799:
        /* <DEDUP_REMOVED lines=8> */
.L_x_801:
[----:B------:R-:W-:Y:S01]  /*2d1b0*/  MOV R47, R14 ;  /* 0x0000000e002f7202 */ /* 0x000fe20000000f00 */
[----:B------:R-:W-:Y:S06]  /*2d1c0*/  BRA `(.L_x_802) ;  /* 0xfffffe2800187947 */ /* 0x000fec000383ffff */
.L_x_534:
[----:B------:R0:W0:Y:S02]  /*2d1d0*/  SYNCS.PHASECHK.TRANS64.TRYWAIT P1, [R91+URZ+0x298b0], R92 ;  /* 0x0298b05c5b0075a7 */ /* 0x000024000802017f */
[----:B0-----:R-:W-:Y:S05]  /*2d1e0*/  @!P1 NANOSLEEP.SYNCS 0x989680 ;  /* 0x009896800000995d */ /* 0x001fea0003900000 */
[----:B------:R-:W0:Y:S02]  /*2d1f0*/  @!P1 SYNCS.PHASECHK.TRANS64 P1, [R91+URZ+0x298b0], R92 ;  /* 0x0298b05c5b0095a7 */ /* 0x000e24000802007f */
[----:B0-----:R-:W-:Y:S05]  /*2d200*/  @!P1 BRA `(.L_x_534) ;  /* 0xfffffffc00f09947 */ /* 0x001fea000383ffff */
[----:B------:R-:W-:Y:S05]  /*2d210*/  BRA `(.L_x_803) ;  /* 0xfffffe2800e47947 */ /* 0x000fea000383ffff */
.L_x_544:
[----:B------:R-:W0:Y:S01]  /*2d220*/  S2R R2, SR_TID.X ;  /* 0x0000000000027919 */ /* 0x000e220000002100 */
[----:B------:R-:W-:Y:S01]  /*2d230*/  BSSY B0, `(.L_x_804) ;  /* 0x000000c000007945 */ /* 0x000fe20003800000 */
[----:B------:R-:W-:Y:S01]  /*2d240*/  IMAD.MOV.U32 R12, RZ, RZ, RZ ;  /* 0x000000ffff0c7224 */ /* 0x000fe200078e00ff */
[----:B------:R-:W-:Y:S01]  /*2d250*/  MOV R11, 0x1f ;  /* 0x0000001f000b7802 */ /* 0x000fe20000000f00 */
[----:B------:R-:W-:Y:S02]  /*2d260*/  IMAD.MOV.U32 R15, RZ, RZ, -0x1 ;  /* 0xffffffffff0f7424 */ /* 0x000fe400078e00ff */
[----:B0-----:R-:W-:-:S05]  /*2d270*/  VIADD R3, R2, 0xffffff80 ;  /* 0xffffff8002037836 */ /* 0x001fca0000000000 */
[----:B------:R-:W-:-:S04]  /*2d280*/  SHF.R.S32.HI R2, RZ, 0x1f, R3 ;  /* 0x0000001fff027819 */ /* 0x000fc80000011403 */
[----:B------:R-:W-:-:S04]  /*2d290*/  LEA.HI R2, R2, R3, RZ, 0x7 ;  /* 0x0000000302027211 */ /* 0x000fc800078f38ff */
[----:B------:R-:W-:-:S05]  /*2d2a0*/  SHF.R.S32.HI R2, RZ, 0x7, R2 ;  /* 0x00000007ff027819 */ /* 0x000fca0000011402 */
[----:B------:R-:W-:-:S07]  /*2d2b0*/  IMAD.MOV.U32 R13, RZ, RZ, R2 ;  /* 0x000000ffff0d7224 */ /* 0x000fce00078e0002 */
[----:B---3-5:R-:W-:Y:S05]  /*2d2c0*/  WARPSYNC.COLLECTIVE R15, `(.L_x_805) ;  /* 0x000000000f087348 */ /* 0x028fea0003c00000 */
[----:B------:R0:W1:Y:S02]  /*2d2d0*/  SHFL.IDX P6, R14, R13, R12, R11 ;  /* 0x0000000c0d0e7389 */ /* 0x00006400000c000b */
[----:B01-3-5:R-:W-:Y:S01]  /*2d2e0*/  ENDCOLLECTIVE ;  /* 0x000000000000791b */ /* 0x02bfe20003800000 */
.L_x_805:
[----:B------:R-:W-:Y:S05]  /*2d2f0*/  BSYNC B0 ;  /* 0x0000000000007941 */ /* 0x000fea0003800000 */
.L_x_804:
[----:B------:R-:W-:Y:S01]  /*2d300*/  IMAD.MOV.U32 R212, RZ, RZ, R14 ;  /* 0x000000ffffd47224 */ /* 0x000fe200078e000e */
[----:B------:R-:W-:Y:S06]  /*2d310*/  BRA `(.L_x_806) ;  /* 0xfffffe3400bc7947 */ /* 0x000fec000383ffff */
.L_x_554:
[----:B------:R-:W-:Y:S01]  /*2d320*/  BSSY B1, `(.L_x_807) ;  /* 0x0000008000017945 */ /* 0x000fe20003800000 */
[----:B------:R-:W-:Y:S01]  /*2d330*/  IMAD.MOV.U32 R13, RZ, RZ, R26 ;  /* 0x000000ffff0d7224 */ /* 0x000fe200078e001a */
[----:B------:R-:W-:Y:S01]  /*2d340*/  MOV R12, RZ ;  /* 0x000000ff000c7202 */ /* 0x000fe20000000f00 */
[----:B------:R-:W-:Y:S02]  /*2d350*/  IMAD.MOV.U32 R11, RZ, RZ, 0x1e1f ;  /* 0x00001e1fff0b7424 */ /* 0x000fe400078e00ff */
[----:B------:R-:W-:-:S07]  /*2d360*/  IMAD.MOV.U32 R15, RZ, RZ, -0x1 ;  /* 0xffffffffff0f7424 */ /* 0x000fce00078e00ff */
[----:B---3--:R-:W-:Y:S05]  /*2d370*/  WARPSYNC.COLLECTIVE R15, `(.L_x_808) ;  /* 0x000000000f087348 */ /* 0x008fea0003c00000 */
[----:B------:R0:W1:Y:S02]  /*2d380*/  SHFL.IDX P6, R14, R13, R12, R11 ;  /* 0x0000000c0d0e7389 */ /* 0x00006400000c000b */
[----:B01-3--:R-:W-:Y:S01]  /*2d390*/  ENDCOLLECTIVE ;  /* 0x000000000000791b */ /* 0x00bfe20003800000 */
.L_x_808:
[----:B------:R-:W-:Y:S05]  /*2d3a0*/  BSYNC B1 ;  /* 0x0000000000017941 */ /* 0x000fea0003800000 */
.L_x_807:
[----:B------:R-:W-:Y:S01]  /*2d3b0*/  MOV R13, R24 ;  /* 0x00000018000d7202 */ /* 0x000fe20000000f00 */
[----:B------:R-:W-:Y:S02]  /*2d3c0*/  IMAD.MOV.U32 R12, RZ, RZ, RZ ;  /* 0x000000ffff0c7224 */ /* 0x000fe400078e00ff */
[----:B------:R-:W-:Y:S02]  /*2d3d0*/  IMAD.MOV.U32 R11, RZ, RZ, 0x1e1f ;  /* 0x00001e1fff0b7424 */ /* 0x000fe400078e00ff */
[----:B------:R-:W-:Y:S02]  /*2d3e0*/  IMAD.MOV.U32 R15, RZ, RZ, -0x1 ;  /* 0xffffffffff0f7424 */ /* 0x000fe400078e00ff */
[----:B------:R-:W-:-:S07]  /*2d3f0*/  IMAD.MOV.U32 R0, RZ, RZ, R14 ;  /* 0x000000ffff007224 */ /* 0x000fce00078e000e */
[----:B------:R-:W-:Y:S05]  /*2d400*/  WARPSYNC.COLLECTIVE R15, `(.L_x_809) ;  /* 0x000000000f087348 */ /* 0x000fea0003c00000 */
[----:B------:R0:W1:Y:S02]  /*2d410*/  SHFL.IDX P6, R14, R13, R12, R11 ;  /* 0x0000000c0d0e7389 */ /* 0x00006400000c000b */
[----:B01----:R-:W-:Y:S01]  /*2d420*/  ENDCOLLECTIVE ;  /* 0x000000000000791b */ /* 0x003fe20003800000 */
.L_x_809:
[----:B------:R-:W-:Y:S01]  /*2d430*/  IMAD.MOV.U32 R13, RZ, RZ, R37 ;  /* 0x000000ffff0d7224 */ /* 0x000fe200078e0025 */
[----:B------:R-:W-:-:S07]  /*2d440*/  MOV R3, R14 ;  /* 0x0000000e00037202 */ /* 0x000fce0000000f00 */
[----:B------:R-:W-:Y:S05]  /*2d450*/  WARPSYNC.COLLECTIVE R15, `(.L_x_810) ;  /* 0x000000000f087348 */ /* 0x000fea0003c00000 */
[----:B------:R0:W1:Y:S02]  /*2d460*/  SHFL.IDX P6, R14, R13, R12, R11 ;  /* 0x0000000c0d0e7389 */ /* 0x00006400000c000b */
[----:B01----:R-:W-:Y:S01]  /*2d470*/  ENDCOLLECTIVE ;  /* 0x000000000000791b */ /* 0x003fe20003800000 */
.L_x_810:
[----:B------:R-:W-:Y:S02]  /*2d480*/  IMAD.MOV.U32 R13, RZ, RZ, R138 ;  /* 0x000000ffff0d7224 */ /* 0x000fe400078e008a */
[----:B------:R-:W-:-:S07]  /*2d490*/  IMAD.MOV.U32 R4, RZ, RZ, R14 ;  /* 0x000000ffff047224 */ /* 0x000fce00078e000e */
[----:B------:R-:W-:Y:S05]  /*2d4a0*/  WARPSYNC.COLLECTIVE R15, `(.L_x_811) ;  /* 0x000000000f087348 */ /* 0x000fea0003c00000 */
[----:B------:R0:W1:Y:S02]  /*2d4b0*/  SHFL.IDX P6, R14, R13, R12, R11 ;  /* 0x0000000c0d0e7389 */ /* 0x00006400000c000b */
[----:B01----:R-:W-:Y:S01]  /*2d4c0*/  ENDCOLLECTIVE ;  /* 0x000000000000791b */ /* 0x003fe20003800000 */
.L_x_811:
[----:B------:R-:W-:Y:S05]  /*2d4d0*/  BRA `(.L_x_812) ;  /* 0xfffffe3c002c7947 */ /* 0x000fea000383ffff */
.L_x_558:
[----:B-1----:R1:W4:Y:S02]  /*2d4e0*/  SYNCS.PHASECHK.TRANS64.TRYWAIT P0, [R18+URZ+0x29800], R3 ;  /* 0x02980003120075a7 */ /* 0x002324000800017f */
[----:B----4-:R-:W-:Y:S05]  /*2d4f0*/  @!P0 NANOSLEEP.SYNCS 0x989680 ;  /* 0x009896800000895d */ /* 0x010fea0003900000 */
[----:B------:R-:W4:Y:S02]  /*2d500*/  @!P0 SYNCS.PHASECHK.TRANS64 P0, [R18+URZ+0x29800], R3 ;  /* 0x02980003120085a7 */ /* 0x000f24000800007f */
[----:B----4-:R-:W-:Y:S05]  /*2d510*/  @!P0 BRA `(.L_x_558) ;  /* 0xfffffffc00f08947 */ /* 0x010fea000383ffff */
[----:B------:R-:W-:Y:S05]  /*2d520*/  BRA `(.L_x_813) ;  /* 0xfffffe4000807947 */ /* 0x000fea000383ffff */
.L_x_570:
[----:B------:R-:W-:Y:S01]  /*2d530*/  BSSY B1, `(.L_x_814) ;  /* 0x0000008000017945 */ /* 0x000fe20003800000 */
[----:B------:R-:W-:Y:S01]  /*2d540*/  MOV R13, R26 ;  /* 0x0000001a000d7202 */ /* 0x000fe20000000f00 */
[----:B------:R-:W-:Y:S02]  /*2d550*/  IMAD.MOV.U32 R12, RZ, RZ, RZ ;  /* 0x000000ffff0c7224 */ /* 0x000fe400078e00ff */
[----:B------:R-:W-:Y:S02]  /*2d560*/  IMAD.MOV.U32 R11, RZ, RZ, 0x1e1f ;  /* 0x00001e1fff0b7424 */ /* 0x000fe400078e00ff */
[----:B------:R-:W-:-:S07]  /*2d570*/  IMAD.MOV.U32 R15, RZ, RZ, -0x1 ;  /* 0xffffffffff0f7424 */ /* 0x000fce00078e00ff */
[----:B---3--:R-:W-:Y:S05]  /*2d580*/  WARPSYNC.COLLECTIVE R15, `(.L_x_815) ;  /* 0x000000000f087348 */ /* 0x008fea0003c00000 */
[----:B------:R0:W1:Y:S02]  /*2d590*/  SHFL.IDX P6, R14, R13, R12, R11 ;  /* 0x0000000c0d0e7389 */ /* 0x00006400000c000b */
[----:B01-3--:R-:W-:Y:S01]  /*2d5a0*/  ENDCOLLECTIVE ;  /* 0x000000000000791b */ /* 0x00bfe20003800000 */
.L_x_815:
[----:B------:R-:W-:Y:S05]  /*2d5b0*/  BSYNC B1 ;  /* 0x0000000000017941 */ /* 0x000fea0003800000 */
.L_x_814:
[----:B------:R-:W-:Y:S01]  /*2d5c0*/  IMAD.MOV.U32 R13, RZ, RZ, R24 ;  /* 0x000000ffff0d7224 */ /* 0x000fe200078e0018 */
[----:B------:R-:W-:Y:S01]  /*2d5d0*/  MOV R15, 0xffffffff ;  /* 0xffffffff000f7802 */ /* 0x000fe20000000f00 */
[----:B------:R-:W-:Y:S01]  /*2d5e0*/  IMAD.MOV.U32 R12, RZ, RZ, RZ ;  /* 0x000000ffff0c7224 */ /* 0x000fe200078e00ff */
[----:B------:R-:W-:Y:S01]  /*2d5f0*/  MOV R3, R14 ;  /* 0x0000000e00037202 */ /* 0x000fe20000000f00 */
[----:B------:R-:W-:-:S07]  /*2d600*/  IMAD.MOV.U32 R11, RZ, RZ, 0x1e1f ;  /* 0x00001e1fff0b7424 */ /* 0x000fce00078e00ff */
[----:B------:R-:W-:Y:S05]  /*2d610*/  WARPSYNC.COLLECTIVE R15, `(.L_x_816) ;  /* 0x000000000f087348 */ /* 0x000fea0003c00000 */
[----:B------:R0:W1:Y:S02]  /*2d620*/  SHFL.IDX P6, R14, R13, R12, R11 ;  /* 0x0000000c0d0e7389 */ /* 0x00006400000c000b */
[----:B01----:R-:W-:Y:S01]  /*2d630*/  ENDCOLLECTIVE ;  /* 0x000000000000791b */ /* 0x003fe20003800000 */
.L_x_816:
[----:B------:R-:W-:Y:S02]  /*2d640*/  IMAD.MOV.U32 R13, RZ, RZ, R37 ;  /* 0x000000ffff0d7224 */ /* 0x000fe400078e0025 */
[----:B------:R-:W-:-:S07]  /*2d650*/  IMAD.MOV.U32 R21, RZ, RZ, R14 ;  /* 0x000000ffff157224 */ /* 0x000fce00078e000e */
[----:B------:R-:W-:Y:S05]  /*2d660*/  WARPSYNC.COLLECTIVE R15, `(.L_x_817) ;  /* 0x000000000f087348 */ /* 0x000fea0003c00000 */
[----:B------:R0:W1:Y:S02]  /*2d670*/  SHFL.IDX P6, R14, R13, R12, R11 ;  /* 0x0000000c0d0e7389 */ /* 0x00006400000c000b */
[----:B01----:R-:W-:Y:S01]  /*2d680*/  ENDCOLLECTIVE ;  /* 0x000000000000791b */ /* 0x003fe20003800000 */
.L_x_817:
[----:B------:R-:W-:Y:S01]  /*2d690*/  MOV R13, R138 ;  /* 0x0000008a000d7202 */ /* 0x000fe20000000f00 */
[----:B------:R-:W-:-:S07]  /*2d6a0*/  IMAD.MOV.U32 R37, RZ, RZ, R14 ;  /* 0x000000ffff257224 */ /* 0x000fce00078e000e */
[----:B------:R-:W-:Y:S05]  /*2d6b0*/  WARPSYNC.COLLECTIVE R15, `(.L_x_818) ;  /* 0x000000000f087348 */ /* 0x000fea0003c00000 */
[----:B------:R0:W1:Y:S02]  /*2d6c0*/  SHFL.IDX P6, R14, R13, R12, R11 ;  /* 0x0000000c0d0e7389 */ /* 0x00006400000c000b */
[----:B01----:R-:W-:Y:S01]  /*2d6d0*/  ENDCOLLECTIVE ;  /* 0x000000000000791b */ /* 0x003fe20003800000 */
.L_x_818:
[----:B------:R-:W-:Y:S01]  /*2d6e0*/  IMAD.MOV.U32 R39, RZ, RZ, R14 ;  /* 0x000000ffff277224 */ /* 0x000fe200078e000e */
[----:B------:R-:W-:Y:S06]  /*2d6f0*/  BRA `(.L_x_819) ;  /* 0xfffffe6c00dc7947 */ /* 0x000fec000383ffff */
.L_x_574:
[----:B----4-:R4:W0:Y:S02]  /*2d700*/  SYNCS.PHASECHK.TRANS64.TRYWAIT P0, [R18+URZ+0x29800], R3 ;  /* 0x02980003120075a7 */ /* 0x010824000800017f */
[----:B0-----:R-:W-:Y:S05]  /*2d710*/  @!P0 NANOSLEEP.SYNCS 0x989680 ;  /* 0x009896800000895d */ /* 0x001fea0003900000 */
[----:B------:R-:W0:Y:S02]  /*2d720*/  @!P0 SYNCS.PHASECHK.TRANS64 P0, [R18+URZ+0x29800], R3 ;  /* 0x02980003120085a7 */ /* 0x000e24000800007f */
[----:B0-----:R-:W-:Y:S05]  /*2d730*/  @!P0 BRA `(.L_x_574) ;  /* 0xfffffffc00f08947 */ /* 0x001fea000383ffff */
[----:B------:R-:W-:Y:S05]  /*2d740*/  BRA `(.L_x_820) ;  /* 0xfffffe7000dc7947 */ /* 0x000fea000383ffff */
.L_x_582:
[----:B-1----:R1:W4:Y:S02]  /*2d750*/  SYNCS.PHASECHK.TRANS64.TRYWAIT P1, [R0+URZ+0x29830], R3 ;  /* 0x02983003000075a7 */ /* 0x002324000802017f */
[----:B----4-:R-:W-:Y:S05]  /*2d760*/  @!P1 NANOSLEEP.SYNCS 0x989680 ;  /* 0x009896800000995d */ /* 0x010fea0003900000 */
[----:B------:R-:W4:Y:S02]  /*2d770*/  @!P1 SYNCS.PHASECHK.TRANS64 P1, [R0+URZ+0x29830], R3 ;  /* 0x02983003000095a7 */ /* 0x000f24000802007f */
[----:B----4-:R-:W-:Y:S05]  /*2d780*/  @!P1 BRA `(.L_x_582) ;  /* 0xfffffffc00f09947 */ /* 0x010fea000383ffff */
[----:B------:R-:W-:Y:S05]  /*2d790*/  BRA `(.L_x_581) ;  /* 0xfffffea400247947 */ /* 0x000fea000383ffff */
.L_x_589:
[----:B-1----:R1:W2:Y:S02]  /*2d7a0*/  SYNCS.PHASECHK.TRANS64.TRYWAIT P2, [R11+URZ+0x29830], R10 ;  /* 0x0298300a0b0075a7 */ /* 0x0022a4000804017f */
[----:B--2---:R-:W-:Y:S05]  /*2d7b0*/  @!P2 NANOSLEEP.SYNCS 0x989680 ;  /* 0x009896800000a95d */ /* 0x004fea0003900000 */
[----:B------:R-:W2:Y:S02]  /*2d7c0*/  @!P2 SYNCS.PHASECHK.TRANS64 P2, [R11+URZ+0x29830], R10 ;  /* 0x0298300a0b00a5a7 */ /* 0x000ea4000804007f */
[----:B--2---:R-:W-:Y:S05]  /*2d7d0*/  @!P2 BRA `(.L_x_589) ;  /* 0xfffffffc00f0a947 */ /* 0x004fea000383ffff */
[----:B------:R-:W-:Y:S05]  /*2d7e0*/  BRA `(.L_x_588) ;  /* 0xfffffee400987947 */ /* 0x000fea000383ffff */
.L_x_593:
[----:B-1----:R1:W2:Y:S02]  /*2d7f0*/  SYNCS.PHASECHK.TRANS64.TRYWAIT P1, [R10+URZ+0x29850], R7 ;  /* 0x029850070a0075a7 */ /* 0x0022a4000802017f */
[----:B--2---:R-:W-:Y:S05]  /*2d800*/  @!P1 NANOSLEEP.SYNCS 0x989680 ;  /* 0x009896800000995d */ /* 0x004fea0003900000 */
[----:B------:R-:W2:Y:S02]  /*2d810*/  @!P1 SYNCS.PHASECHK.TRANS64 P1, [R10+URZ+0x29850], R7 ;  /* 0x029850070a0095a7 */ /* 0x000ea4000802007f */
[----:B--2---:R-:W-:Y:S05]  /*2d820*/  @!P1 BRA `(.L_x_593) ;  /* 0xfffffffc00f09947 */ /* 0x004fea000383ffff */
[----:B------:R-:W-:Y:S05]  /*2d830*/  BRA `(.L_x_590) ;  /* 0xfffffef400d47947 */ /* 0x000fea000383ffff */
.L_x_600:
[----:B-1----:R1:W2:Y:S02]  /*2d840*/  SYNCS.PHASECHK.TRANS64.TRYWAIT P1, [R11+URZ+0x29850], R2 ;  /* 0x029850020b0075a7 */ /* 0x0022a4000802017f */
[----:B--2---:R-:W-:Y:S05]  /*2d850*/  @!P1 NANOSLEEP.SYNCS 0x989680 ;  /* 0x009896800000995d */ /* 0x004fea0003900000 */
[----:B------:R-:W2:Y:S02]  /*2d860*/  @!P1 SYNCS.PHASECHK.TRANS64 P1, [R11+URZ+0x29850], R2 ;  /* 0x029850020b0095a7 */ /* 0x000ea4000802007f */
[----:B--2---:R-:W-:Y:S05]  /*2d870*/  @!P1 BRA `(.L_x_600) ;  /* 0xfffffffc00f09947 */ /* 0x004fea000383ffff */
[----:B------:R-:W-:Y:S05]  /*2d880*/  BRA `(.L_x_599) ;  /* 0xffffff20006c7947 */ /* 0x000fea000383ffff */
.L_x_604:
[----:B------:R-:W-:Y:S01]  /*2d890*/  SEL R42, R12, R77, P0 ;  /* 0x0000004d0c2a7207 */ /* 0x000fe20000000000 */
[----:B------:R-:W-:Y:S01]  /*2d8a0*/  IMAD.MOV.U32 R11, RZ, RZ, 0x1c1f ;  /* 0x00001c1fff0b7424 */ /* 0x000fe200078e00ff */
[----:B------:R-:W-:Y:S01]  /*2d8b0*/  SEL R87, R77, R12, P0 ;  /* 0x0000000c4d577207 */ /* 0x000fe20000000000 */
[----:B-----5:R-:W-:Y:S01]  /*2d8c0*/  IMAD.MOV.U32 R12, RZ, RZ, R5 ;  /* 0x000000ffff0c7224 */ /* 0x020fe200078e0005 */
[----:B------:R-:W-:Y:S02]  /*2d8d0*/  MOV R15, 0xffffffff ;  /* 0xffffffff000f7802 */ /* 0x000fe40000000f00 */
[----:B------:R-:W-:Y:S02]  /*2d8e0*/  SEL R46, R48, R91, P0 ;  /* 0x0000005b302e7207 */ /* 0x000fe40000000000 */
[----:B------:R-:W-:-:S07]  /*2d8f0*/  SEL R91, R91, R48, P0 ;  /* 0x000000305b5b7207 */ /* 0x000fce0000000000 */
[----:B-12---:R-:W-:Y:S05]  /*2d900*/  WARPSYNC.COLLECTIVE R15, `(.L_x_821) ;  /* 0x000000000f087348 */ /* 0x006fea0003c00000 */
[----:B------:R0:W3:Y:S02]  /*2d910*/  SHFL.IDX P6, R14, R13, R12, R11 ;  /* 0x0000000c0d0e7389 */ /* 0x0000e400000c000b */
[----:B0123--:R-:W-:Y:S01]  /*2d920*/  ENDCOLLECTIVE ;  /* 0x000000000000791b */ /* 0x00ffe20003800000 */
.L_x_821:
[----:B------:R-:W-:Y:S02]  /*2d930*/  SEL R48, R73, R6, P0 ;  /* 0x0000000649307207 */ /* 0x000fe40000000000 */
[----:B------:R-:W-:Y:S02]  /*2d940*/  SEL R73, R6, R73, P0 ;  /* 0x0000004906497207 */ /* 0x000fe40000000000 */
[----:B------:R-:W-:Y:S02]  /*2d950*/  LOP3.LUT R6, R5, 0x2, RZ, 0x3c, !PT ;  /* 0x0000000205067812 */ /* 0x000fe400078e3cff */
[----:B------:R-:W-:Y:S02]  /*2d960*/  SEL R34, R36, R119, P0 ;  /* 0x0000007724227207 */ /* 0x000fe40000000000 */
[----:B------:R-:W-:Y:S02]  /*2d970*/  SEL R20, R115, R112, P0 ;  /* 0x0000007073147207 */ /* 0x000fe40000000000 */
[----:B------:R-:W-:-:S02]  /*2d980*/  SEL R119, R119, R36, P0 ;  /* 0x0000002477777207 */ /* 0x000fc40000000000 */
[----:B------:R-:W-:Y:S01]  /*2d990*/  SEL R115, R112, R115, P0 ;  /* 0x0000007370737207 */ /* 0x000fe20000000000 */
[----:B------:R-:W-:Y:S01]  /*2d9a0*/  IMAD.MOV.U32 R13, RZ, RZ, R96 ;  /* 0x000000ffff0d7224 */ /* 0x000fe200078e0060 */
[----:B------:R-:W-:Y:S02]  /*2d9b0*/  SEL R36, R117, R0, P0 ;  /* 0x0000000075247207 */ /* 0x000fe40000000000 */
[----:B------:R-:W-:Y:S02]  /*2d9c0*/  SEL R117, R0, R117, P0 ;  /* 0x0000007500757207 */ /* 0x000fe40000000000 */
[----:B------:R-:W-:Y:S02]  /*2d9d0*/  SEL R0, R85, R40, P0 ;  /* 0x0000002855007207 */ /* 0x000fe40000000000 */
[----:B------:R-:W-:Y:S02]  /*2d9e0*/  SEL R65, R40, R85, P0 ;  /* 0x0000005528417207 */ /* 0x000fe40000000000 */
[----:B------:R-:W-:Y:S01]  /*2d9f0*/  SEL R70, R44, R121, P0 ;  /* 0x000000792c467207 */ /* 0x000fe20000000000 */
[----:B------:R-:W-:Y:S01]  /*2da00*/  IMAD.MOV.U32 R95, RZ, RZ, R14 ;  /* 0x000000ffff5f7224 */ /* 0x000fe200078e000e */
[----:B------:R-:W-:-:S07]  /*2da10*/  SEL R32, R113, R92, P0 ;  /* 0x0000005c71207207 */ /* 0x000fce0000000000 */
[----:B------:R-:W-:Y:S05]  /*2da20*/  WARPSYNC.COLLECTIVE R15, `(.L_x_822) ;  /* 0x000000000f087348 */ /* 0x000fea0003c00000 */
[----:B------:R0:W1:Y:S02]  /*2da30*/  SHFL.IDX P6, R14, R13, R12, R11 ;  /* 0x0000000c0d0e7389 */ /* 0x00006400000c000b */
[----:B01----:R-:W-:Y:S01]  /*2da40*/  ENDCOLLECTIVE ;  /* 0x000000000000791b */ /* 0x003fe20003800000 */
.L_x_822:
[----:B------:R-:W-:Y:S02]  /*2da50*/  SEL R121, R121, R44, P0 ;  /* 0x0000002c79797207 */ /* 0x000fe40000000000 */
[----:B------:R-:W-:Y:S02]  /*2da60*/  SEL R26, R24, R43, P0 ;  /* 0x0000002b181a7207 */ /* 0x000fe40000000000 */
[----:B------:R-:W-:Y:S02]  /*2da70*/  SEL R31, R43, R24, P0 ;  /* 0x000000182b1f7207 */ /* 0x000fe40000000000 */
[----:B------:R-:W-:Y:S02]  /*2da80*/  SEL R24, R80, R37, P0 ;  /* 0x0000002550187207 */ /* 0x000fe40000000000 */
[----:B------:R-:W-:Y:S02]  /*2da90*/  SEL R33, R37, R80, P0 ;  /* 0x0000005025217207 */ /* 0x000fe40000000000 */
[----:B------:R-:W-:-:S02]  /*2daa0*/  SEL R113, R92, R113, P0 ;  /* 0x000000715c717207 */ /* 0x000fc40000000000 */
[----:B------:R-:W-:Y:S01]  /*2dab0*/  SEL R68, R60, R111, P0 ;  /* 0x0000006f3c447207 */ /* 0x000fe20000000000 */
[----:B------:R-:W-:Y:S01]  /*2dac0*/  IMAD.MOV.U32 R12, RZ, RZ, R6 ;  /* 0x000000ffff0c7224 */ /* 0x000fe200078e0006 */
[----:B------:R-:W-:Y:S02]  /*2dad0*/  MOV R13, R99 ;  /* 0x00000063000d7202 */ /* 0x000fe40000000f00 */
        /* <DEDUP_REMOVED lines=9> */
.L_x_823:
        /* <DEDUP_REMOVED lines=18> */
.L_x_824:
        /* <DEDUP_REMOVED lines=8> */
[----:B------:R-:W-:Y:S01]  /*2dd10*/  SEL R94, R25, R72, P0 ;  /* 0x00000048195e7207 */ /* 0x000fe20000000000 */
[----:B------:R-:W-:Y:S01]  /*2dd20*/  IMAD.MOV.U32 R12, RZ, RZ, R5 ;  /* 0x000000ffff0c7224 */ /* 0x000fe200078e0005 */
[----:B------:R-:W-:Y:S02]  /*2dd30*/  SEL R25, R72, R25, P0 ;  /* 0x0000001948197207 */ /* 0x000fe40000000000 */
[----:B------:R-:W-:Y:S02]  /*2dd40*/  SEL R8, R76, R53, P0 ;  /* 0x000000354c087207 */ /* 0x000fe40000000000 */
[----:B------:R-:W-:Y:S02]  /*2dd50*/  SEL R10, R4, R35, P0 ;  /* 0x00000023040a7207 */ /* 0x000fe40000000000 */
[----:B------:R-:W-:-:S02]  /*2dd60*/  SEL R35, R35, R4, P0 ;  /* 0x0000000423237207 */ /* 0x000fc40000000000 */
[----:B------:R-:W-:-:S07]  /*2dd70*/  MOV R67, R14 ;  /* 0x0000000e00437202 */ /* 0x000fce0000000f00 */
[----:B------:R-:W-:Y:S05]  /*2dd80*/  WARPSYNC.COLLECTIVE R15, `(.L_x_825) ;  /* 0x000000000f087348 */ /* 0x000fea0003c00000 */
[----:B------:R0:W1:Y:S02]  /*2dd90*/  SHFL.IDX P6, R14, R13, R12, R11 ;  /* 0x0000000c0d0e7389 */ /* 0x00006400000c000b */
[----:B01----:R-:W-:Y:S01]  /*2dda0*/  ENDCOLLECTIVE ;  /* 0x000000000000791b */ /* 0x003fe20003800000 */
.L_x_825:
[----:B------:R-:W-:Y:S02]  /*2ddb0*/  SEL R4, R86, R9, P0 ;  /* 0x0000000956047207 */ /* 0x000fe40000000000 */
[----:B------:R-:W-:Y:S02]  /*2ddc0*/  SEL R9, R9, R86, P0 ;  /* 0x0000005609097207 */ /* 0x000fe40000000000 */
[----:B------:R-:W-:Y:S02]  /*2ddd0*/  SEL R53, R53, R76, P0 ;  /* 0x0000004c35357207 */ /* 0x000fe40000000000 */
[----:B------:R-:W-:Y:S02]  /*2dde0*/  SEL R92, R78, R55, P0 ;  /* 0x000000374e5c7207 */ /* 0x000fe40000000000 */
[----:B------:R-:W-:Y:S02]  /*2ddf0*/  SEL R55, R55, R78, P0 ;  /* 0x0000004e37377207 */ /* 0x000fe40000000000 */
[----:B------:R-:W-:-:S02]  /*2de00*/  SEL R62, R7, R74, P0 ;  /* 0x0000004a073e7207 */ /* 0x000fc40000000000 */
[----:B------:R-:W-:Y:S02]  /*2de10*/  SEL R7, R74, R7, P0 ;  /* 0x000000074a077207 */ /* 0x000fe40000000000 */
[----:B------:R-:W-:Y:S02]  /*2de20*/  MOV R13, R20 ;  /* 0x00000014000d7202 */ /* 0x000fe40000000f00 */
[----:B------:R-:W-:Y:S02]  /*2de30*/  SEL R98, R95, R2, P0 ;  /* 0x000000025f627207 */ /* 0x000fe40000000000 */
[----:B------:R-:W-:Y:S02]  /*2de40*/  SEL R95, R2, R95, P0 ;  /* 0x0000005f025f7207 */ /* 0x000fe40000000000 */
[----:B------:R-:W-:Y:S02]  /*2de50*/  SEL R99, R96, R67, P0 ;  /* 0x0000004360637207 */ /* 0x000fe40000000000 */
[----:B------:R-:W-:Y:S01]  /*2de60*/  SEL R96, R67, R96, P0 ;  /* 0x0000006043607207 */ /* 0x000fe20000000000 */
[----:B------:R-:W-:-:S07]  /*2de70*/  IMAD.MOV.U32 R75, RZ, RZ, R14 ;  /* 0x000000ffff4b7224 */ /* 0x000fce00078e000e */
[----:B------:R-:W-:Y:S05]  /*2de80*/  WARPSYNC.COLLECTIVE R15, `(.L_x_826) ;  /* 0x000000000f087348 */ /* 0x000fea0003c00000 */
[----:B------:R0:W1:Y:S02]  /*2de90*/  SHFL.IDX P6, R14, R13, R12, R11 ;  /* 0x0000000c0d0e7389 */ /* 0x00006400000c000b */
[----:B01----:R-:W-:Y:S01]  /*2dea0*/  ENDCOLLECTIVE ;  /* 0x000000000000791b */ /* 0x003fe20003800000 */
.L_x_826:
[----:B------:R-:W-:Y:S02]  /*2deb0*/  IMAD.MOV.U32 R13, RZ, RZ, R119 ;  /* 0x000000ffff0d7224 */ /* 0x000fe400078e0077 */
[----:B------:R-:W-:Y:S02]  /*2dec0*/  IMAD.MOV.U32 R12, RZ, RZ, R6 ;  /* 0x000000ffff0c7224 */ /* 0x000fe400078e0006 */
[----:B------:R-:W-:-:S07]  /*2ded0*/  IMAD.MOV.U32 R77, RZ, RZ, R14 ;  /* 0x000000ffff4d7224 */ /* 0x000fce00078e000e */
[----:B------:R-:W-:Y:S05]  /*2dee0*/  WARPSYNC.COLLECTIVE R15, `(.L_x_827) ;  /* 0x000000000f087348 */ /* 0x000fea0003c00000 */
[----:B------:R0:W1:Y:S02]  /*2def0*/  SHFL.IDX P6, R14, R13, R12, R11 ;  /* 0x0000000c0d0e7389 */ /* 0x00006400000c000b */
[----:B01----:R-:W-:Y:S01]  /*2df00*/  ENDCOLLECTIVE ;  /* 0x000000000000791b */ /* 0x003fe20003800000 */
.L_x_827:
[----:B------:R-:W-:Y:S01]  /*2df10*/  IMAD.MOV.U32 R13, RZ, RZ, R115 ;  /* 0x000000ffff0d7224 */ /* 0x000fe200078e0073 */
[----:B------:R-:W-:-:S07]  /*2df20*/  MOV R20, R14 ;  /* 0x0000000e00147202 */ /* 0x000fce0000000f00 */
[----:B------:R-:W-:Y:S05]  /*2df30*/  WARPSYNC.COLLECTIVE R15, `(.L_x_828) ;  /* 0x000000000f087348 */ /* 0x000fea0003c00000 */
[----:B------:R0:W1:Y:S02]  /*2df40*/  SHFL.IDX P6, R14, R13, R12, R11 ;  /* 0x0000000c0d0e7389 */ /* 0x00006400000c000b */
[----:B01----:R-:W-:Y:S01]  /*2df50*/  ENDCOLLECTIVE ;  /* 0x000000000000791b */ /* 0x003fe20003800000 */
.L_x_828:
[----:B------:R-:W-:Y:S02]  /*2df60*/  SEL R74, R75, R20, P0 ;  /* 0x000000144b4a7207 */ /* 0x000fe40000000000 */
[----:B------:R-:W-:Y:S01]  /*2df70*/  SEL R75, R20, R75, P0 ;  /* 0x0000004b144b7207 */ /* 0x000fe20000000000 */
[----:B------:R-:W-:Y:S01]  /*2df80*/  IMAD.MOV.U32 R13, RZ, RZ, R0 ;  /* 0x000000ffff0d7224 */ /* 0x000fe200078e0000 */
[----:B------:R-:W-:Y:S01]  /*2df90*/  MOV R12, R5 ;  /* 0x00000005000c7202 */ /* 0x000fe20000000f00 */
[----:B------:R-:W-:-:S07]  /*2dfa0*/  IMAD.MOV.U32 R34, RZ, RZ, R14 ;  /* 0x000000ffff227224 */ /* 0x000fce00078e000e */
[----:B------:R-:W-:Y:S05]  /*2dfb0*/  WARPSYNC.COLLECTIVE R15, `(.L_x_829) ;  /* 0x000000000f087348 */ /* 0x000fea0003c00000 */
[----:B------:R0:W1:Y:S02]  /*2dfc0*/  SHFL.IDX P6, R14, R13, R12, R11 ;  /* 0x0000000c0d0e7389 */ /* 0x00006400000c000b */
[----:B01----:R-:W-:Y:S01]  /*2dfd0*/  ENDCOLLECTIVE ;  /* 0x000000000000791b */ /* 0x003fe20003800000 */
.L_x_829:
[----:B------:R-:W-:Y:S02]  /*2dfe0*/  SEL R76, R77, R34, P0 ;  /* 0x000000224d4c7207 */ /* 0x000fe40000000000 */
[----:B------:R-:W-:Y:S01]  /*2dff0*/  SEL R77, R34, R77, P0 ;  /* 0x0000004d224d7207 */ /* 0x000fe20000000000 */
[----:B------:R-:W-:Y:S02]  /*2e000*/  IMAD.MOV.U32 R13, RZ, RZ, R36 ;  /* 0x000000ffff0d7224 */ /* 0x000fe400078e0024 */
[----:B------:R-:W-:-:S07]  /*2e010*/  IMAD.MOV.U32 R0, RZ, RZ, R14 ;  /* 0x000000ffff007224 */ /* 0x000fce00078e000e */
[----:B------:R-:W-:Y:S05]  /*2e020*/  WARPSYNC.COLLECTIVE R15, `(.L_x_830) ;  /* 0x000000000f087348 */ /* 0x000fea0003c00000 */
[----:B------:R0:W1:Y:S02]  /*2e030*/  SHFL.IDX P6, R14, R13, R12, R11 ;  /* 0x0000000c0d0e7389 */ /* 0x00006400000c000b */
[----:B01----:R-:W-:Y:S01]  /*2e040*/  ENDCOLLECTIVE ;  /* 0x000000000000791b */ /* 0x003fe20003800000 */
.L_x_830:
[----:B------:R-:W-:Y:S01]  /*2e050*/  MOV R13, R65 ;  /* 0x00000041000d7202 */ /* 0x000fe20000000f00 */
[----:B------:R-:W-:Y:S02]  /*2e060*/  IMAD.MOV.U32 R12, RZ, RZ, R6 ;  /* 0x000000ffff0c7224 */ /* 0x000fe400078e0006 */
[----:B------:R-:W-:-:S07]  /*2e070*/  IMAD.MOV.U32 R3, RZ, RZ, R14 ;  /* 0x000000ffff037224 */ /* 0x000fce00078e000e */
[----:B------:R-:W-:Y:S05]  /*2e080*/  WARPSYNC.COLLECTIVE R15, `(.L_x_831) ;  /* 0x000000000f087348 */ /* 0x000fea0003c00000 */
[----:B------:R0:W1:Y:S02]  /*2e090*/  SHFL.IDX P6, R14, R13, R12, R11 ;  /* 0x0000000c0d0e7389 */ /* 0x00006400000c000b */
[----:B01----:R-:W-:Y:S01]  /*2e0a0*/  ENDCOLLECTIVE ;  /* 0x000000000000791b */ /* 0x003fe20003800000 */
.L_x_831:
[----:B------:R-:W-:Y:S02]  /*2e0b0*/  IMAD.MOV.U32 R13, RZ, RZ, R117 ;  /* 0x000000ffff0d7224 */ /* 0x000fe400078e0075 */
[----:B------:R-:W-:-:S07]  /*2e0c0*/  IMAD.MOV.U32 R65, RZ, RZ, R14 ;  /* 0x000000ffff417224 */ /* 0x000fce00078e000e */
[----:B------:R-:W-:Y:S05]  /*2e0d0*/  WARPSYNC.COLLECTIVE R15, `(.L_x_832) ;  /* 0x000000000f087348 */ /* 0x000fea0003c00000 */
[----:B------:R0:W1:Y:S02]  /*2e0e0*/  SHFL.IDX P6, R14, R13, R12, R11 ;  /* 0x0000000c0d0e7389 */ /* 0x00006400000c000b */
[----:B01----:R-:W-:Y:S01]  /*2e0f0*/  ENDCOLLECTIVE ;  /* 0x000000000000791b */ /* 0x003fe20003800000 */
.L_x_832:
[----:B------:R-:W-:Y:S02]  /*2e100*/  SEL R78, R0, R65, P0 ;  /* 0x00000041004e7207 */ /* 0x000fe40000000000 */
[----:B------:R-:W-:Y:S01]  /*2e110*/  SEL R0, R65, R0, P0 ;  /* 0x0000000041007207 */ /* 0x000fe20000000000 */
[----:B------:R-:W-:Y:S02]  /*2e120*/  IMAD.MOV.U32 R13, RZ, RZ, R70 ;  /* 0x000000ffff0d7224 */ /* 0x000fe400078e0046 */
[----:B------:R-:W-:Y:S01]  /*2e130*/  IMAD.MOV.U32 R12, RZ, RZ, R5 ;  /* 0x000000ffff0c7224 */ /* 0x000fe200078e0005 */
[----:B------:R-:W-:-:S07]  /*2e140*/  MOV R36, R14 ;  /* 0x0000000e00247202 */ /* 0x000fce0000000f00 */
[----:B------:R-:W-:Y:S05]  /*2e150*/  WARPSYNC.COLLECTIVE R15, `(.L_x_833) ;  /* 0x000000000f087348 */ /* 0x000fea0003c00000 */
[----:B------:R0:W1:Y:S02]  /*2e160*/  SHFL.IDX P6, R14, R13, R12, R11 ;  /* 0x0000000c0d0e7389 */ /* 0x00006400000c000b */
[----:B01----:R-:W-:Y:S01]  /*2e170*/  ENDCOLLECTIVE ;  /* 0x000000000000791b */ /* 0x003fe20003800000 */
.L_x_833:
[----:B------:R-:W-:Y:S02]  /*2e180*/  SEL R2, R3, R36, P0 ;  /* 0x0000002403027207 */ /* 0x000fe40000000000 */
[----:B------:R-:W-:Y:S02]  /*2e190*/  SEL R3, R36, R3, P0 ;  /* 0x0000000324037207 */ /* 0x000fe40000000000 */
[----:B------:R-:W-:Y:S01]  /*2e1a0*/  MOV R13, R32 ;  /* 0x00000020000d7202 */ /* 0x000fe20000000f00 */
[----:B------:R-:W-:-:S07]  /*2e1b0*/  IMAD.MOV.U32 R21, RZ, RZ, R14 ;  /* 0x000000ffff157224 */ /* 0x000fce00078e000e */
[----:B------:R-:W-:Y:S05]  /*2e1c0*/  WARPSYNC.COLLECTIVE R15, `(.L_x_834) ;  /* 0x000000000f087348 */ /* 0x000fea0003c00000 */
[----:B------:R0:W1:Y:S02]  /*2e1d0*/  SHFL.IDX P6, R14, R13, R12, R11 ;  /* 0x0000000c0d0e7389 */ /* 0x00006400000c000b */
[----:B01----:R-:W-:Y:S01]  /*2e1e0*/  ENDCOLLECTIVE ;  /* 0x000000000000791b */ /* 0x003fe20003800000 */
.L_x_834:
[----:B------:R-:W-:Y:S02]  /*2e1f0*/  IMAD.MOV.U32 R13, RZ, RZ, R121 ;  /* 0x000000ffff0d7224 */ /* 0x000fe400078e0079 */
[----:B------:R-:W-:Y:S02]  /*2e200*/  IMAD.MOV.U32 R12, RZ, RZ, R6 ;  /* 0x000000ffff0c7224 */ /* 0x000fe400078e0006 */
[----:B------:R-:W-:-:S07]  /*2e210*/  IMAD.MOV.U32 R37, RZ, RZ, R14 ;  /* 0x000000ffff257224 */ /* 0x000fce00078e000e */
[----:B------:R-:W-:Y:S05]  /*2e220*/  WARPSYNC.COLLECTIVE R15, `(.L_x_835) ;  /* 0x000000000f087348 */ /* 0x000fea0003c00000 */
[----:B------:R0:W1:Y:S02]  /*2e230*/  SHFL.IDX P6, R14, R13, R12, R11 ;  /* 0x0000000c0d0e7389 */ /* 0x00006400000c000b */
[----:B01----:R-:W-:Y:S01]  /*2e240*/  ENDCOLLECTIVE ;  /* 0x000000000000791b */ /* 0x003fe20003800000 */
.L_x_835:
[----:B------:R-:W-:Y:S01]  /*2e250*/  IMAD.MOV.U32 R13, RZ, RZ, R113 ;  /* 0x000000ffff0d7224 */ /* 0x000fe200078e0071 */
[----:B------:R-:W-:-:S07]  /*2e260*/  MOV R32, R14 ;  /* 0x0000000e00207202 */ /* 0x000fce0000000f00 */
[----:B------:R-:W-:Y:S05]  /*2e270*/  WARPSYNC.COLLECTIVE R15, `(.L_x_836) ;  /* 0x000000000f087348 */ /* 0x000fea0003c00000 */
[----:B------:R0:W1:Y:S02]  /*2e280*/  SHFL.IDX P6, R14, R13, R12, R11 ;  /* 0x0000000c0d0e7389 */ /* 0x00006400000c000b */
[----:B01----:R-:W-:Y:S01]  /*2e290*/  ENDCOLLECTIVE ;  /* 0x000000000000791b */ /* 0x003fe20003800000 */
.L_x_836:
        /* <DEDUP_REMOVED lines=8> */
.L_x_837:
[----:B------:R-:W-:Y:S02]  /*2e320*/  SEL R36, R37, R80, P0 ;  /* 0x0000005025247207 */ /* 0x000fe40000000000 */
[----:B------:R-:W-:Y:S01]  /*2e330*/  SEL R37, R80, R37, P0 ;  /* 0x0000002550257207 */ /* 0x000fe20000000000 */
[----:B------:R-:W-:Y:S02]  /*2e340*/  IMAD.MOV.U32 R13, RZ, RZ, R66 ;  /* 0x000000ffff0d7224 */ /* 0x000fe400078e0042 */
[----:B------:R-:W-:-:S07]  /*2e350*/  IMAD.MOV.U32 R39, RZ, RZ, R14 ;  /* 0x000000ffff277224 */ /* 0x000fce00078e000e */
[----:B------:R-:W-:Y:S05]  /*2e360*/  WARPSYNC.COLLECTIVE R15, `(.L_x_838) ;  /* 0x000000000f087348 */ /* 0x000fea0003c00000 */
[----:B------:R0:W1:Y:S02]  /*2e370*/  SHFL.IDX P6, R14, R13, R12, R11 ;  /* 0x0000000c0d0e7389 */ /* 0x00006400000c000b */
[----:B01----:R-:W-:Y:S01]  /*2e380*/  ENDCOLLECTIVE ;  /* 0x000000000000791b */ /* 0x003fe20003800000 */
.L_x_838:
[----:B------:R-:W-:Y:S01]  /*2e390*/  MOV R13, R111 ;  /* 0x0000006f000d7202 */ /* 0x000fe20000000f00 */
[----:B------:R-:W-:Y:S02]  /*2e3a0*/  IMAD.MOV.U32 R12, RZ, RZ, R6 ;  /* 0x000000ffff0c7224 */ /* 0x000fe400078e0006 */
[----:B------:R-:W-:-:S07]  /*2e3b0*/  IMAD.MOV.U32 R41, RZ, RZ, R14 ;  /* 0x000000ffff297224 */ /* 0x000fce00078e000e */
[----:B------:R-:W-:Y:S05]  /*2e3c0*/  WARPSYNC.COLLECTIVE R15, `(.L_x_839) ;  /* 0x000000000f087348 */ /* 0x000fea0003c00000 */
[----:B------:R0:W1:Y:S02]  /*2e3d0*/  SHFL.IDX P6, R14, R13, R12, R11 ;  /* 0x0000000c0d0e7389 */ /* 0x00006400000c000b */
[----:B01----:R-:W-:Y:S01]  /*2e3e0*/  ENDCOLLECTIVE ;  /* 0x000000000000791b */ /* 0x003fe20003800000 */
.L_x_839:
[----:B------:R-:W-:Y:S02]  /*2e3f0*/  IMAD.MOV.U32 R13, RZ, RZ, R109 ;  /* 0x000000ffff0d7224 */ /* 0x000fe400078e006d */
[----:B------:R-:W-:-:S07]  /*2e400*/  IMAD.MOV.U32 R82, RZ, RZ, R14 ;  /* 0x000000ffff527224 */ /* 0x000fce00078e000e */
[----:B------:R-:W-:Y:S05]  /*2e410*/  WARPSYNC.COLLECTIVE R15, `(.L_x_840) ;  /* 0x000000000f087348 */ /* 0x000fea0003c00000 */
[----:B------:R0:W1:Y:S02]  /*2e420*/  SHFL.IDX P6, R14, R13, R12, R11 ;  /* 0x0000000c0d0e7389 */ /* 0x00006400000c000b */
[----:B01----:R-:W-:Y:S01]  /*2e430*/  ENDCOLLECTIVE ;  /* 0x000000000000791b */ /* 0x003fe20003800000 */
.L_x_840:
[----:B------:R-:W-:Y:S02]  /*2e440*/  IMAD.MOV.U32 R13, RZ, RZ, R60 ;  /* 0x000000ffff0d7224 */ /* 0x000fe400078e003c */
[----:B------:R-:W-:Y:S01]  /*2e450*/  IMAD.MOV.U32 R12, RZ, RZ, R5 ;  /* 0x000000ffff0c7224 */ /* 0x000fe200078e0005 */
[----:B------:R-:W-:-:S07]  /*2e460*/  MOV R84, R14 ;  /* 0x0000000e00547202 */ /* 0x000fce0000000f00 */
[----:B------:R-:W-:Y:S05]  /*2e470*/  WARPSYNC.COLLECTIVE R15, `(.L_x_841) ;  /* 0x000000000f087348 */ /* 0x000fea0003c00000 */
[----:B------:R0:W1:Y:S02]  /*2e480*/  SHFL.IDX P6, R14, R13, R12, R11 ;  /* 0x0000000c0d0e7389 */ /* 0x00006400000c000b */
[----:B01----:R-:W-:Y:S01]  /*2e490*/  ENDCOLLECTIVE ;  /* 0x000000000000791b */ /* 0x003fe20003800000 */
.L_x_841:
[----:B------:R-:W-:Y:S01]  /*2e4a0*/  MOV R13, R44 ;  /* 0x0000002c000d7202 */ /* 0x000fe20000000f00 */
[----:B------:R-:W-:-:S07]  /*2e4b0*/  IMAD.MOV.U32 R43, RZ, RZ, R14 ;  /* 0x000000ffff2b7224 */ /* 0x000fce00078e000e */
[----:B------:R-:W-:Y:S05]  /*2e4c0*/  WARPSYNC.COLLECTIVE R15, `(.L_x_842) ;  /* 0x000000000f087348 */ /* 0x000fea0003c00000 */
[----:B------:R0:W1:Y:S02]  /*2e4d0*/  SHFL.IDX P6, R14, R13, R12, R11 ;  /* 0x0000000c0d0e7389 */ /* 0x00006400000c000b */
[----:B01----:R-:W-:Y:S01]  /*2e4e0*/  ENDCOLLECTIVE ;  /* 0x000000000000791b */ /* 0x003fe20003800000 */
.L_x_842:
[----:B------:R-:W-:Y:S02]  /*2e4f0*/  IMAD.MOV.U32 R13, RZ, RZ, R97 ;  /* 0x000000ffff0d7224 */ /* 0x000fe400078e0061 */
[----:B------:R-:W-:Y:S02]  /*2e500*/  IMAD.MOV.U32 R12, RZ, RZ, R6 ;  /* 0x000000ffff0c7224 */ /* 0x000fe400078e0006 */
[----:B------:R-:W-:-:S07]  /*2e510*/  IMAD.MOV.U32 R45, RZ, RZ, R14 ;  /* 0x000000ffff2d7224 */ /* 0x000fce00078e000e */
[----:B------:R-:W-:Y:S05]  /*2e520*/  WARPSYNC.COLLECTIVE R15, `(.L_x_843) ;  /* 0x000000000f087348 */ /* 0x000fea0003c00000 */
[----:B------:R0:W1:Y:S02]  /*2e530*/  SHFL.IDX P6, R14, R13, R12, R11 ;  /* 0x0000000c0d0e7389 */ /* 0x00006400000c000b */
[----:B01----:R-:W-:Y:S01]  /*2e540*/  ENDCOLLECTIVE ;  /* 0x000000000000791b */ /* 0x003fe20003800000 */
.L_x_843:
[----:B------:R-:W-:Y:S01]  /*2e550*/  IMAD.MOV.U32 R13, RZ, RZ, R93 ;  /* 0x000000ffff0d7224 */ /* 0x000fe200078e005d */
[----:B------:R-:W-:-:S07]  /*2e560*/  MOV R60, R14 ;  /* 0x0000000e003c7202 */ /* 0x000fce0000000f00 */
[----:B------:R-:W-:Y:S05]  /*2e570*/  WARPSYNC.COLLECTIVE R15, `(.L_x_844) ;  /* 0x000000000f087348 */ /* 0x000fea0003c00000 */
[----:B------:R0:W1:Y:S02]  /*2e580*/  SHFL.IDX P6, R14, R13, R12, R11 ;  /* 0x0000000c0d0e7389 */ /* 0x00006400000c000b */
[----:B01----:R-:W-:Y:S01]  /*2e590*/  ENDCOLLECTIVE ;  /* 0x000000000000791b */ /* 0x003fe20003800000 */
.L_x_844:
[----:B------:R-:W-:Y:S01]  /*2e5a0*/  IMAD.MOV.U32 R13, RZ, RZ, R46 ;  /* 0x000000ffff0d7224 */ /* 0x000fe200078e002e */
[----:B------:R-:W-:Y:S01]  /*2e5b0*/  MOV R12, R5 ;  /* 0x00000005000c7202 */ /* 0x000fe20000000f00 */
[----:B------:R-:W-:-:S07]  /*2e5c0*/  IMAD.MOV.U32 R108, RZ, RZ, R14 ;  /* 0x000000ffff6c7224 */ /* 0x000fce00078e000e */
[----:B------:R-:W-:Y:S05]  /*2e5d0*/  WARPSYNC.COLLECTIVE R15, `(.L_x_845) ;  /* 0x000000000f087348 */ /* 0x000fea0003c00000 */
[----:B------:R0:W1:Y:S02]  /*2e5e0*/  SHFL.IDX P6, R14, R13, R12, R11 ;  /* 0x0000000c0d0e7389 */ /* 0x00006400000c000b */
[----:B01----:R-:W-:Y:S01]  /*2e5f0*/  ENDCOLLECTIVE ;  /* 0x000000000000791b */ /* 0x003fe20003800000 */
.L_x_845:
[----:B------:R-:W-:Y:S02]  /*2e600*/  SEL R44, R45, R108, P0 ;  /* 0x0000006c2d2c7207 */ /* 0x000fe40000000000 */
[----:B------:R-:W-:Y:S01]  /*2e610*/  SEL R45, R108, R45, P0 ;  /* 0x0000002d6c2d7207 */ /* 0x000fe20000000000 */
[----:B------:R-:W-:Y:S01]  /*2e620*/  IMAD.MOV.U32 R13, RZ, RZ, R42 ;  /* 0x000000ffff0d7224 */ /* 0x000fe200078e002a */
[----:B------:R-:W-:Y:S02]  /*2e630*/  SEL R42, R43, R60, P0 ;  /* 0x0000003c2b2a7207 */ /* 0x000fe40000000000 */
[----:B------:R-:W-:Y:S01]  /*2e640*/  SEL R43, R60, R43, P0 ;  /* 0x0000002b3c2b7207 */ /* 0x000fe20000000000 */
[----:B------:R-:W-:-:S07]  /*2e650*/  IMAD.MOV.U32 R47, RZ, RZ, R14 ;  /* 0x000000ffff2f7224 */ /* 0x000fce00078e000e */
[----:B------:R-:W-:Y:S05]  /*2e660*/  WARPSYNC.COLLECTIVE R15, `(.L_x_846) ;  /* 0x000000000f087348 */ /* 0x000fea0003c00000 */
[----:B------:R0:W1:Y:S02]  /*2e670*/  SHFL.IDX P6, R14, R13, R12, R11 ;  /* 0x0000000c0d0e7389 */ /* 0x00006400000c000b */
[----:B01----:R-:W-:Y:S01]  /*2e680*/  ENDCOLLECTIVE ;  /* 0x000000000000791b */ /* 0x003fe20003800000 */
.L_x_846:
[----:B------:R-:W-:Y:S01]  /*2e690*/  MOV R13, R91 ;  /* 0x0000005b000d7202 */ /* 0x000fe20000000f00 */
[----:B------:R-:W-:Y:S02]  /*2e6a0*/  IMAD.MOV.U32 R12, RZ, RZ, R6 ;  /* 0x000000ffff0c7224 */ /* 0x000fe400078e0006 */
[----:B------:R-:W-:-:S07]  /*2e6b0*/  IMAD.MOV.U32 R79, RZ, RZ, R14 ;  /* 0x000000ffff4f7224 */ /* 0x000fce00078e000e */
[----:B------:R-:W-:Y:S05]  /*2e6c0*/  WARPSYNC.COLLECTIVE R15, `(.L_x_847) ;  /* 0x000000000f087348 */ /* 0x000fea0003c00000 */
[----:B------:R0:W1:Y:S02]  /*2e6d0*/  SHFL.IDX P6, R14, R13, R12, R11 ;  /* 0x0000000c0d0e7389 */ /* 0x00006400000c000b */
[----:B01----:R-:W-:Y:S01]  /*2e6e0*/  ENDCOLLECTIVE ;  /* 0x000000000000791b */ /* 0x003fe20003800000 */
.L_x_847:
[----:B------:R-:W-:Y:S02]  /*2e6f0*/  IMAD.MOV.U32 R13, RZ, RZ, R87 ;  /* 0x000000ffff0d7224 */ /* 0x000fe400078e0057 */
[----:B------:R-:W-:-:S07]  /*2e700*/  IMAD.MOV.U32 R110, RZ, RZ, R14 ;  /* 0x000000ffff6e7224 */ /* 0x000fce00078e000e */
[----:B------:R-:W-:Y:S05]  /*2e710*/  WARPSYNC.COLLECTIVE R15, `(.L_x_848) ;  /* 0x000000000f087348 */ /* 0x000fea0003c00000 */
[----:B------:R0:W1:Y:S02]  /*2e720*/  SHFL.IDX P6, R14, R13, R12, R11 ;  /* 0x0000000c0d0e7389 */ /* 0x00006400000c000b */
[----:B01----:R-:W-:Y:S01]  /*2e730*/  ENDCOLLECTIVE ;  /* 0x000000000000791b */ /* 0x003fe20003800000 */
.L_x_848:
        /* <DEDUP_REMOVED lines=8> */
.L_x_849:
[----:B------:R-:W-:Y:S02]  /*2e7c0*/  SEL R48, R79, R112, P0 ;  /* 0x000000704f307207 */ /* 0x000fe40000000000 */
[----:B------:R-:W-:Y:S02]  /*2e7d0*/  SEL R79, R112, R79, P0 ;  /* 0x0000004f704f7207 */ /* 0x000fe40000000000 */
[----:B------:R-:W-:Y:S02]  /*2e7e0*/  MOV R13, R40 ;  /* 0x00000028000d7202 */ /* 0x000fe40000000f00 */
[----:B------:R-:W-:Y:S02]  /*2e7f0*/  SEL R40, R41, R84, P0 ;  /* 0x0000005429287207 */ /* 0x000fe40000000000 */
[----:B------:R-:W-:Y:S01]  /*2e800*/  SEL R41, R84, R41, P0 ;  /* 0x0000002954297207 */ /* 0x000fe20000000000 */
[----:B------:R-:W-:-:S07]  /*2e810*/  IMAD.MOV.U32 R81, RZ, RZ, R14 ;  /* 0x000000ffff517224 */ /* 0x000fce00078e000e */
[----:B------:R-:W-:Y:S05]  /*2e820*/  WARPSYNC.COLLECTIVE R15, `(.L_x_850) ;  /* 0x000000000f087348 */ /* 0x000fea0003c00000 */
[----:B------:R0:W1:Y:S02]  /*2e830*/  SHFL.IDX P6, R14, R13, R12, R11 ;  /* 0x0000000c0d0e7389 */ /* 0x00006400000c000b */
[----:B01----:R-:W-:Y:S01]  /*2e840*/  ENDCOLLECTIVE ;  /* 0x000000000000791b */ /* 0x003fe20003800000 */
.L_x_850:
[----:B------:R-:W-:Y:S02]  /*2e850*/  IMAD.MOV.U32 R13, RZ, RZ, R73 ;  /* 0x000000ffff0d7224 */ /* 0x000fe400078e0049 */
[----:B------:R-:W-:Y:S02]  /*2e860*/  IMAD.MOV.U32 R12, RZ, RZ, R6 ;  /* 0x000000ffff0c7224 */ /* 0x000fe400078e0006 */
[----:B------:R-:W-:-:S07]  /*2e870*/  IMAD.MOV.U32 R83, RZ, RZ, R14 ;  /* 0x000000ffff537224 */ /* 0x000fce00078e000e */
[----:B------:R-:W-:Y:S05]  /*2e880*/  WARPSYNC.COLLECTIVE R15, `(.L_x_851) ;  /* 0x000000000f087348 */ /* 0x000fea0003c00000 */
[----:B------:R0:W1:Y:S02]  /*2e890*/  SHFL.IDX P6, R14, R13, R12, R11 ;  /* 0x0000000c0d0e7389 */ /* 0x00006400000c000b */
[----:B01----:R-:W-:Y:S01]  /*2e8a0*/  ENDCOLLECTIVE ;  /* 0x000000000000791b */ /* 0x003fe20003800000 */
.L_x_851:
[----:B------:R-:W-:Y:S01]  /*2e8b0*/  IMAD.MOV.U32 R13, RZ, RZ, R71 ;  /* 0x000000ffff0d7224 */ /* 0x000fe200078e0047 */
[----:B------:R-:W-:-:S07]  /*2e8c0*/  MOV R114, R14 ;  /* 0x0000000e00727202 */ /* 0x000fce0000000f00 */
[----:B------:R-:W-:Y:S05]  /*2e8d0*/  WARPSYNC.COLLECTIVE R15, `(.L_x_852) ;  /* 0x000000000f087348 */ /* 0x000fea0003c00000 */
[----:B------:R0:W1:Y:S02]  /*2e8e0*/  SHFL.IDX P6, R14, R13, R12, R11 ;  /* 0x0000000c0d0e7389 */ /* 0x00006400000c000b */
[----:B01----:R-:W-:Y:S01]  /*2e8f0*/  ENDCOLLECTIVE ;  /* 0x000000000000791b */ /* 0x003fe20003800000 */
.L_x_852:
[----:B------:R-:W-:Y:S02]  /*2e900*/  SEL R80, R81, R114, P0 ;  /* 0x0000007251507207 */ /* 0x000fe40000000000 */
[----:B------:R-:W-:Y:S01]  /*2e910*/  SEL R81, R114, R81, P0 ;  /* 0x0000005172517207 */ /* 0x000fe20000000000 */
[----:B------:R-:W-:Y:S01]  /*2e920*/  IMAD.MOV.U32 R13, RZ, RZ, R38 ;  /* 0x000000ffff0d7224 */ /* 0x000fe200078e0026 */
[----:B------:R-:W-:Y:S02]  /*2e930*/  MOV R12, R5 ;  /* 0x00000005000c7202 */ /* 0x000fe40000000f00 */
[----:B------:R-:W-:Y:S02]  /*2e940*/  SEL R38, R39, R82, P0 ;  /* 0x0000005227267207 */ /* 0x000fe40000000000 */
[----:B------:R-:W-:Y:S01]  /*2e950*/  SEL R39, R82, R39, P0 ;  /* 0x0000002752277207 */ /* 0x000fe20000000000 */
[----:B------:R-:W-:-:S07]  /*2e960*/  IMAD.MOV.U32 R116, RZ, RZ, R14 ;  /* 0x000000ffff747224 */ /* 0x000fce00078e000e */
[----:B------:R-:W-:Y:S05]  /*2e970*/  WARPSYNC.COLLECTIVE R15, `(.L_x_853) ;  /* 0x000000000f087348 */ /* 0x000fea0003c00000 */
[----:B------:R0:W1:Y:S02]  /*2e980*/  SHFL.IDX P6, R14, R13, R12, R11 ;  /* 0x0000000c0d0e7389 */ /* 0x00006400000c000b */
[----:B01----:R-:W-:Y:S01]  /*2e990*/  ENDCOLLECTIVE ;  /* 0x000000000000791b */ /* 0x003fe20003800000 */
.L_x_853:
[----:B------:R-:W-:Y:S02]  /*2e9a0*/  SEL R82, R83, R116, P0 ;  /* 0x0000007453527207 */ /* 0x000fe40000000000 */
[----:B------:R-:W-:Y:S01]  /*2e9b0*/  SEL R83, R116, R83, P0 ;  /* 0x0000005374537207 */ /* 0x000fe20000000000 */
[----:B------:R-:W-:Y:S02]  /*2e9c0*/  IMAD.MOV.U32 R13, RZ, RZ, R50 ;  /* 0x000000ffff0d7224 */ /* 0x000fe400078e0032 */
[----:B------:R-:W-:-:S07]  /*2e9d0*/  IMAD.MOV.U32 R85, RZ, RZ, R14 ;  /* 0x000000ffff557224 */ /* 0x000fce00078e000e */
[----:B------:R-:W-:Y:S05]  /*2e9e0*/  WARPSYNC.COLLECTIVE R15, `(.L_x_854) ;  /* 0x000000000f087348 */ /* 0x000fea0003c00000 */
[----:B------:R0:W1:Y:S02]  /*2e9f0*/  SHFL.IDX P6, R14, R13, R12, R11 ;  /* 0x0000000c0d0e7389 */ /* 0x00006400000c000b */
[----:B01----:R-:W-:Y:S01]  /*2ea00*/  ENDCOLLECTIVE ;  /* 0x000000000000791b */ /* 0x003fe20003800000 */
.L_x_854:
[----:B------:R-:W-:Y:S01]  /*2ea10*/  MOV R13, R69 ;  /* 0x00000045000d7202 */ /* 0x000fe20000000f00 */
[----:B------:R-:W-:Y:S02]  /*2ea20*/  IMAD.MOV.U32 R12, RZ, RZ, R6 ;  /* 0x000000ffff0c7224 */ /* 0x000fe400078e0006 */
[----:B------:R-:W-:-:S07]  /*2ea30*/  IMAD.MOV.U32 R50, RZ, RZ, R14 ;  /* 0x000000ffff327224 */ /* 0x000fce00078e000e */
[----:B------:R-:W-:Y:S05]  /*2ea40*/  WARPSYNC.COLLECTIVE R15, `(.L_x_855) ;  /* 0x000000000f087348 */ /* 0x000fea0003c00000 */
[----:B------:R0:W1:Y:S02]  /*2ea50*/  SHFL.IDX P6, R14, R13, R12, R11 ;  /* 0x0000000c0d0e7389 */ /* 0x00006400000c000b */
[----:B01----:R-:W-:Y:S01]  /*2ea60*/  ENDCOLLECTIVE ;  /* 0x000000000000791b */ /* 0x003fe20003800000 */
.L_x_855:
[----:B------:R-:W-:Y:S02]  /*2ea70*/  IMAD.MOV.U32 R13, RZ, RZ, R63 ;  /* 0x000000ffff0d7224 */ /* 0x000fe400078e003f */
[----:B------:R-:W-:-:S07]  /*2ea80*/  IMAD.MOV.U32 R118, RZ, RZ, R14 ;  /* 0x000000ffff767224 */ /* 0x000fce00078e000e */
[----:B------:R-:W-:Y:S05]  /*2ea90*/  WARPSYNC.COLLECTIVE R15, `(.L_x_856) ;  /* 0x000000000f087348 */ /* 0x000fea0003c00000 */
[----:B------:R0:W1:Y:S02]  /*2eaa0*/  SHFL.IDX P6, R14, R13, R12, R11 ;  /* 0x0000000c0d0e7389 */ /* 0x00006400000c000b */
[----:B01----:R-:W-:Y:S01]  /*2eab0*/  ENDCOLLECTIVE ;  /* 0x000000000000791b */ /* 0x003fe20003800000 */
.L_x_856:
        /* <DEDUP_REMOVED lines=8> */
.L_x_857:
[----:B------:R-:W-:Y:S01]  /*2eb40*/  MOV R13, R54 ;  /* 0x00000036000d7202 */ /* 0x000fe20000000f00 */
[----:B------:R-:W-:-:S07]  /*2eb50*/  IMAD.MOV.U32 R52, RZ, RZ, R14 ;  /* 0x000000ffff347224 */ /* 0x000fce00078e000e */
[----:B------:R-:W-:Y:S05]  /*2eb60*/  WARPSYNC.COLLECTIVE R15, `(.L_x_858) ;  /* 0x000000000f087348 */ /* 0x000fea0003c00000 */
[----:B------:R0:W1:Y:S02]  /*2eb70*/  SHFL.IDX P6, R14, R13, R12, R11 ;  /* 0x0000000c0d0e7389 */ /* 0x00006400000c000b */
[----:B01----:R-:W-:Y:S01]  /*2eb80*/  ENDCOLLECTIVE ;  /* 0x000000000000791b */ /* 0x003fe20003800000 */
.L_x_858:
[----:B------:R-:W-:Y:S02]  /*2eb90*/  IMAD.MOV.U32 R13, RZ, RZ, R61 ;  /* 0x000000ffff0d7224 */ /* 0x000fe400078e003d */
[----:B------:R-:W-:Y:S02]  /*2eba0*/  IMAD.MOV.U32 R12, RZ, RZ, R6 ;  /* 0x000000ffff0c7224 */ /* 0x000fe400078e0006 */
[----:B------:R-:W-:-:S07]  /*2ebb0*/  IMAD.MOV.U32 R54, RZ, RZ, R14 ;  /* 0x000000ffff367224 */ /* 0x000fce00078e000e */
[----:B------:R-:W-:Y:S05]  /*2ebc0*/  WARPSYNC.COLLECTIVE R15, `(.L_x_859) ;  /* 0x000000000f087348 */ /* 0x000fea0003c00000 */
[----:B------:R0:W1:Y:S02]  /*2ebd0*/  SHFL.IDX P6, R14, R13, R12, R11 ;  /* 0x0000000c0d0e7389 */ /* 0x00006400000c000b */
[----:B01----:R-:W-:Y:S01]  /*2ebe0*/  ENDCOLLECTIVE ;  /* 0x000000000000791b */ /* 0x003fe20003800000 */
.L_x_859:
[----:B------:R-:W-:Y:S01]  /*2ebf0*/  IMAD.MOV.U32 R13, RZ, RZ, R57 ;  /* 0x000000ffff0d7224 */ /* 0x000fe200078e0039 */
[----:B------:R-:W-:-:S07]  /*2ec00*/  MOV R61, R14 ;  /* 0x0000000e003d7202 */ /* 0x000fce0000000f00 */
[----:B------:R-:W-:Y:S05]  /*2ec10*/  WARPSYNC.COLLECTIVE R15, `(.L_x_860) ;  /* 0x000000000f087348 */ /* 0x000fea0003c00000 */
[----:B------:R0:W1:Y:S02]  /*2ec20*/  SHFL.IDX P6, R14, R13, R12, R11 ;  /* 0x0000000c0d0e7389 */ /* 0x00006400000c000b */
[----:B01----:R-:W-:Y:S01]  /*2ec30*/  ENDCOLLECTIVE ;  /* 0x000000000000791b */ /* 0x003fe20003800000 */
.L_x_860:
[----:B------:R-:W-:Y:S01]  /*2ec40*/  IMAD.MOV.U32 R13, RZ, RZ, R56 ;  /* 0x000000ffff0d7224 */ /* 0x000fe200078e0038 */
[----:B------:R-:W-:Y:S01]  /*2ec50*/  MOV R12, R5 ;  /* 0x00000005000c7202 */ /* 0x000fe20000000f00 */
[----:B------:R-:W-:-:S07]  /*2ec60*/  IMAD.MOV.U32 R57, RZ, RZ, R14 ;  /* 0x000000ffff397224 */ /* 0x000fce00078e000e */
[----:B------:R-:W-:Y:S05]  /*2ec70*/  WARPSYNC.COLLECTIVE R15, `(.L_x_861) ;  /* 0x000000000f087348 */ /* 0x000fea0003c00000 */
[----:B------:R0:W1:Y:S02]  /*2ec80*/  SHFL.IDX P6, R14, R13, R12, R11 ;  /* 0x0000000c0d0e7389 */ /* 0x00006400000c000b */
[----:B01----:R-:W-:Y:S01]  /*2ec90*/  ENDCOLLECTIVE ;  /* 0x000000000000791b */ /* 0x003fe20003800000 */
.L_x_861:
[----:B------:R-:W-:Y:S02]  /*2eca0*/  IMAD.MOV.U32 R13, RZ, RZ, R64 ;  /* 0x000000ffff0d7224 */ /* 0x000fe400078e0040 */
[----:B------:R-:W-:-:S07]  /*2ecb0*/  IMAD.MOV.U32 R56, RZ, RZ, R14 ;  /* 0x000000ffff387224 */ /* 0x000fce00078e000e */
[----:B------:R-:W-:Y:S05]  /*2ecc0*/  WARPSYNC.COLLECTIVE R15, `(.L_x_862) ;  /* 0x000000000f087348 */ /* 0x000fea0003c00000 */
[----:B------:R0:W1:Y:S02]  /*2ecd0*/  SHFL.IDX P6, R14, R13, R12, R11 ;  /* 0x0000000c0d0e7389 */ /* 0x00006400000c000b */
[----:B01----:R-:W-:Y:S01]  /*2ece0*/  ENDCOLLECTIVE ;  /* 0x000000000000791b */ /* 0x003fe20003800000 */
.L_x_862:
[----:B------:R-:W-:Y:S01]  /*2ecf0*/  MOV R13, R49 ;  /* 0x00000031000d7202 */ /* 0x000fe20000000f00 */
[----:B------:R-:W-:Y:S01]  /*2ed00*/  IMAD.MOV.U32 R12, RZ, RZ, R6 ;  /* 0x000000ffff0c7224 */ /* 0x000fe200078e0006 */
[----:B------:R-:W-:Y:S02]  /*2ed10*/  SEL R49, R50, R63, P0 ;  /* 0x0000003f32317207 */ /* 0x000fe40000000000 */
[----:B------:R-:W-:Y:S01]  /*2ed20*/  SEL R50, R63, R50, P0 ;  /* 0x000000323f327207 */ /* 0x000fe20000000000 */
[----:B------:R-:W-:-:S07]  /*2ed30*/  IMAD.MOV.U32 R64, RZ, RZ, R14 ;  /* 0x000000ffff407224 */ /* 0x000fce00078e000e */
[----:B------:R-:W-:Y:S05]  /*2ed40*/  WARPSYNC.COLLECTIVE R15, `(.L_x_863) ;  /* 0x000000000f087348 */ /* 0x000fea0003c00000 */
[----:B------:R0:W1:Y:S02]  /*2ed50*/  SHFL.IDX P6, R14, R13, R12, R11 ;  /* 0x0000000c0d0e7389 */ /* 0x00006400000c000b */
[----:B01----:R-:W-:Y:S01]  /*2ed60*/  ENDCOLLECTIVE ;  /* 0x000000000000791b */ /* 0x003fe20003800000 */
.L_x_863:
[----:B------:R-:W-:Y:S01]  /*2ed70*/  IMAD.MOV.U32 R13, RZ, RZ, R51 ;  /* 0x000000ffff0d7224 */ /* 0x000fe200078e0033 */
[----:B------:R-:W-:Y:S02]  /*2ed80*/  SEL R51, R52, R61, P0 ;  /* 0x0000003d34337207 */ /* 0x000fe40000000000 */
[----:B------:R-:W-:Y:S01]  /*2ed90*/  SEL R52, R61, R52, P0 ;  /* 0x000000343d347207 */ /* 0x000fe20000000000 */
[----:B------:R-:W-:-:S07]  /*2eda0*/  IMAD.MOV.U32 R109, RZ, RZ, R14 ;  /* 0x000000ffff6d7224 */ /* 0x000fce00078e000e */
[----:B------:R-:W-:Y:S05]  /*2edb0*/  WARPSYNC.COLLECTIVE R15, `(.L_x_864) ;  /* 0x000000000f087348 */ /* 0x000fea0003c00000 */
[----:B------:R0:W1:Y:S02]  /*2edc0*/  SHFL.IDX P6, R14, R13, R12, R11 ;  /* 0x0000000c0d0e7389 */ /* 0x00006400000c000b */
[----:B01----:R-:W-:Y:S01]  /*2edd0*/  ENDCOLLECTIVE ;  /* 0x000000000000791b */ /* 0x003fe20003800000 */
.L_x_864:
[----:B------:R-:W-:Y:S02]  /*2ede0*/  IMAD.MOV.U32 R13, RZ, RZ, R28 ;  /* 0x000000ffff0d7224 */ /* 0x000fe400078e001c */
[----:B------:R-:W-:Y:S01]  /*2edf0*/  IMAD.MOV.U32 R12, RZ, RZ, R5 ;  /* 0x000000ffff0c7224 */ /* 0x000fe200078e0005 */
[----:B------:R-:W-:-:S07]  /*2ee00*/  MOV R97, R14 ;  /* 0x0000000e00617202 */ /* 0x000fce0000000f00 */
[----:B------:R-:W-:Y:S05]  /*2ee10*/  WARPSYNC.COLLECTIVE R15, `(.L_x_865) ;  /* 0x000000000f087348 */ /* 0x000fea0003c00000 */
[----:B------:R0:W1:Y:S02]  /*2ee20*/  SHFL.IDX P6, R14, R13, R12, R11 ;  /* 0x0000000c0d0e7389 */ /* 0x00006400000c000b */
[----:B01----:R-:W-:Y:S01]  /*2ee30*/  ENDCOLLECTIVE ;  /* 0x000000000000791b */ /* 0x003fe20003800000 */
.L_x_865:
[----:B------:R-:W-:Y:S01]  /*2ee40*/  MOV R13, R30 ;  /* 0x0000001e000d7202 */ /* 0x000fe20000000f00 */
[----:B------:R-:W-:-:S07]  /*2ee50*/  IMAD.MOV.U32 R66, RZ, RZ, R14 ;  /* 0x000000ffff427224 */ /* 0x000fce00078e000e */
[----:B------:R-:W-:Y:S05]  /*2ee60*/  WARPSYNC.COLLECTIVE R15, `(.L_x_866) ;  /* 0x000000000f087348 */ /* 0x000fea0003c00000 */
[----:B------:R0:W1:Y:S02]  /*2ee70*/  SHFL.IDX P6, R14, R13, R12, R11 ;  /* 0x0000000c0d0e7389 */ /* 0x00006400000c000b */
[----:B01----:R-:W-:Y:S01]  /*2ee80*/  ENDCOLLECTIVE ;  /* 0x000000000000791b */ /* 0x003fe20003800000 */
.L_x_866:
[----:B------:R-:W-:Y:S02]  /*2ee90*/  IMAD.MOV.U32 R13, RZ, RZ, R29 ;  /* 0x000000ffff0d7224 */ /* 0x000fe400078e001d */
[----:B------:R-:W-:Y:S02]  /*2eea0*/  IMAD.MOV.U32 R12, RZ, RZ, R6 ;  /* 0x000000ffff0c7224 */ /* 0x000fe400078e0006 */
[----:B------:R-:W-:-:S07]  /*2eeb0*/  IMAD.MOV.U32 R68, RZ, RZ, R14 ;  /* 0x000000ffff447224 */ /* 0x000fce00078e000e */
[----:B------:R-:W-:Y:S05]  /*2eec0*/  WARPSYNC.COLLECTIVE R15, `(.L_x_867) ;  /* 0x000000000f087348 */ /* 0x000fea0003c00000 */
[----:B------:R0:W1:Y:S02]  /*2eed0*/  SHFL.IDX P6, R14, R13, R12, R11 ;  /* 0x0000000c0d0e7389 */ /* 0x00006400000c000b */
[----:B01----:R-:W-:Y:S01]  /*2eee0*/  ENDCOLLECTIVE ;  /* 0x000000000000791b */ /* 0x003fe20003800000 */
.L_x_867:
[----:B------:R-:W-:Y:S01]  /*2eef0*/  IMAD.MOV.U32 R13, RZ, RZ, R27 ;  /* 0x000000ffff0d7224 */ /* 0x000fe200078e001b */
[----:B------:R-:W-:-:S07]  /*2ef00*/  MOV R29, R14 ;  /* 0x0000000e001d7202 */ /* 0x000fce0000000f00 */
[----:B------:R-:W-:Y:S05]  /*2ef10*/  WARPSYNC.COLLECTIVE R15, `(.L_x_868) ;  /* 0x000000000f087348 */ /* 0x000fea0003c00000 */
[----:B------:R0:W1:Y:S02]  /*2ef20*/  SHFL.IDX P6, R14, R13, R12, R11 ;  /* 0x0000000c0d0e7389 */ /* 0x00006400000c000b */
[----:B01----:R-:W-:Y:S01]  /*2ef30*/  ENDCOLLECTIVE ;  /* 0x000000000000791b */ /* 0x003fe20003800000 */
.L_x_868:
        /* <DEDUP_REMOVED lines=8> */
.L_x_869:
[----:B------:R-:W-:Y:S02]  /*2efc0*/  SEL R67, R68, R27, P0 ;  /* 0x0000001b44437207 */ /* 0x000fe40000000000 */
[----:B------:R-:W-:Y:S01]  /*2efd0*/  SEL R68, R27, R68, P0 ;  /* 0x000000441b447207 */ /* 0x000fe20000000000 */
[----:B------:R-:W-:Y:S02]  /*2efe0*/  IMAD.MOV.U32 R13, RZ, RZ, R26 ;  /* 0x000000ffff0d7224 */ /* 0x000fe400078e001a */
[----:B------:R-:W-:-:S07]  /*2eff0*/  IMAD.MOV.U32 R70, RZ, RZ, R14 ;  /* 0x000000ffff467224 */ /* 0x000fce00078e000e */
[----:B------:R-:W-:Y:S05]  /*2f000*/  WARPSYNC.COLLECTIVE R15, `(.L_x_870) ;  /* 0x000000000f087348 */ /* 0x000fea0003c00000 */
[----:B------:R0:W1:Y:S02]  /*2f010*/  SHFL.IDX P6, R14, R13, R12, R11 ;  /* 0x0000000c0d0e7389 */ /* 0x00006400000c000b */
[----:B01----:R-:W-:Y:S01]  /*2f020*/  ENDCOLLECTIVE ;  /* 0x000000000000791b */ /* 0x003fe20003800000 */
.L_x_870:
[----:B------:R-:W-:Y:S01]  /*2f030*/  MOV R13, R33 ;  /* 0x00000021000d7202 */ /* 0x000fe20000000f00 */
[----:B------:R-:W-:Y:S02]  /*2f040*/  IMAD.MOV.U32 R12, RZ, RZ, R6 ;  /* 0x000000ffff0c7224 */ /* 0x000fe400078e0006 */
[----:B------:R-:W-:-:S07]  /*2f050*/  IMAD.MOV.U32 R72, RZ, RZ, R14 ;  /* 0x000000ffff487224 */ /* 0x000fce00078e000e */
[----:B------:R-:W-:Y:S05]  /*2f060*/  WARPSYNC.COLLECTIVE R15, `(.L_x_871) ;  /* 0x000000000f087348 */ /* 0x000fea0003c00000 */
[----:B------:R0:W1:Y:S02]  /*2f070*/  SHFL.IDX P6, R14, R13, R12, R11 ;  /* 0x0000000c0d0e7389 */ /* 0x00006400000c000b */
[----:B01----:R-:W-:Y:S01]  /*2f080*/  ENDCOLLECTIVE ;  /* 0x000000000000791b */ /* 0x003fe20003800000 */
.L_x_871:
[----:B------:R-:W-:Y:S02]  /*2f090*/  IMAD.MOV.U32 R13, RZ, RZ, R31 ;  /* 0x000000ffff0d7224 */ /* 0x000fe400078e001f */
[----:B------:R-:W-:-:S07]  /*2f0a0*/  IMAD.MOV.U32 R33, RZ, RZ, R14 ;  /* 0x000000ffff217224 */ /* 0x000fce00078e000e */
[----:B------:R-:W-:Y:S05]  /*2f0b0*/  WARPSYNC.COLLECTIVE R15, `(.L_x_872) ;  /* 0x000000000f087348 */ /* 0x000fea0003c00000 */
[----:B------:R0:W1:Y:S02]  /*2f0c0*/  SHFL.IDX P6, R14, R13, R12, R11 ;  /* 0x0000000c0d0e7389 */ /* 0x00006400000c000b */
[----:B01----:R-:W-:Y:S01]  /*2f0d0*/  ENDCOLLECTIVE ;  /* 0x000000000000791b */ /* 0x003fe20003800000 */
.L_x_872:
        /* <DEDUP_REMOVED lines=8> */
.L_x_873:
[----:B------:R-:W-:Y:S02]  /*2f160*/  SEL R71, R72, R31, P0 ;  /* 0x0000001f48477207 */ /* 0x000fe40000000000 */
[----:B------:R-:W-:Y:S02]  /*2f170*/  SEL R72, R31, R72, P0 ;  /* 0x000000481f487207 */ /* 0x000fe40000000000 */
[----:B------:R-:W-:Y:S01]  /*2f180*/  MOV R13, R10 ;  /* 0x0000000a000d7202 */ /* 0x000fe20000000f00 */
[----:B------:R-:W-:-:S07]  /*2f190*/  IMAD.MOV.U32 R86, RZ, RZ, R14 ;  /* 0x000000ffff567224 */ /* 0x000fce00078e000e */
[----:B------:R-:W-:Y:S05]  /*2f1a0*/  WARPSYNC.COLLECTIVE R15, `(.L_x_874) ;  /* 0x000000000f087348 */ /* 0x000fea0003c00000 */
[----:B------:R0:W1:Y:S02]  /*2f1b0*/  SHFL.IDX P6, R14, R13, R12, R11 ;  /* 0x0000000c0d0e7389 */ /* 0x00006400000c000b */
[----:B01----:R-:W-:Y:S01]  /*2f1c0*/  ENDCOLLECTIVE ;  /* 0x000000000000791b */ /* 0x003fe20003800000 */
.L_x_874:
[----:B------:R-:W-:Y:S01]  /*2f1d0*/  IMAD.MOV.U32 R13, RZ, RZ, R53 ;  /* 0x000000ffff0d7224 */ /* 0x000fe200078e0035 */
[----:B------:R-:W-:Y:S01]  /*2f1e0*/  SEL R53, R54, R57, P0 ;  /* 0x0000003936357207 */ /* 0x000fe20000000000 */
[----:B------:R-:W-:Y:S01]  /*2f1f0*/  IMAD.MOV.U32 R12, RZ, RZ, R6 ;  /* 0x000000ffff0c7224 */ /* 0x000fe200078e0006 */
[----:B------:R-:W-:Y:S02]  /*2f200*/  SEL R54, R57, R54, P0 ;  /* 0x0000003639367207 */ /* 0x000fe40000000000 */
[----:B------:R-:W-:Y:S02]  /*2f210*/  SEL R57, R64, R97, P0 ;  /* 0x0000006140397207 */ /* 0x000fe40000000000 */
[----:B------:R-:W-:Y:S01]  /*2f220*/  SEL R64, R97, R64, P0 ;  /* 0x0000004061407207 */ /* 0x000fe20000000000 */
[----:B------:R-:W-:Y:S02]  /*2f230*/  IMAD.MOV.U32 R97, RZ, RZ, RZ ;  /* 0x000000ffff617224 */ /* 0x000fe400078e00ff */
[----:B------:R-:W-:-:S07]  /*2f240*/  IMAD.MOV.U32 R90, RZ, RZ, R14 ;  /* 0x000000ffff5a7224 */ /* 0x000fce00078e000e */
[----:B------:R-:W-:Y:S05]  /*2f250*/  WARPSYNC.COLLECTIVE R15, `(.L_x_875) ;  /* 0x000000000f087348 */ /* 0x000fea0003c00000 */
[----:B------:R0:W1:Y:S02]  /*2f260*/  SHFL.IDX P6, R14, R13, R12, R11 ;  /* 0x0000000c0d0e7389 */ /* 0x00006400000c000b */
[----:B01----:R-:W-:Y:S01]  /*2f270*/  ENDCOLLECTIVE ;  /* 0x000000000000791b */ /* 0x003fe20003800000 */
.L_x_875:
[----:B------:R-:W-:Y:S01]  /*2f280*/  IMAD.MOV.U32 R13, RZ, RZ, R35 ;  /* 0x000000ffff0d7224 */ /* 0x000fe200078e0023 */
[----:B------:R-:W-:-:S07]  /*2f290*/  MOV R91, R14 ;  /* 0x0000000e005b7202 */ /* 0x000fce0000000f00 */
[----:B------:R-:W-:Y:S05]  /*2f2a0*/  WARPSYNC.COLLECTIVE R15, `(.L_x_876) ;  /* 0x000000000f087348 */ /* 0x000fea0003c00000 */
[----:B------:R0:W1:Y:S02]  /*2f2b0*/  SHFL.IDX P6, R14, R13, R12, R11 ;  /* 0x0000000c0d0e7389 */ /* 0x00006400000c000b */
[----:B01----:R-:W-:Y:S01]  /*2f2c0*/  ENDCOLLECTIVE ;  /* 0x000000000000791b */ /* 0x003fe20003800000 */
.L_x_876:
        /* <DEDUP_REMOVED lines=8> */
.L_x_877:
[----:B------:R-:W-:Y:S02]  /*2f350*/  SEL R87, R90, R35, P0 ;  /* 0x000000235a577207 */ /* 0x000fe40000000000 */
[----:B------:R-:W-:Y:S01]  /*2f360*/  SEL R90, R35, R90, P0 ;  /* 0x0000005a235a7207 */ /* 0x000fe20000000000 */
[----:B------:R-:W-:Y:S02]  /*2f370*/  IMAD.MOV.U32 R13, RZ, RZ, R94 ;  /* 0x000000ffff0d7224 */ /* 0x000fe400078e005e */
[----:B------:R-:W-:-:S07]  /*2f380*/  IMAD.MOV.U32 R92, RZ, RZ, R14 ;  /* 0x000000ffff5c7224 */ /* 0x000fce00078e000e */
[----:B------:R-:W-:Y:S05]  /*2f390*/  WARPSYNC.COLLECTIVE R15, `(.L_x_878) ;  /* 0x000000000f087348 */ /* 0x000fea0003c00000 */
[----:B------:R0:W1:Y:S02]  /*2f3a0*/  SHFL.IDX P6, R14, R13, R12, R11 ;  /* 0x0000000c0d0e7389 */ /* 0x00006400000c000b */
[----:B01----:R-:W-:Y:S01]  /*2f3b0*/  ENDCOLLECTIVE ;  /* 0x000000000000791b */ /* 0x003fe20003800000 */
.L_x_878:
        /* <DEDUP_REMOVED lines=8> */
.L_x_879:
[----:B------:R-:W-:Y:S02]  /*2f440*/  IMAD.MOV.U32 R13, RZ, RZ, R25 ;  /* 0x000000ffff0d7224 */ /* 0x000fe400078e0019 */
[----:B------:R-:W-:-:S07]  /*2f450*/  IMAD.MOV.U32 R111, RZ, RZ, R14 ;  /* 0x000000ffff6f7224 */ /* 0x000fce00078e000e */
[----:B------:R-:W-:Y:S05]  /*2f460*/  WARPSYNC.COLLECTIVE R15, `(.L_x_880) ;  /* 0x000000000f087348 */ /* 0x000fea0003c00000 */
[----:B------:R0:W1:Y:S02]  /*2f470*/  SHFL.IDX P6, R14, R13, R12, R11 ;  /* 0x0000000c0d0e7389 */ /* 0x00006400000c000b */
[----:B01----:R-:W-:Y:S01]  /*2f480*/  ENDCOLLECTIVE ;  /* 0x000000000000791b */ /* 0x003fe20003800000 */
.L_x_880:
        /* <DEDUP_REMOVED lines=8> */
.L_x_881:
[----:B------:R-:W-:Y:S02]  /*2f510*/  SEL R93, R94, R25, P0 ;  /* 0x000000195e5d7207 */ /* 0x000fe40000000000 */
[----:B------:R-:W-:Y:S02]  /*2f520*/  SEL R94, R25, R94, P0 ;  /* 0x0000005e195e7207 */ /* 0x000fe40000000000 */
[----:B------:R-:W-:Y:S01]  /*2f530*/  MOV R13, R62 ;  /* 0x0000003e000d7202 */ /* 0x000fe20000000f00 */
[----:B------:R-:W-:-:S07]  /*2f540*/  IMAD.MOV.U32 R4, RZ, RZ, R14 ;  /* 0x000000ffff047224 */ /* 0x000fce00078e000e */
[----:B------:R-:W-:Y:S05]  /*2f550*/  WARPSYNC.COLLECTIVE R15, `(.L_x_882) ;  /* 0x000000000f087348 */ /* 0x000fea0003c00000 */
[----:B------:R0:W1:Y:S02]  /*2f560*/  SHFL.IDX P6, R14, R13, R12, R11 ;  /* 0x0000000c0d0e7389 */ /* 0x00006400000c000b */
[----:B01----:R-:W-:Y:S01]  /*2f570*/  ENDCOLLECTIVE ;  /* 0x000000000000791b */ /* 0x003fe20003800000 */
.L_x_882:
[----:B------:R-:W-:Y:S02]  /*2f580*/  IMAD.MOV.U32 R13, RZ, RZ, R9 ;  /* 0x000000ffff0d7224 */ /* 0x000fe400078e0009 */
[----:B------:R-:W-:Y:S02]  /*2f590*/  IMAD.MOV.U32 R12, RZ, RZ, R6 ;  /* 0x000000ffff0c7224 */ /* 0x000fe400078e0006 */
[----:B------:R-:W-:-:S07]  /*2f5a0*/  IMAD.MOV.U32 R62, RZ, RZ, R14 ;  /* 0x000000ffff3e7224 */ /* 0x000fce00078e000e */
[----:B------:R-:W-:Y:S05]  /*2f5b0*/  WARPSYNC.COLLECTIVE R15, `(.L_x_883) ;  /* 0x000000000f087348 */ /* 0x000fea0003c00000 */
[----:B------:R0:W1:Y:S02]  /*2f5c0*/  SHFL.IDX P6, R14, R13, R12, R11 ;  /* 0x0000000c0d0e7389 */ /* 0x00006400000c000b */
[----:B01----:R-:W-:Y:S01]  /*2f5d0*/  ENDCOLLECTIVE ;  /* 0x000000000000791b */ /* 0x003fe20003800000 */
.L_x_883:
[----:B------:R-:W-:Y:S01]  /*2f5e0*/  IMAD.MOV.U32 R13, RZ, RZ, R7 ;  /* 0x000000ffff0d7224 */ /* 0x000fe200078e0007 */
[----:B------:R-:W-:-:S07]  /*2f5f0*/  MOV R9, R14 ;  /* 0x0000000e00097202 */ /* 0x000fce0000000f00 */
[----:B------:R-:W-:Y:S05]  /*2f600*/  WARPSYNC.COLLECTIVE R15, `(.L_x_884) ;  /* 0x000000000f087348 */ /* 0x000fea0003c00000 */
[----:B------:R0:W1:Y:S02]  /*2f610*/  SHFL.IDX P6, R14, R13, R12, R11 ;  /* 0x0000000c0d0e7389 */ /* 0x00006400000c000b */
[----:B01----:R-:W-:Y:S01]  /*2f620*/  ENDCOLLECTIVE ;  /* 0x000000000000791b */ /* 0x003fe20003800000 */
.L_x_884:
[----:B------:R-:W-:Y:S05]  /*2f630*/  BRA `(.L_x_885) ;  /* 0xffffff1c00a07947 */ /* 0x000fea000383ffff */
.L_x_607:
[----:B------:R-:W-:Y:S01]  /*2f640*/  IMAD.MOV.U32 R13, RZ, RZ, R3 ;  /* 0x000000ffff0d7224 */ /* 0x000fe200078e0003 */
[----:B------:R-:W-:Y:S01]  /*2f650*/  MOV R12, RZ ;  /* 0x000000ff000c7202 */ /* 0x000fe20000000f00 */
[----:B------:R-:W-:Y:S02]  /*2f660*/  IMAD.MOV.U32 R11, RZ, RZ, 0x181f ;  /* 0x0000181fff0b7424 */ /* 0x000fe400078e00ff */
[----:B------:R-:W-:-:S07]  /*2f670*/  IMAD.MOV.U32 R15, RZ, RZ, -0x1 ;  /* 0xffffffffff0f7424 */ /* 0x000fce00078e00ff */
[----:B0----5:R-:W-:Y:S05]  /*2f680*/  WARPSYNC.COLLECTIVE R15, `(.L_x_886) ;  /* 0x000000000f087348 */ /* 0x021fea0003c00000 */
[----:B------:R1:W2:Y:S02]  /*2f690*/  SHFL.IDX P6, R14, R13, R12, R11 ;  /* 0x0000000c0d0e7389 */ /* 0x0002a400000c000b */
[----:B012--5:R-:W-:Y:S01]  /*2f6a0*/  ENDCOLLECTIVE ;  /* 0x000000000000791b */ /* 0x027fe20003800000 */
.L_x_886:
[----:B------:R-:W-:Y:S01]  /*2f6b0*/  MOV R13, R2 ;  /* 0x00000002000d7202 */ /* 0x000fe20000000f00 */
[----:B------:R-:W-:-:S07]  /*2f6c0*/  IMAD.MOV.U32 R0, RZ, RZ, R14 ;  /* 0x000000ffff007224 */ /* 0x000fce00078e000e */
[----:B------:R-:W-:Y:S05]  /*2f6d0*/  WARPSYNC.COLLECTIVE R15, `(.L_x_887) ;  /* 0x000000000f087348 */ /* 0x000fea0003c00000 */
[----:B------:R0:W1:Y:S02]  /*2f6e0*/  SHFL.IDX P6, R14, R13, R12, R11 ;  /* 0x0000000c0d0e7389 */ /* 0x00006400000c000b */
[----:B01----:R-:W-:Y:S01]  /*2f6f0*/  ENDCOLLECTIVE ;  /* 0x000000000000791b */ /* 0x003fe20003800000 */
.L_x_887:
[----:B------:R-:W-:Y:S05]  /*2f700*/  BRA `(.L_x_888) ;  /* 0xffffff2c00387947 */ /* 0x000fea000383ffff */
.L_x_610:
[----:B------:R-:W-:Y:S01]  /*2f710*/  BSSY B1, `(.L_x_889) ;  /* 0x0000008000017945 */ /* 0x000fe20003800000 */
[----:B------:R-:W-:Y:S01]  /*2f720*/  IMAD.MOV.U32 R13, RZ, RZ, R3 ;  /* 0x000000ffff0d7224 */ /* 0x000fe200078e0003 */
[----:B---3--:R-:W-:Y:S01]  /*2f730*/  MOV R15, 0xffffffff ;  /* 0xffffffff000f7802 */ /* 0x008fe20000000f00 */
[----:B------:R-:W-:Y:S02]  /*2f740*/  IMAD.MOV.U32 R12, RZ, RZ, 0x1 ;  /* 0x00000001ff0c7424 */ /* 0x000fe400078e00ff */
[----:B------:R-:W-:-:S07]  /*2f750*/  IMAD.MOV.U32 R11, RZ, RZ, 0x181f ;  /* 0x0000181fff0b7424 */ /* 0x000fce00078e00ff */
[----:B012--5:R-:W-:Y:S05]  /*2f760*/  WARPSYNC.COLLECTIVE R15, `(.L_x_890) ;  /* 0x000000000f087348 */ /* 0x027fea0003c00000 */
[----:B--2---:R2:W3:Y:S02]  /*2f770*/  SHFL.IDX P6, R14, R13, R12, R11 ;  /* 0x0000000c0d0e7389 */ /* 0x0044e400000c000b */
[----:B0123-5:R-:W-:Y:S01]  /*2f780*/  ENDCOLLECTIVE ;  /* 0x000000000000791b */ /* 0x02ffe20003800000 */
.L_x_890:
[----:B------:R-:W-:Y:S05]  /*2f790*/  BSYNC B1 ;  /* 0x0000000000017941 */ /* 0x000fea0003800000 */
.L_x_889:
[----:B------:R-:W-:Y:S01]  /*2f7a0*/  IMAD.MOV.U32 R13, RZ, RZ, R2 ;  /* 0x000000ffff0d7224 */ /* 0x000fe200078e0002 */
[----:B------:R-:W-:Y:S01]  /*2f7b0*/  MOV R11, 0x181f ;  /* 0x0000181f000b7802 */ /* 0x000fe20000000f00 */
[----:B------:R-:W-:Y:S02]  /*2f7c0*/  IMAD.MOV.U32 R12, RZ, RZ, 0x1 ;  /* 0x00000001ff0c7424 */ /* 0x000fe400078e00ff */
[----:B------:R-:W-:Y:S02]  /*2f7d0*/  IMAD.MOV.U32 R15, RZ, RZ, -0x1 ;  /* 0xffffffffff0f7424 */ /* 0x000fe400078e00ff */
[----:B------:R-:W-:-:S07]  /*2f7e0*/  IMAD.MOV.U32 R0, RZ, RZ, R14 ;  /* 0x000000ffff007224 */ /* 0x000fce00078e000e */
[----:B------:R-:W-:Y:S05]  /*2f7f0*/  WARPSYNC.COLLECTIVE R15, `(.L_x_891) ;  /* 0x000000000f087348 */ /* 0x000fea0003c00000 */
[----:B------:R0:W1:Y:S02]  /*2f800*/  SHFL.IDX P6, R14, R13, R12, R11 ;  /* 0x0000000c0d0e7389 */ /* 0x00006400000c000b */
[----:B01----:R-:W-:Y:S01]  /*2f810*/  ENDCOLLECTIVE ;  /* 0x000000000000791b */ /* 0x003fe20003800000 */
.L_x_891:
[----:B------:R-:W-:Y:S05]  /*2f820*/  BRA `(.L_x_892) ;  /* 0xffffff2c00387947 */ /* 0x000fea000383ffff */
.L_x_613:
[----:B------:R-:W-:Y:S01]  /*2f830*/  BSSY B1, `(.L_x_893) ;  /* 0x0000008000017945 */ /* 0x000fe20003800000 */
[----:B------:R-:W-:Y:S01]  /*2f840*/  IMAD.MOV.U32 R13, RZ, RZ, R3 ;  /* 0x000000ffff0d7224 */ /* 0x000fe200078e0003 */
[----:B------:R-:W-:Y:S01]  /*2f850*/  MOV R11, 0x181f ;  /* 0x0000181f000b7802 */ /* 0x000fe20000000f00 */
[----:B------:R-:W-:Y:S02]  /*2f860*/  IMAD.MOV.U32 R12, RZ, RZ, 0x2 ;  /* 0x00000002ff0c7424 */ /* 0x000fe400078e00ff */
[----:B---3--:R-:W-:-:S07]  /*2f870*/  IMAD.MOV.U32 R15, RZ, RZ, -0x1 ;  /* 0xffffffffff0f7424 */ /* 0x008fce00078e00ff */
[----:B012-4-:R-:W-:Y:S05]  /*2f880*/  WARPSYNC.COLLECTIVE R15, `(.L_x_894) ;  /* 0x000000000f087348 */ /* 0x017fea0003c00000 */
[----:B--2---:R2:W3:Y:S02]  /*2f890*/  SHFL.IDX P6, R14, R13, R12, R11 ;  /* 0x0000000c0d0e7389 */ /* 0x0044e400000c000b */
[----:B01234-:R-:W-:Y:S01]  /*2f8a0*/  ENDCOLLECTIVE ;  /* 0x000000000000791b */ /* 0x01ffe20003800000 */
.L_x_894:
[----:B------:R-:W-:Y:S05]  /*2f8b0*/  BSYNC B1 ;  /* 0x0000000000017941 */ /* 0x000fea0003800000 */
.L_x_893:
        /* <DEDUP_REMOVED lines=8> */
.L_x_895:
[----:B------:R-:W-:Y:S05]  /*2f940*/  BRA `(.L_x_896) ;  /* 0xffffff2c00387947 */ /* 0x000fea000383ffff */
.L_x_616:
        /* <DEDUP_REMOVED lines=8> */
.L_x_898:
[----:B------:R-:W-:Y:S05]  /*2f9d0*/  BSYNC B1 ;  /* 0x0000000000017941 */ /* 0x000fea0003800000 */
.L_x_897:
        /* <DEDUP_REMOVED lines=8> */
.L_x_899:
[----:B------:R-:W-:Y:S05]  /*2fa60*/  BRA `(.L_x_900) ;  /* 0xffffff2c00387947 */ /* 0x000fea000383ffff */
.L_x_618:
[----:B------:R-:W-:Y:S01]  /*2fa70*/  MOV R13, R32 ;  /* 0x00000020000d7202 */ /* 0x000fe20000000f00 */
[----:B------:R-:W-:Y:S01]  /*2fa80*/  IMAD.MOV.U32 R12, RZ, RZ, RZ ;  /* 0x000000ffff0c7224 */ /* 0x000fe200078e00ff */
[C---:B------:R-:W-:Y:S01]  /*2fa90*/  IADD3 R26, R218.reuse, 0x20, RZ ;  /* 0x00000020da1a7810 */ /* 0x040fe20007ffe0ff */
[----:B------:R-:W-:Y:S02]  /*2faa0*/  IMAD.MOV.U32 R11, RZ, RZ, 0x1c1f ;  /* 0x00001c1fff0b7424 */ /* 0x000fe400078e00ff */
[----:B------:R-:W-:Y:S02]  /*2fab0*/  IMAD.MOV.U32 R15, RZ, RZ, -0x1 ;  /* 0xffffffffff0f7424 */ /* 0x000fe400078e00ff */
[C---:B------:R-:W-:Y:S02]  /*2fac0*/  VIADD R29, R218.reuse, 0x10 ;  /* 0x00000010da1d7836 */ /* 0x040fe40000000000 */
[----:B------:R-:W-:-:S07]  /*2fad0*/  VIADD R28, R218, 0x18 ;  /* 0x00000018da1c7836 */ /* 0x000fce0000000000 */
[----:B------:R-:W-:Y:S05]  /*2fae0*/  WARPSYNC.COLLECTIVE R15, `(.L_x_901) ;  /* 0x000000000f087348 */ /* 0x000fea0003c00000 */
[----:B------:R0:W1:Y:S02]  /*2faf0*/  SHFL.IDX P6, R14, R13, R12, R11 ;  /* 0x0000000c0d0e7389 */ /* 0x00006400000c000b */
[----:B01----:R-:W-:Y:S01]  /*2fb00*/  ENDCOLLECTIVE ;  /* 0x000000000000791b */ /* 0x003fe20003800000 */
.L_x_901:
[C---:B------:R-:W-:Y:S02]  /*2fb10*/  VIADD R25, R218.reuse, 0x28 ;  /* 0x00000028da197836 */ /* 0x040fe40000000000 */
[----:B------:R-:W-:Y:S02]  /*2fb20*/  VIADD R24, R218, 0x30 ;  /* 0x00000030da187836 */ /* 0x000fe40000000000 */
[----:B------:R-:W-:Y:S01]  /*2fb30*/  IMAD.MOV.U32 R13, RZ, RZ, R30 ;  /* 0x000000ffff0d7224 */ /* 0x000fe200078e001e */
[----:B------:R-:W-:-:S07]  /*2fb40*/  MOV R31, R14 ;  /* 0x0000000e001f7202 */ /* 0x000fce0000000f00 */
[----:B------:R-:W-:Y:S05]  /*2fb50*/  WARPSYNC.COLLECTIVE R15, `(.L_x_902) ;  /* 0x000000000f087348 */ /* 0x000fea0003c00000 */
[----:B------:R0:W1:Y:S02]  /*2fb60*/  SHFL.IDX P6, R14, R13, R12, R11 ;  /* 0x0000000c0d0e7389 */ /* 0x00006400000c000b */
[----:B01----:R-:W-:Y:S01]  /*2fb70*/  ENDCOLLECTIVE ;  /* 0x000000000000791b */ /* 0x003fe20003800000 */
.L_x_902:
[----:B------:R-:W-:Y:S05]  /*2fb80*/  BRA `(.L_x_903) ;  /* 0xffffff2c00f47947 */ /* 0x000fea000383ffff */
.L_x_621:
[----:B------:R-:W-:Y:S01]  /*2fb90*/  BSSY B1, `(.L_x_904) ;  /* 0x0000008000017945 */ /* 0x000fe20003800000 */
[----:B---3--:R-:W-:Y:S01]  /*2fba0*/  IMAD.MOV.U32 R13, RZ, RZ, R32 ;  /* 0x000000ffff0d7224 */ /* 0x008fe200078e0020 */
[----:B------:R-:W-:Y:S01]  /*2fbb0*/  MOV R12, 0x1 ;  /* 0x00000001000c7802 */ /* 0x000fe20000000f00 */
[----:B------:R-:W-:Y:S02]  /*2fbc0*/  IMAD.MOV.U32 R11, RZ, RZ, 0x1c1f ;  /* 0x00001c1fff0b7424 */ /* 0x000fe400078e00ff */
[----:B------:R-:W-:-:S07]  /*2fbd0*/  IMAD.MOV.U32 R15, RZ, RZ, -0x1 ;  /* 0xffffffffff0f7424 */ /* 0x000fce00078e00ff */
[----:B012---:R-:W-:Y:S05]  /*2fbe0*/  WARPSYNC.COLLECTIVE R15, `(.L_x_905) ;  /* 0x000000000f087348 */ /* 0x007fea0003c00000 */
[----:B--2---:R2:W3:Y:S02]  /*2fbf0*/  SHFL.IDX P6, R14, R13, R12, R11 ;  /* 0x0000000c0d0e7389 */ /* 0x0044e400000c000b */
[----:B0123--:R-:W-:Y:S01]  /*2fc00*/  ENDCOLLECTIVE ;  /* 0x000000000000791b */ /* 0x00ffe20003800000 */
.L_x_905:
[----:B------:R-:W-:Y:S05]  /*2fc10*/  BSYNC B1 ;  /* 0x0000000000017941 */ /* 0x000fea0003800000 */
.L_x_904:
        /* <DEDUP_REMOVED lines=8> */
.L_x_906:
[----:B------:R-:W-:Y:S05]  /*2fca0*/  BRA `(.L_x_907) ;  /* 0xffffff3400a87947 */ /* 0x000fea000383ffff */
.L_x_625:
[----:B------:R-:W-:Y:S01]  /*2fcb0*/  MOV R13, R3 ;  /* 0x00000003000d7202 */ /* 0x000fe20000000f00 */
[----:B------:R-:W-:Y:S02]  /*2fcc0*/  IMAD.MOV.U32 R12, RZ, RZ, RZ ;  /* 0x000000ffff0c7224 */ /* 0x000fe400078e00ff */
[----:B------:R-:W-:Y:S02]  /*2fcd0*/  IMAD.MOV.U32 R11, RZ, RZ, 0x181f ;  /* 0x0000181fff0b7424 */ /* 0x000fe400078e00ff */
[----:B------:R-:W-:-:S07]  /*2fce0*/  IMAD.MOV.U32 R15, RZ, RZ, -0x1 ;  /* 0xffffffffff0f7424 */ /* 0x000fce00078e00ff */
[----:B--23--:R-:W-:Y:S05]  /*2fcf0*/  WARPSYNC.COLLECTIVE R15, `(.L_x_908) ;  /* 0x000000000f087348 */ /* 0x00cfea0003c00000 */
[----:B------:R0:W1:Y:S02]  /*2fd00*/  SHFL.IDX P6, R14, R13, R12, R11 ;  /* 0x0000000c0d0e7389 */ /* 0x00006400000c000b */
[----:B0123--:R-:W-:Y:S01]  /*2fd10*/  ENDCOLLECTIVE ;  /* 0x000000000000791b */ /* 0x00ffe20003800000 */
.L_x_908:
[----:B------:R-:W-:Y:S01]  /*2fd20*/  IMAD.MOV.U32 R13, RZ, RZ, R2 ;  /* 0x000000ffff0d7224 */ /* 0x000fe200078e0002 */
[----:B------:R-:W-:-:S07]  /*2fd30*/  MOV R0, R14 ;  /* 0x0000000e00007202 */ /* 0x000fce0000000f00 */
[----:B------:R-:W-:Y:S05]  /*2fd40*/  WARPSYNC.COLLECTIVE R15, `(.L_x_909) ;  /* 0x000000000f087348 */ /* 0x000fea0003c00000 */
[----:B------:R0:W1:Y:S02]  /*2fd50*/  SHFL.IDX P6, R14, R13, R12, R11 ;  /* 0x0000000c0d0e7389 */ /* 0x00006400000c000b */
[----:B01----:R-:W-:Y:S01]  /*2fd60*/  ENDCOLLECTIVE ;  /* 0x000000000000791b */ /* 0x003fe20003800000 */
.L_x_909:
[----:B------:R-:W-:Y:S05]  /*2fd70*/  BRA `(.L_x_910) ;  /* 0xffffff4400447947 */ /* 0x000fea000383ffff */
.L_x_628:
[----:B------:R-:W-:Y:S01]  /*2fd80*/  BSSY B1, `(.L_x_911) ;  /* 0x0000008000017945 */ /* 0x000fe20003800000 */
[----:B------:R-:W-:Y:S01]  /*2fd90*/  IMAD.MOV.U32 R13, RZ, RZ, R3 ;  /* 0x000000ffff0d7224 */ /* 0x000fe200078e0003 */
[----:B-1----:R-:W-:Y:S01]  /*2fda0*/  MOV R11, 0x181f ;  /* 0x0000181f000b7802 */ /* 0x002fe20000000f00 */
[----:B------:R-:W-:Y:S02]  /*2fdb0*/  IMAD.MOV.U32 R12, RZ, RZ, 0x1 ;  /* 0x00000001ff0c7424 */ /* 0x000fe400078e00ff */
[----:B------:R-:W-:-:S07]  /*2fdc0*/  IMAD.MOV.U32 R15, RZ, RZ, -0x1 ;  /* 0xffffffffff0f7424 */ /* 0x000fce00078e00ff */
[----:B0-234-:R-:W-:Y:S05]  /*2fdd0*/  WARPSYNC.COLLECTIVE R15, `(.L_x_912) ;  /* 0x000000000f087348 */ /* 0x01dfea0003c00000 */
[----:B----4-:R1:W4:Y:S02]  /*2fde0*/  SHFL.IDX P6, R14, R13, R12, R11 ;  /* 0x0000000c0d0e7389 */ /* 0x01032400000c000b */
[----:B01234-:R-:W-:Y:S01]  /*2fdf0*/  ENDCOLLECTIVE ;  /* 0x000000000000791b */ /* 0x01ffe20003800000 */
.L_x_912:
[----:B------:R-:W-:Y:S05]  /*2fe00*/  BSYNC B1 ;  /* 0x0000000000017941 */ /* 0x000fea0003800000 */
.L_x_911:
        /* <DEDUP_REMOVED lines=8> */
.L_x_913:
[----:B------:R-:W-:Y:S05]  /*2fe90*/  BRA `(.L_x_914) ;  /* 0xffffff4400487947 */ /* 0x000fea000383ffff */
.L_x_631:
[----:B------:R-:W-:Y:S01]  /*2fea0*/  BSSY B1, `(.L_x_915) ;  /* 0x0000008000017945 */ /* 0x000fe20003800000 */
[----:B------:R-:W-:Y:S01]  /*2feb0*/  IMAD.MOV.U32 R13, RZ, RZ, R3 ;  /* 0x000000ffff0d7224 */ /* 0x000fe200078e0003 */
[----:B------:R-:W-:Y:S01]  /*2fec0*/  MOV R12, 0x2 ;  /* 0x00000002000c7802 */ /* 0x000fe20000000f00 */
[----:B0-----:R-:W-:Y:S02]  /*2fed0*/  IMAD.MOV.U32 R11, RZ, RZ, 0x181f ;  /* 0x0000181fff0b7424 */ /* 0x001fe400078e00ff */
[----:B------:R-:W-:-:S07]  /*2fee0*/  IMAD.MOV.U32 R15, RZ, RZ, -0x1 ;  /* 0xffffffffff0f7424 */ /* 0x000fce00078e00ff */
[----:B-1234-:R-:W-:Y:S05]  /*2fef0*/  WARPSYNC.COLLECTIVE R15, `(.L_x_916) ;  /* 0x000000000f087348 */ /* 0x01efea0003c00000 */
[----:B----4-:R0:W4:Y:S02]  /*2ff00*/  SHFL.IDX P6, R14, R13, R12, R11 ;  /* 0x0000000c0d0e7389 */ /* 0x01012400000c000b */
[----:B01234-:R-:W-:Y:S01]  /*2ff10*/  ENDCOLLECTIVE ;  /* 0x000000000000791b */ /* 0x01ffe20003800000 */
.L_x_916:
[----:B------:R-:W-:Y:S05]  /*2ff20*/  BSYNC B1 ;  /* 0x0000000000017941 */ /* 0x000fea0003800000 */
.L_x_915:
        /* <DEDUP_REMOVED lines=8> */
.L_x_917:
[----:B------:R-:W-:Y:S05]  /*2ffb0*/  BRA `(.L_x_918) ;  /* 0xffffff4400487947 */ /* 0x000fea000383ffff */
.L_x_634:
[----:B------:R-:W-:Y:S01]  /*2ffc0*/  BSSY B1, `(.L_x_919) ;  /* 0x0000008000017945 */ /* 0x000fe20003800000 */
[----:B------:R-:W-:Y:S01]  /*2ffd0*/  MOV R13, R3 ;  /* 0x00000003000d7202 */ /* 0x000fe20000000f00 */
[----:B------:R-:W-:Y:S02]  /*2ffe0*/  IMAD.MOV.U32 R12, RZ, RZ, 0x3 ;  /* 0x00000003ff0c7424 */ /* 0x000fe400078e00ff */
[----:B0-----:R-:W-:Y:S02]  /*2fff0*/  IMAD.MOV.U32 R11, RZ, RZ, 0x181f ;  /* 0x0000181fff0b7424 */ /* 0x001fe400078e00ff */
[----:B------:R-:W-:-:S07]  /*30000*/  IMAD.MOV.U32 R15, RZ, RZ, -0x1 ;  /* 0xffffffffff0f7424 */ /* 0x000fce00078e00ff */
[----:B-1234-:R-:W-:Y:S05]  /*30010*/  WARPSYNC.COLLECTIVE R15, `(.L_x_920) ;  /* 0x000000000f087348 */ /* 0x01efea0003c00000 */
[----:B------:R0:W0:Y:S02]  /*30020*/  SHFL.IDX P6, R14, R13, R12, R11 ;  /* 0x0000000c0d0e7389 */ /* 0x00002400000c000b */
[----:B01234-:R-:W-:Y:S01]  /*30030*/  ENDCOLLECTIVE ;  /* 0x000000000000791b */ /* 0x01ffe20003800000 */
.L_x_920:
[----:B------:R-:W-:Y:S05]  /*30040*/  BSYNC B1 ;  /* 0x0000000000017941 */ /* 0x000fea0003800000 */
.L_x_919:
[----:B------:R-:W-:Y:S01]  /*30050*/  IMAD.MOV.U32 R13, RZ, RZ, R2 ;  /* 0x000000ffff0d7224 */ /* 0x000fe200078e0002 */
[----:B------:R-:W-:Y:S01]  /*30060*/  MOV R15, 0xffffffff ;  /* 0xffffffff000f7802 */ /* 0x000fe20000000f00 */
[----:B------:R-:W-:Y:S01]  /*30070*/  IMAD.MOV.U32 R12, RZ, RZ, 0x3 ;  /* 0x00000003ff0c7424 */ /* 0x000fe200078e00ff */
[----:B------:R-:W-:Y:S01]  /*30080*/  MOV R0, R14 ;  /* 0x0000000e00007202 */ /* 0x000fe20000000f00 */
[----:B------:R-:W-:-:S07]  /*30090*/  IMAD.MOV.U32 R11, RZ, RZ, 0x181f ;  /* 0x0000181fff0b7424 */ /* 0x000fce00078e00ff */
[----:B------:R-:W-:Y:S05]  /*300a0*/  WARPSYNC.COLLECTIVE R15, `(.L_x_921) ;  /* 0x000000000f087348 */ /* 0x000fea0003c00000 */
[----:B------:R0:W1:Y:S02]  /*300b0*/  SHFL.IDX P6, R14, R13, R12, R11 ;  /* 0x0000000c0d0e7389 */ /* 0x00006400000c000b */
[----:B01----:R-:W-:Y:S01]  /*300c0*/  ENDCOLLECTIVE ;  /* 0x000000000000791b */ /* 0x003fe20003800000 */
.L_x_921:
[----:B------:R-:W-:Y:S05]  /*300d0*/  BRA `(.L_x_922) ;  /* 0xffffff4400487947 */ /* 0x000fea000383ffff */
.L_x_650:
[----:B------:R-:W0:Y:S01]  /*300e0*/  S2R R9, SR_TID.X ;  /* 0x0000000000097919 */ /* 0x000e220000002100 */
[----:B------:R-:W-:Y:S01]  /*300f0*/  BSSY B1, `(.L_x_923) ;  /* 0x000000a000017945 */ /* 0x000fe20003800000 */
[----:B------:R-:W-:Y:S01]  /*30100*/  IMAD.MOV.U32 R12, RZ, RZ, RZ ;  /* 0x000000ffff0c7224 */ /* 0x000fe200078e00ff */
[----:B------:R-:W-:Y:S01]  /*30110*/  MOV R15, 0xffffffff ;  /* 0xffffffff000f7802 */ /* 0x000fe20000000f00 */
[----:B------:R-:W-:Y:S01]  /*30120*/  IMAD.MOV.U32 R11, RZ, RZ, 0x1f ;  /* 0x0000001fff0b7424 */ /* 0x000fe200078e00ff */
[----:B0-----:R-:W-:-:S04]  /*30130*/  SHF.R.U32.HI R9, RZ, 0x5, R9 ;  /* 0x00000005ff097819 */ /* 0x001fc80000011609 */
[----:B------:R-:W-:-:S05]  /*30140*/  LOP3.LUT R9, R9, 0x3, RZ, 0xc0, !PT ;  /* 0x0000000309097812 */ /* 0x000fca00078ec0ff */
[----:B------:R-:W-:-:S07]  /*30150*/  IMAD.MOV.U32 R13, RZ, RZ, R9 ;  /* 0x000000ffff0d7224 */ /* 0x000fce00078e0009 */
[----:B------:R-:W-:Y:S05]  /*30160*/  WARPSYNC.COLLECTIVE R15, `(.L_x_924) ;  /* 0x000000000f087348 */ /* 0x000fea0003c00000 */
[----:B------:R0:W1:Y:S02]  /*30170*/  SHFL.IDX P6, R14, R13, R12, R11 ;  /* 0x0000000c0d0e7389 */ /* 0x00006400000c000b */
[----:B01----:R-:W-:Y:S01]  /*30180*/  ENDCOLLECTIVE ;  /* 0x000000000000791b */ /* 0x003fe20003800000 */
.L_x_924:
[----:B------:R-:W-:Y:S05]  /*30190*/  BSYNC B1 ;  /* 0x0000000000017941 */ /* 0x000fea0003800000 */
.L_x_923:
[----:B------:R-:W-:Y:S05]  /*301a0*/  BRA `(.L_x_925) ;  /* 0xffffff5c00847947 */ /* 0x000fea000383ffff */
.L_x_652:
[----:B------:R-:W-:Y:S01]  /*301b0*/  BSSY B1, `(.L_x_926) ;  /* 0x0000006000017945 */ /* 0x000fe20003800000 */
[----:B------:R-:W-:-:S07]  /*301c0*/  IMAD.MOV.U32 R15, RZ, RZ, -0x1 ;  /* 0xffffffffff0f7424 */ /* 0x000fce00078e00ff */
[----:B0-----:R-:W-:Y:S05]  /*301d0*/  WARPSYNC.COLLECTIVE R15, `(.L_x_927) ;  /* 0x000000000f0c7348 */ /* 0x001fea0003c00000 */
[----:B------:R-:W-:Y:S02]  /*301e0*/  ELECT P6, UR62, PT ;  /* 0x00000000003e782f */ /* 0x000fe400038c0000 */
[----:B------:R-:W-:Y:S01]  /*301f0*/  MOV R14, UR62 ;  /* 0x0000003e000e7c02 */ /* 0x000fe20008000f00 */
[----:B0-----:R-:W-:Y:S10]  /*30200*/  ENDCOLLECTIVE ;  /* 0x000000000000791b */ /* 0x001ff40003800000 */
.L_x_927:
[----:B------:R-:W-:Y:S05]  /*30210*/  BSYNC B1 ;  /* 0x0000000000017941 */ /* 0x000fea0003800000 */
.L_x_926:
[----:B------:R-:W-:Y:S05]  /*30220*/  BRA `(.L_x_651) ;  /* 0xffffff5c007c7947 */ /* 0x000fea000383ffff */
.L_x_654:
[----:B0-----:R0:W1:Y:S02]  /*30230*/  SYNCS.PHASECHK.TRANS64.TRYWAIT P0, [R22+URZ+0x29820], R7 ;  /* 0x02982007160075a7 */ /* 0x001064000800017f */
[----:B-1----:R-:W-:Y:S05]  /*30240*/  @!P0 NANOSLEEP.SYNCS 0x989680 ;  /* 0x009896800000895d */ /* 0x002fea0003900000 */
[----:B------:R-:W1:Y:S02]  /*30250*/  @!P0 SYNCS.PHASECHK.TRANS64 P0, [R22+URZ+0x29820], R7 ;  /* 0x02982007160085a7 */ /* 0x000e64000800007f */
[----:B-1----:R-:W-:Y:S05]  /*30260*/  @!P0 BRA `(.L_x_654) ;  /* 0xfffffffc00f08947 */ /* 0x002fea000383ffff */
[----:B------:R-:W-:Y:S05]  /*30270*/  BRA `(.L_x_928) ;  /* 0xffffff5c008c7947 */ /* 0x000fea000383ffff */
.L_x_658:
[----:B-1----:R1:W2:Y:S02]  /*30280*/  SYNCS.PHASECHK.TRANS64.TRYWAIT P0, [R10+URZ+0x298a0], R12 ;  /* 0x0298a00c0a0075a7 */ /* 0x0022a4000800017f */
[----:B--2---:R-:W-:Y:S05]  /*30290*/  @!P0 NANOSLEEP.SYNCS 0x989680 ;  /* 0x009896800000895d */ /* 0x004fea0003900000 */
[----:B------:R-:W2:Y:S02]  /*302a0*/  @!P0 SYNCS.PHASECHK.TRANS64 P0, [R10+URZ+0x298a0], R12 ;  /* 0x0298a00c0a0085a7 */ /* 0x000ea4000800007f */
[----:B--2---:R-:W-:Y:S05]  /*302b0*/  @!P0 BRA `(.L_x_658) ;  /* 0xfffffffc00f08947 */ /* 0x004fea000383ffff */
[----:B------:R-:W-:Y:S05]  /*302c0*/  BRA `(.L_x_929) ;  /* 0xffffff5c00a47947 */ /* 0x000fea000383ffff */
.L_x_665:
[----:B0-----:R0:W2:Y:S02]  /*302d0*/  SYNCS.PHASECHK.TRANS64.TRYWAIT P0, [R10+URZ+0x298c0], R12 ;  /* 0x0298c00c0a0075a7 */ /* 0x0010a4000800017f */
[----:B--2---:R-:W-:Y:S05]  /*302e0*/  @!P0 NANOSLEEP.SYNCS 0x989680 ;  /* 0x009896800000895d */ /* 0x004fea0003900000 */
[----:B------:R-:W2:Y:S02]  /*302f0*/  @!P0 SYNCS.PHASECHK.TRANS64 P0, [R10+URZ+0x298c0], R12 ;  /* 0x0298c00c0a0085a7 */ /* 0x000ea4000800007f */
[----:B--2---:R-:W-:Y:S05]  /*30300*/  @!P0 BRA `(.L_x_665) ;  /* 0xfffffffc00f08947 */ /* 0x004fea000383ffff */
[----:B------:R-:W-:Y:S05]  /*30310*/  BRA `(.L_x_930) ;  /* 0xffffff6000987947 */ /* 0x000fea000383ffff */
.L_x_672:
[----:B-1----:R1:W2:Y:S02]  /*30320*/  SYNCS.PHASECHK.TRANS64.TRYWAIT P2, [R10+URZ+0x298a0], R9 ;  /* 0x0298a0090a0075a7 */ /* 0x0022a4000804017f */
[----:B--2---:R-:W-:Y:S05]  /*30330*/  @!P2 NANOSLEEP.SYNCS 0x989680 ;  /* 0x009896800000a95d */ /* 0x004fea0003900000 */
[----:B------:R-:W2:Y:S02]  /*30340*/  @!P2 SYNCS.PHASECHK.TRANS64 P2, [R10+URZ+0x298a0], R9 ;  /* 0x0298a0090a00a5a7 */ /* 0x000ea4000804007f */
[----:B--2---:R-:W-:Y:S05]  /*30350*/  @!P2 BRA `(.L_x_672) ;  /* 0xfffffffc00f0a947 */ /* 0x004fea000383ffff */
[----:B------:R-:W-:Y:S05]  /*30360*/  BRA `(.L_x_931) ;  /* 0xffffff6400587947 */ /* 0x000fea000383ffff */
.L_x_679:
[----:B0-----:R0:W2:Y:S02]  /*30370*/  SYNCS.PHASECHK.TRANS64.TRYWAIT P2, [R10+URZ+0x298c0], R9 ;  /* 0x0298c0090a0075a7 */ /* 0x0010a4000804017f */
[----:B--2---:R-:W-:Y:S05]  /*30380*/  @!P2 NANOSLEEP.SYNCS 0x989680 ;  /* 0x009896800000a95d */ /* 0x004fea0003900000 */
[----:B------:R-:W2:Y:S02]  /*30390*/  @!P2 SYNCS.PHASECHK.TRANS64 P2, [R10+URZ+0x298c0], R9 ;  /* 0x0298c0090a00a5a7 */ /* 0x000ea4000804007f */
[----:B--2---:R-:W-:Y:S05]  /*303a0*/  @!P2 BRA `(.L_x_679) ;  /* 0xfffffffc00f0a947 */ /* 0x004fea000383ffff */
[----:B------:R-:W-:Y:S05]  /*303b0*/  BRA `(.L_x_932) ;  /* 0xffffff6800487947 */ /* 0x000fea000383ffff */
.L_x_696:
[----:B------:R-:W-:Y:S01]  /*303c0*/  SHF.R.U32.HI R8, RZ, 0x5, R21 ;  /* 0x00000005ff087819 */ /* 0x000fe20000011615 */
[----:B------:R-:W-:Y:S01]  /*303d0*/  BSSY B0, `(.L_x_933) ;  /* 0x0000009000007945 */ /* 0x000fe20003800000 */
[----:B-1----:R-:W-:Y:S01]  /*303e0*/  IMAD.MOV.U32 R12, RZ, RZ, RZ ;  /* 0x000000ffff0c7224 */ /* 0x002fe200078e00ff */
[----:B------:R-:W-:Y:S01]  /*303f0*/  MOV R11, 0x1f ;  /* 0x0000001f000b7802 */ /* 0x000fe20000000f00 */
[----:B------:R-:W-:Y:S01]  /*30400*/  IMAD.MOV.U32 R15, RZ, RZ, -0x1 ;  /* 0xffffffffff0f7424 */ /* 0x000fe200078e00ff */
[----:B------:R-:W-:-:S05]  /*30410*/  LOP3.LUT R8, R8, 0x3, RZ, 0xc0, !PT ;  /* 0x0000000308087812 */ /* 0x000fca00078ec0ff */
[----:B------:R-:W-:-:S07]  /*30420*/  IMAD.MOV.U32 R13, RZ, RZ, R8 ;  /* 0x000000ffff0d7224 */ /* 0x000fce00078e0008 */
[----:B-----5:R-:W-:Y:S05]  /*30430*/  WARPSYNC.COLLECTIVE R15, `(.L_x_934) ;  /* 0x000000000f087348 */ /* 0x020fea0003c00000 */
[----:B------:R0:W1:Y:S02]  /*30440*/  SHFL.IDX P6, R14, R13, R12, R11 ;  /* 0x0000000c0d0e7389 */ /* 0x00006400000c000b */
[----:B01---5:R-:W-:Y:S01]  /*30450*/  ENDCOLLECTIVE ;  /* 0x000000000000791b */ /* 0x023fe20003800000 */
.L_x_934:
[----:B------:R-:W-:Y:S05]  /*30460*/  BSYNC B0 ;  /* 0x0000000000007941 */ /* 0x000fea0003800000 */
.L_x_933:
[----:B------:R-:W-:Y:S05]  /*30470*/  BRA `(.L_x_935) ;  /* 0xffffff7800887947 */ /* 0x000fea000383ffff */
.L_x_699:
[----:B0-----:R-:W2:Y:S02]  /*30480*/  LDL R2, [R1+0x2c] ;  /* 0x00002c0001027983 */ /* 0x001ea40000100800 */
[----:B--2---:R0:W1:Y:S02]  /*30490*/  SYNCS.PHASECHK.TRANS64.TRYWAIT P0, [R0+URZ+0x29880], R2 ;  /* 0x02988002000075a7 */ /* 0x004064000800017f */
[----:B-1----:R-:W-:Y:S05]  /*304a0*/  @!P0 NANOSLEEP.SYNCS 0x989680 ;  /* 0x009896800000895d */ /* 0x002fea0003900000 */
[----:B------:R-:W1:Y:S02]  /*304b0*/  @!P0 SYNCS.PHASECHK.TRANS64 P0, [R0+URZ+0x29880], R2 ;  /* 0x02988002000085a7 */ /* 0x000e64000800007f */
[----:B-1----:R-:W-:Y:S05]  /*304c0*/  @!P0 BRA `(.L_x_699) ;  /* 0xfffffffc00ec8947 */ /* 0x002fea000383ffff */
[----:B------:R-:W-:Y:S05]  /*304d0*/  BRA `(.L_x_936) ;  /* 0xffffff7800ac7947 */ /* 0x000fea000383ffff */
.L_x_700:
        /* <DEDUP_REMOVED lines=8> */
.L_x_938:
[----:B------:R-:W-:Y:S05]  /*30560*/  BSYNC B0 ;  /* 0x0000000000007941 */ /* 0x000fea0003800000 */
.L_x_937:
[----:B------:R-:W-:Y:S01]  /*30570*/  LOP3.LUT P2, RZ, R20, 0x2, RZ, 0xc0, !PT ;  /* 0x0000000214ff7812 */ /* 0x000fe2000784c0ff */
[----:B------:R-:W-:Y:S01]  /*30580*/  IMAD.MOV.U32 R13, RZ, RZ, R2 ;  /* 0x000000ffff0d7224 */ /* 0x000fe200078e0002 */
[----:B------:R-:W0:Y:S01]  /*30590*/  S2R R20, SR_TID.X ;  /* 0x0000000000147919 */ /* 0x000e220000002100 */
[----:B------:R-:W-:Y:S01]  /*305a0*/  MOV R12, RZ ;  /* 0x000000ff000c7202 */ /* 0x000fe20000000f00 */
[----:B------:R-:W-:Y:S02]  /*305b0*/  IMAD.MOV.U32 R11, RZ, RZ, 0x1c1f ;  /* 0x00001c1fff0b7424 */ /* 0x000fe400078e00ff */
[----:B------:R-:W-:Y:S02]  /*305c0*/  IMAD.MOV.U32 R15, RZ, RZ, -0x1 ;  /* 0xffffffffff0f7424 */ /* 0x000fe400078e00ff */
[----:B------:R-:W-:-:S07]  /*305d0*/  IMAD.MOV.U32 R4, RZ, RZ, R14 ;  /* 0x000000ffff047224 */ /* 0x000fce00078e000e */
[----:B0-----:R-:W-:Y:S05]  /*305e0*/  WARPSYNC.COLLECTIVE R15, `(.L_x_939) ;  /* 0x000000000f087348 */ /* 0x001fea0003c00000 */
[----:B------:R1:W2:Y:S02]  /*305f0*/  SHFL.IDX P6, R14, R13, R12, R11 ;  /* 0x0000000c0d0e7389 */ /* 0x0002a400000c000b */
[----:B012---:R-:W-:Y:S01]  /*30600*/  ENDCOLLECTIVE ;  /* 0x000000000000791b */ /* 0x007fe20003800000 */
.L_x_939:
[----:B------:R-:W-:Y:S02]  /*30610*/  IMAD.MOV.U32 R13, RZ, RZ, R3 ;  /* 0x000000ffff0d7224 */ /* 0x000fe400078e0003 */
[----:B------:R-:W-:Y:S01]  /*30620*/  IMAD.SHL.U32 R20, R20, 0x10, RZ ;  /* 0x0000001014147824 */ /* 0x000fe200078e00ff */
[----:B------:R-:W-:-:S04]  /*30630*/  MOV R12, R14 ;  /* 0x0000000e000c7202 */ /* 0x000fc80000000f00 */
[----:B------:R-:W-:-:S04]  /*30640*/  LOP3.LUT R20, R20, 0x30, RZ, 0xc0, !PT ;  /* 0x0000003014147812 */ /* 0x000fc800078ec0ff */
[----:B------:R-:W-:Y:S02]  /*30650*/  IADD3 R20, P0, R20, R12, RZ ;  /* 0x0000000c14147210 */ /* 0x000fe40007f1e0ff */
[----:B------:R-:W-:-:S03]  /*30660*/  MOV R12, 0x1 ;  /* 0x00000001000c7802 */ /* 0x000fc60000000f00 */
[----:B------:R-:W-:Y:S01]  /*30670*/  IMAD.X R21, RZ, RZ, R4, P0 ;  /* 0x000000ffff157224 */ /* 0x000fe200000e0604 */
[----:B------:R-:W-:-:S13]  /*30680*/  ISETP.LT.OR P0, PT, R8, 0x1, P2 ;  /* 0x000000010800780c */ /* 0x000fda0001701670 */
[----:B------:R-:W-:Y:S05]  /*30690*/  WARPSYNC.COLLECTIVE R15, `(.L_x_940) ;  /* 0x000000000f087348 */ /* 0x000fea0003c00000 */
[----:B------:R0:W1:Y:S02]  /*306a0*/  SHFL.IDX P6, R14, R13, R12, R11 ;  /* 0x0000000c0d0e7389 */ /* 0x00006400000c000b */
[----:B01----:R-:W-:Y:S01]  /*306b0*/  ENDCOLLECTIVE ;  /* 0x000000000000791b */ /* 0x003fe20003800000 */
.L_x_940:
        /* <DEDUP_REMOVED lines=9> */
[----:B0-----:R-:W0:Y:S01]  /*30750*/  S2R R20, SR_TID.X ;  /* 0x0000000000147919 */ /* 0x001e220000002100 */
[----:B------:R-:W-:-:S07]  /*30760*/  IMAD.MOV.U32 R21, RZ, RZ, R14 ;  /* 0x000000ffff157224 */ /* 0x000fce00078e000e */
[----:B0-----:R-:W-:Y:S05]  /*30770*/  WARPSYNC.COLLECTIVE R15, `(.L_x_941) ;  /* 0x000000000f087348 */ /* 0x001fea0003c00000 */
[----:B------:R1:W2:Y:S02]  /*30780*/  SHFL.IDX P6, R14, R13, R12, R11 ;  /* 0x0000000c0d0e7389 */ /* 0x0002a400000c000b */
[----:B012---:R-:W-:Y:S01]  /*30790*/  ENDCOLLECTIVE ;  /* 0x000000000000791b */ /* 0x007fe20003800000 */
.L_x_941:
[----:B------:R-:W-:Y:S01]  /*307a0*/  IMAD.MOV.U32 R13, RZ, RZ, R3 ;  /* 0x000000ffff0d7224 */ /* 0x000fe200078e0003 */
[----:B------:R-:W-:Y:S01]  /*307b0*/  MOV R12, R14 ;  /* 0x0000000e000c7202 */ /* 0x000fe20000000f00 */
[----:B------:R-:W-:-:S05]  /*307c0*/  IMAD.SHL.U32 R20, R20, 0x10, RZ ;  /* 0x0000001014147824 */ /* 0x000fca00078e00ff */
[----:B------:R-:W-:-:S04]  /*307d0*/  LOP3.LUT R20, R20, 0x30, RZ, 0xc0, !PT ;  /* 0x0000003014147812 */ /* 0x000fc800078ec0ff */
[----:B------:R-:W-:Y:S01]  /*307e0*/  IADD3 R20, P0, R20, R12, RZ ;  /* 0x0000000c14147210 */ /* 0x000fe20007f1e0ff */
[----:B------:R-:W-:-:S04]  /*307f0*/  IMAD.MOV.U32 R12, RZ, RZ, 0x2 ;  /* 0x00000002ff0c7424 */ /* 0x000fc800078e00ff */
[----:B------:R-:W-:Y:S01]  /*30800*/  IMAD.X R21, RZ, RZ, R21, P0 ;  /* 0x000000ffff157224 */ /* 0x000fe200000e0615 */
[----:B------:R-:W-:-:S13]  /*30810*/  ISETP.LT.OR P0, PT, R8, 0x21, P2 ;  /* 0x000000210800780c */ /* 0x000fda0001701670 */
[----:B------:R-:W-:Y:S05]  /*30820*/  WARPSYNC.COLLECTIVE R15, `(.L_x_942) ;  /* 0x000000000f087348 */ /* 0x000fea0003c00000 */
[----:B------:R0:W1:Y:S02]  /*30830*/  SHFL.IDX P6, R14, R13, R12, R11 ;  /* 0x0000000c0d0e7389 */ /* 0x00006400000c000b */
[----:B01----:R-:W-:Y:S01]  /*30840*/  ENDCOLLECTIVE ;  /* 0x000000000000791b */ /* 0x003fe20003800000 */
.L_x_942:
        /* <DEDUP_REMOVED lines=8> */
[----:B------:R-:W-:-:S07]  /*308d0*/  MOV R21, R14 ;  /* 0x0000000e00157202 */ /* 0x000fce0000000f00 */
[----:B0-----:R-:W-:Y:S05]  /*308e0*/  WARPSYNC.COLLECTIVE R15, `(.L_x_943) ;  /* 0x000000000f087348 */ /* 0x001fea0003c00000 */
[----:B------:R1:W2:Y:S02]  /*308f0*/  SHFL.IDX P6, R14, R13, R12, R11 ;  /* 0x0000000c0d0e7389 */ /* 0x0002a400000c000b */
[----:B012---:R-:W-:Y:S01]  /*30900*/  ENDCOLLECTIVE ;  /* 0x000000000000791b */ /* 0x007fe20003800000 */
.L_x_943:
[----:B------:R-:W-:Y:S02]  /*30910*/  IMAD.MOV.U32 R12, RZ, RZ, R14 ;  /* 0x000000ffff0c7224 */ /* 0x000fe400078e000e */
[----:B------:R-:W-:-:S05]  /*30920*/  IMAD.SHL.U32 R20, R20, 0x10, RZ ;  /* 0x0000001014147824 */ /* 0x000fca00078e00ff */
[----:B------:R-:W-:-:S04]  /*30930*/  LOP3.LUT R20, R20, 0x30, RZ, 0xc0, !PT ;  /* 0x0000003014147812 */ /* 0x000fc800078ec0ff */
[----:B------:R-:W-:-:S04]  /*30940*/  IADD3 R20, P0, R20, R12, RZ ;  /* 0x0000000c14147210 */ /* 0x000fc80007f1e0ff */
[----:B------:R-:W-:Y:S02]  /*30950*/  IADD3.X R21, RZ, R21, RZ, P0, !PT ;  /* 0x00000015ff157210 */ /* 0x000fe400007fe4ff */
[----:B------:R-:W-:-:S13]  /*30960*/  ISETP.LT.OR P0, PT, R8, 0x41, P2 ;  /* 0x000000410800780c */ /* 0x000fda0001701670 */
[----:B------:R-:W-:Y:S01]  /*30970*/  @!PT LDS RZ, [RZ] ;  /* 0x00000000fffff984 */ /* 0x000fe20000000800 */
[----:B------:R-:W-:Y:S01]  /*30980*/  @!PT LDS RZ, [RZ] ;  /* 0x00000000fffff984 */ /* 0x000fe20000000800 */
[----:B------:R-:W-:Y:S01]  /*30990*/  @!PT LDS RZ, [RZ] ;  /* 0x00000000fffff984 */ /* 0x000fe20000000800 */
[----:B------:R-:W-:Y:S01]  /*309a0*/  LDGSTS.E.BYPASS.LTC128B.128 [R4+0xc400], desc[UR50][R20.64], !P0 ;  /* 0x0c40000014047fae */ /* 0x000fe2000c101d72 */
[----:B------:R-:W-:-:S13]  /*309b0*/  ISETP.LT.OR P0, PT, R8, 0x41, P1 ;  /* 0x000000410800780c */ /* 0x000fda0000f01670 */
[----:B------:R0:W-:Y:S04]  /*309c0*/  LDGSTS.E.BYPASS.LTC128B.128 [R5+0xc400], desc[UR50][R20.64+0x40], !P0 ;  /* 0x0c40004014057fae */ /* 0x0001e8000c101d72 */
[----:B------:R1:W5:Y:S01]  /*309d0*/  LDL.LU R21, [R1] ;  /* 0x0000000001157983 */ /* 0x0003620000300800 */
[----:B------:R-:W-:Y:S01]  /*309e0*/  IMAD.MOV.U32 R13, RZ, RZ, R3 ;  /* 0x000000ffff0d7224 */ /* 0x000fe200078e0003 */
[C---:B------:R-:W-:Y:S01]  /*309f0*/  ISETP.GE.AND P4, PT, R8.reuse, 0x21, PT ;  /* 0x000000210800780c */ /* 0x040fe20003f86270 */
[----:B------:R-:W-:Y:S01]  /*30a00*/  IMAD.MOV.U32 R12, RZ, RZ, 0x3 ;  /* 0x00000003ff0c7424 */ /* 0x000fe200078e00ff */
[----:B0-----:R-:W0:Y:S01]  /*30a10*/  S2R R20, SR_TID.X ;  /* 0x0000000000147919 */ /* 0x001e220000002100 */
[----:B------:R-:W-:-:S13]  /*30a20*/  ISETP.GE.AND P3, PT, R8, 0x41, PT ;  /* 0x000000410800780c */ /* 0x000fda0003f66270 */
[----:B01---5:R-:W-:Y:S05]  /*30a30*/  WARPSYNC.COLLECTIVE R15, `(.L_x_944) ;  /* 0x000000000f087348 */ /* 0x023fea0003c00000 */
[----:B------:R2:W3:Y:S02]  /*30a40*/  SHFL.IDX P6, R14, R13, R12, R11 ;  /* 0x0000000c0d0e7389 */ /* 0x0004e400000c000b */
[----:B0123-5:R-:W-:Y:S01]  /*30a50*/  ENDCOLLECTIVE ;  /* 0x000000000000791b */ /* 0x02ffe20003800000 */
.L_x_944:
[----:B------:R-:W-:Y:S01]  /*30a60*/  MOV R13, R2 ;  /* 0x00000002000d7202 */ /* 0x000fe20000000f00 */
[----:B------:R-:W-:-:S07]  /*30a70*/  IMAD.MOV.U32 R3, RZ, RZ, R14 ;  /* 0x000000ffff037224 */ /* 0x000fce00078e000e */
[----:B------:R-:W-:Y:S05]  /*30a80*/  WARPSYNC.COLLECTIVE R15, `(.L_x_945) ;  /* 0x000000000f087348 */ /* 0x000fea0003c00000 */
[----:B------:R0:W1:Y:S02]  /*30a90*/  SHFL.IDX P6, R14, R13, R12, R11 ;  /* 0x0000000c0d0e7389 */ /* 0x00006400000c000b */
[----:B01----:R-:W-:Y:S01]  /*30aa0*/  ENDCOLLECTIVE ;  /* 0x000000000000791b */ /* 0x003fe20003800000 */
.L_x_945:
[----:B------:R-:W-:-:S05]  /*30ab0*/  IMAD.SHL.U32 R20, R20, 0x10, RZ ;  /* 0x0000001014147824 */ /* 0x000fca00078e00ff */
[----:B------:R-:W-:Y:S02]  /*30ac0*/  LOP3.LUT R20, R20, 0x30, RZ, 0xc0, !PT ;  /* 0x0000003014147812 */ /* 0x000fe400078ec0ff */
[----:B------:R-:W-:Y:S01]  /*30ad0*/  MOV R13, R25 ;  /* 0x00000019000d7202 */ /* 0x000fe20000000f00 */
[----:B------:R-:W-:Y:S02]  /*30ae0*/  IMAD.MOV.U32 R12, RZ, RZ, RZ ;  /* 0x000000ffff0c7224 */ /* 0x000fe400078e00ff */
[----:B------:R-:W-:-:S07]  /*30af0*/  IMAD.MOV.U32 R2, RZ, RZ, R14 ;  /* 0x000000ffff027224 */ /* 0x000fce00078e000e */
[----:B------:R-:W-:Y:S05]  /*30b00*/  WARPSYNC.COLLECTIVE R15, `(.L_x_946) ;  /* 0x000000000f087348 */ /* 0x000fea0003c00000 */
[----:B------:R0:W1:Y:S02]  /*30b10*/  SHFL.IDX P6, R14, R13, R12, R11 ;  /* 0x0000000c0d0e7389 */ /* 0x00006400000c000b */
[----:B01----:R-:W-:Y:S01]  /*30b20*/  ENDCOLLECTIVE ;  /* 0x000000000000791b */ /* 0x003fe20003800000 */
.L_x_946:
        /* <DEDUP_REMOVED lines=16> */
.L_x_947:
[----:B------:R-:W-:Y:S02]  /*30c30*/  MOV R2, R14 ;  /* 0x0000000e00027202 */ /* 0x000fe40000000f00 */
[----:B------:R-:W-:-:S04]  /*30c40*/  LOP3.LUT R21, R21, 0xffffff7f, RZ, 0xc0, !PT ;  /* 0xffffff7f15157812 */ /* 0x000fc800078ec0ff */
[----:B------:R-:W-:-:S05]  /*30c50*/  @P0 LOP3.LUT R21, R21, 0x80, RZ, 0xfc, !PT ;  /* 0x0000008015150812 */ /* 0x000fca00078efcff */
[----:B------:R3:W-:Y:S01]  /*30c60*/  STL [R1], R21 ;  /* 0x0000001501007387 */ /* 0x0007e20000100800 */
[----:B------:R-:W-:Y:S05]  /*30c70*/  BRA `(.L_x_948) ;  /* 0xffffff7800407947 */ /* 0x000fea000383ffff */
.L_x_705:
[----:B-1----:R-:W2:Y:S02]  /*30c80*/  LDL R2, [R1+0x2c] ;  /* 0x00002c0001027983 */ /* 0x002ea40000100800 */
[----:B--2---:R1:W2:Y:S02]  /*30c90*/  SYNCS.PHASECHK.TRANS64.TRYWAIT P0, [R0+URZ+0x29840], R2 ;  /* 0x02984002000075a7 */ /* 0x0042a4000800017f */
[----:B--2---:R-:W-:Y:S05]  /*30ca0*/  @!P0 NANOSLEEP.SYNCS 0x989680 ;  /* 0x009896800000895d */ /* 0x004fea0003900000 */
[----:B------:R-:W2:Y:S02]  /*30cb0*/  @!P0 SYNCS.PHASECHK.TRANS64 P0, [R0+URZ+0x29840], R2 ;  /* 0x02984002000085a7 */ /* 0x000ea4000800007f */
[----:B--2---:R-:W-:Y:S05]  /*30cc0*/  @!P0 BRA `(.L_x_705) ;  /* 0xfffffffc00ec8947 */ /* 0x004fea000383ffff */
[----:B------:R-:W-:Y:S05]  /*30cd0*/  BRA `(.L_x_949) ;  /* 0xffffff7800b07947 */ /* 0x000fea000383ffff */
.L_x_706:
[----:B------:R-:W-:Y:S01]  /*30ce0*/  BSSY B0, `(.L_x_950) ;  /* 0x0000008000007945 */ /* 0x000fe20003800000 */
[----:B------:R-:W-:Y:S01]  /*30cf0*/  IMAD.MOV.U32 R13, RZ, RZ, R6 ;  /* 0x000000ffff0d7224 */ /* 0x000fe200078e0006 */
[----:B------:R-:W-:Y:S01]  /*30d00*/  MOV R15, 0xffffffff ;  /* 0xffffffff000f7802 */ /* 0x000fe20000000f00 */
[----:B------:R-:W-:Y:S02]  /*30d10*/  IMAD.MOV.U32 R12, RZ, RZ, RZ ;  /* 0x000000ffff0c7224 */ /* 0x000fe400078e00ff */
[----:B------:R-:W-:-:S07]  /*30d20*/  IMAD.MOV.U32 R11, RZ, RZ, 0x1c1f ;  /* 0x00001c1fff0b7424 */ /* 0x000fce00078e00ff */
[----:B---3-5:R-:W-:Y:S05]  /*30d30*/  WARPSYNC.COLLECTIVE R15, `(.L_x_951) ;  /* 0x000000000f087348 */ /* 0x028fea0003c00000 */
[----:B------:R0:W1:Y:S02]  /*30d40*/  SHFL.IDX P6, R14, R13, R12, R11 ;  /* 0x0000000c0d0e7389 */ /* 0x00006400000c000b */
[----:B01-3-5:R-:W-:Y:S01]  /*30d50*/  ENDCOLLECTIVE ;  /* 0x000000000000791b */ /* 0x02bfe20003800000 */
.L_x_951:
[----:B------:R-:W-:Y:S05]  /*30d60*/  BSYNC B0 ;  /* 0x0000000000007941 */ /* 0x000fea0003800000 */
.L_x_950:
[----:B------:R-:W0:Y:S01]  /*30d70*/  S2R R21, SR_TID.X ;  /* 0x0000000000157919 */ /* 0x000e220000002100 */
[----:B------:R-:W-:Y:S01]  /*30d80*/  IMAD.MOV.U32 R13, RZ, RZ, R5 ;  /* 0x000000ffff0d7224 */ /* 0x000fe200078e0005 */
[----:B------:R-:W-:Y:S01]  /*30d90*/  MOV R11, 0x1c1f ;  /* 0x00001c1f000b7802 */ /* 0x000fe20000000f00 */
[----:B------:R-:W-:Y:S01]  /*30da0*/  IMAD.MOV.U32 R12, RZ, RZ, RZ ;  /* 0x000000ffff0c7224 */ /* 0x000fe200078e00ff */
[----:B------:R-:W-:Y:S01]  /*30db0*/  LOP3.LUT P1, RZ, R20, 0x4, RZ, 0xc0, !PT ;  /* 0x0000000414ff7812 */ /* 0x000fe2000782c0ff */
[----:B------:R-:W-:Y:S02]  /*30dc0*/  IMAD.MOV.U32 R15, RZ, RZ, -0x1 ;  /* 0xffffffffff0f7424 */ /* 0x000fe400078e00ff */
[----:B------:R-:W-:Y:S02]  /*30dd0*/  IMAD.MOV.U32 R2, RZ, RZ, R14 ;  /* 0x000000ffff027224 */ /* 0x000fe400078e000e */
[----:B------:R-:W-:-:S08]  /*30de0*/  @P5 IMAD.IADD R9, R22, 0x1, R4 ;  /* 0x0000000116095824 */ /* 0x000fd000078e0204 */
[----:B0-----:R-:W-:Y:S05]  /*30df0*/  WARPSYNC.COLLECTIVE R15, `(.L_x_952) ;  /* 0x000000000f087348 */ /* 0x001fea0003c00000 */
[----:B------:R1:W2:Y:S02]  /*30e00*/  SHFL.IDX P6, R14, R13, R12, R11 ;  /* 0x0000000c0d0e7389 */ /* 0x0002a400000c000b */
[----:B012---:R-:W-:Y:S01]  /*30e10*/  ENDCOLLECTIVE ;  /* 0x000000000000791b */ /* 0x007fe20003800000 */
.L_x_952:
[----:B------:R-:W-:Y:S02]  /*30e20*/  IMAD.MOV.U32 R13, RZ, RZ, R6 ;  /* 0x000000ffff0d7224 */ /* 0x000fe400078e0006 */
[----:B------:R-:W-:Y:S02]  /*30e30*/  IMAD.MOV.U32 R12, RZ, RZ, 0x1 ;  /* 0x00000001ff0c7424 */ /* 0x000fe400078e00ff */
[----:B------:R-:W-:Y:S01]  /*30e40*/  IMAD.SHL.U32 R10, R21, 0x10, RZ ;  /* 0x00000010150a7824 */ /* 0x000fe200078e00ff */
[----:B------:R-:W-:Y:S01]  /*30e50*/  @P4 IADD3 R21, R22, R4, RZ ;  /* 0x0000000416154210 */ /* 0x000fe20007ffe0ff */
[----:B------:R-:W-:Y:S01]  /*30e60*/  IMAD.MOV.U32 R3, RZ, RZ, R14 ;  /* 0x000000ffff037224 */ /* 0x000fe200078e000e */
[----:B------:R-:W-:Y:S02]  /*30e70*/  LOP3.LUT P6, RZ, R20, 0x8, RZ, 0xc0, !PT ;  /* 0x0000000814ff7812 */ /* 0x000fe400078cc0ff */
[----:B------:R-:W-:-:S04]  /*30e80*/  LOP3.LUT R10, R10, 0x30, RZ, 0xc0, !PT ;  /* 0x000000300a0a7812 */ /* 0x000fc800078ec0ff */
[----:B------:R-:W-:-:S04]  /*30e90*/  @P5 IADD3 R3, P0, R10, R3, RZ ;  /* 0x000000030a035210 */ /* 0x000fc80007f1e0ff */
[----:B------:R-:W-:Y:S02]  /*30ea0*/  @P5 IADD3.X R2, RZ, R2, RZ, P0, !PT ;  /* 0x00000002ff025210 */ /* 0x000fe400007fe4ff */
[----:B------:R-:W-:Y:S02]  /*30eb0*/  LOP3.LUT P0, RZ, R20, 0x10, RZ, 0xc0, !PT ;  /* 0x0000001014ff7812 */ /* 0x000fe4000780c0ff */
        /* <DEDUP_REMOVED lines=11> */
.L_x_953:
[----:B------:R-:W-:Y:S01]  /*30f70*/  @!PT LDS RZ, [RZ] ;  /* 0x00000000fffff984 */ /* 0x000fe20000000800 */
[----:B------:R-:W-:Y:S01]  /*30f80*/  @!PT LDS RZ, [RZ] ;  /* 0x00000000fffff984 */ /* 0x000fe20000000800 */
[----:B------:R-:W-:Y:S01]  /*30f90*/  @!PT LDS RZ, [RZ] ;  /* 0x00000000fffff984 */ /* 0x000fe20000000800 */
[----:B------:R0:W-:Y:S01]  /*30fa0*/  @P5 LDGSTS.E.BYPASS.LTC128B.128 [R9+0x1f400], desc[UR50][R2.64+0x80], !P1 ;  /* 0x1f40008002095fae */ /* 0x0001e2000c901d72 */
[----:B------:R-:W-:Y:S01]  /*30fb0*/  LOP3.LUT P5, RZ, R20, 0x8, RZ, 0xc0, !PT ;  /* 0x0000000814ff7812 */ /* 0x000fe200078ac0ff */
[----:B------:R-:W-:Y:S02]  /*30fc0*/  IMAD.MOV.U32 R13, RZ, RZ, R5 ;  /* 0x000000ffff0d7224 */ /* 0x000fe400078e0005 */
[----:B0-----:R-:W-:Y:S01]  /*30fd0*/  @P3 IMAD.IADD R9, R22, 0x1, R4 ;  /* 0x0000000116093824 */ /* 0x001fe200078e0204 */
[----:B------:R-:W-:-:S09]  /*30fe0*/  MOV R2, R14 ;  /* 0x0000000e00027202 */ /* 0x000fd20000000f00 */
[----:B------:R-:W-:Y:S05]  /*30ff0*/  WARPSYNC.COLLECTIVE R15, `(.L_x_954) ;  /* 0x000000000f087348 */ /* 0x000fea0003c00000 */
[----:B------:R0:W1:Y:S02]  /*31000*/  SHFL.IDX P6, R14, R13, R12, R11 ;  /* 0x0000000c0d0e7389 */ /* 0x00006400000c000b */
[----:B01----:R-:W-:Y:S01]  /*31010*/  ENDCOLLECTIVE ;  /* 0x000000000000791b */ /* 0x003fe20003800000 */
.L_x_954:
        /* <DEDUP_REMOVED lines=16> */
.L_x_955:
[----:B------:R-:W-:Y:S01]  /*31120*/  @!PT LDS RZ, [RZ] ;  /* 0x00000000fffff984 */ /* 0x000fe20000000800 */
[----:B------:R-:W-:Y:S01]  /*31130*/  @!PT LDS RZ, [RZ] ;  /* 0x00000000fffff984 */ /* 0x000fe20000000800 */
[----:B------:R-:W-:Y:S01]  /*31140*/  @!PT LDS RZ, [RZ] ;  /* 0x00000000fffff984 */ /* 0x000fe20000000800 */
[----:B------:R-:W-:Y:S04]  /*31150*/  @P4 LDGSTS.E.BYPASS.LTC128B.128 [R21+0x1d400], desc[UR50][R2.64+0x40], !P5 ;  /* 0x1d40004002154fae */ /* 0x000fe8000e901d72 */
[----:B------:R0:W-:Y:S01]  /*31160*/  @P4 LDGSTS.E.BYPASS.LTC128B.128 [R21+0x1fc00], desc[UR50][R2.64+0x80], !P1 ;  /* 0x1fc0008002154fae */ /* 0x0001e2000c901d72 */
[----:B------:R-:W-:Y:S02]  /*31170*/  LOP3.LUT P4, RZ, R20, 0x10, RZ, 0xc0, !PT ;  /* 0x0000001014ff7812 */ /* 0x000fe4000788c0ff */
[----:B------:R-:W-:Y:S01]  /*31180*/  MOV R13, R5 ;  /* 0x00000005000d7202 */ /* 0x000fe20000000f00 */
[----:B0-----:R-:W-:Y:S02]  /*31190*/  @P2 IMAD.IADD R21, R22, 0x1, R4 ;  /* 0x0000000116152824 */ /* 0x001fe400078e0204 */
[----:B------:R-:W-:-:S08]  /*311a0*/  IMAD.MOV.U32 R2, RZ, RZ, R14 ;  /* 0x000000ffff027224 */ /* 0x000fd000078e000e */
[----:B------:R-:W-:Y:S05]  /*311b0*/  WARPSYNC.COLLECTIVE R15, `(.L_x_956) ;  /* 0x000000000f087348 */ /* 0x000fea0003c00000 */
[----:B------:R0:W1:Y:S02]  /*311c0*/  SHFL.IDX P6, R14, R13, R12, R11 ;  /* 0x0000000c0d0e7389 */ /* 0x00006400000c000b */
[----:B01----:R-:W-:Y:S01]  /*311d0*/  ENDCOLLECTIVE ;  /* 0x000000000000791b */ /* 0x003fe20003800000 */
.L_x_956:
[----:B------:R-:W-:Y:S01]  /*311e0*/  MOV R13, R6 ;  /* 0x00000006000d7202 */ /* 0x000fe20000000f00 */
[----:B------:R-:W-:Y:S02]  /*311f0*/  IMAD.MOV.U32 R12, RZ, RZ, 0x3 ;  /* 0x00000003ff0c7424 */ /* 0x000fe400078e00ff */
[----:B------:R-:W-:-:S07]  /*31200*/  IMAD.MOV.U32 R3, RZ, RZ, R14 ;  /* 0x000000ffff037224 */ /* 0x000fce00078e000e */
[----:B------:R-:W-:Y:S05]  /*31210*/  WARPSYNC.COLLECTIVE R15, `(.L_x_957) ;  /* 0x000000000f087348 */ /* 0x000fea0003c00000 */
[----:B------:R0:W1:Y:S02]  /*31220*/  SHFL.IDX P6, R14, R13, R12, R11 ;  /* 0x0000000c0d0e7389 */ /* 0x00006400000c000b */
[----:B01----:R-:W-:Y:S01]  /*31230*/  ENDCOLLECTIVE ;  /* 0x000000000000791b */ /* 0x003fe20003800000 */
.L_x_957:
        /* <DEDUP_REMOVED lines=10> */
.L_x_958:
[----:B------:R-:W-:Y:S01]  /*312e0*/  @!PT LDS RZ, [RZ] ;  /* 0x00000000fffff984 */ /* 0x000fe20000000800 */
[----:B------:R-:W-:Y:S01]  /*312f0*/  @!PT LDS RZ, [RZ] ;  /* 0x00000000fffff984 */ /* 0x000fe20000000800 */
[----:B------:R-:W-:Y:S01]  /*31300*/  @!PT LDS RZ, [RZ] ;  /* 0x00000000fffff984 */ /* 0x000fe20000000800 */
[----:B------:R-:W-:Y:S04]  /*31310*/  @P3 LDGSTS.E.BYPASS.LTC128B.128 [R9+0x1b400], desc[UR50][R2.64], !P4 ;  /* 0x1b40000002093fae */ /* 0x000fe8000e101d72 */
[----:B------:R-:W-:Y:S04]  /*31320*/  @P3 LDGSTS.E.BYPASS.LTC128B.128 [R9+0x1dc00], desc[UR50][R2.64+0x40], !P5 ;  /* 0x1dc0004002093fae */ /* 0x000fe8000e901d72 */
[----:B------:R0:W-:Y:S01]  /*31330*/  @P3 LDGSTS.E.BYPASS.LTC128B.128 [R9+0x20400], desc[UR50][R2.64+0x80], !P1 ;  /* 0x2040008002093fae */ /* 0x0001e2000c901d72 */
[----:B------:R-:W-:Y:S01]  /*31340*/  IMAD.MOV.U32 R13, RZ, RZ, R7 ;  /* 0x000000ffff0d7224 */ /* 0x000fe200078e0007 */
[----:B------:R-:W-:-:S02]  /*31350*/  MOV R12, RZ ;  /* 0x000000ff000c7202 */ /* 0x000fc40000000f00 */
[----:B0-----:R-:W-:-:S07]  /*31360*/  MOV R2, R14 ;  /* 0x0000000e00027202 */ /* 0x001fce0000000f00 */
[----:B------:R-:W-:Y:S05]  /*31370*/  WARPSYNC.COLLECTIVE R15, `(.L_x_959) ;  /* 0x000000000f087348 */ /* 0x000fea0003c00000 */
[----:B------:R0:W1:Y:S02]  /*31380*/  SHFL.IDX P6, R14, R13, R12, R11 ;  /* 0x0000000c0d0e7389 */ /* 0x00006400000c000b */
[----:B01----:R-:W-:Y:S01]  /*31390*/  ENDCOLLECTIVE ;  /* 0x000000000000791b */ /* 0x003fe20003800000 */
.L_x_959:
        /* <DEDUP_REMOVED lines=13> */
.L_x_960:
[----:B------:R-:W-:Y:S01]  /*31470*/  IMAD.MOV.U32 R2, RZ, RZ, R14 ;  /* 0x000000ffff027224 */ /* 0x000fe200078e000e */
[----:B------:R-:W-:Y:S06]  /*31480*/  BRA `(.L_x_961) ;  /* 0xffffff7800187947 */ /* 0x000fec000383ffff */
.L_x_713:
[----:B------:R-:W-:Y:S01]  /*31490*/  MOV R13, R4 ;  /* 0x00000004000d7202 */ /* 0x000fe20000000f00 */
[----:B------:R-:W-:Y:S02]  /*314a0*/  IMAD.MOV.U32 R12, RZ, RZ, RZ ;  /* 0x000000ffff0c7224 */ /* 0x000fe400078e00ff */
[----:B------:R-:W-:Y:S02]  /*314b0*/  IMAD.MOV.U32 R11, RZ, RZ, 0x1c1f ;  /* 0x00001c1fff0b7424 */ /* 0x000fe400078e00ff */
[----:B------:R-:W-:Y:S02]  /*314c0*/  IMAD.MOV.U32 R15, RZ, RZ, -0x1 ;  /* 0xffffffffff0f7424 */ /* 0x000fe400078e00ff */
[----:B-----5:R-:W-:Y:S02]  /*314d0*/  IMAD R6, R17, R8, RZ ;  /* 0x0000000811067224 */ /* 0x020fe400078e02ff */
[----:B------:R-:W-:-:S07]  /*314e0*/  IMAD.IADD R5, R10, 0x1, R5 ;  /* 0x000000010a057824 */ /* 0x000fce00078e0205 */
[----:B------:R-:W-:Y:S05]  /*314f0*/  WARPSYNC.COLLECTIVE R15, `(.L_x_962) ;  /* 0x000000000f087348 */ /* 0x000fea0003c00000 */
[----:B------:R0:W1:Y:S02]  /*31500*/  SHFL.IDX P6, R14, R13, R12, R11 ;  /* 0x0000000c0d0e7389 */ /* 0x00006400000c000b */
[----:B01----:R-:W-:Y:S01]  /*31510*/  ENDCOLLECTIVE ;  /* 0x000000000000791b */ /* 0x003fe20003800000 */
.L_x_962:
[C---:B------:R-:W-:Y:S01]  /*31520*/  VIADD R7, R5.reuse, 0x20 ;  /* 0x0000002005077836 */ /* 0x040fe20000000000 */
[----:B------:R-:W-:Y:S01]  /*31530*/  ISETP.GE.AND P0, PT, R5, R6, PT ;  /* 0x000000060500720c */ /* 0x000fe20003f06270 */
[----:B------:R-:W-:Y:S01]  /*31540*/  IMAD.MOV.U32 R13, RZ, RZ, R0 ;  /* 0x000000ffff0d7224 */ /* 0x000fe200078e0000 */
[----:B------:R-:W-:-:S11]  /*31550*/  MOV R2, R14 ;  /* 0x0000000e00027202 */ /* 0x000fd60000000f00 */
[----:B------:R-:W-:Y:S05]  /*31560*/  WARPSYNC.COLLECTIVE R15, `(.L_x_963) ;  /* 0x000000000f087348 */ /* 0x000fea0003c00000 */
[----:B------:R0:W1:Y:S02]  /*31570*/  SHFL.IDX P6, R14, R13, R12, R11 ;  /* 0x0000000c0d0e7389 */ /* 0x00006400000c000b */
[----:B01----:R-:W-:Y:S01]  /*31580*/  ENDCOLLECTIVE ;  /* 0x000000000000791b */ /* 0x003fe20003800000 */
.L_x_963:
[----:B------:R-:W-:Y:S02]  /*31590*/  IMAD.MOV.U32 R13, RZ, RZ, R4 ;  /* 0x000000ffff0d7224 */ /* 0x000fe400078e0004 */
[----:B------:R-:W-:Y:S02]  /*315a0*/  IMAD.MOV.U32 R12, RZ, RZ, 0x1 ;  /* 0x00000001ff0c7424 */ /* 0x000fe400078e00ff */
[----:B------:R-:W-:-:S07]  /*315b0*/  IMAD.MOV.U32 R3, RZ, RZ, R14 ;  /* 0x000000ffff037224 */ /* 0x000fce00078e000e */
[----:B------:R-:W-:Y:S05]  /*315c0*/  WARPSYNC.COLLECTIVE R15, `(.L_x_964) ;  /* 0x000000000f087348 */ /* 0x000fea0003c00000 */
[----:B------:R0:W1:Y:S02]  /*315d0*/  SHFL.IDX P6, R14, R13, R12, R11 ;  /* 0x0000000c0d0e7389 */ /* 0x00006400000c000b */
[----:B01----:R-:W-:Y:S01]  /*315e0*/  ENDCOLLECTIVE ;  /* 0x000000000000791b */ /* 0x003fe20003800000 */
.L_x_964:
[----:B------:R-:W-:-:S04]  /*315f0*/  @!P0 IADD3 R3, P4, R20, R3, RZ ;  /* 0x0000000314038210 */ /* 0x000fc80007f9e0ff */
[----:B------:R-:W-:-:S04]  /*31600*/  @!P0 IADD3.X R2, RZ, R2, RZ, P4, !PT ;  /* 0x00000002ff028210 */ /* 0x000fc800027fe4ff */
[----:B------:R-:W-:Y:S01]  /*31610*/  @!P0 LOP3.LUT R3, R3, R2, RZ, 0x3c, !PT ;  /* 0x0000000203038212 */ /* 0x000fe200078e3cff */
[----:B------:R-:W-:-:S03]  /*31620*/  IMAD.MOV.U32 R13, RZ, RZ, R0 ;  /* 0x000000ffff0d7224 */ /* 0x000fc600078e0000 */
[----:B------:R-:W-:-:S04]  /*31630*/  @!P0 LOP3.LUT R2, R3, R2, RZ, 0x3c, !PT ;  /* 0x0000000203028212 */ /* 0x000fc800078e3cff */
[----:B------:R-:W-:-:S05]  /*31640*/  @!P0 LOP3.LUT R3, R3, R2, RZ, 0x3c, !PT ;  /* 0x0000000203038212 */ /* 0x000fca00078e3cff */
[----:B------:R-:W-:Y:S01]  /*31650*/  @!PT LDS RZ, [RZ] ;  /* 0x00000000fffff984 */ /* 0x000fe20000000800 */
[----:B------:R-:W-:Y:S01]  /*31660*/  @!PT LDS RZ, [RZ] ;  /* 0x00000000fffff984 */ /* 0x000fe20000000800 */
[----:B------:R-:W-:Y:S01]  /*31670*/  @!PT LDS RZ, [RZ] ;  /* 0x00000000fffff984 */ /* 0x000fe20000000800 */
[----:B------:R-:W-:Y:S04]  /*31680*/  @!P0 LDGSTS.E.BYPASS.LTC128B.128 [R9+0x14400], desc[UR50][R2.64], !P3 ;  /* 0x1440000002098fae */ /* 0x000fe8000d901d72 */
[----:B------:R-:W-:Y:S04]  /*31690*/  @!P0 LDGSTS.E.BYPASS.LTC128B.128 [R9+0x16400], desc[UR50][R2.64+0x40], !P2 ;  /* 0x1640004002098fae */ /* 0x000fe8000d101d72 */
[----:B------:R0:W-:Y:S01]  /*316a0*/  @!P0 LDGSTS.E.BYPASS.LTC128B.128 [R9+0x18400], desc[UR50][R2.64+0x80], !P1 ;  /* 0x1840008002098fae */ /* 0x0001e2000c901d72 */
[----:B------:R-:W-:Y:S02]  /*316b0*/  ISETP.GE.AND P0, PT, R7, R6, PT ;  /* 0x000000060700720c */ /* 0x000fe40003f06270 */
[----:B0-----:R-:W-:-:S11]  /*316c0*/  MOV R2, R14 ;  /* 0x0000000e00027202 */ /* 0x001fd60000000f00 */
[----:B------:R-:W-:Y:S05]  /*316d0*/  WARPSYNC.COLLECTIVE R15, `(.L_x_965) ;  /* 0x000000000f087348 */ /* 0x000fea0003c00000 */
[----:B------:R0:W1:Y:S02]  /*316e0*/  SHFL.IDX P6, R14, R13, R12, R11 ;  /* 0x0000000c0d0e7389 */ /* 0x00006400000c000b */
[----:B01----:R-:W-:Y:S01]  /*316f0*/  ENDCOLLECTIVE ;  /* 0x000000000000791b */ /* 0x003fe20003800000 */
.L_x_965:
[----:B------:R-:W-:Y:S02]  /*31700*/  IMAD.MOV.U32 R13, RZ, RZ, R4 ;  /* 0x000000ffff0d7224 */ /* 0x000fe400078e0004 */
[----:B------:R-:W-:Y:S02]  /*31710*/  IMAD.MOV.U32 R12, RZ, RZ, 0x2 ;  /* 0x00000002ff0c7424 */ /* 0x000fe400078e00ff */
[----:B------:R-:W-:-:S07]  /*31720*/  IMAD.MOV.U32 R3, RZ, RZ, R14 ;  /* 0x000000ffff037224 */ /* 0x000fce00078e000e */
[----:B------:R-:W-:Y:S05]  /*31730*/  WARPSYNC.COLLECTIVE R15, `(.L_x_966) ;  /* 0x000000000f087348 */ /* 0x000fea0003c00000 */
[----:B------:R0:W1:Y:S02]  /*31740*/  SHFL.IDX P6, R14, R13, R12, R11 ;  /* 0x0000000c0d0e7389 */ /* 0x00006400000c000b */
[----:B01----:R-:W-:Y:S01]  /*31750*/  ENDCOLLECTIVE ;  /* 0x000000000000791b */ /* 0x003fe20003800000 */
.L_x_966:
[----:B------:R-:W-:-:S05]  /*31760*/  @!P0 IADD3 R3, P4, R20, R3, RZ ;  /* 0x0000000314038210 */ /* 0x000fca0007f9e0ff */
[----:B------:R-:W-:-:S05]  /*31770*/  @!P0 IMAD.X R2, RZ, RZ, R2, P4 ;  /* 0x000000ffff028224 */ /* 0x000fca00020e0602 */
[----:B------:R-:W-:Y:S02]  /*31780*/  @!P0 LOP3.LUT R3, R3, R2, RZ, 0x3c, !PT ;  /* 0x0000000203038212 */ /* 0x000fe400078e3cff */
[----:B------:R-:W-:Y:S02]  /*31790*/  MOV R13, R0 ;  /* 0x00000000000d7202 */ /* 0x000fe40000000f00 */
[----:B------:R-:W-:-:S04]  /*317a0*/  @!P0 LOP3.LUT R2, R3, R2, RZ, 0x3c, !PT ;  /* 0x0000000203028212 */ /* 0x000fc800078e3cff */
[----:B------:R-:W-:-:S05]  /*317b0*/  @!P0 LOP3.LUT R3, R3, R2, RZ, 0x3c, !PT ;  /* 0x0000000203038212 */ /* 0x000fca00078e3cff */
[----:B------:R-:W-:Y:S01]  /*317c0*/  @!PT LDS RZ, [RZ] ;  /* 0x00000000fffff984 */ /* 0x000fe20000000800 */
[----:B------:R-:W-:Y:S01]  /*317d0*/  @!PT LDS RZ, [RZ] ;  /* 0x00000000fffff984 */ /* 0x000fe20000000800 */
[----:B------:R-:W-:Y:S01]  /*317e0*/  @!PT LDS RZ, [RZ] ;  /* 0x00000000fffff984 */ /* 0x000fe20000000800 */
[----:B------:R-:W-:Y:S04]  /*317f0*/  @!P0 LDGSTS.E.BYPASS.LTC128B.128 [R9+0x14c00], desc[UR50][R2.64], !P3 ;  /* 0x14c0000002098fae */ /* 0x000fe8000d901d72 */
[----:B------:R-:W-:Y:S04]  /*31800*/  @!P0 LDGSTS.E.BYPASS.LTC128B.128 [R9+0x16c00], desc[UR50][R2.64+0x40], !P2 ;  /* 0x16c0004002098fae */ /* 0x000fe8000d101d72 */
[----:B------:R0:W-:Y:S02]  /*31810*/  @!P0 LDGSTS.E.BYPASS.LTC128B.128 [R9+0x18c00], desc[UR50][R2.64+0x80], !P1 ;  /* 0x18c0008002098fae */ /* 0x0001e4000c901d72 */
[----:B0-----:R-:W-:-:S04]  /*31820*/  IADD3 R2, R5, 0x40, RZ ;  /* 0x0000004005027810 */ /* 0x001fc80007ffe0ff */
[----:B------:R-:W-:Y:S01]  /*31830*/  ISETP.GE.AND P0, PT, R2, R6, PT ;  /* 0x000000060200720c */ /* 0x000fe20003f06270 */
[----:B------:R-:W-:-:S12]  /*31840*/  IMAD.MOV.U32 R2, RZ, RZ, R14 ;  /* 0x000000ffff027224 */ /* 0x000fd800078e000e */
[----:B------:R-:W-:Y:S05]  /*31850*/  WARPSYNC.COLLECTIVE R15, `(.L_x_967) ;  /* 0x000000000f087348 */ /* 0x000fea0003c00000 */
[----:B------:R0:W1:Y:S02]  /*31860*/  SHFL.IDX P6, R14, R13, R12, R11 ;  /* 0x0000000c0d0e7389 */ /* 0x00006400000c000b */
[----:B01----:R-:W-:Y:S01]  /*31870*/  ENDCOLLECTIVE ;  /* 0x000000000000791b */ /* 0x003fe20003800000 */
.L_x_967:
[----:B------:R-:W-:Y:S01]  /*31880*/  IMAD.MOV.U32 R13, RZ, RZ, R4 ;  /* 0x000000ffff0d7224 */ /* 0x000fe200078e0004 */
[----:B------:R-:W-:Y:S01]  /*31890*/  MOV R12, 0x3 ;  /* 0x00000003000c7802 */ /* 0x000fe20000000f00 */
[----:B------:R-:W-:-:S07]  /*318a0*/  IMAD.MOV.U32 R3, RZ, RZ, R14 ;  /* 0x000000ffff037224 */ /* 0x000fce00078e000e */
[----:B------:R-:W-:Y:S05]  /*318b0*/  WARPSYNC.COLLECTIVE R15, `(.L_x_968) ;  /* 0x000000000f087348 */ /* 0x000fea0003c00000 */
[----:B------:R0:W1:Y:S02]  /*318c0*/  SHFL.IDX P6, R14, R13, R12, R11 ;  /* 0x0000000c0d0e7389 */ /* 0x00006400000c000b */
[----:B01----:R-:W-:Y:S01]  /*318d0*/  ENDCOLLECTIVE ;  /* 0x000000000000791b */ /* 0x003fe20003800000 */
.L_x_968:
[----:B------:R-:W-:-:S05]  /*318e0*/  @!P0 IADD3 R3, P4, R20, R3, RZ ;  /* 0x0000000314038210 */ /* 0x000fca0007f9e0ff */
[----:B------:R-:W-:-:S05]  /*318f0*/  @!P0 IMAD.X R2, RZ, RZ, R2, P4 ;  /* 0x000000ffff028224 */ /* 0x000fca00020e0602 */
[----:B------:R-:W-:Y:S01]  /*31900*/  @!P0 LOP3.LUT R3, R3, R2, RZ, 0x3c, !PT ;  /* 0x0000000203038212 */ /* 0x000fe200078e3cff */
[----:B------:R-:W-:-:S03]  /*31910*/  IMAD.MOV.U32 R13, RZ, RZ, R0 ;  /* 0x000000ffff0d7224 */ /* 0x000fc600078e0000 */
[----:B------:R-:W-:-:S04]  /*31920*/  @!P0 LOP3.LUT R2, R3, R2, RZ, 0x3c, !PT ;  /* 0x0000000203028212 */ /* 0x000fc800078e3cff */
[----:B------:R-:W-:Y:S01]  /*31930*/  @!P0 LOP3.LUT R3, R3, R2, RZ, 0x3c, !PT ;  /* 0x0000000203038212 */ /* 0x000fe200078e3cff */
[----:B------:R-:W-:-:S07]  /*31940*/  IMAD.MOV.U32 R4, RZ, RZ, R14 ;  /* 0x000000ffff047224 */ /* 0x000fce00078e000e */
[----:B------:R-:W-:Y:S05]  /*31950*/  WARPSYNC.COLLECTIVE R15, `(.L_x_969) ;  /* 0x000000000f087348 */ /* 0x000fea0003c00000 */
[----:B------:R0:W1:Y:S02]  /*31960*/  SHFL.IDX P6, R14, R13, R12, R11 ;  /* 0x0000000c0d0e7389 */ /* 0x00006400000c000b */
[----:B01----:R-:W-:Y:S01]  /*31970*/  ENDCOLLECTIVE ;  /* 0x000000000000791b */ /* 0x003fe20003800000 */
.L_x_969:
[----:B------:R-:W-:Y:S01]  /*31980*/  @!PT LDS RZ, [RZ] ;  /* 0x00000000fffff984 */ /* 0x000fe20000000800 */
[----:B------:R-:W-:Y:S01]  /*31990*/  @!PT LDS RZ, [RZ] ;  /* 0x00000000fffff984 */ /* 0x000fe20000000800 */
[----:B------:R-:W-:Y:S01]  /*319a0*/  @!PT LDS RZ, [RZ] ;  /* 0x00000000fffff984 */ /* 0x000fe20000000800 */
[----:B------:R1:W-:Y:S04]  /*319b0*/  @!P0 LDGSTS.E.BYPASS.LTC128B.128 [R9+0x15400], desc[UR50][R2.64], !P3 ;  /* 0x1540000002098fae */ /* 0x0003e8000d901d72 */
[----:B------:R1:W-:Y:S04]  /*319c0*/  @!P0 LDGSTS.E.BYPASS.LTC128B.128 [R9+0x17400], desc[UR50][R2.64+0x40], !P2 ;  /* 0x1740004002098fae */ /* 0x0003e8000d101d72 */
[----:B------:R1:W-:Y:S01]  /*319d0*/  @!P0 LDGSTS.E.BYPASS.LTC128B.128 [R9+0x19400], desc[UR50][R2.64+0x80], !P1 ;  /* 0x1940008002098fae */ /* 0x0003e2000c901d72 */
[----:B------:R-:W-:Y:S01]  /*319e0*/  IMAD.MOV.U32 R0, RZ, RZ, R14 ;  /* 0x000000ffff007224 */ /* 0x000fe200078e000e */
[----:B------:R-:W-:Y:S06]  /*319f0*/  BRA `(.L_x_970) ;  /* 0xffffff7c00507947 */ /* 0x000fec000383ffff */
.L_x_718:
[----:B0-----:R0:W1:Y:S02]  /*31a00*/  SYNCS.PHASECHK.TRANS64.TRYWAIT P0, [R22+URZ+0x29820], R3 ;  /* 0x02982003160075a7 */ /* 0x001064000800017f */
[----:B-1----:R-:W-:Y:S05]  /*31a10*/  @!P0 NANOSLEEP.SYNCS 0x989680 ;  /* 0x009896800000895d */ /* 0x002fea0003900000 */
[----:B------:R-:W1:Y:S02]  /*31a20*/  @!P0 SYNCS.PHASECHK.TRANS64 P0, [R22+URZ+0x29820], R3 ;  /* 0x02982003160085a7 */ /* 0x000e64000800007f */
[----:B-1----:R-:W-:Y:S05]  /*31a30*/  @!P0 BRA `(.L_x_718) ;  /* 0xfffffffc00f08947 */ /* 0x002fea000383ffff */
[----:B------:R-:W-:Y:S05]  /*31a40*/  BRA `(.L_x_971) ;  /* 0xffffff7c00c47947 */ /* 0x000fea000383ffff */
.L_x_722:
[----:B0-----:R0:W1:Y:S02]  /*31a50*/  SYNCS.PHASECHK.TRANS64.TRYWAIT P0, [R0+URZ+0x29880], R31 ;  /* 0x0298801f000075a7 */ /* 0x001064000800017f */
[----:B-1----:R-:W-:Y:S05]  /*31a60*/  @!P0 NANOSLEEP.SYNCS 0x989680 ;  /* 0x009896800000895d */ /* 0x002fea0003900000 */
[----:B------:R-:W1:Y:S02]  /*31a70*/  @!P0 SYNCS.PHASECHK.TRANS64 P0, [R0+URZ+0x29880], R31 ;  /* 0x0298801f000085a7 */ /* 0x000e64000800007f */
[----:B-1----:R-:W-:Y:S05]  /*31a80*/  @!P0 BRA `(.L_x_722) ;  /* 0xfffffffc00f08947 */ /* 0x002fea000383ffff */
[----:B------:R-:W-:Y:S05]  /*31a90*/  BRA `(.L_x_972) ;  /* 0xffffff8000e87947 */ /* 0x000fea000383ffff */
.L_x_723:
[----:B------:R-:W-:Y:S01]  /*31aa0*/  BSSY B0, `(.L_x_973) ;  /* 0x0000008000007945 */ /* 0x000fe20003800000 */
[----:B------:R-:W-:Y:S01]  /*31ab0*/  MOV R13, R20 ;  /* 0x00000014000d7202 */ /* 0x000fe20000000f00 */
[----:B------:R-:W-:Y:S02]  /*31ac0*/  IMAD.MOV.U32 R12, RZ, RZ, RZ ;  /* 0x000000ffff0c7224 */ /* 0x000fe400078e00ff */
[----:B------:R-:W-:Y:S02]  /*31ad0*/  IMAD.MOV.U32 R11, RZ, RZ, 0x1c1f ;  /* 0x00001c1fff0b7424 */ /* 0x000fe400078e00ff */
[----:B------:R-:W-:-:S07]  /*31ae0*/  IMAD.MOV.U32 R15, RZ, RZ, -0x1 ;  /* 0xffffffffff0f7424 */ /* 0x000fce00078e00ff */
[----:B0-----:R-:W-:Y:S05]  /*31af0*/  WARPSYNC.COLLECTIVE R15, `(.L_x_974) ;  /* 0x000000000f087348 */ /* 0x001fea0003c00000 */
[----:B------:R1:W2:Y:S02]  /*31b00*/  SHFL.IDX P6, R14, R13, R12, R11 ;  /* 0x0000000c0d0e7389 */ /* 0x0002a400000c000b */
[----:B012---:R-:W-:Y:S01]  /*31b10*/  ENDCOLLECTIVE ;  /* 0x000000000000791b */ /* 0x007fe20003800000 */
.L_x_974:
[----:B------:R-:W-:Y:S05]  /*31b20*/  BSYNC B0 ;  /* 0x0000000000007941 */ /* 0x000fea0003800000 */
.L_x_973:
[----:B------:R-:W0:Y:S01]  /*31b30*/  S2R R10, SR_TID.X ;  /* 0x00000000000a7919 */ /* 0x000e220000002100 */
[----:B------:R-:W-:Y:S01]  /*31b40*/  IMAD.MOV.U32 R13, RZ, RZ, R7 ;  /* 0x000000ffff0d7224 */ /* 0x000fe200078e0007 */
[----:B------:R-:W-:Y:S01]  /*31b50*/  MOV R3, R14 ;  /* 0x0000000e00037202 */ /* 0x000fe20000000f00 */
[----:B------:R-:W-:Y:S01]  /*31b60*/  IMAD.MOV.U32 R12, RZ, RZ, RZ ;  /* 0x000000ffff0c7224 */ /* 0x000fe200078e00ff */
[----:B------:R-:W-:Y:S01]  /*31b70*/  IADD3 R9, R22, R9, R36 ;  /* 0x0000000916097210 */ /* 0x000fe20007ffe024 */
[----:B------:R-:W-:Y:S02]  /*31b80*/  IMAD.MOV.U32 R11, RZ, RZ, 0x1c1f ;  /* 0x00001c1fff0b7424 */ /* 0x000fe400078e00ff */
[----:B------:R-:W-:-:S07]  /*31b90*/  IMAD.MOV.U32 R15, RZ, RZ, -0x1 ;  /* 0xffffffffff0f7424 */ /* 0x000fce00078e00ff */
[----:B0-----:R-:W-:Y:S05]  /*31ba0*/  WARPSYNC.COLLECTIVE R15, `(.L_x_975) ;  /* 0x000000000f087348 */ /* 0x001fea0003c00000 */
[----:B------:R1:W2:Y:S02]  /*31bb0*/  SHFL.IDX P6, R14, R13, R12, R11 ;  /* 0x0000000c0d0e7389 */ /* 0x0002a400000c000b */
[----:B012---:R-:W-:Y:S01]  /*31bc0*/  ENDCOLLECTIVE ;  /* 0x000000000000791b */ /* 0x007fe20003800000 */
.L_x_975:
[----:B------:R-:W-:Y:S02]  /*31bd0*/  IMAD.MOV.U32 R13, RZ, RZ, R20 ;  /* 0x000000ffff0d7224 */ /* 0x000fe400078e0014 */
[----:B------:R-:W-:Y:S01]  /*31be0*/  IMAD.MOV.U32 R12, RZ, RZ, 0x1 ;  /* 0x00000001ff0c7424 */ /* 0x000fe200078e00ff */
[----:B------:R-:W-:Y:S01]  /*31bf0*/  SHF.L.U32 R10, R10, 0x4, RZ ;  /* 0x000000040a0a7819 */ /* 0x000fe200000006ff */
[----:B------:R-:W-:-:S03]  /*31c00*/  IMAD.MOV.U32 R2, RZ, RZ, R14 ;  /* 0x000000ffff027224 */ /* 0x000fc600078e000e */
[----:B------:R-:W-:-:S07]  /*31c10*/  LOP3.LUT R10, R10, 0x30, RZ, 0xc0, !PT ;  /* 0x000000300a0a7812 */ /* 0x000fce00078ec0ff */
[----:B------:R-:W-:Y:S05]  /*31c20*/  WARPSYNC.COLLECTIVE R15, `(.L_x_976) ;  /* 0x000000000f087348 */ /* 0x000fea0003c00000 */
[----:B------:R0:W1:Y:S02]  /*31c30*/  SHFL.IDX P6, R14, R13, R12, R11 ;  /* 0x0000000c0d0e7389 */ /* 0x00006400000c000b */
[----:B01----:R-:W-:Y:S01]  /*31c40*/  ENDCOLLECTIVE ;  /* 0x000000000000791b */ /* 0x003fe20003800000 */
.L_x_976:
[----:B------:R-:W-:Y:S02]  /*31c50*/  IADD3 R2, P0, R10, R2, RZ ;  /* 0x000000020a027210 */ /* 0x000fe40007f1e0ff */
[----:B------:R-:W-:-:S03]  /*31c60*/  IADD3 R10, R37, R9, RZ ;  /* 0x00000009250a7210 */ /* 0x000fc60007ffe0ff */
[----:B------:R-:W-:-:S05]  /*31c70*/  IMAD.X R3, RZ, RZ, R3, P0 ;  /* 0x000000ffff037224 */ /* 0x000fca00000e0603 */
[----:B------:R-:W-:Y:S01]  /*31c80*/  @!PT LDS RZ, [RZ] ;  /* 0x00000000fffff984 */ /* 0x000fe20000000800 */
[----:B------:R-:W-:Y:S01]  /*31c90*/  @!PT LDS RZ, [RZ] ;  /* 0x00000000fffff984 */ /* 0x000fe20000000800 */
[----:B------:R-:W-:Y:S01]  /*31ca0*/  @!PT LDS RZ, [RZ] ;  /* 0x00000000fffff984 */ /* 0x000fe20000000800 */
[----:B------:R-:W-:Y:S01]  /*31cb0*/  LDGSTS.E.BYPASS.LTC128B.128 [R9+0xa400], desc[UR50][R2.64], !P3 ;  /* 0x0a40000002097fae */ /* 0x000fe2000d901d72 */
[----:B------:R-:W-:-:S03]  /*31cc0*/  MOV R13, R7 ;  /* 0x00000007000d7202 */ /* 0x000fc60000000f00 */
[----:B------:R0:W-:Y:S02]  /*31cd0*/  LDGSTS.E.BYPASS.LTC128B.128 [R10+0xa400], desc[UR50][R2.64+0x40], !P1 ;  /* 0x0a400040020a7fae */ /* 0x0001e4000c901d72 */
[----:B0-----:R-:W0:Y:S01]  /*31ce0*/  S2R R2, SR_TID.X ;  /* 0x0000000000027919 */ /* 0x001e220000002100 */
[----:B------:R-:W-:-:S07]  /*31cf0*/  IMAD.MOV.U32 R3, RZ, RZ, R14 ;  /* 0x000000ffff037224 */ /* 0x000fce00078e000e */
[----:B0-----:R-:W-:Y:S05]  /*31d00*/  WARPSYNC.COLLECTIVE R15, `(.L_x_977) ;  /* 0x000000000f087348 */ /* 0x001fea0003c00000 */
[----:B------:R1:W2:Y:S02]  /*31d10*/  SHFL.IDX P6, R14, R13, R12, R11 ;  /* 0x0000000c0d0e7389 */ /* 0x0002a400000c000b */
[----:B012---:R-:W-:Y:S01]  /*31d20*/  ENDCOLLECTIVE ;  /* 0x000000000000791b */ /* 0x007fe20003800000 */
.L_x_977:
[----:B------:R-:W-:Y:S01]  /*31d30*/  MOV R13, R20 ;  /* 0x00000014000d7202 */ /* 0x000fe20000000f00 */
[----:B------:R-:W-:Y:S02]  /*31d40*/  IMAD.MOV.U32 R12, RZ, RZ, 0x2 ;  /* 0x00000002ff0c7424 */ /* 0x000fe400078e00ff */
[----:B------:R-:W-:Y:S02]  /*31d50*/  IMAD.SHL.U32 R15, R2, 0x10, RZ ;  /* 0x00000010020f7824 */ /* 0x000fe400078e00ff */
[----:B------:R-:W-:-:S03]  /*31d60*/  IMAD.MOV.U32 R2, RZ, RZ, R14 ;  /* 0x000000ffff027224 */ /* 0x000fc600078e000e */
[----:B------:R-:W-:-:S04]  /*31d70*/  LOP3.LUT R15, R15, 0x30, RZ, 0xc0, !PT ;  /* 0x000000300f0f7812 */ /* 0x000fc800078ec0ff */
[----:B------:R-:W-:Y:S01]  /*31d80*/  IADD3 R2, P0, R15, R2, RZ ;  /* 0x000000020f027210 */ /* 0x000fe20007f1e0ff */
[----:B------:R-:W-:-:S04]  /*31d90*/  IMAD.MOV.U32 R15, RZ, RZ, -0x1 ;  /* 0xffffffffff0f7424 */ /* 0x000fc800078e00ff */
[----:B------:R-:W-:-:S08]  /*31da0*/  IMAD.X R3, RZ, RZ, R3, P0 ;  /* 0x000000ffff037224 */ /* 0x000fd000000e0603 */
[----:B------:R-:W-:Y:S05]  /*31db0*/  WARPSYNC.COLLECTIVE R15, `(.L_x_978) ;  /* 0x000000000f087348 */ /* 0x000fea0003c00000 */
[----:B------:R0:W1:Y:S02]  /*31dc0*/  SHFL.IDX P6, R14, R13, R12, R11 ;  /* 0x0000000c0d0e7389 */ /* 0x00006400000c000b */
[----:B01----:R-:W-:Y:S01]  /*31dd0*/  ENDCOLLECTIVE ;  /* 0x000000000000791b */ /* 0x003fe20003800000 */
.L_x_978:
[----:B------:R-:W-:Y:S01]  /*31de0*/  @!PT LDS RZ, [RZ] ;  /* 0x00000000fffff984 */ /* 0x000fe20000000800 */
[----:B------:R-:W-:Y:S01]  /*31df0*/  @!PT LDS RZ, [RZ] ;  /* 0x00000000fffff984 */ /* 0x000fe20000000800 */
[----:B------:R-:W-:Y:S01]  /*31e00*/  @!PT LDS RZ, [RZ] ;  /* 0x00000000fffff984 */ /* 0x000fe20000000800 */
[----:B------:R-:W-:Y:S04]  /*31e10*/  LDGSTS.E.BYPASS.LTC128B.128 [R9+0xb400], desc[UR50][R2.64], !P3 ;  /* 0x0b40000002097fae */ /* 0x000fe8000d901d72 */
[----:B------:R0:W-:Y:S01]  /*31e20*/  LDGSTS.E.BYPASS.LTC128B.128 [R10+0xb400], desc[UR50][R2.64+0x40], !P1 ;  /* 0x0b400040020a7fae */ /* 0x0001e2000c901d72 */
[----:B------:R-:W-:Y:S01]  /*31e30*/  MOV R13, R7 ;  /* 0x00000007000d7202 */ /* 0x000fe20000000f00 */
[----:B0-----:R-:W0:Y:S01]  /*31e40*/  S2R R2, SR_TID.X ;  /* 0x0000000000027919 */ /* 0x001e220000002100 */
[----:B------:R-:W-:-:S07]  /*31e50*/  IMAD.MOV.U32 R3, RZ, RZ, R14 ;  /* 0x000000ffff037224 */ /* 0x000fce00078e000e */
[----:B0-----:R-:W-:Y:S05]  /*31e60*/  WARPSYNC.COLLECTIVE R15, `(.L_x_979) ;  /* 0x000000000f087348 */ /* 0x001fea0003c00000 */
[----:B------:R1:W2:Y:S02]  /*31e70*/  SHFL.IDX P6, R14, R13, R12, R11 ;  /* 0x0000000c0d0e7389 */ /* 0x0002a400000c000b */
[----:B012---:R-:W-:Y:S01]  /*31e80*/  ENDCOLLECTIVE ;  /* 0x000000000000791b */ /* 0x007fe20003800000 */
.L_x_979:
        /* <DEDUP_REMOVED lines=11> */
.L_x_980:
        /* <DEDUP_REMOVED lines=11> */
.L_x_981:
[----:B------:R-:W-:Y:S01]  /*31ff0*/  MOV R13, R24 ;  /* 0x00000018000d7202 */ /* 0x000fe20000000f00 */
[----:B------:R-:W-:Y:S02]  /*32000*/  IMAD.MOV.U32 R12, RZ, RZ, RZ ;  /* 0x000000ffff0c7224 */ /* 0x000fe400078e00ff */
[----:B------:R-:W-:-:S07]  /*32010*/  IMAD.MOV.U32 R2, RZ, RZ, R14 ;  /* 0x000000ffff027224 */ /* 0x000fce00078e000e */
[----:B------:R-:W-:Y:S05]  /*32020*/  WARPSYNC.COLLECTIVE R15, `(.L_x_982) ;  /* 0x000000000f087348 */ /* 0x000fea0003c00000 */
[----:B------:R0:W1:Y:S02]  /*32030*/  SHFL.IDX P6, R14, R13, R12, R11 ;  /* 0x0000000c0d0e7389 */ /* 0x00006400000c000b */
[----:B01----:R-:W-:Y:S01]  /*32040*/  ENDCOLLECTIVE ;  /* 0x000000000000791b */ /* 0x003fe20003800000 */
.L_x_982:
[----:B------:R-:W-:-:S05]  /*32050*/  IMAD.SHL.U32 R3, R3, 0x10, RZ ;  /* 0x0000001003037824 */ /* 0x000fca00078e00ff */
[----:B------:R-:W-:-:S04]  /*32060*/  LOP3.LUT R3, R3, 0x30, RZ, 0xc0, !PT ;  /* 0x0000003003037812 */ /* 0x000fc800078ec0ff */
[----:B------:R-:W-:Y:S01]  /*32070*/  IADD3 R2, P0, R3, R2, RZ ;  /* 0x0000000203027210 */ /* 0x000fe20007f1e0ff */
[----:B------:R-:W-:-:S04]  /*32080*/  IMAD.MOV.U32 R13, RZ, RZ, R25 ;  /* 0x000000ffff0d7224 */ /* 0x000fc800078e0019 */
[----:B------:R-:W-:-:S05]  /*32090*/  IMAD.X R3, RZ, RZ, R20, P0 ;  /* 0x000000ffff037224 */ /* 0x000fca00000e0614 */
[----:B------:R-:W-:Y:S01]  /*320a0*/  @!PT LDS RZ, [RZ] ;  /* 0x00000000fffff984 */ /* 0x000fe20000000800 */
[----:B------:R-:W-:Y:S01]  /*320b0*/  @!PT LDS RZ, [RZ] ;  /* 0x00000000fffff984 */ /* 0x000fe20000000800 */
[----:B------:R-:W-:Y:S01]  /*320c0*/  @!PT LDS RZ, [RZ] ;  /* 0x00000000fffff984 */ /* 0x000fe20000000800 */
[----:B------:R0:W-:Y:S01]  /*320d0*/  LDGSTS.E.BYPASS.LTC128B.128 [R9+0xd400], desc[UR50][R2.64], !P3 ;  /* 0x0d40000002097fae */ /* 0x0001e2000d901d72 */
[----:B------:R-:W-:-:S03]  /*320e0*/  IMAD.MOV.U32 R24, RZ, RZ, R14 ;  /* 0x000000ffff187224 */ /* 0x000fc600078e000e */
[----:B------:R0:W-:Y:S04]  /*320f0*/  LDGSTS.E.BYPASS.LTC128B.128 [R10+0xd400], desc[UR50][R2.64+0x40], !P1 ;  /* 0x0d400040020a7fae */ /* 0x0001e8000c901d72 */
[----:B0-----:R-:W-:Y:S05]  /*32100*/  WARPSYNC.COLLECTIVE R15, `(.L_x_983) ;  /* 0x000000000f087348 */ /* 0x001fea0003c00000 */
[----:B------:R1:W2:Y:S02]  /*32110*/  SHFL.IDX P6, R14, R13, R12, R11 ;  /* 0x0000000c0d0e7389 */ /* 0x0002a400000c000b */
[----:B012---:R-:W-:Y:S01]  /*32120*/  ENDCOLLECTIVE ;  /* 0x000000000000791b */ /* 0x007fe20003800000 */
.L_x_983:
[----:B------:R-:W-:Y:S01]  /*32130*/  MOV R2, R14 ;  /* 0x0000000e00027202 */ /* 0x000fe20000000f00 */
[----:B------:R-:W-:Y:S06]  /*32140*/  BRA `(.L_x_984) ;  /* 0xffffff80005c7947 */ /* 0x000fec000383ffff */
.L_x_728:
[----:B---3--:R3:W4:Y:S02]  /*32150*/  SYNCS.PHASECHK.TRANS64.TRYWAIT P0, [R0+URZ+0x29840], R31 ;  /* 0x0298401f000075a7 */ /* 0x008724000800017f */
[----:B----4-:R-:W-:Y:S05]  /*32160*/  @!P0 NANOSLEEP.SYNCS 0x989680 ;  /* 0x009896800000895d */ /* 0x010fea0003900000 */
[----:B------:R-:W4:Y:S02]  /*32170*/  @!P0 SYNCS.PHASECHK.TRANS64 P0, [R0+URZ+0x29840], R31 ;  /* 0x0298401f000085a7 */ /* 0x000f24000800007f */
[----:B----4-:R-:W-:Y:S05]  /*32180*/  @!P0 BRA `(.L_x_728) ;  /* 0xfffffffc00f08947 */ /* 0x010fea000383ffff */
[----:B------:R-:W-:Y:S05]  /*32190*/  BRA `(.L_x_985) ;  /* 0xffffff8000bc7947 */ /* 0x000fea000383ffff */
.L_x_729:
[----:B------:R-:W-:Y:S01]  /*321a0*/  BSSY B0, `(.L_x_986) ;  /* 0x0000008000007945 */ /* 0x000fe20003800000 */
[----:B------:R-:W-:Y:S01]  /*321b0*/  IMAD.MOV.U32 R13, RZ, RZ, R6 ;  /* 0x000000ffff0d7224 */ /* 0x000fe200078e0006 */
[----:B------:R-:W-:Y:S01]  /*321c0*/  MOV R15, 0xffffffff ;  /* 0xffffffff000f7802 */ /* 0x000fe20000000f00 */
[----:B------:R-:W-:Y:S02]  /*321d0*/  IMAD.MOV.U32 R12, RZ, RZ, RZ ;  /* 0x000000ffff0c7224 */ /* 0x000fe400078e00ff */
[----:B------:R-:W-:-:S07]  /*321e0*/  IMAD.MOV.U32 R11, RZ, RZ, 0x1c1f ;  /* 0x00001c1fff0b7424 */ /* 0x000fce00078e00ff */
[----:B-123--:R-:W-:Y:S05]  /*321f0*/  WARPSYNC.COLLECTIVE R15, `(.L_x_987) ;  /* 0x000000000f087348 */ /* 0x00efea0003c00000 */
[----:B------:R0:W4:Y:S02]  /*32200*/  SHFL.IDX P6, R14, R13, R12, R11 ;  /* 0x0000000c0d0e7389 */ /* 0x00012400000c000b */
[----:B01234-:R-:W-:Y:S01]  /*32210*/  ENDCOLLECTIVE ;  /* 0x000000000000791b */ /* 0x01ffe20003800000 */
.L_x_987:
[----:B------:R-:W-:Y:S05]  /*32220*/  BSYNC B0 ;  /* 0x0000000000007941 */ /* 0x000fea0003800000 */
.L_x_986:
[----:B------:R-:W-:Y:S01]  /*32230*/  IMAD.MOV.U32 R13, RZ, RZ, R4 ;  /* 0x000000ffff0d7224 */ /* 0x000fe200078e0004 */
[----:B------:R-:W-:Y:S01]  /*32240*/  MOV R11, 0x1c1f ;  /* 0x00001c1f000b7802 */ /* 0x000fe20000000f00 */
[----:B------:R-:W-:Y:S01]  /*32250*/  IMAD.MOV.U32 R12, RZ, RZ, RZ ;  /* 0x000000ffff0c7224 */ /* 0x000fe200078e00ff */
[----:B------:R-:W-:Y:S01]  /*32260*/  IADD3 R7, R22, R7, RZ ;  /* 0x0000000716077210 */ /* 0x000fe20007ffe0ff */
[----:B------:R-:W-:Y:S02]  /*32270*/  IMAD.MOV.U32 R15, RZ, RZ, -0x1 ;  /* 0xffffffffff0f7424 */ /* 0x000fe400078e00ff */
[----:B------:R-:W-:-:S07]  /*32280*/  IMAD.MOV.U32 R3, RZ, RZ, R14 ;  /* 0x000000ffff037224 */ /* 0x000fce00078e000e */
[----:B------:R-:W-:Y:S05]  /*32290*/  WARPSYNC.COLLECTIVE R15, `(.L_x_988) ;  /* 0x000000000f087348 */ /* 0x000fea0003c00000 */
[----:B------:R0:W1:Y:S02]  /*322a0*/  SHFL.IDX P6, R14, R13, R12, R11 ;  /* 0x0000000c0d0e7389 */ /* 0x00006400000c000b */
[----:B01----:R-:W-:Y:S01]  /*322b0*/  ENDCOLLECTIVE ;  /* 0x000000000000791b */ /* 0x003fe20003800000 */
.L_x_988:
[----:B------:R-:W-:Y:S02]  /*322c0*/  IMAD.MOV.U32 R13, RZ, RZ, R6 ;  /* 0x000000ffff0d7224 */ /* 0x000fe400078e0006 */
[----:B------:R-:W-:Y:S02]  /*322d0*/  IMAD.MOV.U32 R12, RZ, RZ, 0x1 ;  /* 0x00000001ff0c7424 */ /* 0x000fe400078e00ff */
[----:B------:R-:W-:-:S07]  /*322e0*/  IMAD.MOV.U32 R2, RZ, RZ, R14 ;  /* 0x000000ffff027224 */ /* 0x000fce00078e000e */
[----:B------:R-:W-:Y:S05]  /*322f0*/  WARPSYNC.COLLECTIVE R15, `(.L_x_989) ;  /* 0x000000000f087348 */ /* 0x000fea0003c00000 */
[----:B------:R0:W1:Y:S02]  /*32300*/  SHFL.IDX P6, R14, R13, R12, R11 ;  /* 0x0000000c0d0e7389 */ /* 0x00006400000c000b */
[----:B01----:R-:W-:Y:S01]  /*32310*/  ENDCOLLECTIVE ;  /* 0x000000000000791b */ /* 0x003fe20003800000 */
.L_x_989:
[----:B------:R-:W-:-:S05]  /*32320*/  IADD3 R2, P0, R10, R2, RZ ;  /* 0x000000020a027210 */ /* 0x000fca0007f1e0ff */
[----:B------:R-:W-:-:S05]  /*32330*/  IMAD.X R3, RZ, RZ, R3, P0 ;  /* 0x000000ffff037224 */ /* 0x000fca00000e0603 */
[----:B------:R-:W-:Y:S01]  /*32340*/  @!PT LDS RZ, [RZ] ;  /* 0x00000000fffff984 */ /* 0x000fe20000000800 */
[----:B------:R-:W-:Y:S01]  /*32350*/  @!PT LDS RZ, [RZ] ;  /* 0x00000000fffff984 */ /* 0x000fe20000000800 */
[----:B------:R-:W-:Y:S01]  /*32360*/  @!PT LDS RZ, [RZ] ;  /* 0x00000000fffff984 */ /* 0x000fe20000000800 */
[----:B------:R-:W-:Y:S01]  /*32370*/  LDGSTS.E.BYPASS.LTC128B.128 [R7+0x1a400], desc[UR50][R2.64], !P4 ;  /* 0x1a40000002077fae */ /* 0x000fe2000e101d72 */
[----:B------:R-:W-:-:S03]  /*32380*/  MOV R13, R4 ;  /* 0x00000004000d7202 */ /* 0x000fc60000000f00 */
[----:B------:R-:W-:Y:S04]  /*32390*/  LDGSTS.E.BYPASS.LTC128B.128 [R7+0x1cc00], desc[UR50][R2.64+0x40], !P3 ;  /* 0x1cc0004002077fae */ /* 0x000fe8000d901d72 */
[----:B------:R0:W-:Y:S02]  /*323a0*/  LDGSTS.E.BYPASS.LTC128B.128 [R7+0x1f400], desc[UR50][R2.64+0x80], !P1 ;  /* 0x1f40008002077fae */ /* 0x0001e4000c901d72 */
[----:B0-----:R-:W-:-:S07]  /*323b0*/  IMAD.MOV.U32 R3, RZ, RZ, R14 ;  /* 0x000000ffff037224 */ /* 0x001fce00078e000e */
[----:B------:R-:W-:Y:S05]  /*323c0*/  WARPSYNC.COLLECTIVE R15, `(.L_x_990) ;  /* 0x000000000f087348 */ /* 0x000fea0003c00000 */
[----:B------:R0:W1:Y:S02]  /*323d0*/  SHFL.IDX P6, R14, R13, R12, R11 ;  /* 0x0000000c0d0e7389 */ /* 0x00006400000c000b */
[----:B01----:R-:W-:Y:S01]  /*323e0*/  ENDCOLLECTIVE ;  /* 0x000000000000791b */ /* 0x003fe20003800000 */
.L_x_990:
[----:B------:R-:W-:Y:S01]  /*323f0*/  IMAD.MOV.U32 R13, RZ, RZ, R6 ;  /* 0x000000ffff0d7224 */ /* 0x000fe200078e0006 */
[----:B------:R-:W-:Y:S01]  /*32400*/  MOV R12, 0x2 ;  /* 0x00000002000c7802 */ /* 0x000fe20000000f00 */
[----:B------:R-:W-:-:S07]  /*32410*/  IMAD.MOV.U32 R2, RZ, RZ, R14 ;  /* 0x000000ffff027224 */ /* 0x000fce00078e000e */
[----:B------:R-:W-:Y:S05]  /*32420*/  WARPSYNC.COLLECTIVE R15, `(.L_x_991) ;  /* 0x000000000f087348 */ /* 0x000fea0003c00000 */
[----:B------:R0:W1:Y:S02]  /*32430*/  SHFL.IDX P6, R14, R13, R12, R11 ;  /* 0x0000000c0d0e7389 */ /* 0x00006400000c000b */
[----:B01----:R-:W-:Y:S01]  /*32440*/  ENDCOLLECTIVE ;  /* 0x000000000000791b */ /* 0x003fe20003800000 */
.L_x_991:
        /* <DEDUP_REMOVED lines=13> */
.L_x_992:
[----:B------:R-:W-:Y:S02]  /*32520*/  IMAD.MOV.U32 R13, RZ, RZ, R6 ;  /* 0x000000ffff0d7224 */ /* 0x000fe400078e0006 */
[----:B------:R-:W-:Y:S02]  /*32530*/  IMAD.MOV.U32 R12, RZ, RZ, 0x3 ;  /* 0x00000003ff0c7424 */ /* 0x000fe400078e00ff */
[----:B------:R-:W-:-:S07]  /*32540*/  IMAD.MOV.U32 R2, RZ, RZ, R14 ;  /* 0x000000ffff027224 */ /* 0x000fce00078e000e */
[----:B------:R-:W-:Y:S05]  /*32550*/  WARPSYNC.COLLECTIVE R15, `(.L_x_993) ;  /* 0x000000000f087348 */ /* 0x000fea0003c00000 */
[----:B------:R0:W1:Y:S02]  /*32560*/  SHFL.IDX P6, R14, R13, R12, R11 ;  /* 0x0000000c0d0e7389 */ /* 0x00006400000c000b */
[----:B01----:R-:W-:Y:S01]  /*32570*/  ENDCOLLECTIVE ;  /* 0x000000000000791b */ /* 0x003fe20003800000 */
.L_x_993:
[----:B------:R-:W-:-:S04]  /*32580*/  IADD3 R2, P0, R10, R2, RZ ;  /* 0x000000020a027210 */ /* 0x000fc80007f1e0ff */
[----:B------:R-:W-:-:S05]  /*32590*/  IADD3.X R3, RZ, R9, RZ, P0, !PT ;  /* 0x00000009ff037210 */ /* 0x000fca00007fe4ff */
[----:B------:R-:W-:Y:S01]  /*325a0*/  @!PT LDS RZ, [RZ] ;  /* 0x00000000fffff984 */ /* 0x000fe20000000800 */
[----:B------:R-:W-:Y:S01]  /*325b0*/  @!PT LDS RZ, [RZ] ;  /* 0x00000000fffff984 */ /* 0x000fe20000000800 */
[----:B------:R-:W-:Y:S01]  /*325c0*/  @!PT LDS RZ, [RZ] ;  /* 0x00000000fffff984 */ /* 0x000fe20000000800 */
[----:B------:R0:W-:Y:S01]  /*325d0*/  LDGSTS.E.BYPASS.LTC128B.128 [R7+0x1b400], desc[UR50][R2.64], !P4 ;  /* 0x1b40000002077fae */ /* 0x0001e2000e101d72 */
[----:B------:R-:W-:-:S03]  /*325e0*/  MOV R13, R4 ;  /* 0x00000004000d7202 */ /* 0x000fc60000000f00 */
[----:B------:R0:W-:Y:S04]  /*325f0*/  LDGSTS.E.BYPASS.LTC128B.128 [R7+0x1dc00], desc[UR50][R2.64+0x40], !P3 ;  /* 0x1dc0004002077fae */ /* 0x0001e8000d901d72 */
[----:B------:R0:W-:Y:S01]  /*32600*/  LDGSTS.E.BYPASS.LTC128B.128 [R7+0x20400], desc[UR50][R2.64+0x80], !P1 ;  /* 0x2040008002077fae */ /* 0x0001e2000c901d72 */
[----:B------:R-:W-:-:S07]  /*32610*/  IMAD.MOV.U32 R9, RZ, RZ, R14 ;  /* 0x000000ffff097224 */ /* 0x000fce00078e000e */
[----:B0-----:R-:W-:Y:S05]  /*32620*/  WARPSYNC.COLLECTIVE R15, `(.L_x_994) ;  /* 0x000000000f087348 */ /* 0x001fea0003c00000 */
[----:B------:R1:W2:Y:S02]  /*32630*/  SHFL.IDX P6, R14, R13, R12, R11 ;  /* 0x0000000c0d0e7389 */ /* 0x0002a400000c000b */
[----:B012---:R-:W-:Y:S01]  /*32640*/  ENDCOLLECTIVE ;  /* 0x000000000000791b */ /* 0x007fe20003800000 */
.L_x_994:
[----:B------:R-:W-:Y:S01]  /*32650*/  IMAD.MOV.U32 R13, RZ, RZ, R8 ;  /* 0x000000ffff0d7224 */ /* 0x000fe200078e0008 */
[----:B------:R-:W-:Y:S01]  /*32660*/  MOV R12, RZ ;  /* 0x000000ff000c7202 */ /* 0x000fe20000000f00 */
[----:B------:R-:W-:-:S07]  /*32670*/  IMAD.MOV.U32 R2, RZ, RZ, R14 ;  /* 0x000000ffff027224 */ /* 0x000fce00078e000e */
[----:B------:R-:W-:Y:S05]  /*32680*/  WARPSYNC.COLLECTIVE R15, `(.L_x_995) ;  /* 0x000000000f087348 */ /* 0x000fea0003c00000 */
[----:B------:R0:W1:Y:S02]  /*32690*/  SHFL.IDX P6, R14, R13, R12, R11 ;  /* 0x0000000c0d0e7389 */ /* 0x00006400000c000b */
[----:B01----:R-:W-:Y:S01]  /*326a0*/  ENDCOLLECTIVE ;  /* 0x000000000000791b */ /* 0x003fe20003800000 */
.L_x_995:
        /* <DEDUP_REMOVED lines=13> */
.L_x_996:
[----:B------:R-:W-:Y:S01]  /*32780*/  IMAD.MOV.U32 R2, RZ, RZ, R14 ;  /* 0x000000ffff027224 */ /* 0x000fe200078e000e */
[----:B------:R-:W-:Y:S06]  /*32790*/  BRA `(.L_x_997) ;  /* 0xffffff8000587947 */ /* 0x000fec000383ffff */
.L_x_734:
[----:B--2---:R2:W3:Y:S02]  /*327a0*/  SYNCS.PHASECHK.TRANS64.TRYWAIT P0, [R3+URZ+0x29870], R0 ;  /* 0x02987000030075a7 */ /* 0x0044e4000800017f */
[----:B---3--:R-:W-:Y:S05]  /*327b0*/  @!P0 NANOSLEEP.SYNCS 0x989680 ;  /* 0x009896800000895d */ /* 0x008fea0003900000 */
[----:B------:R-:W3:Y:S02]  /*327c0*/  @!P0 SYNCS.PHASECHK.TRANS64 P0, [R3+URZ+0x29870], R0 ;  /* 0x02987000030085a7 */ /* 0x000ee4000800007f */
[----:B---3--:R-:W-:Y:S05]  /*327d0*/  @!P0 BRA `(.L_x_734) ;  /* 0xfffffffc00f08947 */ /* 0x008fea000383ffff */
[----:B------:R-:W-:Y:S05]  /*327e0*/  BRA `(.L_x_998) ;  /* 0xffffff8000c47947 */ /* 0x000fea000383ffff */
.L_x_736:
[----:B--2---:R2:W3:Y:S02]  /*327f0*/  SYNCS.PHASECHK.TRANS64.TRYWAIT P0, [R3+URZ+0x29860], R0 ;  /* 0x02986000030075a7 */ /* 0x0044e4000800017f */
[----:B---3--:R-:W-:Y:S05]  /*32800*/  @!P0 NANOSLEEP.SYNCS 0x989680 ;  /* 0x009896800000895d */ /* 0x008fea0003900000 */
[----:B------:R-:W3:Y:S02]  /*32810*/  @!P0 SYNCS.PHASECHK.TRANS64 P0, [R3+URZ+0x29860], R0 ;  /* 0x02986000030085a7 */ /* 0x000ee4000800007f */
[----:B---3--:R-:W-:Y:S05]  /*32820*/  @!P0 BRA `(.L_x_736) ;  /* 0xfffffffc00f08947 */ /* 0x008fea000383ffff */
[----:B------:R-:W-:Y:S05]  /*32830*/  BRA `(.L_x_999) ;  /* 0xffffff8000d47947 */ /* 0x000fea000383ffff */
.L_x_744:
[----:B--2---:R2:W3:Y:S02]  /*32840*/  SYNCS.PHASECHK.TRANS64.TRYWAIT P1, [R17+URZ+0x29870], R0 ;  /* 0x02987000110075a7 */ /* 0x0044e4000802017f */
[----:B---3--:R-:W-:Y:S05]  /*32850*/  @!P1 NANOSLEEP.SYNCS 0x989680 ;  /* 0x009896800000995d */ /* 0x008fea0003900000 */
[----:B------:R-:W3:Y:S02]  /*32860*/  @!P1 SYNCS.PHASECHK.TRANS64 P1, [R17+URZ+0x29870], R0 ;  /* 0x02987000110095a7 */ /* 0x000ee4000802007f */
[----:B---3--:R-:W-:Y:S05]  /*32870*/  @!P1 BRA `(.L_x_744) ;  /* 0xfffffffc00f09947 */ /* 0x008fea000383ffff */
[----:B------:R-:W-:Y:S05]  /*32880*/  BRA `(.L_x_1000) ;  /* 0xffffff8800987947 */ /* 0x000fea000383ffff */
.L_x_746:
[----:B--2---:R2:W3:Y:S02]  /*32890*/  SYNCS.PHASECHK.TRANS64.TRYWAIT P1, [R17+URZ+0x29860], R0 ;  /* 0x02986000110075a7 */ /* 0x0044e4000802017f */
[----:B---3--:R-:W-:Y:S05]  /*328a0*/  @!P1 NANOSLEEP.SYNCS 0x989680 ;  /* 0x009896800000995d */ /* 0x008fea0003900000 */
[----:B------:R-:W3:Y:S02]  /*328b0*/  @!P1 SYNCS.PHASECHK.TRANS64 P1, [R17+URZ+0x29860], R0 ;  /* 0x02986000110095a7 */ /* 0x000ee4000802007f */
[----:B---3--:R-:W-:Y:S05]  /*328c0*/  @!P1 BRA `(.L_x_746) ;  /* 0xfffffffc00f09947 */ /* 0x008fea000383ffff */
[----:B------:R-:W-:Y:S05]  /*328d0*/  BRA `(.L_x_1001) ;  /* 0xffffff8800a47947 */ /* 0x000fea000383ffff */
.L_x_751:
        /* <DEDUP_REMOVED lines=8> */
.L_x_1003:
[----:B------:R-:W-:Y:S05]  /*32960*/  BSYNC B0 ;  /* 0x0000000000007941 */ /* 0x000fea0003800000 */
.L_x_1002:
[----:B------:R-:W-:Y:S01]  /*32970*/  IMAD.MOV.U32 R13, RZ, RZ, R16 ;  /* 0x000000ffff0d7224 */ /* 0x000fe200078e0010 */
[----:B------:R-:W-:Y:S01]  /*32980*/  MOV R15, 0xffffffff ;  /* 0xffffffff000f7802 */ /* 0x000fe20000000f00 */
[----:B------:R-:W-:Y:S01]  /*32990*/  IMAD.MOV.U32 R12, RZ, RZ, 0x1 ;  /* 0x00000001ff0c7424 */ /* 0x000fe200078e00ff */
[----:B------:R-:W-:Y:S01]  /*329a0*/  MOV R0, R14 ;  /* 0x0000000e00007202 */ /* 0x000fe20000000f00 */
[----:B------:R-:W-:Y:S02]  /*329b0*/  IMAD.MOV.U32 R11, RZ, RZ, 0x1f ;  /* 0x0000001fff0b7424 */ /* 0x000fe400078e00ff */
[----:B------:R-:W-:-:S07]  /*329c0*/  IMAD.IADD R7, R19, 0x1, R9 ;  /* 0x0000000113077824 */ /* 0x000fce00078e0209 */
[----:B------:R-:W-:Y:S05]  /*329d0*/  WARPSYNC.COLLECTIVE R15, `(.L_x_1004) ;  /* 0x000000000f087348 */ /* 0x000fea0003c00000 */
[----:B------:R0:W1:Y:S02]  /*329e0*/  SHFL.IDX P6, R14, R13, R12, R11 ;  /* 0x0000000c0d0e7389 */ /* 0x00006400000c000b */
[----:B01----:R-:W-:Y:S01]  /*329f0*/  ENDCOLLECTIVE ;  /* 0x000000000000791b */ /* 0x003fe20003800000 */
.L_x_1004:
[----:B------:R-:W-:Y:S02]  /*32a00*/  ULDC UR4, c[0x0][0xc3c] ;  /* 0x00030f0000047ab9 */ /* 0x000fe40000000800 */
[----:B------:R-:W-:-:S13]  /*32a10*/  ISETP.GE.OR P1, PT, R7, UR4, !P0 ;  /* 0x0000000407007c0c */ /* 0x000fda000c726670 */
[----:B------:R-:W0:Y:S08]  /*32a20*/  @!P1 LDC.64 R2, c[0x0][0xc80] ;  /* 0x00032000ff029b82 */ /* 0x000e300000000a00 */
[----:B------:R-:W1:Y:S01]  /*32a30*/  @!P1 LDC.64 R4, c[0x0][0xc78] ;  /* 0x00031e00ff049b82 */ /* 0x000e620000000a00 */
[----:B------:R-:W-:Y:S02]  /*32a40*/  IMAD.MOV.U32 R11, RZ, RZ, RZ ;  /* 0x000000ffff0b7224 */ /* 0x000fe400078e00ff */
[----:B------:R-:W-:-:S02]  /*32a50*/  IMAD.MOV.U32 R6, RZ, RZ, R14 ;  /* 0x000000ffff067224 */ /* 0x000fc400078e000e */
[----:B0-----:R-:W-:-:S05]  /*32a60*/  @!P1 IMAD.WIDE R2, R7, 0x4, R2 ;  /* 0x0000000407029825 */ /* 0x001fca00078e0202 */
[----:B------:R1:W2:Y:S02]  /*32a70*/  @!P1 LDG.E R8, desc[UR50][R2.64] ;  /* 0x0000003202089981 */ /* 0x0002a4000c1e1900 */
[----:B-1----:R-:W-:-:S05]  /*32a80*/  @!P1 IMAD.WIDE R2, R7, 0x4, R4 ;  /* 0x0000000407029825 */ /* 0x002fca00078e0204 */
[----:B------:R-:W3:Y:S01]  /*32a90*/  @!P1 LDG.E R5, desc[UR50][R2.64] ;  /* 0x0000003202059981 */ /* 0x000ee2000c1e1900 */
[----:B------:R-:W-:Y:S01]  /*32aa0*/  IMAD.MOV.U32 R7, RZ, RZ, RZ ;  /* 0x000000ffff077224 */ /* 0x000fe200078e00ff */
[C---:B------:R-:W-:Y:S01]  /*32ab0*/  ISETP.GE.U32.AND P2, PT, R9.reuse, 0x2, PT ;  /* 0x000000020900780c */ /* 0x040fe20003f46070 */
[----:B------:R-:W-:Y:S01]  /*32ac0*/  IMAD.MOV.U32 R4, RZ, RZ, RZ ;  /* 0x000000ffff047224 */ /* 0x000fe200078e00ff */
[C---:B------:R-:W-:Y:S02]  /*32ad0*/  ISETP.GE.U32.AND P3, PT, R9.reuse, 0x4, PT ;  /* 0x000000040900780c */ /* 0x040fe40003f66070 */
[C---:B------:R-:W-:Y:S02]  /*32ae0*/  ISETP.GE.U32.AND P4, PT, R9.reuse, 0x8, PT ;  /* 0x000000080900780c */ /* 0x040fe40003f86070 */
[----:B------:R-:W-:Y:S02]  /*32af0*/  ISETP.GE.U32.AND P5, PT, R9, 0x10, PT ;  /* 0x000000100900780c */ /* 0x000fe40003fa6070 */
[----:B------:R-:W-:-:S02]  /*32b00*/  MOV R16, RZ ;  /* 0x000000ff00107202 */ /* 0x000fc40000000f00 */
[----:B--2---:R-:W-:Y:S01]  /*32b10*/  @!P1 MOV R7, R8 ;  /* 0x0000000800079202 */ /* 0x004fe20000000f00 */
[----:B---3--:R-:W-:Y:S01]  /*32b20*/  @!P1 IMAD.MOV.U32 R4, RZ, RZ, R5 ;  /* 0x000000ffff049224 */ /* 0x008fe200078e0005 */
[----:B------:R-:W-:-:S03]  /*32b30*/  ISETP.NE.AND P1, PT, R9, RZ, PT ;  /* 0x000000ff0900720c */ /* 0x000fc60003f25270 */
[----:B------:R-:W-:-:S10]  /*32b40*/  IMAD R13, R4, R7, RZ ;  /* 0x00000007040d7224 */ /* 0x000fd400078e02ff */
[----:B------:R-:W-:Y:S05]  /*32b50*/  WARPSYNC.COLLECTIVE R15, `(.L_x_1005) ;  /* 0x000000000f087348 */ /* 0x000fea0003c00000 */
[----:B------:R0:W1:Y:S02]  /*32b60*/  SHFL.UP P6, R14, R13, R12, R11 ;  /* 0x0400000c0d0e7389 */ /* 0x00006400000c000b */
[----:B01----:R-:W-:Y:S01]  /*32b70*/  ENDCOLLECTIVE ;  /* 0x000000000000791b */ /* 0x003fe20003800000 */
.L_x_1005:
[----:B------:R-:W-:Y:S01]  /*32b80*/  IMAD.MOV.U32 R12, RZ, RZ, 0x2 ;  /* 0x00000002ff0c7424 */ /* 0x000fe200078e00ff */
[----:B------:R-:W-:-:S04]  /*32b90*/  SEL R14, R14, RZ, P1 ;  /* 0x000000ff0e0e7207 */ /* 0x000fc80000800000 */
[----:B------:R-:W-:-:S05]  /*32ba0*/  IADD3 R5, R13, R14, RZ ;  /* 0x0000000e0d057210 */ /* 0x000fca0007ffe0ff */
[----:B------:R-:W-:-:S07]  /*32bb0*/  IMAD.MOV.U32 R13, RZ, RZ, R5 ;  /* 0x000000ffff0d7224 */ /* 0x000fce00078e0005 */
[----:B------:R-:W-:Y:S05]  /*32bc0*/  WARPSYNC.COLLECTIVE R15, `(.L_x_1006) ;  /* 0x000000000f087348 */ /* 0x000fea0003c00000 */
[----:B------:R0:W1:Y:S02]  /*32bd0*/  SHFL.UP P6, R14, R13, R12, R11 ;  /* 0x0400000c0d0e7389 */ /* 0x00006400000c000b */
[----:B01----:R-:W-:Y:S01]  /*32be0*/  ENDCOLLECTIVE ;  /* 0x000000000000791b */ /* 0x003fe20003800000 */
.L_x_1006:
[----:B------:R-:W-:Y:S01]  /*32bf0*/  IMAD.MOV.U32 R12, RZ, RZ, 0x4 ;  /* 0x00000004ff0c7424 */ /* 0x000fe200078e00ff */
[----:B------:R-:W-:-:S05]  /*32c00*/  SEL R2, R14, RZ, P2 ;  /* 0x000000ff0e027207 */ /* 0x000fca0001000000 */
[----:B------:R-:W-:-:S05]  /*32c10*/  IMAD.IADD R2, R5, 0x1, R2 ;  /* 0x0000000105027824 */ /* 0x000fca00078e0202 */
[----:B------:R-:W-:-:S07]  /*32c20*/  MOV R13, R2 ;  /* 0x00000002000d7202 */ /* 0x000fce0000000f00 */
[----:B------:R-:W-:Y:S05]  /*32c30*/  WARPSYNC.COLLECTIVE R15, `(.L_x_1007) ;  /* 0x000000000f087348 */ /* 0x000fea0003c00000 */
[----:B------:R0:W1:Y:S02]  /*32c40*/  SHFL.UP P6, R14, R13, R12, R11 ;  /* 0x0400000c0d0e7389 */ /* 0x00006400000c000b */
[----:B01----:R-:W-:Y:S01]  /*32c50*/  ENDCOLLECTIVE ;  /* 0x000000000000791b */ /* 0x003fe20003800000 */
.L_x_1007:
[----:B------:R-:W-:Y:S02]  /*32c60*/  MOV R12, 0x8 ;  /* 0x00000008000c7802 */ /* 0x000fe40000000f00 */
[----:B------:R-:W-:-:S05]  /*32c70*/  SEL R3, R14, RZ, P3 ;  /* 0x000000ff0e037207 */ /* 0x000fca0001800000 */
[----:B------:R-:W-:-:S04]  /*32c80*/  IMAD.IADD R8, R2, 0x1, R3 ;  /* 0x0000000102087824 */ /* 0x000fc800078e0203 */
[----:B------:R-:W-:-:S07]  /*32c90*/  IMAD.MOV.U32 R13, RZ, RZ, R8 ;  /* 0x000000ffff0d7224 */ /* 0x000fce00078e0008 */
[----:B------:R-:W-:Y:S05]  /*32ca0*/  WARPSYNC.COLLECTIVE R15, `(.L_x_1008) ;  /* 0x000000000f087348 */ /* 0x000fea0003c00000 */
[----:B------:R0:W1:Y:S02]  /*32cb0*/  SHFL.UP P6, R14, R13, R12, R11 ;  /* 0x0400000c0d0e7389 */ /* 0x00006400000c000b */
[----:B01----:R-:W-:Y:S01]  /*32cc0*/  ENDCOLLECTIVE ;  /* 0x000000000000791b */ /* 0x003fe20003800000 */
.L_x_1008:
[----:B------:R-:W-:Y:S01]  /*32cd0*/  IMAD.MOV.U32 R12, RZ, RZ, 0x10 ;  /* 0x00000010ff0c7424 */ /* 0x000fe200078e00ff */
[----:B------:R-:W-:-:S05]  /*32ce0*/  SEL R5, R14, RZ, P4 ;  /* 0x000000ff0e057207 */ /* 0x000fca0002000000 */
[----:B------:R-:W-:-:S04]  /*32cf0*/  IMAD.IADD R5, R8, 0x1, R5 ;  /* 0x0000000108057824 */ /* 0x000fc800078e0205 */
[----:B------:R-:W-:-:S07]  /*32d00*/  IMAD.MOV.U32 R13, RZ, RZ, R5 ;  /* 0x000000ffff0d7224 */ /* 0x000fce00078e0005 */
[----:B------:R-:W-:Y:S05]  /*32d10*/  WARPSYNC.COLLECTIVE R15, `(.L_x_1009) ;  /* 0x000000000f087348 */ /* 0x000fea0003c00000 */
[----:B------:R0:W1:Y:S02]  /*32d20*/  SHFL.UP P6, R14, R13, R12, R11 ;  /* 0x0400000c0d0e7389 */ /* 0x00006400000c000b */
[----:B01----:R-:W-:Y:S01]  /*32d30*/  ENDCOLLECTIVE ;  /* 0x000000000000791b */ /* 0x003fe20003800000 */
.L_x_1009:
[----:B------:R-:W-:Y:S02]  /*32d40*/  IMAD.MOV.U32 R12, RZ, RZ, 0x1f ;  /* 0x0000001fff0c7424 */ /* 0x000fe400078e00ff */
[----:B------:R-:W-:Y:S01]  /*32d50*/  IMAD.MOV.U32 R11, RZ, RZ, 0x1f ;  /* 0x0000001fff0b7424 */ /* 0x000fe200078e00ff */
[----:B------:R-:W-:-:S04]  /*32d60*/  SEL R14, R14, RZ, P5 ;  /* 0x000000ff0e0e7207 */ /* 0x000fc80002800000 */
[----:B------:R-:W-:-:S05]  /*32d70*/  IADD3 R3, R5, R14, RZ ;  /* 0x0000000e05037210 */ /* 0x000fca0007ffe0ff */
[----:B------:R-:W-:-:S07]  /*32d80*/  IMAD.MOV.U32 R13, RZ, RZ, R3 ;  /* 0x000000ffff0d7224 */ /* 0x000fce00078e0003 */
[----:B------:R-:W-:Y:S05]  /*32d90*/  WARPSYNC.COLLECTIVE R15, `(.L_x_1010) ;  /* 0x000000000f087348 */ /* 0x000fea0003c00000 */
[----:B------:R0:W1:Y:S02]  /*32da0*/  SHFL.IDX P6, R14, R13, R12, R11 ;  /* 0x0000000c0d0e7389 */ /* 0x00006400000c000b */
[----:B01----:R-:W-:Y:S01]  /*32db0*/  ENDCOLLECTIVE ;  /* 0x000000000000791b */ /* 0x003fe20003800000 */
.L_x_1010:
[----:B------:R-:W-:Y:S05]  /*32dc0*/  BRA `(.L_x_1011) ;  /* 0xffffff8c00bc7947 */ /* 0x000fea000383ffff */
.L_x_754:
[----:B------:R-:W-:Y:S01]  /*32dd0*/  BSSY B0, `(.L_x_1012) ;  /* 0x0000007000007945 */ /* 0x000fe20003800000 */
[----:B------:R-:W-:Y:S02]  /*32de0*/  IMAD.MOV.U32 R12, RZ, RZ, 0x1 ;  /* 0x00000001ff0c7424 */ /* 0x000fe400078e00ff */
[----:B------:R-:W-:Y:S02]  /*32df0*/  IMAD.MOV.U32 R11, RZ, RZ, RZ ;  /* 0x000000ffff0b7224 */ /* 0x000fe400078e00ff */
[----:B------:R-:W-:-:S07]  /*32e00*/  IMAD.MOV.U32 R15, RZ, RZ, -0x1 ;  /* 0xffffffffff0f7424 */ /* 0x000fce00078e00ff */
[----:B------:R-:W-:Y:S05]  /*32e10*/  WARPSYNC.COLLECTIVE R15, `(.L_x_1013) ;  /* 0x000000000f087348 */ /* 0x000fea0003c00000 */
[----:B------:R0:W1:Y:S02]  /*32e20*/  SHFL.UP P6, R14, R13, R12, R11 ;  /* 0x0400000c0d0e7389 */ /* 0x00006400000c000b */
[----:B01----:R-:W-:Y:S01]  /*32e30*/  ENDCOLLECTIVE ;  /* 0x000000000000791b */ /* 0x003fe20003800000 */
.L_x_1013:
[----:B------:R-:W-:Y:S05]  /*32e40*/  BSYNC B0 ;  /* 0x0000000000007941 */ /* 0x000fea0003800000 */
.L_x_1012:
[----:B------:R-:W-:Y:S01]  /*32e50*/  SEL R14, R14, RZ, P1 ;  /* 0x000000ff0e0e7207 */ /* 0x000fe20000800000 */
[----:B------:R-:W-:Y:S02]  /*32e60*/  IMAD.MOV.U32 R12, RZ, RZ, 0x2 ;  /* 0x00000002ff0c7424 */ /* 0x000fe400078e00ff */
[----:B------:R-:W-:Y:S01]  /*32e70*/  IMAD.MOV.U32 R11, RZ, RZ, RZ ;  /* 0x000000ffff0b7224 */ /* 0x000fe200078e00ff */
[----:B------:R-:W-:Y:S01]  /*32e80*/  IADD3 R13, R13, R14, RZ ;  /* 0x0000000e0d0d7210 */ /* 0x000fe20007ffe0ff */
[----:B------:R-:W-:-:S07]  /*32e90*/  IMAD.MOV.U32 R15, RZ, RZ, -0x1 ;  /* 0xffffffffff0f7424 */ /* 0x000fce00078e00ff */
[----:B------:R-:W-:Y:S05]  /*32ea0*/  WARPSYNC.COLLECTIVE R15, `(.L_x_1014) ;  /* 0x000000000f087348 */ /* 0x000fea0003c00000 */
[----:B------:R0:W1:Y:S02]  /*32eb0*/  SHFL.UP P6, R14, R13, R12, R11 ;  /* 0x0400000c0d0e7389 */ /* 0x00006400000c000b */
[----:B01----:R-:W-:Y:S01]  /*32ec0*/  ENDCOLLECTIVE ;  /* 0x000000000000791b */ /* 0x003fe20003800000 */
.L_x_1014:
[----:B------:R-:W-:Y:S01]  /*32ed0*/  IMAD.MOV.U32 R12, RZ, RZ, 0x4 ;  /* 0x00000004ff0c7424 */ /* 0x000fe200078e00ff */
[----:B------:R-:W-:-:S04]  /*32ee0*/  SEL R2, R14, RZ, P2 ;  /* 0x000000ff0e027207 */ /* 0x000fc80001000000 */
[----:B------:R-:W-:-:S05]  /*32ef0*/  IADD3 R2, R13, R2, RZ ;  /* 0x000000020d027210 */ /* 0x000fca0007ffe0ff */
[----:B------:R-:W-:-:S07]  /*32f00*/  IMAD.MOV.U32 R13, RZ, RZ, R2 ;  /* 0x000000ffff0d7224 */ /* 0x000fce00078e0002 */
[----:B------:R-:W-:Y:S05]  /*32f10*/  WARPSYNC.COLLECTIVE R15, `(.L_x_1015) ;  /* 0x000000000f087348 */ /* 0x000fea0003c00000 */
[----:B------:R0:W1:Y:S02]  /*32f20*/  SHFL.UP P6, R14, R13, R12, R11 ;  /* 0x0400000c0d0e7389 */ /* 0x00006400000c000b */
[----:B01----:R-:W-:Y:S01]  /*32f30*/  ENDCOLLECTIVE ;  /* 0x000000000000791b */ /* 0x003fe20003800000 */
.L_x_1015:
[----:B------:R-:W-:Y:S01]  /*32f40*/  IMAD.MOV.U32 R12, RZ, RZ, 0x8 ;  /* 0x00000008ff0c7424 */ /* 0x000fe200078e00ff */
[----:B------:R-:W-:-:S05]  /*32f50*/  SEL R5, R14, RZ, P3 ;  /* 0x000000ff0e057207 */ /* 0x000fca0001800000 */
[----:B------:R-:W-:-:S05]  /*32f60*/  IMAD.IADD R5, R2, 0x1, R5 ;  /* 0x0000000102057824 */ /* 0x000fca00078e0205 */
[----:B------:R-:W-:-:S07]  /*32f70*/  MOV R13, R5 ;  /* 0x00000005000d7202 */ /* 0x000fce0000000f00 */
[----:B------:R-:W-:Y:S05]  /*32f80*/  WARPSYNC.COLLECTIVE R15, `(.L_x_1016) ;  /* 0x000000000f087348 */ /* 0x000fea0003c00000 */
[----:B------:R0:W1:Y:S02]  /*32f90*/  SHFL.UP P6, R14, R13, R12, R11 ;  /* 0x0400000c0d0e7389 */ /* 0x00006400000c000b */
[----:B01----:R-:W-:Y:S01]  /*32fa0*/  ENDCOLLECTIVE ;  /* 0x000000000000791b */ /* 0x003fe20003800000 */
.L_x_1016:
[----:B------:R-:W-:Y:S02]  /*32fb0*/  MOV R12, 0x10 ;  /* 0x00000010000c7802 */ /* 0x000fe40000000f00 */
[----:B------:R-:W-:-:S05]  /*32fc0*/  SEL R8, R14, RZ, P4 ;  /* 0x000000ff0e087207 */ /* 0x000fca0002000000 */
[----:B------:R-:W-:-:S04]  /*32fd0*/  IMAD.IADD R8, R5, 0x1, R8 ;  /* 0x0000000105087824 */ /* 0x000fc800078e0208 */
[----:B------:R-:W-:-:S07]  /*32fe0*/  IMAD.MOV.U32 R13, RZ, RZ, R8 ;  /* 0x000000ffff0d7224 */ /* 0x000fce00078e0008 */
[----:B------:R-:W-:Y:S05]  /*32ff0*/  WARPSYNC.COLLECTIVE R15, `(.L_x_1017) ;  /* 0x000000000f087348 */ /* 0x000fea0003c00000 */
[----:B------:R0:W1:Y:S02]  /*33000*/  SHFL.UP P6, R14, R13, R12, R11 ;  /* 0x0400000c0d0e7389 */ /* 0x00006400000c000b */
[----:B01----:R-:W-:Y:S01]  /*33010*/  ENDCOLLECTIVE ;  /* 0x000000000000791b */ /* 0x003fe20003800000 */
.L_x_1017:
[----:B------:R-:W-:Y:S01]  /*33020*/  IMAD.MOV.U32 R12, RZ, RZ, 0x1f ;  /* 0x0000001fff0c7424 */ /* 0x000fe200078e00ff */
[----:B------:R-:W-:Y:S02]  /*33030*/  MOV R11, 0x1f ;  /* 0x0000001f000b7802 */ /* 0x000fe40000000f00 */
[----:B------:R-:W-:-:S05]  /*33040*/  SEL R3, R14, RZ, P5 ;  /* 0x000000ff0e037207 */ /* 0x000fca0002800000 */
[----:B------:R-:W-:-:S04]  /*33050*/  IMAD.IADD R3, R8, 0x1, R3 ;  /* 0x0000000108037824 */ /* 0x000fc800078e0203 */
[----:B------:R-:W-:-:S07]  /*33060*/  IMAD.MOV.U32 R13, RZ, RZ, R3 ;  /* 0x000000ffff0d7224 */ /* 0x000fce00078e0003 */
[----:B------:R-:W-:Y:S05]  /*33070*/  WARPSYNC.COLLECTIVE R15, `(.L_x_1018) ;  /* 0x000000000f087348 */ /* 0x000fea0003c00000 */
[----:B------:R0:W1:Y:S02]  /*33080*/  SHFL.IDX P6, R14, R13, R12, R11 ;  /* 0x0000000c0d0e7389 */ /* 0x00006400000c000b */
[----:B01----:R-:W-:Y:S01]  /*33090*/  ENDCOLLECTIVE ;  /* 0x000000000000791b */ /* 0x003fe20003800000 */
.L_x_1018:
[----:B------:R-:W-:Y:S05]  /*330a0*/  BRA `(.L_x_1019) ;  /* 0xffffff8c00a87947 */ /* 0x000fea000383ffff */
.L_x_756:
[----:B------:R-:W-:Y:S01]  /*330b0*/  BSSY B0, `(.L_x_1020) ;  /* 0x0000006000007945 */ /* 0x000fe20003800000 */
[----:B------:R-:W-:Y:S01]  /*330c0*/  PLOP3.LUT P6, PT, P6, PT, PT, 0x8, 0x0 ;  /* 0x000000000000781c */ /* 0x000fe200037ce170 */
[----:B------:R-:W-:-:S12]  /*330d0*/  IMAD.MOV.U32 R15, RZ, RZ, -0x1 ;  /* 0xffffffffff0f7424 */ /* 0x000fd800078e00ff */
[----:B0-----:R-:W-:Y:S05]  /*330e0*/  WARPSYNC.COLLECTIVE R15, `(.L_x_1021) ;  /* 0x000000000f087348 */ /* 0x001fea0003c00000 */
[----:B------:R-:W-:Y:S01]  /*330f0*/  VOTE.ANY R14, PT, P6 ;  /* 0x00000000000e7806 */ /* 0x000fe200030e0100 */
[----:B0-----:R-:W-:Y:S06]  /*33100*/  ENDCOLLECTIVE ;  /* 0x000000000000791b */ /* 0x001fec0003800000 */
.L_x_1021:
[----:B------:R-:W-:Y:S05]  /*33110*/  BSYNC B0 ;  /* 0x0000000000007941 */ /* 0x000fea0003800000 */
.L_x_1020:
[----:B------:R-:W-:Y:S02]  /*33120*/  IMAD.MOV.U32 R8, RZ, RZ, R14 ;  /* 0x000000ffff087224 */ /* 0x000fe400078e000e */
[----:B------:R-:W-:Y:S02]  /*33130*/  IMAD.MOV.U32 R13, RZ, RZ, R7 ;  /* 0x000000ffff0d7224 */ /* 0x000fe400078e0007 */
[----:B------:R-:W0:Y:S01]  /*33140*/  POPC R5, R8 ;  /* 0x0000000800057309 */ /* 0x000e220000000000 */
[----:B------:R-:W-:Y:S02]  /*33150*/  IMAD.MOV.U32 R11, RZ, RZ, 0x1f ;  /* 0x0000001fff0b7424 */ /* 0x000fe400078e00ff */
[----:B------:R-:W-:Y:S01]  /*33160*/  IMAD.MOV.U32 R15, RZ, RZ, -0x1 ;  /* 0xffffffffff0f7424 */ /* 0x000fe200078e00ff */
[----:B0-----:R-:W-:-:S07]  /*33170*/  MOV R12, R5 ;  /* 0x00000005000c7202 */ /* 0x001fce0000000f00 */
[----:B------:R-:W-:Y:S05]  /*33180*/  WARPSYNC.COLLECTIVE R15, `(.L_x_1022) ;  /* 0x000000000f087348 */ /* 0x000fea0003c00000 */
[----:B------:R0:W1:Y:S02]  /*33190*/  SHFL.IDX P6, R14, R13, R12, R11 ;  /* 0x0000000c0d0e7389 */ /* 0x00006400000c000b */
[----:B01----:R-:W-:Y:S01]  /*331a0*/  ENDCOLLECTIVE ;  /* 0x000000000000791b */ /* 0x003fe20003800000 */
.L_x_1022:
[----:B------:R-:W-:Y:S01]  /*331b0*/  MOV R13, R4 ;  /* 0x00000004000d7202 */ /* 0x000fe20000000f00 */
[----:B------:R-:W-:-:S07]  /*331c0*/  IMAD.MOV.U32 R7, RZ, RZ, R14 ;  /* 0x000000ffff077224 */ /* 0x000fce00078e000e */
[----:B------:R-:W-:Y:S05]  /*331d0*/  WARPSYNC.COLLECTIVE R15, `(.L_x_1023) ;  /* 0x000000000f087348 */ /* 0x000fea0003c00000 */
[----:B------:R0:W1:Y:S02]  /*331e0*/  SHFL.IDX P6, R14, R13, R12, R11 ;  /* 0x0000000c0d0e7389 */ /* 0x00006400000c000b */
[----:B01----:R-:W-:Y:S01]  /*331f0*/  ENDCOLLECTIVE ;  /* 0x000000000000791b */ /* 0x003fe20003800000 */
.L_x_1023:
[----:B------:R-:W-:Y:S01]  /*33200*/  IMAD.MOV.U32 R4, RZ, RZ, R14 ;  /* 0x000000ffff047224 */ /* 0x000fe200078e000e */
[----:B------:R-:W-:Y:S06]  /*33210*/  BRA `(.L_x_1024) ;  /* 0xffffff8c00887947 */ /* 0x000fec000383ffff */
.L_x_758:
[----:B------:R-:W-:Y:S01]  /*33220*/  BSSY B0, `(.L_x_1025) ;  /* 0x0000007000007945 */ /* 0x000fe20003800000 */
[----:B------:R-:W-:Y:S01]  /*33230*/  IMAD.MOV.U32 R13, RZ, RZ, R3 ;  /* 0x000000ffff0d7224 */ /* 0x000fe200078e0003 */
[----:B------:R-:W-:Y:S01]  /*33240*/  MOV R15, 0xffffffff ;  /* 0xffffffff000f7802 */ /* 0x000fe20000000f00 */
[----:B------:R-:W-:-:S07]  /*33250*/  IMAD.MOV.U32 R11, RZ, RZ, 0x1f ;  /* 0x0000001fff0b7424 */ /* 0x000fce00078e00ff */
[----:B0123--:R-:W-:Y:S05]  /*33260*/  WARPSYNC.COLLECTIVE R15, `(.L_x_1026) ;  /* 0x000000000f087348 */ /* 0x00ffea0003c00000 */
[----:B------:R4:W0:Y:S02]  /*33270*/  SHFL.IDX P6, R14, R13, R12, R11 ;  /* 0x0000000c0d0e7389 */ /* 0x00082400000c000b */
[----:B01234-:R-:W-:Y:S01]  /*33280*/  ENDCOLLECTIVE ;  /* 0x000000000000791b */ /* 0x01ffe20003800000 */
.L_x_1026:
[----:B------:R-:W-:Y:S05]  /*33290*/  BSYNC B0 ;  /* 0x0000000000007941 */ /* 0x000fea0003800000 */
.L_x_1025:
[----:B------:R-:W-:Y:S01]  /*332a0*/  IMAD.MOV.U32 R16, RZ, RZ, R14 ;  /* 0x000000ffff107224 */ /* 0x000fe200078e000e */
[----:B------:R-:W-:Y:S06]  /*332b0*/  BRA `(.L_x_757) ;  /* 0xffffff8c00787947 */ /* 0x000fec000383ffff */
.L_x_762:
[----:B0-----:R0:W1:Y:S02]  /*332c0*/  SYNCS.PHASECHK.TRANS64.TRYWAIT P0, [R4+URZ+0x29820], R0 ;  /* 0x02982000040075a7 */ /* 0x001064000800017f */
[----:B-1----:R-:W-:Y:S05]  /*332d0*/  @!P0 NANOSLEEP.SYNCS 0x989680 ;  /* 0x009896800000895d */ /* 0x002fea0003900000 */
[----:B------:R-:W1:Y:S02]  /*332e0*/  @!P0 SYNCS.PHASECHK.TRANS64 P0, [R4+URZ+0x29820], R0 ;  /* 0x02982000040085a7 */ /* 0x000e64000800007f */
[----:B-1----:R-:W-:Y:S05]  /*332f0*/  @!P0 BRA `(.L_x_762) ;  /* 0xfffffffc00f08947 */ /* 0x002fea000383ffff */
[----:B------:R-:W-:Y:S05]  /*33300*/  BRA `(.L_x_1027) ;  /* 0xffffff9000d87947 */ /* 0x000fea000383ffff */
.L_x_763:
[----:B------:R-:W1:Y:S01]  /*33310*/  S2R R2, SR_TID.X ;  /* 0x0000000000027919 */ /* 0x000e620000002100 */
[----:B------:R-:W-:Y:S01]  /*33320*/  BSSY B0, `(.L_x_1028) ;  /* 0x000000a000007945 */ /* 0x000fe20003800000 */
[----:B------:R-:W-:Y:S01]  /*33330*/  IMAD.MOV.U32 R12, RZ, RZ, RZ ;  /* 0x000000ffff0c7224 */ /* 0x000fe200078e00ff */
[----:B------:R-:W-:Y:S01]  /*33340*/  MOV R11, 0x1f ;  /* 0x0000001f000b7802 */ /* 0x000fe20000000f00 */
[----:B------:R-:W-:Y:S01]  /*33350*/  IMAD.MOV.U32 R15, RZ, RZ, -0x1 ;  /* 0xffffffffff0f7424 */ /* 0x000fe200078e00ff */
[----:B-1----:R-:W-:-:S04]  /*33360*/  SHF.R.U32.HI R2, RZ, 0x5, R2 ;  /* 0x00000005ff027819 */ /* 0x002fc80000011602 */
[----:B------:R-:W-:-:S05]  /*33370*/  LOP3.LUT R2, R2, 0x3, RZ, 0xc0, !PT ;  /* 0x0000000302027812 */ /* 0x000fca00078ec0ff */
[----:B------:R-:W-:-:S07]  /*33380*/  IMAD.MOV.U32 R13, RZ, RZ, R2 ;  /* 0x000000ffff0d7224 */ /* 0x000fce00078e0002 */
[----:B0-----:R-:W-:Y:S05]  /*33390*/  WARPSYNC.COLLECTIVE R15, `(.L_x_1029) ;  /* 0x000000000f087348 */ /* 0x001fea0003c00000 */
[----:B------:R1:W2:Y:S02]  /*333a0*/  SHFL.IDX P6, R14, R13, R12, R11 ;  /* 0x0000000c0d0e7389 */ /* 0x0002a400000c000b */
[----:B012---:R-:W-:Y:S01]  /*333b0*/  ENDCOLLECTIVE ;  /* 0x000000000000791b */ /* 0x007fe20003800000 */
.L_x_1029:
[----:B------:R-:W-:Y:S05]  /*333c0*/  BSYNC B0 ;  /* 0x0000000000007941 */ /* 0x000fea0003800000 */
.L_x_1028:
[----:B------:R-:W-:Y:S05]  /*333d0*/  BRA `(.L_x_1030) ;  /* 0xffffff9000c07947 */ /* 0x000fea000383ffff */
.L_x_764:
[----:B------:R-:W-:Y:S01]  /*333e0*/  BSSY B0, `(.L_x_1031) ;  /* 0x0000006000007945 */ /* 0x000fe20003800000 */
[----:B------:R-:W-:-:S07]  /*333f0*/  IMAD.MOV.U32 R15, RZ, RZ, -0x1 ;  /* 0xffffffffff0f7424 */ /* 0x000fce00078e00ff */
[----:B0-----:R-:W-:Y:S05]  /*33400*/  WARPSYNC.COLLECTIVE R15, `(.L_x_1032) ;  /* 0x000000000f0c7348 */ /* 0x001fea0003c00000 */
[----:B------:R-:W-:Y:S02]  /*33410*/  ELECT P6, UR62, PT ;  /* 0x00000000003e782f */ /* 0x000fe400038c0000 */
[----:B------:R-:W-:Y:S01]  /*33420*/  MOV R14, UR62 ;  /* 0x0000003e000e7c02 */ /* 0x000fe20008000f00 */
[----:B0-----:R-:W-:Y:S10]  /*33430*/  ENDCOLLECTIVE ;  /* 0x000000000000791b */ /* 0x001ff40003800000 */
.L_x_1032:
[----:B------:R-:W-:Y:S05]  /*33440*/  BSYNC B0 ;  /* 0x0000000000007941 */ /* 0x000fea0003800000 */
.L_x_1031:
[----:B------:R-:W-:Y:S05]  /*33450*/  BRA `(.L_x_1033) ;  /* 0xffffff9000b47947 */ /* 0x000fea000383ffff */
.L_x_766:
[----:B0-----:R0:W1:Y:S02]  /*33460*/  SYNCS.PHASECHK.TRANS64.TRYWAIT P1, [R5+URZ+0x29840], R0 ;  /* 0x02984000050075a7 */ /* 0x001064000802017f */
[----:B-1----:R-:W-:Y:S05]  /*33470*/  @!P1 NANOSLEEP.SYNCS 0x989680 ;  /* 0x009896800000995d */ /* 0x002fea0003900000 */
[----:B------:R-:W1:Y:S02]  /*33480*/  @!P1 SYNCS.PHASECHK.TRANS64 P1, [R5+URZ+0x29840], R0 ;  /* 0x02984000050095a7 */ /* 0x000e64000802007f */
[----:B-1----:R-:W-:Y:S05]  /*33490*/  @!P1 BRA `(.L_x_766) ;  /* 0xfffffffc00f09947 */ /* 0x002fea000383ffff */
[----:B------:R-:W-:Y:S05]  /*334a0*/  BRA `(.L_x_1034) ;  /* 0xffffff9000d47947 */ /* 0x000fea000383ffff */
.L_x_768:
[----:B-1----:R1:W2:Y:S02]  /*334b0*/  SYNCS.PHASECHK.TRANS64.TRYWAIT P1, [R23+URZ+0x29840], R2 ;  /* 0x02984002170075a7 */ /* 0x0022a4000802017f */
[----:B--2---:R-:W-:Y:S05]  /*334c0*/  @!P1 NANOSLEEP.SYNCS 0x989680 ;  /* 0x009896800000995d */ /* 0x004fea0003900000 */
[----:B------:R-:W2:Y:S02]  /*334d0*/  @!P1 SYNCS.PHASECHK.TRANS64 P1, [R23+URZ+0x29840], R2 ;  /* 0x02984002170095a7 */ /* 0x000ea4000802007f */
[----:B--2---:R-:W-:Y:S05]  /*334e0*/  @!P1 BRA `(.L_x_768) ;  /* 0xfffffffc00f09947 */ /* 0x004fea000383ffff */
[----:B------:R-:W-:Y:S05]  /*334f0*/  BRA `(.L_x_1035) ;  /* 0xffffff9000e07947 */ /* 0x000fea000383ffff */
.L_x_770:
[----:B--2---:R2:W3:Y:S02]  /*33500*/  SYNCS.PHASECHK.TRANS64.TRYWAIT P1, [R5+URZ+0x29860], R0 ;  /* 0x02986000050075a7 */ /* 0x0044e4000802017f */
[----:B---3--:R-:W-:Y:S05]  /*33510*/  @!P1 NANOSLEEP.SYNCS 0x989680 ;  /* 0x009896800000995d */ /* 0x008fea0003900000 */
[----:B------:R-:W3:Y:S02]  /*33520*/  @!P1 SYNCS.PHASECHK.TRANS64 P1, [R5+URZ+0x29860], R0 ;  /* 0x02986000050095a7 */ /* 0x000ee4000802007f */
[----:B---3--:R-:W-:Y:S05]  /*33530*/  @!P1 BRA `(.L_x_770) ;  /* 0xfffffffc00f09947 */ /* 0x008fea000383ffff */
[----:B------:R-:W-:Y:S05]  /*33540*/  BRA `(.L_x_1036) ;  /* 0xffffff9000dc7947 */ /* 0x000fea000383ffff */
.L_x_772:
[----:B---3--:R3:W4:Y:S02]  /*33550*/  SYNCS.PHASECHK.TRANS64.TRYWAIT P1, [R23+URZ+0x29860], R2 ;  /* 0x02986002170075a7 */ /* 0x008724000802017f */
[----:B----4-:R-:W-:Y:S05]  /*33560*/  @!P1 NANOSLEEP.SYNCS 0x989680 ;  /* 0x009896800000995d */ /* 0x010fea0003900000 */
[----:B------:R-:W4:Y:S02]  /*33570*/  @!P1 SYNCS.PHASECHK.TRANS64 P1, [R23+URZ+0x29860], R2 ;  /* 0x02986002170095a7 */ /* 0x000f24000802007f */
[----:B----4-:R-:W-:Y:S05]  /*33580*/  @!P1 BRA `(.L_x_772) ;  /* 0xfffffffc00f09947 */ /* 0x010fea000383ffff */
[----:B------:R-:W-:Y:S05]  /*33590*/  BRA `(.L_x_1037) ;  /* 0xffffff9000d87947 */ /* 0x000fea000383ffff */
.L_x_774:
[----:B----4-:R4:W0:Y:S02]  /*335a0*/  SYNCS.PHASECHK.TRANS64.TRYWAIT P1, [R5+URZ+0x29880], R0 ;  /* 0x02988000050075a7 */ /* 0x010824000802017f */
[----:B0-----:R-:W-:Y:S05]  /*335b0*/  @!P1 NANOSLEEP.SYNCS 0x989680 ;  /* 0x009896800000995d */ /* 0x001fea0003900000 */
[----:B------:R-:W0:Y:S02]  /*335c0*/  @!P1 SYNCS.PHASECHK.TRANS64 P1, [R5+URZ+0x29880], R0 ;  /* 0x02988000050095a7 */ /* 0x000e24000802007f */
[----:B0-----:R-:W-:Y:S05]  /*335d0*/  @!P1 BRA `(.L_x_774) ;  /* 0xfffffffc00f09947 */ /* 0x001fea000383ffff */
[----:B------:R-:W-:Y:S05]  /*335e0*/  BRA `(.L_x_1038) ;  /* 0xffffff9000d47947 */ /* 0x000fea000383ffff */
.L_x_1039:
        /* <DEDUP_REMOVED lines=9> */
.L_x_3316:


//--------------------- .text._ZN7cutlass13device_kernelIN5flash11enable_sm90INS1_16FlashAttnFwdSm90INS1_25CollectiveMainloopFwdSm90ILi2EN4cute5tupleIJNS5_1CILi1EEES8_S8_EEENS6_IJNS7_ILi128EEESA_NS7_ILi192EEEEEELi128ENS_12float_e4m3_tEfNS_4arch4Sm90ELb0ELb1ELb1ELb0ELb1ELb0ELb0ELb1ELb1ELb1ELb1ELb0EEENS1_21CollectiveEpilogueFwdINS6_IJSA_SA_SA_EEES9_NS_10bfloat16_tESF_Li256ELb0ELb1ELb1ELb1EEENS1_19SingleTileSchedulerILb0ELb1ELb1ELi128EEEEEEEEEvNT_6ParamsE --------------------------
	.section	.text._ZN7cutlass13device_kernelIN5flash11enable_sm90INS1_16FlashAttnFwdSm90INS1_25CollectiveMainloopFwdSm90ILi2EN4cute5tupleIJNS5_1CILi1EEES8_S8_EEENS6_IJNS7_ILi128EEESA_NS7_ILi192EEEEEELi128ENS_12float_e4m3_tEfNS_4arch4Sm90ELb0ELb1ELb1ELb0ELb1ELb0ELb0ELb1ELb1ELb1ELb1ELb0EEENS1_21CollectiveEpilogueFwdINS6_IJSA_SA_SA_EEES9_NS_10bfloat16_tESF_Li256ELb0ELb1ELb1ELb1EEENS1_19SingleTileSchedulerILb0ELb1ELb1ELi128EEEEEEEEEvNT_6ParamsE,"ax",@progbits
	.align	128
.text._ZN7cutlass13device_kernelIN5flash11enable_sm90INS1_16FlashAttnFwdSm90INS1_25CollectiveMainloopFwdSm90ILi2EN4cute5tupleIJNS5_1CILi1EEES8_S8_EEENS6_IJNS7_ILi128EEESA_NS7_ILi192EEEEEELi128ENS_12float_e4m3_tEfNS_4arch4Sm90ELb0ELb1ELb1ELb0ELb1ELb0ELb0ELb1ELb1ELb1ELb1ELb0EEENS1_21CollectiveEpilogueFwdINS6_IJSA_SA_SA_EEES9_NS_10bfloat16_tESF_Li256ELb0ELb1ELb1ELb1EEENS1_19SingleTileSchedulerILb0ELb1ELb1ELi128EEEEEEEEEvNT_6ParamsE:
        .type           _ZN7cutlass13device_kernelIN5flash11enable_sm90INS1_16FlashAttnFwdSm90INS1_25CollectiveMainloopFwdSm90ILi2EN4cute5tupleIJNS5_1CILi1EEES8_S8_EEENS6_IJNS7_ILi128EEESA_NS7_ILi192EEEEEELi128ENS_12float_e4m3_tEfNS_4arch4Sm90ELb0ELb1ELb1ELb0ELb1ELb0ELb0ELb1ELb1ELb1ELb1ELb0EEENS1_21CollectiveEpilogueFwdINS6_IJSA_SA_SA_EEES9_NS_10bfloat16_tESF_Li256ELb0ELb1ELb1ELb1EEENS1_19SingleTileSchedulerILb0ELb1ELb1ELi128EEEEEEEEEvNT_6ParamsE,@function
        .size           _ZN7cutlass13device_kernelIN5flash11enable_sm90INS1_16FlashAttnFwdSm90INS1_25CollectiveMainloopFwdSm90ILi2EN4cute5tupleIJNS5_1CILi1EEES8_S8_EEENS6_IJNS7_ILi128EEESA_NS7_ILi192EEEEEELi128ENS_12float_e4m3_tEfNS_4arch4Sm90ELb0ELb1ELb1ELb0ELb1ELb0ELb0ELb1ELb1ELb1ELb1ELb0EEENS1_21CollectiveEpilogueFwdINS6_IJSA_SA_SA_EEES9_NS_10bfloat16_tESF_Li256ELb0ELb1ELb1ELb1EEENS1_19SingleTileSchedulerILb0ELb1ELb1ELi128EEEEEEEEEvNT_6ParamsE,(.L_x_3317 - _ZN7cutlass13device_kernelIN5flash11enable_sm90INS1_16FlashAttnFwdSm90INS1_25CollectiveMainloopFwdSm90ILi2EN4cute5tupleIJNS5_1CILi1EEES8_S8_EEENS6_IJNS7_ILi128EEESA_NS7_ILi192EEEEEELi128ENS_12float_e4m3_tEfNS_4arch4Sm90ELb0ELb1ELb1ELb0ELb1ELb0ELb0ELb1ELb1ELb1ELb1ELb0EEENS1_21CollectiveEpilogueFwdINS6_IJSA_SA_SA_EEES9_NS_10bfloat16_tESF_Li256ELb0ELb1ELb1ELb1EEENS1_19SingleTileSchedulerILb0ELb1ELb1ELi128EEEEEEEEEvNT_6ParamsE)
        .other          _ZN7cutlass13device_kernelIN5flash11enable_sm90INS1_16FlashAttnFwdSm90INS1_25CollectiveMainloopFwdSm90ILi2EN4cute5tupleIJNS5_1CILi1EEES8_S8_EEENS6_IJNS7_ILi128EEESA_NS7_ILi192EEEEEELi128ENS_12float_e4m3_tEfNS_4arch4Sm90ELb0ELb1ELb1ELb0ELb1ELb0ELb0ELb1ELb1ELb1ELb1ELb0EEENS1_21CollectiveEpilogueFwdINS6_IJSA_SA_SA_EEES9_NS_10bfloat16_tESF_Li256ELb0ELb1ELb1ELb1EEENS1_19SingleTileSchedulerILb0ELb1ELb1ELi128EEEEEEEEEvNT_6ParamsE,@"STO_CUDA_ENTRY STV_DEFAULT"
_ZN7cutlass13device_kernelIN5flash11enable_sm90INS1_16FlashAttnFwdSm90INS1_25CollectiveMainloopFwdSm90ILi2EN4cute5tupleIJNS5_1CILi1EEES8_S8_EEENS6_IJNS7_ILi128EEESA_NS7_ILi192EEEEEELi128ENS_12float_e4m3_tEfNS_4arch4Sm90ELb0ELb1ELb1ELb0ELb1ELb0ELb0ELb1ELb1ELb1ELb1ELb0EEENS1_21CollectiveEpilogueFwdINS6_IJSA_SA_SA_EEES9_NS_10bfloat16_tESF_Li256ELb0ELb1ELb1ELb1EEENS1_19SingleTileSchedulerILb0ELb1ELb1ELi128EEEEEEEEEvNT_6ParamsE:
        /* <DEDUP_REMOVED lines=45> */
.L_x_1040:
        /* <DEDUP_REMOVED lines=22> */
.L_x_1041:
        /* <DEDUP_REMOVED lines=18> */
.L_x_1042:
        /* <DEDUP_REMOVED lines=22> */
.L_x_1043:
[----:B------:R-:W5:Y:S01]  /*06b0*/  SHFL.IDX PT, R2, R0, RZ, 0x1f ;  /* 0x00001fff00027589 */ /* 0x000f6200000e0000 */
[----:B------:R-:W-:Y:S01]  /*06c0*/  R2UR UR9, R3 ;  /* 0x00000000030972ca */ /* 0x000fe200000e0000 */
        /* <DEDUP_REMOVED lines=21> */
.L_x_1044:
[----:B------:R-:W-:Y:S01]  /*0820*/  UISETP.NE.AND UP0, UPT, UR9, URZ, UPT ;  /* 0x0000003f0900728c */ /* 0x000fe2000bf05270 */
[----:B------:R-:W-:Y:S01]  /*0830*/  NOP ;  /* 0x0000000000007918 */ /* 0x000fe20000000000 */
[----:B------:R-:W-:Y:S01]  /*0840*/  UMOV UR40, 0x1 ;  /* 0x0000000100287882 */ /* 0x000fe20000000000 */
[----:B------:R-:W-:Y:S01]  /*0850*/  ULDC.64 UR42, c[0x0][0x208] ;  /* 0x00008200002a7ab9 */ /* 0x000fe20000000a00 */
[----:B------:R-:W-:Y:S01]  /*0860*/  USEL UR40, UR40, 0x2, !UP0 ;  /* 0x0000000228287887 */ /* 0x000fe2000c000000 */
[----:B------:R-:W-:Y:S01]  /*0870*/  BSSY B6, `(.L_x_1045) ;  /* 0x00015a6000067945 */ /* 0x000fe20003800000 */
[----:B0-234-:R-:W-:Y:S01]  /*0880*/  BAR.SYNC.DEFER_BLOCKING 0x0 ;  /* 0x0000000000007b1d */ /* 0x01dfe20000010000 */
[----:B------:R-:W-:-:S13]  /*0890*/  PLOP3.LUT P0, PT, PT, PT, UP0, 0x80, 0x0 ;  /* 0x000000000000781c */ /* 0x000fda0003f0f008 */
[----:B------:R-:W-:Y:S05]  /*08a0*/  @!P0 BRA `(.L_x_1046) ;  /* 0x0000011000e08947 */ /* 0x000fea0003800000 */
.L_x_1047:
[----:B------:R-:W-:-:S08]  /*08b0*/  NOP ;  /* 0x0000000000007918 */ /* 0x000fd00000000000 */
[----:B------:R-:W0:Y:S02]  /*08c0*/  USETMAXREG.TRY_ALLOC.CTAPOOL UP0, 0xe8 ;  /* 0x000000e8000079c8 */ /* 0x000e240008000600 */
[----:B0-----:R-:W-:-:S13]  /*08d0*/  PLOP3.LUT P0, PT, PT, PT, UP0, 0x80, 0x0 ;  /* 0x000000000000781c */ /* 0x001fda0003f0f008 */
[----:B------:R-:W-:Y:S05]  /*08e0*/  @!P0 BRA `(.L_x_1047) ;  /* 0xfffffffc00f08947 */ /* 0x000fea000383ffff */
[----:B------:R-:W0:Y:S01]  /*08f0*/  LDC R2, c[0x0][0xc50] ;  /* 0x00031400ff027b82 */ /* 0x000e220000000800 */
[----:B------:R-:W-:-:S07]  /*0900*/  LOP3.LUT R4, R25, 0xffffff80, RZ, 0xc0, !PT ;  /* 0xffffff8019047812 */ /* 0x000fce00078ec0ff */
[----:B------:R-:W-:Y:S08]  /*0910*/  BAR.ARV 0x8, 0x180 ;  /* 0x0206000000007b1d */ /* 0x000ff00000002000 */
[----:B-1----:R-:W1:Y:S01]  /*0920*/  S2UR UR4, SR_CTAID.Y ;  /* 0x00000000000479c3 */ /* 0x002e620000002600 */
[----:B------:R-:W-:-:S07]  /*0930*/  ISETP.NE.AND P0, PT, R4, 0x80, PT ;  /* 0x000000800400780c */ /* 0x000fce0003f05270 */
[----:B------:R-:W2:Y:S08]  /*0940*/  S2UR UR39, SR_CTAID.Z ;  /* 0x00000000002779c3 */ /* 0x000eb00000002700 */
[----:B------:R-:W-:Y:S06]  /*0950*/  @!P0 BAR.ARV 0x9, 0x100 ;  /* 0x0244000000008b1d */ /* 0x000fec0000002000 */
[----:B0-----:R-:W-:Y:S01]  /*0960*/  ISETP.NE.AND P1, PT, R2, 0x1, PT ;  /* 0x000000010200780c */ /* 0x001fe20003f25270 */
[----:B-1----:R-:W-:Y:S01]  /*0970*/  IMAD.U32 R17, RZ, RZ, UR4 ;  /* 0x00000004ff117e24 */ /* 0x002fe2000f8e00ff */
[----:B--2---:R-:W-:-:S11]  /*0980*/  ISETP.LE.AND P0, PT, RZ, UR39, PT ;  /* 0x00000027ff007c0c */ /* 0x004fd6000bf03270 */
[----:B------:R-:W0:Y:S08]  /*0990*/  @P1 LDC R0, c[0x0][0xc54] ;  /* 0x00031500ff001b82 */ /* 0x000e300000000800 */
[----:B------:R-:W1:Y:S01]  /*09a0*/  @P1 LDC R3, c[0x0][0xc58] ;  /* 0x00031600ff031b82 */ /* 0x000e620000000800 */
[----:B0-----:R-:W-:-:S05]  /*09b0*/  @P1 IMAD.HI.U32 R0, R0, UR4, RZ ;  /* 0x0000000400001c27 */ /* 0x001fca000f8e00ff */
[----:B-1----:R-:W-:-:S05]  /*09c0*/  @P1 SHF.R.U32.HI R17, RZ, R3, R0 ;  /* 0x00000003ff111219 */ /* 0x002fca0000011600 */
[----:B------:R-:W-:-:S04]  /*09d0*/  IMAD.MOV R3, RZ, RZ, -R17 ;  /* 0x000000ffff037224 */ /* 0x000fc800078e0a11 */
[----:B------:R-:W-:Y:S01]  /*09e0*/  IMAD R18, R2, R3, UR4 ;  /* 0x0000000402127e24 */ /* 0x000fe2000f8e0203 */
[----:B------:R-:W-:Y:S06]  /*09f0*/  @!P0 BRA `(.L_x_1048) ;  /* 0x0000015800348947 */ /* 0x000fec0003800000 */
[----:B------:R-:W2:Y:S01]  /*0a00*/  LDL.LU R6, [R1] ;  /* 0x0000000001067983 */ /* 0x000ea20000300800 */
[----:B------:R-:W0:Y:S01]  /*0a10*/  LDC R22, c[0x0][0x448] ;  /* 0x00011200ff167b82 */ /* 0x000e220000000800 */
[----:B------:R-:W-:Y:S01]  /*0a20*/  USHF.R.S32.HI UR38, URZ, 0x1f, UR39 ;  /* 0x0000001f3f267899 */ /* 0x000fe20008011427 */
[----:B------:R-:W-:Y:S01]  /*0a30*/  VIADD R90, R25, 0xffffff80 ;  /* 0xffffff80195a7836 */ /* 0x000fe20000000000 */
[----:B------:R-:W1:Y:S05]  /*0a40*/  S2R R88, SR_CTAID.X ;  /* 0x0000000000587919 */ /* 0x000e6a0000002500 */
[----:B------:R-:W3:Y:S08]  /*0a50*/  LDC.64 R10, c[0x0][0x9e0] ;  /* 0x00027800ff0a7b82 */ /* 0x000ef00000000a00 */
[----:B------:R-:W4:Y:S01]  /*0a60*/  LDC.64 R2, c[0x0][0x418] ;  /* 0x00010600ff027b82 */ /* 0x000f220000000a00 */
[----:B0-----:R-:W-:-:S07]  /*0a70*/  ISETP.NE.AND P2, PT, R22, 0x1, PT ;  /* 0x000000011600780c */ /* 0x001fce0003f45270 */
[----:B------:R-:W0:Y:S01]  /*0a80*/  LDC R89, c[0x0][0x288] ;  /* 0x0000a200ff597b82 */ /* 0x000e220000000800 */
[----:B---3--:R-:W-:-:S07]  /*0a90*/  ISETP.GE.AND P1, PT, R11, 0x1, PT ;  /* 0x000000010b00780c */ /* 0x008fce0003f26270 */
[----:B------:R-:W3:Y:S01]  /*0aa0*/  LDC R16, c[0x0][0x424] ;  /* 0x00010900ff107b82 */ /* 0x000ee20000000800 */
[----:B-1----:R-:W-:-:S04]  /*0ab0*/  IMAD.SHL.U32 R88, R88, 0x80, RZ ;  /* 0x0000008058587824 */ /* 0x002fc800078e00ff */
[----:B------:R-:W-:Y:S01]  /*0ac0*/  @P2 VIADD R0, R88, 0x7f ;  /* 0x0000007f58002836 */ /* 0x000fe20000000000 */
[----:B----4-:R-:W-:Y:S02]  /*0ad0*/  ISETP.NE.U32.AND P0, PT, R2, RZ, PT ;  /* 0x000000ff0200720c */ /* 0x010fe40003f05070 */
[----:B------:R-:W1:Y:S02]  /*0ae0*/  @P2 LDC R5, c[0x0][0x44c] ;  /* 0x00011300ff052b82 */ /* 0x000e640000000800 */
[----:B------:R-:W-:-:S06]  /*0af0*/  ISETP.NE.AND.EX P0, PT, R3, RZ, PT, P0 ;  /* 0x000000ff0300720c */ /* 0x000fcc0003f05300 */
[----:B------:R-:W4:Y:S01]  /*0b00*/  @P2 LDC R7, c[0x0][0x450] ;  /* 0x00011400ff072b82 */ /* 0x000f220000000800 */
[----:B0-----:R-:W-:-:S07]  /*0b10*/  IADD3 R3, -R89, 0x1, RZ ;  /* 0x0000000159037810 */ /* 0x001fce0007ffe1ff */
[----:B------:R-:W0:Y:S01]  /*0b20*/  LDC R9, c[0x0][0x2f0] ;  /* 0x0000bc00ff097b82 */ /* 0x000e220000000800 */
[----:B---3--:R-:W-:Y:S01]  /*0b30*/  SEL R16, R16, 0x1, P0 ;  /* 0x0000000110107807 */ /* 0x008fe20000000000 */
[----:B-1----:R-:W-:-:S04]  /*0b40*/  @P2 IMAD.HI.U32 R2, R0, R5, RZ ;  /* 0x0000000500022227 */ /* 0x002fc800078e00ff */
[----:B------:R-:W-:Y:S01]  /*0b50*/  VIADD R0, R88, 0x7f ;  /* 0x0000007f58007836 */ /* 0x000fe20000000000 */
[----:B----4-:R-:W-:Y:S01]  /*0b60*/  @P2 SHF.R.U32.HI R0, RZ, R7, R2 ;  /* 0x00000007ff002219 */ /* 0x010fe20000011602 */
[----:B0-----:R-:W-:-:S04]  /*0b70*/  IMAD R3, R16, R9, R3 ;  /* 0x0000000910037224 */ /* 0x001fc800078e0203 */
[----:B------:R-:W-:-:S04]  /*0b80*/  IMAD.IADD R3, R3, 0x1, R0 ;  /* 0x0000000103037824 */ /* 0x000fc800078e0200 */
[----:B------:R-:W-:Y:S01]  /*0b90*/  IMAD.IADD R0, R3, 0x1, R10 ;  /* 0x0000000103007824 */ /* 0x000fe200078e020a */
[----:B--2---:R-:W-:-:S04]  /*0ba0*/  LOP3.LUT R6, R6, 0xfffffffd, RZ, 0xc0, !PT ;  /* 0xfffffffd06067812 */ /* 0x004fc800078ec0ff */
[----:B------:R-:W-:-:S04]  /*0bb0*/  @P2 LOP3.LUT R6, R6, 0x2, RZ, 0xfc, !PT ;  /* 0x0000000206062812 */ /* 0x000fc800078efcff */
[----:B------:R-:W-:-:S04]  /*0bc0*/  LOP3.LUT R6, R6, 0xfffffffe, RZ, 0xc0, !PT ;  /* 0xfffffffe06067812 */ /* 0x000fc800078ec0ff */
[----:B------:R-:W-:-:S05]  /*0bd0*/  @P1 LOP3.LUT R6, R6, 0x1, RZ, 0xfc, !PT ;  /* 0x0000000106061812 */ /* 0x000fca00078efcff */
[----:B------:R0:W-:Y:S01]  /*0be0*/  STL [R1], R6 ;  /* 0x0000000601007387 */ /* 0x0001e20000100800 */
[----:B------:R-:W-:Y:S05]  /*0bf0*/  @!P1 BRA `(.L_x_1049) ;  /* 0x0000000000409947 */ /* 0x000fea0003800000 */
[C---:B------:R-:W-:Y:S01]  /*0c00*/  ISETP.GT.AND P0, PT, R3.reuse, RZ, PT ;  /* 0x000000ff0300720c */ /* 0x040fe20003f04270 */
[----:B------:R-:W-:-:S12]  /*0c10*/  VIADD R2, R3, 0xffffffff ;  /* 0xffffffff03027836 */ /* 0x000fd80000000000 */
[----:B------:R-:W-:Y:S05]  /*0c20*/  @P0 BRA `(.L_x_1050) ;  /* 0x00000000001c0947 */ /* 0x000fea0003800000 */
[----:B------:R-:W-:Y:S01]  /*0c30*/  ISETP.NE.AND P0, PT, R11, 0x1, PT ;  /* 0x000000010b00780c */ /* 0x000fe20003f05270 */
[----:B------:R-:W-:-:S12]  /*0c40*/  IMAD.MOV R3, RZ, RZ, -R3 ;  /* 0x000000ffff037224 */ /* 0x000fd800078e0a03 */
[----:B------:R-:W1:Y:S02]  /*0c50*/  @P0 LDC.64 R4, c[0x0][0x9e8] ;  /* 0x00027a00ff040b82 */ /* 0x000e640000000a00 */
[----:B-1----:R-:W-:-:S05]  /*0c60*/  @P0 IMAD.HI.U32 R2, R3, R4, RZ ;  /* 0x0000000403020227 */ /* 0x002fca00078e00ff */
[----:B------:R-:W-:-:S04]  /*0c70*/  @P0 SHF.R.U32.HI R3, RZ, R5, R2 ;  /* 0x00000005ff030219 */ /* 0x000fc80000011602 */
[----:B------:R-:W-:Y:S01]  /*0c80*/  LOP3.LUT R2, RZ, R3, RZ, 0x33, !PT ;  /* 0x00000003ff027212 */ /* 0x000fe200078e33ff */
[----:B------:R-:W-:Y:S06]  /*0c90*/  BRA `(.L_x_1051) ;  /* 0x0000000000107947 */ /* 0x000fec0003800000 */
.L_x_1050:
[----:B------:R-:W-:-:S13]  /*0ca0*/  ISETP.NE.AND P0, PT, R11, 0x1, PT ;  /* 0x000000010b00780c */ /* 0x000fda0003f05270 */
[----:B------:R-:W1:Y:S02]  /*0cb0*/  @P0 LDC.64 R4, c[0x0][0x9e8] ;  /* 0x00027a00ff040b82 */ /* 0x000e640000000a00 */
[----:B-1----:R-:W-:-:S05]  /*0cc0*/  @P0 IMAD.HI.U32 R4, R2, R4, RZ ;  /* 0x0000000402040227 */ /* 0x002fca00078e00ff */
[----:B------:R-:W-:-:S07]  /*0cd0*/  @P0 SHF.R.U32.HI R2, RZ, R5, R4 ;  /* 0x00000005ff020219 */ /* 0x000fce0000011604 */
.L_x_1051:
[----:B------:R-:W-:-:S05]  /*0ce0*/  IMAD R3, R2, R11, R11 ;  /* 0x0000000b02037224 */ /* 0x000fca00078e020b */
[----:B------:R-:W-:-:S07]  /*0cf0*/  VIMNMX R0, R0, R3, PT ;  /* 0x0000000300007248 */ /* 0x000fce0003fe0100 */
.L_x_1049:
[----:B------:R-:W0:Y:S01]  /*0d00*/  @P2 LDC R7, c[0x0][0x44c] ;  /* 0x00011300ff072b82 */ /* 0x000e220000000800 */
[----:B------:R-:W-:Y:S01]  /*0d10*/  VIADD R2, R0, 0x7f ;  /* 0x0000007f00027836 */ /* 0x000fe20000000000 */
[----:B------:R-:W-:Y:S01]  /*0d20*/  ULDC UR4, c[0x0][0x9dc] ;  /* 0x0002770000047ab9 */ /* 0x000fe20000000800 */
[CC--:B------:R-:W-:Y:S02]  /*0d30*/  IMAD R0, R16.reuse, R9.reuse, 0x7f ;  /* 0x0000007f10007424 */ /* 0x0c0fe400078e0209 */
[----:B------:R-:W-:Y:S01]  /*0d40*/  IMAD.MOV.U32 R4, RZ, RZ, R88 ;  /* 0x000000ffff047224 */ /* 0x000fe200078e0058 */
[----:B------:R-:W-:Y:S01]  /*0d50*/  SHF.R.S32.HI R5, RZ, 0x1f, R2 ;  /* 0x0000001fff057819 */ /* 0x000fe20000011402 */
[----:B------:R-:W-:Y:S01]  /*0d60*/  IMAD R89, R16, R9, -R89 ;  /* 0x0000000910597224 */ /* 0x000fe200078e0a59 */
[----:B------:R-:W1:Y:S01]  /*0d70*/  @P2 LDC R13, c[0x0][0x450] ;  /* 0x00011400ff0d2b82 */ /* 0x000e620000000800 */
[----:B------:R-:W-:Y:S02]  /*0d80*/  SHF.R.S32.HI R3, RZ, 0x1f, R0 ;  /* 0x0000001fff037819 */ /* 0x000fe40000011400 */
[----:B------:R-:W-:-:S02]  /*0d90*/  LEA.HI R5, R5, R2, RZ, 0x7 ;  /* 0x0000000205057211 */ /* 0x000fc400078f38ff */
[----:B------:R-:W-:Y:S02]  /*0da0*/  LEA.HI R3, R3, R0, RZ, 0x7 ;  /* 0x0000000003037211 */ /* 0x000fe400078f38ff */
[----:B------:R-:W-:Y:S02]  /*0db0*/  SHF.R.S32.HI R0, RZ, 0x7, R5 ;  /* 0x00000007ff007819 */ /* 0x000fe40000011405 */
[----:B------:R-:W-:-:S04]  /*0dc0*/  SHF.R.S32.HI R3, RZ, 0x7, R3 ;  /* 0x00000007ff037819 */ /* 0x000fc80000011403 */
[----:B------:R-:W-:Y:S01]  /*0dd0*/  VIMNMX R9, R3, R0, PT ;  /* 0x0000000003097248 */ /* 0x000fe20003fe0100 */
[----:B0-----:R-:W-:-:S05]  /*0de0*/  @P2 IMAD.HI.U32 R6, R88, R7, RZ ;  /* 0x0000000758062227 */ /* 0x001fca00078e00ff */
[----:B-1----:R-:W-:-:S05]  /*0df0*/  @P2 SHF.R.U32.HI R4, RZ, R13, R6 ;  /* 0x0000000dff042219 */ /* 0x002fca0000011606 */
[----:B------:R-:W-:-:S04]  /*0e00*/  IMAD.IADD R2, R89, 0x1, R4 ;  /* 0x0000000159027824 */ /* 0x000fc800078e0204 */
[----:B------:R-:W-:Y:S01]  /*0e10*/  VIADD R0, R2, -UR4 ;  /* 0x8000000402007c36 */ /* 0x000fe20008000000 */
[----:B------:R-:W-:Y:S06]  /*0e20*/  @!P1 BRA `(.L_x_1052) ;  /* 0x00000000003c9947 */ /* 0x000fec0003800000 */
[----:B------:R-:W-:-:S13]  /*0e30*/  ISETP.GT.AND P0, PT, R2, -0x1, PT ;  /* 0xffffffff0200780c */ /* 0x000fda0003f04270 */
[----:B------:R-:W-:Y:S05]  /*0e40*/  @P0 BRA `(.L_x_1053) ;  /* 0x00000000001c0947 */ /* 0x000fea0003800000 */
[----:B------:R-:W-:Y:S02]  /*0e50*/  ISETP.NE.AND P0, PT, R11, 0x1, PT ;  /* 0x000000010b00780c */ /* 0x000fe40003f05270 */
[----:B------:R-:W-:-:S11]  /*0e60*/  LOP3.LUT R3, RZ, R2, RZ, 0x33, !PT ;  /* 0x00000002ff037212 */ /* 0x000fd600078e33ff */
[----:B------:R-:W0:Y:S02]  /*0e70*/  @P0 LDC.64 R4, c[0x0][0x9e8] ;  /* 0x00027a00ff040b82 */ /* 0x000e240000000a00 */
[----:B0-----:R-:W-:-:S05]  /*0e80*/  @P0 IMAD.HI.U32 R2, R3, R4, RZ ;  /* 0x0000000403020227 */ /* 0x001fca00078e00ff */
[----:B------:R-:W-:-:S04]  /*0e90*/  @P0 SHF.R.U32.HI R3, RZ, R5, R2 ;  /* 0x00000005ff030219 */ /* 0x000fc80000011602 */
[----:B------:R-:W-:Y:S01]  /*0ea0*/  LOP3.LUT R2, RZ, R3, RZ, 0x33, !PT ;  /* 0x00000003ff027212 */ /* 0x000fe200078e33ff */
[----:B------:R-:W-:Y:S06]  /*0eb0*/  BRA `(.L_x_1054) ;  /* 0x0000000000107947 */ /* 0x000fec0003800000 */
.L_x_1053:
[----:B------:R-:W-:-:S13]  /*0ec0*/  ISETP.NE.AND P0, PT, R11, 0x1, PT ;  /* 0x000000010b00780c */ /* 0x000fda0003f05270 */
[----:B------:R-:W0:Y:S02]  /*0ed0*/  @P0 LDC.64 R4, c[0x0][0x9e8] ;  /* 0x00027a00ff040b82 */ /* 0x000e240000000a00 */
[----:B0-----:R-:W-:-:S05]  /*0ee0*/  @P0 IMAD.HI.U32 R4, R2, R4, RZ ;  /* 0x0000000402040227 */ /* 0x001fca00078e00ff */
[----:B------:R-:W-:-:S07]  /*0ef0*/  @P0 SHF.R.U32.HI R2, RZ, R5, R4 ;  /* 0x00000005ff020219 */ /* 0x000fce0000011604 */
.L_x_1054:
[----:B------:R-:W-:-:S05]  /*0f00*/  IMAD R3, R2, R11, RZ ;  /* 0x0000000b02037224 */ /* 0x000fca00078e02ff */
[----:B------:R-:W-:-:S07]  /*0f10*/  VIMNMX R0, R0, R3, !PT ;  /* 0x0000000300007248 */ /* 0x000fce0007fe0100 */
.L_x_1052:
[----:B------:R-:W-:Y:S01]  /*0f20*/  SHF.R.S32.HI R3, RZ, 0x1f, R0 ;  /* 0x0000001fff037819 */ /* 0x000fe20000011400 */
[----:B------:R-:W-:-:S03]  /*0f30*/  IMAD.MOV.U32 R23, RZ, RZ, RZ ;  /* 0x000000ffff177224 */ /* 0x000fc600078e00ff */
[----:B------:R-:W-:Y:S02]  /*0f40*/  LEA.HI R3, R3, R0, RZ, 0x7 ;  /* 0x0000000003037211 */ /* 0x000fe400078f38ff */
[----:B------:R-:W-:Y:S02]  /*0f50*/  SHF.R.U32.HI R0, RZ, 0x10, R18 ;  /* 0x00000010ff007819 */ /* 0x000fe40000011612 */
[----:B------:R-:W-:Y:S02]  /*0f60*/  SHF.R.S32.HI R3, RZ, 0x7, R3 ;  /* 0x00000007ff037819 */ /* 0x000fe40000011403 */
[----:B------:R-:W-:Y:S02]  /*0f70*/  ISETP.NE.AND P0, PT, R0, RZ, PT ;  /* 0x000000ff0000720c */ /* 0x000fe40003f05270 */
[----:B------:R-:W-:Y:S02]  /*0f80*/  VIMNMX R8, RZ, R3, !PT ;  /* 0x00000003ff087248 */ /* 0x000fe40007fe0100 */
[----:B------:R-:W-:-:S02]  /*0f90*/  LOP3.LUT R18, R18, 0xffff, RZ, 0xc0, !PT ;  /* 0x0000ffff12127812 */ /* 0x000fc400078ec0ff */
[----:B------:R-:W-:-:S07]  /*0fa0*/  ISETP.GT.AND P1, PT, R9, R8, PT ;  /* 0x000000080900720c */ /* 0x000fce0003f24270 */
[----:B------:R-:W0:Y:S06]  /*0fb0*/  @!P0 LDC R0, c[0x0][0x9f0] ;  /* 0x00027c00ff008b82 */ /* 0x000e2c0000000800 */
[----:B------:R-:W-:Y:S05]  /*0fc0*/  @!P1 BRA `(.L_x_1055) ;  /* 0x0000000000709947 */ /* 0x000fea0003800000 */
[-C--:B0-----:R-:W-:Y:S02]  /*0fd0*/  IABS R6, R0.reuse ;  /* 0x0000000000067213 */ /* 0x081fe40000000000 */
[----:B------:R-:W-:Y:S02]  /*0fe0*/  IADD3 R2, R0, -0x1, R9 ;  /* 0xffffffff00027810 */ /* 0x000fe40007ffe009 */
[----:B------:R-:W0:Y:S03]  /*0ff0*/  I2F.RP R4, R6 ;  /* 0x0000000600047306 */ /* 0x000e260000209400 */
[----:B------:R-:W-:Y:S01]  /*1000*/  IMAD.IADD R5, R2, 0x1, -R8 ;  /* 0x0000000102057824 */ /* 0x000fe200078e0a08 */
[----:B------:R-:W-:-:S04]  /*1010*/  IABS R2, R0 ;  /* 0x0000000000027213 */ /* 0x000fc80000000000 */
[----:B------:R-:W-:Y:S02]  /*1020*/  IABS R10, R5 ;  /* 0x00000005000a7213 */ /* 0x000fe40000000000 */
[----:B------:R-:W-:-:S04]  /*1030*/  LOP3.LUT R5, R5, R0, RZ, 0x3c, !PT ;  /* 0x0000000005057212 */ /* 0x000fc800078e3cff */
[----:B------:R-:W-:Y:S01]  /*1040*/  ISETP.GE.AND P2, PT, R5, RZ, PT ;  /* 0x000000ff0500720c */ /* 0x000fe20003f46270 */
[----:B0-----:R-:W0:Y:S02]  /*1050*/  MUFU.RCP R4, R4 ;  /* 0x0000000400047308 */ /* 0x001e240000001000 */
[----:B0-----:R-:W-:Y:S02]  /*1060*/  VIADD R3, R4, 0xffffffe ;  /* 0x0ffffffe04037836 */ /* 0x001fe40000000000 */
[----:B------:R-:W-:Y:S02]  /*1070*/  IMAD.MOV R4, RZ, RZ, -R2 ;  /* 0x000000ffff047224 */ /* 0x000fe400078e0a02 */
[----:B------:R-:W-:Y:S02]  /*1080*/  IMAD.MOV.U32 R2, RZ, RZ, RZ ;  /* 0x000000ffff027224 */ /* 0x000fe400078e00ff */
[----:B------:R-:W0:Y:S02]  /*1090*/  F2I.FTZ.U32.TRUNC.NTZ R3, R3 ;  /* 0x0000000300037305 */ /* 0x000e24000021f000 */
[----:B0-----:R-:W-:-:S04]  /*10a0*/  IMAD.MOV R7, RZ, RZ, -R3 ;  /* 0x000000ffff077224 */ /* 0x001fc800078e0a03 */
[----:B------:R-:W-:-:S04]  /*10b0*/  IMAD R7, R7, R6, RZ ;  /* 0x0000000607077224 */ /* 0x000fc800078e02ff */
[----:B------:R-:W-:-:S04]  /*10c0*/  IMAD.HI.U32 R2, R3, R7, R2 ;  /* 0x0000000703027227 */ /* 0x000fc800078e0002 */
[----:B------:R-:W-:-:S04]  /*10d0*/  IMAD.MOV.U32 R3, RZ, RZ, R10 ;  /* 0x000000ffff037224 */ /* 0x000fc800078e000a */
        /* <DEDUP_REMOVED lines=11> */
.L_x_1055:
[-C--:B------:R-:W-:Y:S01]  /*1190*/  IMAD R18, R18, R23.reuse, R8 ;  /* 0x0000001712127224 */ /* 0x080fe200078e0208 */
[----:B------:R-:W-:Y:S02]  /*11a0*/  PLOP3.LUT P0, PT, PT, PT, PT, 0x80, 0x0 ;  /* 0x000000000000781c */ /* 0x000fe40003f0f070 */
[----:B------:R-:W-:Y:S02]  /*11b0*/  CS2R R92, SRZ ;  /* 0x00000000005c7805 */ /* 0x000fe4000001ff00 */
[----:B------:R-:W-:Y:S01]  /*11c0*/  CS2R R2, SRZ ;  /* 0x0000000000027805 */ /* 0x000fe2000001ff00 */
[----:B0-----:R-:W-:Y:S01]  /*11d0*/  IMAD.MOV.U32 R0, RZ, RZ, RZ ;  /* 0x000000ffff007224 */ /* 0x001fe200078e00ff */
[----:B------:R-:W-:Y:S02]  /*11e0*/  VIADDMNMX R23, R18, R23, R9, PT ;  /* 0x0000001712177246 */ /* 0x000fe40003800109 */
[----:B------:R-:W-:Y:S01]  /*11f0*/  CS2R R94, SRZ ;  /* 0x00000000005e7805 */ /* 0x000fe2000001ff00 */
[----:B------:R-:W-:Y:S01]  /*1200*/  IMAD.MOV.U32 R6, RZ, RZ, RZ ;  /* 0x000000ffff067224 */ /* 0x000fe200078e00ff */
[----:B------:R-:W-:-:S02]  /*1210*/  CS2R R100, SRZ ;  /* 0x0000000000647805 */ /* 0x000fc4000001ff00 */
[----:B------:R-:W-:Y:S01]  /*1220*/  ISETP.GT.AND P1, PT, R23, R18, PT ;  /* 0x000000121700720c */ /* 0x000fe20003f24270 */
[----:B------:R-:W-:Y:S01]  /*1230*/  IMAD.MOV.U32 R8, RZ, RZ, RZ ;  /* 0x000000ffff087224 */ /* 0x000fe200078e00ff */
[----:B------:R-:W-:Y:S01]  /*1240*/  CS2R R96, SRZ ;  /* 0x0000000000607805 */ /* 0x000fe2000001ff00 */
[----:B------:R-:W-:Y:S01]  /*1250*/  IMAD.MOV.U32 R91, RZ, RZ, RZ ;  /* 0x000000ffff5b7224 */ /* 0x000fe200078e00ff */
        /* <DEDUP_REMOVED lines=25> */
[----:B------:R-:W-:Y:S01]  /*13f0*/  CS2R R146, SRZ ;  /* 0x0000000000927805 */ /* 0x000fe2000001ff00 */
[----:B------:R-:W-:Y:S06]  /*1400*/  @!P1 BRA `(.L_x_1056) ;  /* 0x000000e000d49947 */ /* 0x000fec0003800000 */
[----:B------:R-:W-:Y:S01]  /*1410*/  SHF.R.S32.HI R93, RZ, 0x1f, R90 ;  /* 0x0000001fff5d7819 */ /* 0x000fe2000001145a */
[----:B------:R-:W0:Y:S01]  /*1420*/  S2UR UR41, SR_CgaCtaId ;  /* 0x00000000002979c3 */ /* 0x000e220000008800 */
[----:B------:R-:W-:Y:S02]  /*1430*/  UMOV UR36, 0x400 ;  /* 0x0000040000247882 */ /* 0x000fe40000000000 */
[----:B------:R-:W-:-:S04]  /*1440*/  LEA.HI R92, R93, R90, RZ, 0x7 ;  /* 0x0000005a5d5c7211 */ /* 0x000fc800078f38ff */
[----:B------:R-:W-:-:S05]  /*1450*/  SHF.R.S32.HI R91, RZ, 0x7, R92 ;  /* 0x00000007ff5b7819 */ /* 0x000fca000001145c */
        /* <DEDUP_REMOVED lines=29> */
.L_x_1057:
[----:B------:R-:W0:Y:S01]  /*1630*/  LDC.64 R12, c[0x0][0x990] ;  /* 0x00026400ff0c7b82 */ /* 0x000e220000000a00 */
[----:B------:R-:W-:-:S07]  /*1640*/  ULDC UR4, c[0x0][0x9d8] ;  /* 0x0002760000047ab9 */ /* 0x000fce0000000800 */
[----:B------:R-:W1:Y:S01]  /*1650*/  LDC.64 R20, c[0x0][0x998] ;  /* 0x00026600ff147b82 */ /* 0x000e620000000a00 */
[----:B0-----:R-:W-:-:S04]  /*1660*/  ISETP.NE.U32.AND P0, PT, R12, RZ, PT ;  /* 0x000000ff0c00720c */ /* 0x001fc80003f05070 */
[----:B------:R-:W-:Y:S02]  /*1670*/  ISETP.NE.AND.EX P0, PT, R13, RZ, PT, P0 ;  /* 0x000000ff0d00720c */ /* 0x000fe40003f05300 */
[----:B-1----:R-:W-:-:S04]  /*1680*/  ISETP.NE.U32.AND P1, PT, R20, RZ, PT ;  /* 0x000000ff1400720c */ /* 0x002fc80003f25070 */
[----:B------:R-:W-:-:S07]  /*1690*/  ISETP.NE.AND.EX P1, PT, R21, RZ, PT, P1 ;  /* 0x000000ff1500720c */ /* 0x000fce0003f25310 */
[----:B------:R-:W0:Y:S01]  /*16a0*/  @P0 LDC.64 R8, c[0x0][0x9a8] ;  /* 0x00026a00ff080b82 */ /* 0x000e220000000a00 */
[----:B------:R-:W-:-:S07]  /*16b0*/  @P0 SHF.R.S32.HI R7, RZ, 0x1f, R17 ;  /* 0x0000001fff070819 */ /* 0x000fce0000011411 */
[----:B------:R-:W1:Y:S08]  /*16c0*/  @P1 LDC.64 R10, c[0x0][0x9b8] ;  /* 0x00026e00ff0a1b82 */ /* 0x000e700000000a00 */
[----:B------:R-:W2:Y:S08]  /*16d0*/  @P1 LDC.64 R24, c[0x0][0x9c0] ;  /* 0x00027000ff181b82 */ /* 0x000eb00000000a00 */
[----:B------:R-:W3:Y:S01]  /*16e0*/  @P0 LDC.64 R14, c[0x0][0x9b0] ;  /* 0x00026c00ff0e0b82 */ /* 0x000ee20000000a00 */
[----:B0-----:R-:W-:-:S02]  /*16f0*/  @P0 IMAD R0, R8, UR38, RZ ;  /* 0x0000002608000c24 */ /* 0x001fc4000f8e02ff */
[----:B------:R-:W-:-:S04]  /*1700*/  @P0 IMAD.WIDE.U32 R2, R8, UR39, RZ ;  /* 0x0000002708020c25 */ /* 0x000fc8000f8e00ff */
[----:B------:R-:W-:Y:S02]  /*1710*/  @P0 IMAD R9, R9, UR39, R0 ;  /* 0x0000002709090c24 */ /* 0x000fe4000f8e0200 */
[C---:B-1----:R-:W-:Y:S02]  /*1720*/  @P1 IMAD R4, R10.reuse, UR38, RZ ;  /* 0x000000260a041c24 */ /* 0x042fe4000f8e02ff */
[----:B------:R-:W-:Y:S01]  /*1730*/  @P0 IMAD.IADD R3, R3, 0x1, R9 ;  /* 0x0000000103030824 */ /* 0x000fe200078e0209 */
[----:B------:R-:W-:Y:S01]  /*1740*/  @P1 SHF.R.S32.HI R9, RZ, 0x1f, R17 ;  /* 0x0000001fff091819 */ /* 0x000fe20000011411 */
[----:B------:R-:W-:Y:S02]  /*1750*/  @P1 IMAD R11, R11, UR39, R4 ;  /* 0x000000270b0b1c24 */ /* 0x000fe4000f8e0204 */
[----:B------:R-:W-:-:S04]  /*1760*/  @P1 IMAD.WIDE.U32 R4, R10, UR39, RZ ;  /* 0x000000270a041c25 */ /* 0x000fc8000f8e00ff */
[----:B--2---:R-:W-:Y:S02]  /*1770*/  @P1 IMAD R6, R9, R24, RZ ;  /* 0x0000001809061224 */ /* 0x004fe400078e02ff */
[----:B------:R-:W-:Y:S02]  /*1780*/  @P1 IMAD.IADD R5, R5, 0x1, R11 ;  /* 0x0000000105051824 */ /* 0x000fe400078e020b */
[----:B------:R-:W-:Y:S02]  /*1790*/  @P1 IMAD R11, R17, R25, R6 ;  /* 0x00000019110b1224 */ /* 0x000fe400078e0206 */
[-C--:B---3--:R-:W-:Y:S02]  /*17a0*/  @P0 IMAD R0, R7, R14.reuse, RZ ;  /* 0x0000000e07000224 */ /* 0x088fe400078e02ff */
[----:B------:R-:W-:-:S04]  /*17b0*/  @P0 IMAD.WIDE.U32 R2, R17, R14, R2 ;  /* 0x0000000e11020225 */ /* 0x000fc800078e0002 */
[C---:B------:R-:W-:Y:S02]  /*17c0*/  @P0 IMAD R9, R17.reuse, R15, R0 ;  /* 0x0000000f11090224 */ /* 0x040fe400078e0200 */
[----:B------:R-:W-:Y:S01]  /*17d0*/  @P1 IMAD.WIDE.U32 R6, R17, R24, R4 ;  /* 0x0000001811061225 */ /* 0x000fe200078e0004 */
[----:B------:R-:W-:-:S03]  /*17e0*/  @P0 LEA R4, P2, R2, R12, 0x2 ;  /* 0x0000000c02040211 */ /* 0x000fc600078410ff */
[----:B------:R-:W-:Y:S01]  /*17f0*/  @P0 IMAD.IADD R3, R3, 0x1, R9 ;  /* 0x0000000103030824 */ /* 0x000fe200078e0209 */
[----:B------:R-:W-:Y:S01]  /*1800*/  @P1 LEA R8, P3, R6, R20, 0x2 ;  /* 0x0000001406081211 */ /* 0x000fe200078610ff */
[----:B------:R-:W-:-:S03]  /*1810*/  @P1 IMAD.IADD R0, R7, 0x1, R11 ;  /* 0x0000000107001824 */ /* 0x000fc600078e020b */
[----:B------:R-:W-:Y:S01]  /*1820*/  @P0 LEA.HI.X R5, R2, R13, R3, 0x2, P2 ;  /* 0x0000000d02050211 */ /* 0x000fe200010f1403 */
[----:B------:R-:W-:Y:S01]  /*1830*/  IMAD.MOV.U32 R3, RZ, RZ, 0x3f800000 ;  /* 0x3f800000ff037424 */ /* 0x000fe200078e00ff */
[----:B------:R-:W-:Y:S01]  /*1840*/  @P1 LEA.HI.X R9, R6, R21, R0, 0x2, P3 ;  /* 0x0000001506091211 */ /* 0x000fe200018f1400 */
[----:B------:R-:W-:-:S04]  /*1850*/  IMAD.MOV.U32 R0, RZ, RZ, 0x3f800000 ;  /* 0x3f800000ff007424 */ /* 0x000fc800078e00ff */
[----:B------:R-:W2:Y:S04]  /*1860*/  @P0 LDG.E R3, desc[UR42][R4.64] ;  /* 0x0000002a04030981 */ /* 0x000ea8000c1e1900 */
[----:B------:R-:W2:Y:S01]  /*1870*/  @P1 LDG.E R0, desc[UR42][R8.64] ;  /* 0x0000002a08001981 */ /* 0x000ea2000c1e1900 */
[----:B------:R-:W-:-:S04]  /*1880*/  SHF.L.U32 R2, RZ, 0x1f, RZ ;  /* 0x0000001fff027819 */ /* 0x000fc800000006ff */
[----:B------:R-:W0:Y:S01]  /*1890*/  SYNCS.PHASECHK.TRANS64.TRYWAIT P0, [UR36+0x22800], R2 ;  /* 0x02280002ff0075a7 */ /* 0x000e220008000164 */
[----:B--2---:R-:W-:-:S04]  /*18a0*/  FMUL.FTZ R0, R3, R0 ;  /* 0x0000000003007220 */ /* 0x004fc80000410000 */
[----:B------:R-:W-:Y:S01]  /*18b0*/  FMUL.FTZ R0, R0, UR4 ;  /* 0x0000000400007c20 */ /* 0x000fe20008410000 */
[----:B0-----:R-:W-:Y:S06]  /*18c0*/  @!P0 BRA `(.L_x_1058) ;  /* 0x0000014800888947 */ /* 0x001fec0003800000 */
.L_x_1202:
[----:B------:R-:W-:-:S06]  /*18d0*/  ULOP3.LUT UR4, UR40, 0x1, URZ, 0xfc, !UPT ;  /* 0x0000000128047892 */ /* 0x000fcc000f8efc3f */
[----:B0-----:R-:W-:-:S05]  /*18e0*/  IMAD.U32 R3, RZ, RZ, UR4 ;  /* 0x00000004ff037e24 */ /* 0x001fca000f8e00ff */
[----:B------:R-:W-:-:S13]  /*18f0*/  ISETP.NE.AND P0, PT, R3, 0x3, PT ;  /* 0x000000030300780c */ /* 0x000fda0003f05270 */
[----:B------:R-:W-:Y:S05]  /*1900*/  @!P0 BRA `(.L_x_1059) ;  /* 0x0000000000048947 */ /* 0x000fea0003800000 */
[----:B------:R-:W-:Y:S01]  /*1910*/  BPT.TRAP 0x1 ;  /* 0x000000040000795c */ /* 0x000fe20000300000 */
.L_x_1059:
[----:B------:R0:W1:Y:S01]  /*1920*/  SYNCS.PHASECHK.TRANS64.TRYWAIT P1, [UR36+0x22830], R2 ;  /* 0x02283002ff0075a7 */ /* 0x0000620008020164 */
[----:B------:R-:W-:Y:S05]  /*1930*/  @!P0 BRA `(.L_x_1060) ;  /* 0x0000000000048947 */ /* 0x000fea0003800000 */
[----:B------:R-:W-:Y:S01]  /*1940*/  BPT.TRAP 0x1 ;  /* 0x000000040000795c */ /* 0x000fe20000300000 */
.L_x_1060:
[----:B------:R-:W-:-:S05]  /*1950*/  IMAD.U32 R6, RZ, RZ, UR44 ;  /* 0x0000002cff067e24 */ /* 0x000fca000f8e00ff */
[----:B------:R-:W-:Y:S01]  /*1960*/  LOP3.LUT R6, R6, 0x10000, RZ, 0xfc, !PT ;  /* 0x0001000006067812 */ /* 0x000fe200078efcff */
[----:B-1----:R-:W-:Y:S06]  /*1970*/  @P1 BRA `(.L_x_1061) ;  /* 0x0000000000081947 */ /* 0x002fec0003800000 */
[----:B------:R-:W1:Y:S02]  /*1980*/  SYNCS.PHASECHK.TRANS64.TRYWAIT P1, [UR36+0x22830], R2 ;  /* 0x02283002ff0075a7 */ /* 0x000e640008020164 */
[----:B-1----:R-:W-:Y:S05]  /*1990*/  @!P1 BRA `(.L_x_1062) ;  /* 0x00000148006c9947 */ /* 0x002fea0003800000 */
.L_x_1061:
[----:B------:R-:W-:Y:S05]  /*19a0*/  WARPSYNC.ALL ;  /* 0x0000000000007948 */ /* 0x000fea0003800000 */
[----:B------:R-:W-:Y:S01]  /*19b0*/  IMAD.MOV.U32 R7, RZ, RZ, -0x7fffffe0 ;  /* 0x80000020ff077424 */ /* 0x000fe200078e00ff */
[----:B------:R-:W-:Y:S01]  /*19c0*/  UIADD3 UR4, UR36, 0x16400, URZ ;  /* 0x0001640024047890 */ /* 0x000fe2000fffe03f */
[C---:B------:R-:W-:Y:S01]  /*19d0*/  R2UR UR8, R6.reuse ;  /* 0x00000000060872ca */ /* 0x040fe200000e0000 */
[----:B------:R-:W-:Y:S02]  /*19e0*/  WARPGROUP.ARRIVE ;  /* 0x00000000000079c5 */ /* 0x000fe40000000000 */
[----:B------:R-:W-:Y:S01]  /*19f0*/  R2UR UR9, R7 ;  /* 0x00000000070972ca */ /* 0x000fe200000e0000 */
[----:B------:R-:W-:Y:S01]  /*1a00*/  USHF.R.U32.HI UR4, URZ, 0x4, UR4 ;  /* 0x000000043f047899 */ /* 0x000fe20008011604 */
[----:B------:R-:W-:Y:S01]  /*1a10*/  R2UR UR24, R6 ;  /* 0x00000000061872ca */ /* 0x000fe200000e0000 */
[----:B------:R-:W-:Y:S01]  /*1a20*/  UMOV UR11, 0x80000020 ;  /* 0x80000020000b7882 */ /* 0x000fe20000000000 */
[----:B------:R-:W-:Y:S01]  /*1a30*/  UMOV UR13, 0x80000020 ;  /* 0x80000020000d7882 */ /* 0x000fe20000000000 */
[----:B------:R-:W-:Y:S01]  /*1a40*/  ULOP3.LUT UR4, UR4, 0x3fff, URZ, 0xc0, !UPT ;  /* 0x00003fff04047892 */ /* 0x000fe2000f8ec03f */
[----:B------:R-:W-:Y:S01]  /*1a50*/  UMOV UR15, 0x80000020 ;  /* 0x80000020000f7882 */ /* 0x000fe20000000000 */
[----:B------:R-:W-:-:S02]  /*1a60*/  UMOV UR17, 0x80000020 ;  /* 0x8000002000117882 */ /* 0x000fc40000000000 */
[----:B------:R-:W-:Y:S01]  /*1a70*/  ULOP3.LUT UR6, UR4, 0x10000, URZ, 0xfc, !UPT ;  /* 0x0001000004067892 */ /* 0x000fe2000f8efc3f */
[----:B------:R-:W-:Y:S01]  /*1a80*/  UMOV UR19, 0x80000020 ;  /* 0x8000002000137882 */ /* 0x000fe20000000000 */
[----:B------:R-:W-:Y:S02]  /*1a90*/  UMOV UR21, 0x80000020 ;  /* 0x8000002000157882 */ /* 0x000fe40000000000 */
[----:B------:R-:W-:Y:S02]  /*1aa0*/  UIADD3 UR14, UR6, 0x200, URZ ;  /* 0x00000200060e7890 */ /* 0x000fe4000fffe03f */
[----:B------:R-:W-:Y:S01]  /*1ab0*/  UIADD3 UR12, UR24, 0x200, URZ ;  /* 0x00000200180c7890 */ /* 0x000fe2000fffe03f */
[----:B------:R-:W-:Y:S01]  /*1ac0*/  UMOV UR10, UR6 ;  /* 0x00000006000a7c82 */ /* 0x000fe20008000000 */
[----:B------:R-:W-:Y:S01]  /*1ad0*/  UIADD3 UR16, UR24, 0x202, URZ ;  /* 0x0000020218107890 */ /* 0x000fe2000fffe03f */
[----:B------:R-:W-:Y:S01]  /*1ae0*/  QGMMA.64x128x32.F32.E4M3.E4M3 R24, gdesc[UR8], RZ, !UPT, gsb0 ;  /* 0x01e00000081879f3 */ /* 0x000fe2000c0008ff */
[----:B------:R-:W-:-:S02]  /*1af0*/  UIADD3 UR8, UR24, 0x2, URZ ;  /* 0x0000000218087890 */ /* 0x000fc4000fffe03f */
[----:B------:R-:W-:Y:S01]  /*1b00*/  UIADD3 UR10, UR6, 0x2, URZ ;  /* 0x00000002060a7890 */ /* 0x000fe2000fffe03f */
[----:B------:R-:W-:Y:S01]  /*1b10*/  UMOV UR9, 0x80000020 ;  /* 0x8000002000097882 */ /* 0x000fe20000000000 */
[----:B------:R-:W-:Y:S01]  /*1b20*/  UMOV UR11, 0x80000020 ;  /* 0x80000020000b7882 */ /* 0x000fe20000000000 */
[----:B------:R-:W-:Y:S02]  /*1b30*/  UIADD3 UR18, UR6, 0x202, URZ ;  /* 0x0000020206127890 */ /* 0x000fe4000fffe03f */
[----:B------:R-:W-:Y:S02]  /*1b40*/  UIADD3 UR20, UR24, 0x400, URZ ;  /* 0x0000040018147890 */ /* 0x000fe4000fffe03f */
[----:B------:R-:W-:Y:S01]  /*1b50*/  UIADD3 UR22, UR6, 0x400, URZ ;  /* 0x0000040006167890 */ /* 0x000fe2000fffe03f */
[----:B------:R-:W-:Y:S01]  /*1b60*/  UMOV UR23, 0x80000020 ;  /* 0x8000002000177882 */ /* 0x000fe20000000000 */
[----:B------:R-:W-:Y:S02]  /*1b70*/  UIADD3 UR24, UR24, 0x402, URZ ;  /* 0x0000040218187890 */ /* 0x000fe4000fffe03f */
[----:B------:R-:W-:Y:S01]  /*1b80*/  UIADD3 UR26, UR6, 0x402, URZ ;  /* 0x00000402061a7890 */ /* 0x000fe2000fffe03f */
[----:B------:R-:W-:Y:S01]  /*1b90*/  UMOV UR25, 0x80000020 ;  /* 0x8000002000197882 */ /* 0x000fe20000000000 */
[----:B------:R-:W-:Y:S01]  /*1ba0*/  UMOV UR27, 0x80000020 ;  /* 0x80000020001b7882 */ /* 0x000fe20000000000 */
[----:B------:R-:W-:-:S02]  /*1bb0*/  WARPGROUP.DEPBAR.LE gsb0, 0x0 ;  /* 0x00008000000079c5 */ /* 0x000fc40000010000 */
[----:B------:R-:W-:-:S06]  /*1bc0*/  WARPGROUP.ARRIVE ;  /* 0x00000000000079c5 */ /* 0x000fcc0000000000 */
[----:B------:R-:W-:Y:S03]  /*1bd0*/  QGMMA.64x128x32.F32.E4M3.E4M3 R24, gdesc[UR8], R24, gsb0 ;  /* 0x01e00000081879f3 */ /* 0x000fe60008000818 */
[----:B------:R-:W-:Y:S02]  /*1be0*/  WARPGROUP.DEPBAR.LE gsb0, 0x0 ;  /* 0x00008000000079c5 */ /* 0x000fe40000010000 */
[----:B------:R-:W-:-:S07]  /*1bf0*/  WARPGROUP.ARRIVE ;  /* 0x00000000000079c5 */ /* 0x000fce0000000000 */
        /* <DEDUP_REMOVED lines=11> */
[----:B------:R-:W-:Y:S05]  /*1cb0*/  @!P0 BRA `(.L_x_1063) ;  /* 0x0000000000048947 */ /* 0x000fea0003800000 */
[----:B------:R-:W-:Y:S01]  /*1cc0*/  BPT.TRAP 0x1 ;  /* 0x000000040000795c */ /* 0x000fe20000300000 */
.L_x_1063:
[----:B------:R-:W2:Y:S01]  /*1cd0*/  LDL R105, [R1] ;  /* 0x0000000001697983 */ /* 0x000ea20000100800 */
[----:B-1----:R-:W-:Y:S01]  /*1ce0*/  LOP3.LUT R3, R92, 0xffffff80, RZ, 0xc0, !PT ;  /* 0xffffff805c037812 */ /* 0x002fe200078ec0ff */
[----:B------:R-:W-:Y:S01]  /*1cf0*/  FMUL.FTZ R14, R0, R38 ;  /* 0x00000026000e7220 */ /* 0x000fe20000410000 */
[----:B------:R-:W-:Y:S01]  /*1d00*/  ISETP.NE.AND P2, PT, R22, 0x1, PT ;  /* 0x000000011600780c */ /* 0x000fe20003f45270 */
[----:B------:R-:W-:Y:S01]  /*1d10*/  FMUL.FTZ R94, R0, R28 ;  /* 0x0000001c005e7220 */ /* 0x000fe20000410000 */
[----:B------:R-:W-:Y:S01]  /*1d20*/  LEA.HI R93, R93, R90, RZ, 0x2 ;  /* 0x0000005a5d5d7211 */ /* 0x000fe200078f10ff */
[----:B------:R-:W-:Y:S02]  /*1d30*/  IMAD.IADD R3, R90, 0x1, -R3 ;  /* 0x000000015a037824 */ /* 0x000fe400078e0a03 */
[C---:B------:R-:W-:Y:S01]  /*1d40*/  FMUL.FTZ R38, R0.reuse, R40 ;  /* 0x0000002800267220 */ /* 0x040fe20000410000 */
[C---:B------:R-:W-:Y:S01]  /*1d50*/  FMUL.FTZ R20, R0.reuse, R42 ;  /* 0x0000002a00147220 */ /* 0x040fe20000410000 */
[C---:B------:R-:W-:Y:S01]  /*1d60*/  FMUL.FTZ R40, R0.reuse, R41 ;  /* 0x0000002900287220 */ /* 0x040fe20000410000 */
[C---:B------:R-:W-:Y:S01]  /*1d70*/  FMUL.FTZ R42, R0.reuse, R44 ;  /* 0x0000002c002a7220 */ /* 0x040fe20000410000 */
[----:B------:R-:W-:Y:S01]  /*1d80*/  SHF.R.S32.HI R8, RZ, 0x1f, R3 ;  /* 0x0000001fff087819 */ /* 0x000fe20000011403 */
[C---:B------:R-:W-:Y:S01]  /*1d90*/  FMUL.FTZ R44, R0.reuse, R45 ;  /* 0x0000002d002c7220 */ /* 0x040fe20000410000 */
[----:B------:R-:W-:Y:S01]  /*1da0*/  LOP3.LUT R93, R93, 0xfffffffc, RZ, 0xc0, !PT ;  /* 0xfffffffc5d5d7812 */ /* 0x000fe200078ec0ff */
[----:B------:R-:W-:Y:S01]  /*1db0*/  FMUL.FTZ R41, R0, R59 ;  /* 0x0000003b00297220 */ /* 0x000fe20000410000 */
[----:B------:R-:W-:Y:S01]  /*1dc0*/  LEA.HI R11, R8, R3, RZ, 0x2 ;  /* 0x00000003080b7211 */ /* 0x000fe200078f10ff */
[----:B------:R-:W-:Y:S01]  /*1dd0*/  FMUL.FTZ R45, R0, R63 ;  /* 0x0000003f002d7220 */ /* 0x000fe20000410000 */
[----:B------:R-:W-:Y:S01]  /*1de0*/  LEA.HI R28, R8, R3, RZ, 0x5 ;  /* 0x00000003081c7211 */ /* 0x000fe200078f28ff */
[C---:B------:R-:W-:Y:S01]  /*1df0*/  FMUL.FTZ R95, R0.reuse, R29 ;  /* 0x0000001d005f7220 */ /* 0x040fe20000410000 */
[--C-:B------:R-:W-:Y:S01]  /*1e00*/  SHF.R.S32.HI R8, RZ, 0x2, R11.reuse ;  /* 0x00000002ff087819 */ /* 0x100fe2000001140b */
[----:B------:R-:W1:Y:S01]  /*1e10*/  @P2 LDC R63, c[0x0][0x44c] ;  /* 0x00011300ff3f2b82 */ /* 0x000e620000000800 */
[----:B------:R-:W-:Y:S01]  /*1e20*/  SHF.R.S32.HI R59, RZ, 0x1f, R11 ;  /* 0x0000001fff3b7819 */ /* 0x000fe2000001140b */
[----:B------:R-:W-:Y:S01]  /*1e30*/  FMUL.FTZ R9, R0, R30 ;  /* 0x0000001e00097220 */ /* 0x000fe20000410000 */
[----:B------:R-:W-:Y:S01]  /*1e40*/  SHF.R.S32.HI R29, RZ, 0x5, R28 ;  /* 0x00000005ff1d7819 */ /* 0x000fe2000001141c */
[----:B------:R-:W-:Y:S01]  /*1e50*/  IMAD.IADD R93, R90, 0x1, -R93 ;  /* 0x000000015a5d7824 */ /* 0x000fe200078e0a5d */
[----:B------:R-:W-:Y:S01]  /*1e60*/  LEA.HI R30, R91, R91, RZ, 0x1 ;  /* 0x0000005b5b1e7211 */ /* 0x000fe200078f08ff */
[----:B------:R-:W-:Y:S01]  /*1e70*/  FMUL.FTZ R122, R0, R48 ;  /* 0x00000030007a7220 */ /* 0x000fe20000410000 */
[----:B------:R-:W-:Y:S01]  /*1e80*/  LEA.HI R59, R59, R8, RZ, 0x3 ;  /* 0x000000083b3b7211 */ /* 0x000fe200078f18ff */
[----:B------:R-:W3:Y:S01]  /*1e90*/  @P2 LDC R48, c[0x0][0x450] ;  /* 0x00011400ff302b82 */ /* 0x000ee20000000800 */
[----:B------:R-:W-:Y:S01]  /*1ea0*/  IMAD R29, R29, 0x10, R88 ;  /* 0x000000101d1d7824 */ /* 0x000fe200078e0258 */
[----:B------:R-:W-:Y:S01]  /*1eb0*/  LOP3.LUT R30, R30, 0x3fffffe, RZ, 0xc0, !PT ;  /* 0x03fffffe1e1e7812 */ /* 0x000fe200078ec0ff */
[C---:B------:R-:W-:Y:S01]  /*1ec0*/  FMUL.FTZ R4, R0.reuse, R24 ;  /* 0x0000001800047220 */ /* 0x040fe20000410000 */
[----:B------:R-:W-:Y:S01]  /*1ed0*/  LEA.HI R28, R93, R93, RZ, 0x1 ;  /* 0x0000005d5d1c7211 */ /* 0x000fe200078f08ff */
[----:B------:R-:W-:Y:S01]  /*1ee0*/  FMUL.FTZ R24, R0, R25 ;  /* 0x0000001900187220 */ /* 0x000fe20000410000 */
[----:B------:R-:W-:Y:S01]  /*1ef0*/  LOP3.LUT R59, R59, 0xfffffff8, RZ, 0xc0, !PT ;  /* 0xfffffff83b3b7812 */ /* 0x000fe200078ec0ff */
[----:B------:R-:W-:Y:S01]  /*1f00*/  IMAD.IADD R30, R91, 0x1, -R30 ;  /* 0x000000015b1e7824 */ /* 0x000fe200078e0a1e */
[----:B------:R-:W-:Y:S01]  /*1f10*/  LOP3.LUT R28, R28, 0x1ffffffe, RZ, 0xc0, !PT ;  /* 0x1ffffffe1c1c7812 */ /* 0x000fe200078ec0ff */
[C---:B------:R-:W-:Y:S01]  /*1f20*/  FMUL.FTZ R25, R0.reuse, R46 ;  /* 0x0000002e00197220 */ /* 0x040fe20000410000 */
[----:B------:R-:W-:Y:S01]  /*1f30*/  IADD3 R29, R29, R8, -R59 ;  /* 0x000000081d1d7210 */ /* 0x000fe20007ffe83b */
[----:B------:R-:W-:Y:S01]  /*1f40*/  FMUL.FTZ R118, R0, R52 ;  /* 0x0000003400767220 */ /* 0x000fe20000410000 */
[----:B------:R-:W-:Y:S01]  /*1f50*/  IMAD.MOV.U32 R46, RZ, RZ, -0x80 ;  /* 0xffffff80ff2e7424 */ /* 0x000fe200078e00ff */
[----:B------:R-:W-:Y:S01]  /*1f60*/  UIADD3 UR4, UR36, 0x22840, URZ ;  /* 0x0002284024047890 */ /* 0x000fe2000fffe03f */
[----:B------:R-:W-:-:S02]  /*1f70*/  IMAD.IADD R8, R93, 0x1, -R28 ;  /* 0x000000015d087824 */ /* 0x000fc400078e0a1c */
[----:B------:R-:W-:Y:S01]  /*1f80*/  FMUL.FTZ R57, R0, R57 ;  /* 0x0000003900397220 */ /* 0x000fe20000410000 */
[----:B------:R-:W-:Y:S01]  /*1f90*/  IMAD R29, R30, 0x40, R29 ;  /* 0x000000401e1d7824 */ /* 0x000fe200078e021d */
[----:B------:R-:W-:Y:S01]  /*1fa0*/  LOP3.LUT R30, R11, 0x7ffffffc, RZ, 0xc0, !PT ;  /* 0x7ffffffc0b1e7812 */ /* 0x000fe200078ec0ff */
[----:B------:R-:W-:Y:S01]  /*1fb0*/  UPRMT UR4, UR41, 0x654, UR4 ;  /* 0x0000065429047896 */ /* 0x000fe20008000004 */
[----:B------:R-:W-:Y:S01]  /*1fc0*/  FMUL.FTZ R12, R0, R34 ;  /* 0x00000022000c7220 */ /* 0x000fe20000410000 */
[----:B------:R-:W-:Y:S02]  /*1fd0*/  IMAD R8, R8, 0x8, R29 ;  /* 0x0000000808087824 */ /* 0x000fe400078e021d */
[C---:B------:R-:W-:Y:S01]  /*1fe0*/  FMUL.FTZ R34, R0.reuse, R36 ;  /* 0x0000002400227220 */ /* 0x040fe20000410000 */
[----:B------:R-:W-:Y:S02]  /*1ff0*/  IMAD.IADD R3, R3, 0x1, -R30 ;  /* 0x0000000103037824 */ /* 0x000fe400078e0a1e */
[----:B0-----:R-:W-:Y:S01]  /*2000*/  FMUL.FTZ R2, R0, R26 ;  /* 0x0000001a00027220 */ /* 0x001fe20000410000 */
[----:B-1----:R-:W-:-:S04]  /*2010*/  @P2 IMAD.HI.U32 R29, R8, R63, RZ ;  /* 0x0000003f081d2227 */ /* 0x002fc800078e00ff */
[C---:B------:R-:W-:Y:S01]  /*2020*/  FMUL.FTZ R96, R0.reuse, R33 ;  /* 0x0000002100607220 */ /* 0x040fe20000410000 */
[C---:B------:R-:W-:Y:S01]  /*2030*/  FMUL.FTZ R36, R0.reuse, R37 ;  /* 0x0000002500247220 */ /* 0x040fe20000410000 */
[C---:B------:R-:W-:Y:S01]  /*2040*/  FMUL.FTZ R5, R0.reuse, R27 ;  /* 0x0000001b00057220 */ /* 0x040fe20000410000 */
[----:B------:R-:W-:Y:S01]  /*2050*/  IMAD.MOV.U32 R52, RZ, RZ, R8 ;  /* 0x000000ffff347224 */ /* 0x000fe200078e0008 */
[----:B---3--:R-:W-:Y:S01]  /*2060*/  @P2 SHF.R.U32.HI R52, RZ, R48, R29 ;  /* 0x00000030ff342219 */ /* 0x008fe2000001161d */
[----:B------:R-:W-:Y:S02]  /*2070*/  IMAD R63, R23, R46, 0x80 ;  /* 0x00000080173f7424 */ /* 0x000fe400078e022e */
[C---:B------:R-:W-:Y:S01]  /*2080*/  FMUL.FTZ R10, R0.reuse, R31 ;  /* 0x0000001f000a7220 */ /* 0x040fe20000410000 */
[C---:B------:R-:W-:Y:S01]  /*2090*/  FMUL.FTZ R13, R0.reuse, R35 ;  /* 0x00000023000d7220 */ /* 0x040fe20000410000 */
[----:B------:R-:W-:Y:S01]  /*20a0*/  FMUL.FTZ R15, R0, R39 ;  /* 0x00000027000f7220 */ /* 0x000fe20000410000 */
[----:B------:R-:W0:Y:S01]  /*20b0*/  SHFL.IDX PT, R59, R52, RZ, 0x1c1f ;  /* 0x001c1fff343b7589 */ /* 0x000e2200000e0000 */
[----:B------:R-:W-:-:S02]  /*20c0*/  VIADD R46, R63, 0x1 ;  /* 0x000000013f2e7836 */ /* 0x000fc40000000000 */
[C---:B------:R-:W-:Y:S01]  /*20d0*/  FMUL.FTZ R21, R0.reuse, R43 ;  /* 0x0000002b00157220 */ /* 0x040fe20000410000 */
[C---:B------:R-:W-:Y:S01]  /*20e0*/  FMUL.FTZ R26, R0.reuse, R47 ;  /* 0x0000002f001a7220 */ /* 0x040fe20000410000 */
[C---:B------:R-:W-:Y:S01]  /*20f0*/  FMUL.FTZ R120, R0.reuse, R49 ;  /* 0x0000003100787220 */ /* 0x040fe20000410000 */
[C---:B------:R-:W-:Y:S01]  /*2100*/  FMUL.FTZ R33, R0.reuse, R51 ;  /* 0x0000003300217220 */ /* 0x040fe20000410000 */
[C---:B------:R-:W-:Y:S01]  /*2110*/  FMUL.FTZ R116, R0.reuse, R53 ;  /* 0x0000003500747220 */ /* 0x040fe20000410000 */
[C---:B------:R-:W-:Y:S01]  /*2120*/  FMUL.FTZ R37, R0.reuse, R55 ;  /* 0x0000003700257220 */ /* 0x040fe20000410000 */
[----:B------:R1:W3:Y:S01]  /*2130*/  MUFU.TANH R112, R57 ;  /* 0x0000003900707308 */ /* 0x0002e20000002400 */
        /* <DEDUP_REMOVED lines=17> */
[C---:B-1----:R-:W-:Y:S01]  /*2250*/  FMUL.FTZ R57, R0.reuse, R75 ;  /* 0x0000004b00397220 */ /* 0x042fe20000410000 */
        /* <DEDUP_REMOVED lines=12> */
[C---:B------:R-:W-:Y:S01]  /*2320*/  IMAD R11, R3.reuse, -0x2, R46 ;  /* 0xfffffffe030b7824 */ /* 0x040fe200078e022e */
[----:B------:R-:W-:Y:S01]  /*2330*/  ULDC UR33, c[0x0][0x2f0] ;  /* 0x0000bc0000217ab9 */ /* 0x000fe20000000800 */
[----:B------:R-:W-:Y:S01]  /*2340*/  SYNCS.ARRIVE.TRANS64.RED.A1T0 RZ, [UR4], RZ ;  /* 0x000000ffffff79a7 */ /* 0x000fe20008100404 */
[----:B------:R-:W-:Y:S01]  /*2350*/  ULDC UR4, c[0x0][0x288] ;  /* 0x0000a20000047ab9 */ /* 0x000fe20000000800 */
[----:B------:R-:W-:Y:S01]  /*2360*/  IMAD R48, R16, UR33, R11 ;  /* 0x0000002110307c24 */ /* 0x000fe2000f8e020b */
[----:B------:R-:W1:Y:S01]  /*2370*/  MUFU.TANH R4, R4 ;  /* 0x0000000400047308 */ /* 0x000e620000002400 */
[----:B------:R-:W-:Y:S01]  /*2380*/  IMAD.U32 R11, RZ, RZ, UR4 ;  /* 0x00000004ff0b7e24 */ /* 0x000fe2000f8e00ff */
[----:B------:R-:W-:Y:S01]  /*2390*/  ULDC UR5, c[0x0][0x9dc] ;  /* 0x0002770000057ab9 */ /* 0x000fe20000000800 */
[----:B------:R-:W-:Y:S01]  /*23a0*/  FMUL.FTZ R65, R0, R65 ;  /* 0x0000004100417220 */ /* 0x000fe20000410000 */
[----:B------:R-:W-:Y:S01]  /*23b0*/  ULOP3.LUT UR5, URZ, UR5, URZ, 0x33, !UPT ;  /* 0x000000053f057292 */ /* 0x000fe2000f8e333f */
[----:B------:R-:W-:Y:S01]  /*23c0*/  IMAD R46, R16, UR33, R63 ;  /* 0x00000021102e7c24 */ /* 0x000fe2000f8e023f */
[----:B------:R-:W-:Y:S01]  /*23d0*/  ULDC UR4, c[0x0][0x9e0] ;  /* 0x0002780000047ab9 */ /* 0x000fe20000000800 */
[----:B------:R-:W-:Y:S01]  /*23e0*/  IMAD.IADD R48, R48, 0x1, -R11 ;  /* 0x0000000130307824 */ /* 0x000fe200078e0a0b */
[----:B------:R-:W4:Y:S01]  /*23f0*/  MUFU.TANH R24, R24 ;  /* 0x0000001800187308 */ /* 0x000f220000002400 */
[----:B------:R-:W-:Y:S01]  /*2400*/  FMUL.FTZ R56, R0, R56 ;  /* 0x0000003800387220 */ /* 0x000fe20000410000 */
[----:B------:R-:W-:Y:S01]  /*2410*/  IMAD R62, R3, -0x2, R46 ;  /* 0xfffffffe033e7824 */ /* 0x000fe200078e022e */
[----:B------:R-:W-:Y:S01]  /*2420*/  LEA R58, R23, 0xffffff80, 0x7 ;  /* 0xffffff80173a7811 */ /* 0x000fe200078e38ff */
[----:B------:R-:W-:-:S04]  /*2430*/  VIADD R66, R48, UR5 ;  /* 0x0000000530427c36 */ /* 0x000fc80008000000 */
[----:B------:R-:W0:Y:S08]  /*2440*/  MUFU.TANH R2, R2 ;  /* 0x0000000200027308 */ /* 0x000e300000002400 */
        /* <DEDUP_REMOVED lines=21> */
[----:B------:R-:W0:Y:S01]  /*25a0*/  MUFU.TANH R122, R122 ;  /* 0x0000007a007a7308 */ /* 0x000e220000002400 */
[----:B--2---:R-:W-:-:S07]  /*25b0*/  LOP3.LUT P1, RZ, R105, 0x1, RZ, 0xc0, !PT ;  /* 0x0000000169ff7812 */ /* 0x004fce000782c0ff */
[----:B------:R-:W2:Y:S08]  /*25c0*/  MUFU.TANH R120, R120 ;  /* 0x0000007800787308 */ /* 0x000eb00000002400 */
        /* <DEDUP_REMOVED lines=35> */
[----:B------:R5:W1:Y:S08]  /*2800*/  MUFU.TANH R50, R65 ;  /* 0x0000004100327308 */ /* 0x000a700000002400 */
[----:B------:R3:W1:Y:S01]  /*2810*/  MUFU.TANH R114, R56 ;  /* 0x0000003800727308 */ /* 0x0006620000002400 */
[----:B-----5:R-:W-:-:S05]  /*2820*/  VIADD R65, R48, UR4 ;  /* 0x0000000430417c36 */ /* 0x020fca0008000000 */
[----:B0-----:R-:W-:Y:S01]  /*2830*/  VIADDMNMX R54, R59, R65, R62, PT ;  /* 0x000000413b367246 */ /* 0x001fe2000380013e */
[----:B---3--:R-:W-:Y:S01]  /*2840*/  IMAD.IADD R56, R66, 0x1, R59 ;  /* 0x0000000142387824 */ /* 0x008fe200078e023b */
[----:B--2-4-:R-:W-:Y:S06]  /*2850*/  @!P1 BRA `(.L_x_1064) ;  /* 0x0000000000649947 */ /* 0x014fec0003800000 */
[----:B------:R-:W-:Y:S01]  /*2860*/  IMAD R46, R16, UR33, R59 ;  /* 0x00000021102e7c24 */ /* 0x000fe2000f8e023b */
[----:B------:R-:W-:Y:S03]  /*2870*/  BSSY B0, `(.L_x_1065) ;  /* 0x0000013000007945 */ /* 0x000fe60003800000 */
[----:B------:R-:W-:-:S05]  /*2880*/  IMAD.IADD R59, R46, 0x1, -R11 ;  /* 0x000000012e3b7824 */ /* 0x000fca00078e0a0b */
[----:B------:R-:W-:-:S13]  /*2890*/  ISETP.GT.AND P1, PT, R59, -0x1, PT ;  /* 0xffffffff3b00780c */ /* 0x000fda0003f24270 */
[----:B------:R-:W-:Y:S05]  /*28a0*/  @P1 BRA `(.L_x_1066) ;  /* 0x0000000000241947 */ /* 0x000fea0003800000 */
[----:B------:R-:W-:Y:S01]  /*28b0*/  ULDC UR7, c[0x0][0x9e4] ;  /* 0x0002790000077ab9 */ /* 0x000fe20000000800 */
[----:B------:R-:W-:Y:S01]  /*28c0*/  LOP3.LUT R59, RZ, R59, RZ, 0x33, !PT ;  /* 0x0000003bff3b7212 */ /* 0x000fe200078e33ff */
[----:B------:R-:W-:-:S05]  /*28d0*/  IMAD.U32 R48, RZ, RZ, UR7 ;  /* 0x00000007ff307e24 */ /* 0x000fca000f8e00ff */
[----:B------:R-:W-:-:S13]  /*28e0*/  ISETP.NE.AND P1, PT, R48, 0x1, PT ;  /* 0x000000013000780c */ /* 0x000fda0003f25270 */
[----:B------:R-:W0:Y:S02]  /*28f0*/  @P1 LDC.64 R70, c[0x0][0x9e8] ;  /* 0x00027a00ff461b82 */ /* 0x000e240000000a00 */
[----:B0-----:R-:W-:-:S05]  /*2900*/  @P1 IMAD.HI.U32 R46, R59, R70, RZ ;  /* 0x000000463b2e1227 */ /* 0x001fca00078e00ff */
[----:B------:R-:W-:-:S04]  /*2910*/  @P1 SHF.R.U32.HI R59, RZ, R71, R46 ;  /* 0x00000047ff3b1219 */ /* 0x000fc8000001162e */
[----:B------:R-:W-:Y:S01]  /*2920*/  LOP3.LUT R59, RZ, R59, RZ, 0x33, !PT ;  /* 0x0000003bff3b7212 */ /* 0x000fe200078e33ff */
[----:B------:R-:W-:Y:S06]  /*2930*/  BRA `(.L_x_1067) ;  /* 0x0000000000187947 */ /* 0x000fec0003800000 */
.L_x_1066:
[----:B------:R-:W-:Y:S02]  /*2940*/  ULDC UR7, c[0x0][0x9e4] ;  /* 0x0002790000077ab9 */ /* 0x000fe40000000800 */
[----:B------:R-:W-:-:S05]  /*2950*/  IMAD.U32 R48, RZ, RZ, UR7 ;  /* 0x00000007ff307e24 */ /* 0x000fca000f8e00ff */
[----:B------:R-:W-:-:S13]  /*2960*/  ISETP.NE.AND P1, PT, R48, 0x1, PT ;  /* 0x000000013000780c */ /* 0x000fda0003f25270 */
[----:B------:R-:W0:Y:S02]  /*2970*/  @P1 LDC.64 R70, c[0x0][0x9e8] ;  /* 0x00027a00ff461b82 */ /* 0x000e240000000a00 */
[----:B0-----:R-:W-:-:S05]  /*2980*/  @P1 IMAD.HI.U32 R46, R59, R70, RZ ;  /* 0x000000463b2e1227 */ /* 0x001fca00078e00ff */
[----:B------:R-:W-:-:S07]  /*2990*/  @P1 SHF.R.U32.HI R59, RZ, R71, R46 ;  /* 0x00000047ff3b1219 */ /* 0x000fce000001162e */
.L_x_1067:
[----:B------:R-:W-:Y:S05]  /*29a0*/  BSYNC B0 ;  /* 0x0000000000007941 */ /* 0x000fea0003800000 */
.L_x_1065:
[----:B------:R-:W-:-:S04]  /*29b0*/  IMAD R46, R59, R48, -R58 ;  /* 0x000000303b2e7224 */ /* 0x000fc800078e0a3a */
[----:B------:R-:W-:-:S05]  /*29c0*/  IMAD R59, R3, -0x2, R46 ;  /* 0xfffffffe033b7824 */ /* 0x000fca00078e022e */
[----:B------:R-:W-:Y:S02]  /*29d0*/  VIADDMNMX R54, R59, R48, R54, PT ;  /* 0x000000303b367246 */ /* 0x000fe40003800136 */
[----:B------:R-:W-:-:S07]  /*29e0*/  VIMNMX R56, R56, R59, !PT ;  /* 0x0000003b38387248 */ /* 0x000fce0007fe0100 */
.L_x_1064:
[C---:B------:R-:W-:Y:S02]  /*29f0*/  ISETP.GE.AND P6, PT, R63.reuse, 0x9, PT ;  /* 0x000000093f00780c */ /* 0x040fe40003fc6270 */
[C---:B------:R-:W-:Y:S02]  /*2a00*/  ISETP.GE.AND P1, PT, R63.reuse, 0x2, PT ;  /* 0x000000023f00780c */ /* 0x040fe40003f26270 */
[C---:B------:R-:W-:Y:S02]  /*2a10*/  ISETP.GT.AND P2, PT, R56.reuse, 0x8, !P6 ;  /* 0x000000083800780c */ /* 0x040fe40007744270 */
[----:B------:R-:W-:Y:S02]  /*2a20*/  ISETP.GT.AND P3, PT, R56, 0x1, !P1 ;  /* 0x000000013800780c */ /* 0x000fe40004f64270 */
[----:B------:R-:W-:Y:S02]  /*2a30*/  ISETP.LT.OR P2, PT, R54, 0x9, P2 ;  /* 0x000000093600780c */ /* 0x000fe40001741670 */
[----:B------:R-:W-:-:S02]  /*2a40*/  ISETP.GE.AND P4, PT, R63, 0xa, PT ;  /* 0x0000000a3f00780c */ /* 0x000fc40003f86270 */
[----:B------:R-:W-:Y:S02]  /*2a50*/  FSEL R140, R94, -INF , !P2 ;  /* 0xff8000005e8c7808 */ /* 0x000fe40005000000 */
[----:B------:R-:W-:Y:S02]  /*2a60*/  ISETP.LT.OR P3, PT, R54, 0x2, P3 ;  /* 0x000000023600780c */ /* 0x000fe40001f61670 */
[----:B------:R-:W-:Y:S02]  /*2a70*/  ISETP.GT.AND P2, PT, R56, 0x9, !P4 ;  /* 0x000000093800780c */ /* 0x000fe40006744270 */
[----:B------:R-:W-:Y:S02]  /*2a80*/  FSEL R138, R24, -INF , !P3 ;  /* 0xff800000188a7808 */ /* 0x000fe40005800000 */
[----:B------:R-:W-:Y:S02]  /*2a90*/  ISETP.LT.OR P2, PT, R54, 0xa, P2 ;  /* 0x0000000a3600780c */ /* 0x000fe40001741670 */
[----:B------:R-:W-:-:S02]  /*2aa0*/  ISETP.GE.AND P3, PT, R63, 0x11, PT ;  /* 0x000000113f00780c */ /* 0x000fc40003f66270 */
[----:B------:R-:W-:Y:S02]  /*2ab0*/  FSEL R102, R95, -INF , !P2 ;  /* 0xff8000005f667808 */ /* 0x000fe40005000000 */
[----:B------:R-:W-:Y:S02]  /*2ac0*/  ISETP.GT.AND P2, PT, R56, 0x10, !P3 ;  /* 0x000000103800780c */ /* 0x000fe40005f44270 */
[----:B------:R-:W-:Y:S02]  /*2ad0*/  P2R R70, PR, RZ, 0x8 ;  /* 0x00000008ff467803 */ /* 0x000fe40000000000 */
[----:B------:R-:W-:Y:S02]  /*2ae0*/  ISETP.LT.OR P2, PT, R54, 0x11, P2 ;  /* 0x000000113600780c */ /* 0x000fe40001741670 */
[----:B------:R-:W-:Y:S02]  /*2af0*/  ISETP.GE.AND P3, PT, R63, 0x12, PT ;  /* 0x000000123f00780c */ /* 0x000fe40003f66270 */
[----:B------:R-:W-:-:S02]  /*2b00*/  FSEL R134, R32, -INF , !P2 ;  /* 0xff80000020867808 */ /* 0x000fc40005000000 */
[----:B------:R-:W-:Y:S02]  /*2b10*/  ISETP.GT.AND P2, PT, R56, 0x11, !P3 ;  /* 0x000000113800780c */ /* 0x000fe40005f44270 */
[----:B------:R-:W-:Y:S02]  /*2b20*/  P2R R71, PR, RZ, 0x8 ;  /* 0x00000008ff477803 */ /* 0x000fe40000000000 */
[----:B------:R-:W-:Y:S02]  /*2b30*/  ISETP.LT.OR P2, PT, R54, 0x12, P2 ;  /* 0x000000123600780c */ /* 0x000fe40001741670 */
[----:B------:R-:W-:Y:S02]  /*2b40*/  ISETP.GE.AND P3, PT, R63, 0x19, PT ;  /* 0x000000193f00780c */ /* 0x000fe40003f66270 */
[----:B------:R-:W-:Y:S02]  /*2b50*/  FSEL R104, R96, -INF , !P2 ;  /* 0xff80000060687808 */ /* 0x000fe40005000000 */
[----:B------:R-:W-:-:S02]  /*2b60*/  ISETP.GT.AND P2, PT, R56, 0x18, !P3 ;  /* 0x000000183800780c */ /* 0x000fc40005f44270 */
[----:B------:R-:W-:Y:S02]  /*2b70*/  P2R R74, PR, RZ, 0x8 ;  /* 0x00000008ff4a7803 */ /* 0x000fe40000000000 */
[----:B------:R-:W-:Y:S02]  /*2b80*/  ISETP.LT.OR P2, PT, R54, 0x19, P2 ;  /* 0x000000193600780c */ /* 0x000fe40001741670 */
[----:B------:R-:W-:Y:S02]  /*2b90*/  ISETP.GE.AND P3, PT, R63, 0x1a, PT ;  /* 0x0000001a3f00780c */ /* 0x000fe40003f66270 */
[----:B------:R-:W-:Y:S02]  /*2ba0*/  FSEL R132, R34, -INF , !P2 ;  /* 0xff80000022847808 */ /* 0x000fe40005000000 */
[----:B------:R-:W-:Y:S02]  /*2bb0*/  ISETP.GT.AND P2, PT, R56, 0x19, !P3 ;  /* 0x000000193800780c */ /* 0x000fe40005f44270 */
[----:B------:R-:W-:-:S02]  /*2bc0*/  P2R R75, PR, RZ, 0x8 ;  /* 0x00000008ff4b7803 */ /* 0x000fc40000000000 */
[----:B------:R-:W-:Y:S02]  /*2bd0*/  ISETP.LT.OR P2, PT, R54, 0x1a, P2 ;  /* 0x0000001a3600780c */ /* 0x000fe40001741670 */
[----:B------:R-:W-:Y:S02]  /*2be0*/  ISETP.GE.AND P3, PT, R63, 0x21, PT ;  /* 0x000000213f00780c */ /* 0x000fe40003f66270 */
[----:B------:R-:W-:Y:S02]  /*2bf0*/  FSEL R130, R36, -INF , !P2 ;  /* 0xff80000024827808 */ /* 0x000fe40005000000 */
[----:B------:R-:W-:Y:S02]  /*2c00*/  ISETP.GT.AND P2, PT, R56, 0x20, !P3 ;  /* 0x000000203800780c */ /* 0x000fe40005f44270 */
[----:B------:R-:W-:Y:S02]  /*2c10*/  P2R R78, PR, RZ, 0x8 ;  /* 0x00000008ff4e7803 */ /* 0x000fe40000000000 */
[----:B------:R-:W-:-:S02]  /*2c20*/  ISETP.LT.OR P2, PT, R54, 0x21, P2 ;  /* 0x000000213600780c */ /* 0x000fc40001741670 */
[C---:B------:R-:W-:Y:S02]  /*2c30*/  ISETP.GE.AND P3, PT, R63.reuse, 0x22, PT ;  /* 0x000000223f00780c */ /* 0x040fe40003f66270 */
[----:B------:R-:W-:Y:S02]  /*2c40*/  FSEL R128, R38, -INF , !P2 ;  /* 0xff80000026807808 */ /* 0x000fe40005000000 */
[----:B------:R-:W-:Y:S02]  /*2c50*/  ISETP.GT.AND P2, PT, R56, 0x21, !P3 ;  /* 0x000000213800780c */ /* 0x000fe40005f44270 */
[----:B------:R-:W-:Y:S02]  /*2c60*/  P2R R79, PR, RZ, 0x8 ;  /* 0x00000008ff4f7803 */ /* 0x000fe40000000000 */
        /* <DEDUP_REMOVED lines=37> */
[----:B-1----:R-:W-:-:S02]  /*2ec0*/  FSEL R114, R114, -INF , !P2 ;  /* 0xff80000072727808 */ /* 0x002fc40005000000 */
        /* <DEDUP_REMOVED lines=58> */
[----:B------:R-:W-:Y:S02]  /*3270*/  P2R R67, PR, RZ, 0x10 ;  /* 0x00000010ff437803 */ /* 0x000fe40000000000 */
[----:B------:R-:W-:-:S02]  /*3280*/  FSEL R34, R80, -INF , !P2 ;  /* 0xff80000050227808 */ /* 0x000fc40005000000 */
[C---:B------:R-:W-:Y:S02]  /*3290*/  ISETP.GE.AND P2, PT, R63.reuse, 0x72, PT ;  /* 0x000000723f00780c */ /* 0x040fe40003f46270 */
[----:B------:R-:W-:Y:S02]  /*32a0*/  ISETP.GE.AND P5, PT, R63, 0x1, PT ;  /* 0x000000013f00780c */ /* 0x000fe40003fa6270 */
[----:B------:R-:W-:-:S04]  /*32b0*/  ISETP.GT.AND P3, PT, R56, 0x71, !P2 ;  /* 0x000000713800780c */ /* 0x000fc80005764270 */
[----:B------:R-:W-:-:S04]  /*32c0*/  ISETP.LT.OR P3, PT, R54, 0x72, P3 ;  /* 0x000000723600780c */ /* 0x000fc80001f61670 */
[----:B------:R-:W-:Y:S02]  /*32d0*/  FSEL R32, R81, -INF , !P3 ;  /* 0xff80000051207808 */ /* 0x000fe40005800000 */
[----:B------:R-:W-:-:S04]  /*32e0*/  ISETP.GE.AND P3, PT, R63, 0x79, PT ;  /* 0x000000793f00780c */ /* 0x000fc80003f66270 */
[----:B------:R-:W-:-:S04]  /*32f0*/  ISETP.GT.AND P4, PT, R56, 0x78, !P3 ;  /* 0x000000783800780c */ /* 0x000fc80005f84270 */
[----:B------:R-:W-:-:S04]  /*3300*/  ISETP.LT.OR P4, PT, R54, 0x79, P4 ;  /* 0x000000793600780c */ /* 0x000fc80002781670 */
[----:B------:R-:W-:Y:S02]  /*3310*/  FSEL R24, R84, -INF , !P4 ;  /* 0xff80000054187808 */ /* 0x000fe40006000000 */
[----:B------:R-:W-:-:S04]  /*3320*/  ISETP.GT.AND P4, PT, R56, RZ, !P5 ;  /* 0x000000ff3800720c */ /* 0x000fc80006f84270 */
[----:B------:R-:W-:-:S04]  /*3330*/  ISETP.LT.OR P4, PT, R54, 0x1, P4 ;  /* 0x000000013600780c */ /* 0x000fc80002781670 */
[----:B------:R-:W-:Y:S02]  /*3340*/  FSEL R136, R4, -INF , !P4 ;  /* 0xff80000004887808 */ /* 0x000fe40006000000 */
[----:B------:R-:W-:Y:S02]  /*3350*/  ISETP.GE.AND P4, PT, R63, 0x7a, PT ;  /* 0x0000007a3f00780c */ /* 0x000fe40003f86270 */
[----:B------:R-:W0:Y:S02]  /*3360*/  SHFL.IDX PT, R63, R52, 0x1, 0x1c1f ;  /* 0x003c1f00343f7f89 */ /* 0x000e2400000e0000 */
[----:B------:R-:W-:Y:S02]  /*3370*/  P2R R81, PR, RZ, 0x10 ;  /* 0x00000010ff517803 */ /* 0x000fe40000000000 */
[----:B------:R-:W-:-:S04]  /*3380*/  ISETP.GT.AND P4, PT, R56, 0x79, !P4 ;  /* 0x000000793800780c */ /* 0x000fc80006784270 */
[----:B------:R-:W-:-:S04]  /*3390*/  ISETP.LT.OR P4, PT, R54, 0x7a, P4 ;  /* 0x0000007a3600780c */ /* 0x000fc80002781670 */
[----:B------:R-:W-:Y:S02]  /*33a0*/  FSEL R4, R85, -INF , !P4 ;  /* 0xff80000055047808 */ /* 0x000fe40006000000 */
[----:B------:R-:W-:Y:S02]  /*33b0*/  LOP3.LUT P4, RZ, R105, 0x1, RZ, 0xc0, !PT ;  /* 0x0000000169ff7812 */ /* 0x000fe4000788c0ff */
[----:B0-----:R-:W-:Y:S01]  /*33c0*/  VIADDMNMX R59, R63, R65, R62, PT ;  /* 0x000000413f3b7246 */ /* 0x001fe2000380013e */
[----:B------:R-:W-:-:S10]  /*33d0*/  IMAD.IADD R61, R66, 0x1, R63 ;  /* 0x00000001423d7824 */ /* 0x000fd400078e023f */
[----:B------:R-:W-:Y:S05]  /*33e0*/  @!P4 BRA `(.L_x_1068) ;  /* 0x000000000064c947 */ /* 0x000fea0003800000 */
        /* <DEDUP_REMOVED lines=14> */
.L_x_1070:
[----:B------:R-:W-:Y:S02]  /*34d0*/  ULDC UR7, c[0x0][0x9e4] ;  /* 0x0002790000077ab9 */ /* 0x000fe40000000800 */
[----:B------:R-:W-:-:S05]  /*34e0*/  IMAD.U32 R54, RZ, RZ, UR7 ;  /* 0x00000007ff367e24 */ /* 0x000fca000f8e00ff */
[----:B------:R-:W-:-:S13]  /*34f0*/  ISETP.NE.AND P4, PT, R54, 0x1, PT ;  /* 0x000000013600780c */ /* 0x000fda0003f85270 */
[----:B------:R-:W0:Y:S02]  /*3500*/  @P4 LDC.64 R64, c[0x0][0x9e8] ;  /* 0x00027a00ff404b82 */ /* 0x000e240000000a00 */
[----:B0-----:R-:W-:-:S05]  /*3510*/  @P4 IMAD.HI.U32 R52, R63, R64, RZ ;  /* 0x000000403f344227 */ /* 0x001fca00078e00ff */
[----:B------:R-:W-:-:S07]  /*3520*/  @P4 SHF.R.U32.HI R63, RZ, R65, R52 ;  /* 0x00000041ff3f4219 */ /* 0x000fce0000011634 */
.L_x_1071:
[----:B------:R-:W-:Y:S05]  /*3530*/  BSYNC B0 ;  /* 0x0000000000007941 */ /* 0x000fea0003800000 */
.L_x_1069:
[----:B------:R-:W-:-:S04]  /*3540*/  IMAD R52, R63, R54, -R58 ;  /* 0x000000363f347224 */ /* 0x000fc800078e0a3a */
[----:B------:R-:W-:-:S05]  /*3550*/  IMAD R52, R3, -0x2, R52 ;  /* 0xfffffffe03347824 */ /* 0x000fca00078e0234 */
[----:B------:R-:W-:Y:S02]  /*3560*/  VIADDMNMX R59, R52, R54, R59, PT ;  /* 0x00000036343b7246 */ /* 0x000fe4000380013b */
[----:B------:R-:W-:-:S07]  /*3570*/  VIMNMX R61, R61, R52, !PT ;  /* 0x000000343d3d7248 */ /* 0x000fce0007fe0100 */
.L_x_1068:
[C---:B------:R-:W-:Y:S01]  /*3580*/  ISETP.GT.AND P1, PT, R61.reuse, 0x1, !P1 ;  /* 0x000000013d00780c */ /* 0x040fe20004f24270 */
[----:B------:R-:W-:Y:S01]  /*3590*/  ULDC UR7, c[0x0][0x988] ;  /* 0x0002620000077ab9 */ /* 0x000fe20000000800 */
[----:B------:R-:W-:Y:S02]  /*35a0*/  ISETP.GT.AND P6, PT, R61, 0x8, !P6 ;  /* 0x000000083d00780c */ /* 0x000fe400077c4270 */
[C---:B------:R-:W-:Y:S02]  /*35b0*/  ISETP.LT.OR P1, PT, R59.reuse, 0x2, P1 ;  /* 0x000000023b00780c */ /* 0x040fe40000f21670 */
[----:B------:R-:W-:Y:S02]  /*35c0*/  ISETP.LT.OR P6, PT, R59, 0x9, P6 ;  /* 0x000000093b00780c */ /* 0x000fe400037c1670 */
[----:B------:R-:W-:Y:S02]  /*35d0*/  FSEL R52, R5, -INF , !P1 ;  /* 0xff80000005347808 */ /* 0x000fe40004800000 */
[----:B------:R-:W-:-:S02]  /*35e0*/  ISETP.NE.AND P1, PT, R67, RZ, PT ;  /* 0x000000ff4300720c */ /* 0x000fc40003f25270 */
[----:B------:R-:W-:Y:S01]  /*35f0*/  FSEL R54, R9, -INF , !P6 ;  /* 0xff80000009367808 */ /* 0x000fe20007000000 */
[----:B------:R-:W-:Y:S01]  /*3600*/  IMAD.U32 R9, RZ, RZ, UR7 ;  /* 0x00000007ff097e24 */ /* 0x000fe2000f8e00ff */
[----:B------:R-:W-:Y:S02]  /*3610*/  ISETP.GT.AND P1, PT, R61, 0x9, !P1 ;  /* 0x000000093d00780c */ /* 0x000fe40004f24270 */
[----:B------:R-:W-:Y:S02]  /*3620*/  ISETP.NE.AND P6, PT, R70, RZ, PT ;  /* 0x000000ff4600720c */ /* 0x000fe40003fc5270 */
[----:B------:R-:W-:Y:S02]  /*3630*/  ISETP.LT.OR P1, PT, R59, 0xa, P1 ;  /* 0x0000000a3b00780c */ /* 0x000fe40000f21670 */
[----:B------:R-:W-:Y:S02]  /*3640*/  ISETP.NE.AND P4, PT, R71, RZ, PT ;  /* 0x000000ff4700720c */ /* 0x000fe40003f85270 */
[----:B------:R-:W-:-:S02]  /*3650*/  FSEL R56, R10, -INF , !P1 ;  /* 0xff8000000a387808 */ /* 0x000fc40004800000 */
[----:B------:R-:W-:Y:S02]  /*3660*/  ISETP.GT.AND P1, PT, R61, 0x10, !P6 ;  /* 0x000000103d00780c */ /* 0x000fe40007724270 */
[----:B------:R-:W-:Y:S02]  /*3670*/  FMNMX.FTZ R5, R136, R138, !PT ;  /* 0x0000008a88057209 */ /* 0x000fe40007810000 */
[----:B------:R-:W-:Y:S02]  /*3680*/  ISETP.LT.OR P1, PT, R59, 0x11, P1 ;  /* 0x000000113b00780c */ /* 0x000fe40000f21670 */
[----:B------:R-:W-:Y:S02]  /*3690*/  FMNMX.FTZ R5, R140, R5, !PT ;  /* 0x000000058c057209 */ /* 0x000fe40007810000 */
[----:B------:R-:W-:Y:S02]  /*36a0*/  FSEL R12, R12, -INF , !P1 ;  /* 0xff8000000c0c7808 */ /* 0x000fe40004800000 */
[----:B------:R-:W-:-:S02]  /*36b0*/  ISETP.GT.AND P1, PT, R61, 0x11, !P4 ;  /* 0x000000113d00780c */ /* 0x000fc40006724270 */
[----:B------:R-:W-:Y:S02]  /*36c0*/  FMNMX.FTZ R5, R102, R5, !PT ;  /* 0x0000000566057209 */ /* 0x000fe40007810000 */
[----:B------:R-:W-:Y:S02]  /*36d0*/  ISETP.LT.OR P1, PT, R59, 0x12, P1 ;  /* 0x000000123b00780c */ /* 0x000fe40000f21670 */
[----:B------:R-:W-:Y:S02]  /*36e0*/  FMNMX.FTZ R5, R134, R5, !PT ;  /* 0x0000000586057209 */ /* 0x000fe40007810000 */
[----:B------:R-:W-:Y:S02]  /*36f0*/  FSEL R58, R13, -INF , !P1 ;  /* 0xff8000000d3a7808 */ /* 0x000fe40004800000 */
[----:B------:R-:W-:Y:S02]  /*3700*/  ISETP.NE.AND P1, PT, R74, RZ, PT ;  /* 0x000000ff4a00720c */ /* 0x000fe40003f25270 */
[----:B------:R-:W-:-:S02]  /*3710*/  FMNMX.FTZ R5, R104, R5, !PT ;  /* 0x0000000568057209 */ /* 0x000fc40007810000 */
[----:B------:R-:W-:Y:S02]  /*3720*/  ISETP.GT.AND P1, PT, R61, 0x18, !P1 ;  /* 0x000000183d00780c */ /* 0x000fe40004f24270 */
[----:B------:R-:W-:Y:S02]  /*3730*/  FMNMX.FTZ R5, R132, R5, !PT ;  /* 0x0000000584057209 */ /* 0x000fe40007810000 */
[----:B------:R-:W-:Y:S02]  /*3740*/  ISETP.LT.OR P1, PT, R59, 0x19, P1 ;  /* 0x000000193b00780c */ /* 0x000fe40000f21670 */
[----:B------:R-:W-:Y:S02]  /*3750*/  FMNMX.FTZ R5, R130, R5, !PT ;  /* 0x0000000582057209 */ /* 0x000fe40007810000 */
[----:B------:R-:W-:Y:S02]  /*3760*/  FSEL R14, R14, -INF , !P1 ;  /* 0xff8000000e0e7808 */ /* 0x000fe40004800000 */
[----:B------:R-:W-:-:S02]  /*3770*/  ISETP.NE.AND P1, PT, R75, RZ, PT ;  /* 0x000000ff4b00720c */ /* 0x000fc40003f25270 */
[----:B------:R-:W-:Y:S02]  /*3780*/  ISETP.NE.AND P6, PT, R91, RZ, PT ;  /* 0x000000ff5b00720c */ /* 0x000fe40003fc5270 */
[----:B------:R-:W-:Y:S02]  /*3790*/  ISETP.GT.AND P1, PT, R61, 0x19, !P1 ;  /* 0x000000193d00780c */ /* 0x000fe40004f24270 */
[----:B------:R-:W-:Y:S02]  /*37a0*/  FMNMX.FTZ R5, R128, R5, !PT ;  /* 0x0000000580057209 */ /* 0x000fe40007810000 */
[----:B------:R-:W-:Y:S02]  /*37b0*/  ISETP.LT.OR P1, PT, R59, 0x1a, P1 ;  /* 0x0000001a3b00780c */ /* 0x000fe40000f21670 */
[----:B------:R-:W-:Y:S02]  /*37c0*/  FMNMX.FTZ R5, R106, R5, !PT ;  /* 0x000000056a057209 */ /* 0x000fe40007810000 */
[----:B------:R-:W-:-:S02]  /*37d0*/  FSEL R60, R15, -INF , !P1 ;  /* 0xff8000000f3c7808 */ /* 0x000fc40004800000 */
[----:B------:R-:W-:Y:S02]  /*37e0*/  ISETP.NE.AND P1, PT, R78, RZ, PT ;  /* 0x000000ff4e00720c */ /* 0x000fe40003f25270 */
[----:B------:R-:W-:Y:S02]  /*37f0*/  ISETP.NE.AND P4, PT, R92, RZ, PT ;  /* 0x000000ff5c00720c */ /* 0x000fe40003f85270 */
[----:B------:R-:W-:Y:S02]  /*3800*/  ISETP.GT.AND P1, PT, R61, 0x20, !P1 ;  /* 0x000000203d00780c */ /* 0x000fe40004f24270 */
[----:B------:R-:W-:Y:S02]  /*3810*/  FMNMX.FTZ R5, R126, R5, !PT ;  /* 0x000000057e057209 */ /* 0x000fe40007810000 */
[----:B------:R-:W-:Y:S02]  /*3820*/  ISETP.LT.OR P1, PT, R59, 0x21, P1 ;  /* 0x000000213b00780c */ /* 0x000fe40000f21670 */
[----:B------:R-:W-:-:S02]  /*3830*/  FMNMX.FTZ R5, R124, R5, !PT ;  /* 0x000000057c057209 */ /* 0x000fc40007810000 */
[----:B------:R-:W-:Y:S02]  /*3840*/  FSEL R62, R20, -INF , !P1 ;  /* 0xff800000143e7808 */ /* 0x000fe40004800000 */
[----:B------:R-:W-:Y:S02]  /*3850*/  ISETP.NE.AND P1, PT, R79, RZ, PT ;  /* 0x000000ff4f00720c */ /* 0x000fe40003f25270 */
[----:B------:R-:W-:Y:S02]  /*3860*/  FMNMX.FTZ R5, R122, R5, !PT ;  /* 0x000000057a057209 */ /* 0x000fe40007810000 */
[----:B------:R-:W-:Y:S02]  /*3870*/  ISETP.GT.AND P1, PT, R61, 0x21, !P1 ;  /* 0x000000213d00780c */ /* 0x000fe40004f24270 */
[----:B------:R-:W-:Y:S02]  /*3880*/  FMNMX.FTZ R5, R120, R5, !PT ;  /* 0x0000000578057209 */ /* 0x000fe40007810000 */
[----:B------:R-:W-:-:S02]  /*3890*/  ISETP.LT.OR P1, PT, R59, 0x22, P1 ;  /* 0x000000223b00780c */ /* 0x000fc40000f21670 */
[----:B------:R-:W-:Y:S02]  /*38a0*/  FMNMX.FTZ R5, R118, R5, !PT ;  /* 0x0000000576057209 */ /* 0x000fe40007810000 */
[----:B------:R-:W-:Y:S02]  /*38b0*/  FSEL R64, R21, -INF , !P1 ;  /* 0xff80000015407808 */ /* 0x000fe40004800000 */
[----:B------:R-:W-:Y:S02]  /*38c0*/  ISETP.NE.AND P1, PT, R82, RZ, PT ;  /* 0x000000ff5200720c */ /* 0x000fe40003f25270 */
[----:B------:R-:W-:Y:S02]  /*38d0*/  FMNMX.FTZ R5, R116, R5, !PT ;  /* 0x0000000574057209 */ /* 0x000fe40007810000 */
[----:B------:R-:W-:Y:S02]  /*38e0*/  ISETP.GT.AND P1, PT, R61, 0x28, !P1 ;  /* 0x000000283d00780c */ /* 0x000fe40004f24270 */
[----:B------:R-:W-:-:S02]  /*38f0*/  FMNMX.FTZ R5, R114, R5, !PT ;  /* 0x0000000572057209 */ /* 0x000fc40007810000 */
[----:B------:R-:W-:Y:S02]  /*3900*/  ISETP.LT.OR P1, PT, R59, 0x29, P1 ;  /* 0x000000293b00780c */ /* 0x000fe40000f21670 */
[----:B------:R-:W-:Y:S02]  /*3910*/  FMNMX.FTZ R5, R112, R5, !PT ;  /* 0x0000000570057209 */ /* 0x000fe40007810000 */
[----:B------:R-:W-:Y:S02]  /*3920*/  FSEL R66, R25, -INF , !P1 ;  /* 0xff80000019427808 */ /* 0x000fe40004800000 */
[----:B------:R-:W-:Y:S02]  /*3930*/  ISETP.NE.AND P1, PT, R83, RZ, PT ;  /* 0x000000ff5300720c */ /* 0x000fe40003f25270 */
[----:B------:R-:W-:Y:S02]  /*3940*/  FMNMX.FTZ R5, R110, R5, !PT ;  /* 0x000000056e057209 */ /* 0x000fe40007810000 */
        /* <DEDUP_REMOVED lines=13> */
[----:B------:R-:W-:Y:S02]  /*3a20*/  FMNMX.FTZ R5, R44, R5, !PT ;  /* 0x000000052c057209 */ /* 0x000fe40007810000 */
[----:B------:R-:W-:Y:S02]  /*3a30*/  ISETP.GT.AND P1, PT, R61, 0x31, !P1 ;  /* 0x000000313d00780c */ /* 0x000fe40004f24270 */
[----:B------:R-:W-:Y:S02]  /*3a40*/  FMNMX.FTZ R5, R40, R5, !PT ;  /* 0x0000000528057209 */ /* 0x000fe40007810000 */
[----:B------:R-:W-:Y:S02]  /*3a50*/  ISETP.LT.OR P1, PT, R59, 0x32, P1 ;  /* 0x000000323b00780c */ /* 0x000fe40000f21670 */
[----:B------:R-:W-:Y:S02]  /*3a60*/  FMNMX.FTZ R5, R38, R5, !PT ;  /* 0x0000000526057209 */ /* 0x000fe40007810000 */
[----:B------:R-:W-:-:S02]  /*3a70*/  FSEL R70, R33, -INF , !P1 ;  /* 0xff80000021467808 */ /* 0x000fc40004800000 */
[----:B------:R-:W-:Y:S02]  /*3a80*/  ISETP.NE.AND P1, PT, R90, RZ, PT ;  /* 0x000000ff5a00720c */ /* 0x000fe40003f25270 */
[----:B------:R-:W-:Y:S02]  /*3a90*/  FMNMX.FTZ R5, R36, R5, !PT ;  /* 0x0000000524057209 */ /* 0x000fe40007810000 */
[----:B------:R-:W-:Y:S02]  /*3aa0*/  ISETP.GT.AND P1, PT, R61, 0x38, !P1 ;  /* 0x000000383d00780c */ /* 0x000fe40004f24270 */
[----:B------:R-:W-:Y:S02]  /*3ab0*/  FMNMX.FTZ R5, R34, R5, !PT ;  /* 0x0000000522057209 */ /* 0x000fe40007810000 */
[----:B------:R-:W-:Y:S02]  /*3ac0*/  ISETP.LT.OR P1, PT, R59, 0x39, P1 ;  /* 0x000000393b00780c */ /* 0x000fe40000f21670 */
[----:B------:R-:W-:-:S02]  /*3ad0*/  FMNMX.FTZ R5, R32, R5, !PT ;  /* 0x0000000520057209 */ /* 0x000fc40007810000 */
[----:B------:R-:W-:Y:S02]  /*3ae0*/  FSEL R72, R35, -INF , !P1 ;  /* 0xff80000023487808 */ /* 0x000fe40004800000 */
[----:B------:R-:W-:Y:S02]  /*3af0*/  ISETP.GT.AND P1, PT, R61, 0x39, !P6 ;  /* 0x000000393d00780c */ /* 0x000fe40007724270 */
[----:B------:R-:W-:Y:S02]  /*3b00*/  FMNMX.FTZ R5, R24, R5, !PT ;  /* 0x0000000518057209 */ /* 0x000fe40007810000 */
[----:B------:R-:W-:Y:S02]  /*3b10*/  ISETP.LT.OR P1, PT, R59, 0x3a, P1 ;  /* 0x0000003a3b00780c */ /* 0x000fe40000f21670 */
[----:B------:R-:W-:Y:S02]  /*3b20*/  FMNMX.FTZ R5, R4, R5, !PT ;  /* 0x0000000504057209 */ /* 0x000fe40007810000 */
[----:B------:R-:W-:-:S02]  /*3b30*/  FSEL R74, R37, -INF , !P1 ;  /* 0xff800000254a7808 */ /* 0x000fc40004800000 */
[----:B------:R-:W-:Y:S01]  /*3b40*/  ISETP.GT.AND P1, PT, R61, 0x40, !P4 ;  /* 0x000000403d00780c */ /* 0x000fe20006724270 */
[----:B------:R-:W0:Y:S01]  /*3b50*/  SHFL.BFLY PT, R10, R5, 0x2, 0x1f ;  /* 0x0c401f00050a7f89 */ /* 0x000e2200000e0000 */
[----:B------:R-:W-:Y:S02]  /*3b60*/  ISETP.NE.AND P4, PT, R76, RZ, PT ;  /* 0x000000ff4c00720c */ /* 0x000fe40003f85270 */
[----:B------:R-:W-:Y:S02]  /*3b70*/  ISETP.LT.OR P1, PT, R59, 0x41, P1 ;  /* 0x000000413b00780c */ /* 0x000fe40000f21670 */
[----:B------:R-:W-:Y:S02]  /*3b80*/  ISETP.NE.AND P6, PT, R73, RZ, PT ;  /* 0x000000ff4900720c */ /* 0x000fe40003fc5270 */
[----:B------:R-:W-:Y:S02]  /*3b90*/  FSEL R76, R39, -INF , !P1 ;  /* 0xff800000274c7808 */ /* 0x000fe40004800000 */
[----:B------:R-:W-:-:S02]  /*3ba0*/  ISETP.NE.AND P1, PT, R93, RZ, PT ;  /* 0x000000ff5d00720c */ /* 0x000fc40003f25270 */
[C---:B------:R-:W-:Y:S02]  /*3bb0*/  ISETP.GT.AND P5, PT, R61.reuse, RZ, !P5 ;  /* 0x000000ff3d00720c */ /* 0x040fe40006fa4270 */
[----:B------:R-:W-:Y:S02]  /*3bc0*/  ISETP.GT.AND P1, PT, R61, 0x41, !P1 ;  /* 0x000000413d00780c */ /* 0x000fe40004f24270 */
[C---:B------:R-:W-:Y:S02]  /*3bd0*/  ISETP.LT.OR P5, PT, R59.reuse, 0x1, P5 ;  /* 0x000000013b00780c */ /* 0x040fe40002fa1670 */
[----:B------:R-:W-:Y:S02]  /*3be0*/  ISETP.LT.OR P1, PT, R59, 0x42, P1 ;  /* 0x000000423b00780c */ /* 0x000fe40000f21670 */
[----:B------:R-:W-:Y:S02]  /*3bf0*/  FSEL R33, R2, -INF , !P5 ;  /* 0xff80000002217808 */ /* 0x000fe40006800000 */
[----:B------:R-:W-:-:S02]  /*3c00*/  FSEL R78, R41, -INF , !P1 ;  /* 0xff800000294e7808 */ /* 0x000fc40004800000 */
[----:B------:R-:W-:Y:S02]  /*3c10*/  ISETP.NE.AND P1, PT, R94, RZ, PT ;  /* 0x000000ff5e00720c */ /* 0x000fe40003f25270 */
[----:B0-----:R-:W-:Y:S02]  /*3c20*/  FMNMX.FTZ R13, R5, R10, !PT ;  /* 0x0000000a050d7209 */ /* 0x001fe40007810000 */
[C---:B------:R-:W-:Y:S02]  /*3c30*/  ISETP.GT.AND P1, PT, R61.reuse, 0x48, !P1 ;  /* 0x000000483d00780c */ /* 0x040fe40004f24270 */
[----:B------:R-:W-:Y:S01]  /*3c40*/  ISETP.GT.AND P2, PT, R61, 0x71, !P2 ;  /* 0x000000713d00780c */ /* 0x000fe20005744270 */
[----:B------:R-:W0:Y:S01]  /*3c50*/  SHFL.BFLY PT, R10, R13, 0x1, 0x1f ;  /* 0x0c201f000d0a7f89 */ /* 0x000e2200000e0000 */
[----:B------:R-:W-:Y:S02]  /*3c60*/  ISETP.LT.OR P1, PT, R59, 0x49, P1 ;  /* 0x000000493b00780c */ /* 0x000fe40000f21670 */
[----:B------:R-:W-:-:S02]  /*3c70*/  ISETP.GT.AND P3, PT, R61, 0x78, !P3 ;  /* 0x000000783d00780c */ /* 0x000fc40005f64270 */
[----:B------:R-:W-:Y:S02]  /*3c80*/  FSEL R80, R43, -INF , !P1 ;  /* 0xff8000002b507808 */ /* 0x000fe40004800000 */
[----:B------:R-:W-:Y:S02]  /*3c90*/  ISETP.NE.AND P1, PT, R95, RZ, PT ;  /* 0x000000ff5f00720c */ /* 0x000fe40003f25270 */
[----:B------:R-:W-:Y:S02]  /*3ca0*/  ISETP.LT.OR P2, PT, R59, 0x72, P2 ;  /* 0x000000723b00780c */ /* 0x000fe40001741670 */
[----:B------:R-:W-:Y:S02]  /*3cb0*/  ISETP.GT.AND P1, PT, R61, 0x49, !P1 ;  /* 0x000000493d00780c */ /* 0x000fe40004f24270 */
[C---:B------:R-:W-:Y:S02]  /*3cc0*/  ISETP.LT.OR P3, PT, R59.reuse, 0x79, P3 ;  /* 0x000000793b00780c */ /* 0x040fe40001f61670 */
[----:B------:R-:W-:-:S02]  /*3cd0*/  ISETP.LT.OR P1, PT, R59, 0x4a, P1 ;  /* 0x0000004a3b00780c */ /* 0x000fc40000f21670 */
[----:B------:R-:W-:Y:S02]  /*3ce0*/  ISETP.NE.AND P5, PT, R22, 0x1, PT ;  /* 0x000000011600780c */ /* 0x000fe40003fa5270 */
[----:B------:R-:W-:Y:S02]  /*3cf0*/  FSEL R82, R45, -INF , !P1 ;  /* 0xff8000002d527808 */ /* 0x000fe40004800000 */
[----:B------:R-:W-:Y:S02]  /*3d00*/  ISETP.NE.AND P1, PT, R96, RZ, PT ;  /* 0x000000ff6000720c */ /* 0x000fe40003f25270 */
[----:B0-----:R-:W-:Y:S02]  /*3d10*/  FMNMX.FTZ R10, R13, R10, !PT ;  /* 0x0000000a0d0a7209 */ /* 0x001fe40007810000 */
[----:B------:R-:W-:-:S03]  /*3d20*/  ISETP.GT.AND P1, PT, R61, 0x50, !P1 ;  /* 0x000000503d00780c */ /* 0x000fc60004f24270 */
[----:B------:R-:W-:Y:S01]  /*3d30*/  FFMA.FTZ R15, R10, R9, -8 ;  /* 0xc10000000a0f7423 */ /* 0x000fe20000010009 */
[----:B------:R-:W-:-:S04]  /*3d40*/  ISETP.LT.OR P1, PT, R59, 0x51, P1 ;  /* 0x000000513b00780c */ /* 0x000fc80000f21670 */
[----:B------:R-:W-:Y:S02]  /*3d50*/  FSEL R84, R47, -INF , !P1 ;  /* 0xff8000002f547808 */ /* 0x000fe40004800000 */
[----:B------:R-:W-:-:S04]  /*3d60*/  ISETP.NE.AND P1, PT, R97, RZ, PT ;  /* 0x000000ff6100720c */ /* 0x000fc80003f25270 */
[----:B------:R-:W-:-:S04]  /*3d70*/  ISETP.GT.AND P1, PT, R61, 0x51, !P1 ;  /* 0x000000513d00780c */ /* 0x000fc80004f24270 */
        /* <DEDUP_REMOVED lines=18> */
[----:B------:R-:W-:Y:S02]  /*3ea0*/  ISETP.GT.AND P1, PT, R61, 0x68, !P6 ;  /* 0x000000683d00780c */ /* 0x000fe40007724270 */
[----:B------:R-:W-:Y:S02]  /*3eb0*/  ISETP.NE.AND P6, PT, R77, RZ, PT ;  /* 0x000000ff4d00720c */ /* 0x000fe40003fc5270 */
[----:B------:R-:W-:-:S04]  /*3ec0*/  ISETP.LT.OR P1, PT, R59, 0x69, P1 ;  /* 0x000000693b00780c */ /* 0x000fc80000f21670 */
[----:B------:R-:W-:Y:S02]  /*3ed0*/  FSEL R98, R98, -INF , !P1 ;  /* 0xff80000062627808 */ /* 0x000fe40004800000 */
[----:B------:R-:W-:Y:S02]  /*3ee0*/  ISETP.GT.AND P1, PT, R61, 0x69, !P4 ;  /* 0x000000693d00780c */ /* 0x000fe40006724270 */
[----:B------:R-:W-:Y:S02]  /*3ef0*/  ISETP.NE.AND P4, PT, R81, RZ, PT ;  /* 0x000000ff5100720c */ /* 0x000fe40003f85270 */
[----:B------:R-:W-:Y:S02]  /*3f00*/  ISETP.LT.OR P1, PT, R59, 0x6a, P1 ;  /* 0x0000006a3b00780c */ /* 0x000fe40000f21670 */
[----:B------:R-:W-:Y:S02]  /*3f10*/  ISETP.GT.AND P4, PT, R61, 0x79, !P4 ;  /* 0x000000793d00780c */ /* 0x000fe40006784270 */
[----:B------:R-:W-:-:S02]  /*3f20*/  FSEL R100, R100, -INF , !P1 ;  /* 0xff80000064647808 */ /* 0x000fc40004800000 */
[----:B------:R-:W-:Y:S02]  /*3f30*/  FSETP.NEU.FTZ.AND P1, PT, R10, -INF , PT ;  /* 0xff8000000a00780b */ /* 0x000fe40003f3d000 */
[----:B------:R-:W-:Y:S02]  /*3f40*/  ISETP.LT.OR P4, PT, R59, 0x7a, P4 ;  /* 0x0000007a3b00780c */ /* 0x000fe40002781670 */
[----:B------:R-:W-:Y:S02]  /*3f50*/  FSEL R35, R15, RZ, P1 ;  /* 0x000000ff0f237208 */ /* 0x000fe40000800000 */
[----:B------:R-:W-:Y:S02]  /*3f60*/  FMNMX.FTZ R15, R33, R52, !PT ;  /* 0x00000034210f7209 */ /* 0x000fe40007810000 */
[----:B------:R-:W-:Y:S01]  /*3f70*/  ISETP.GT.AND P1, PT, R61, 0x70, !P6 ;  /* 0x000000703d00780c */ /* 0x000fe20007724270 */
[--C-:B------:R-:W-:Y:S01]  /*3f80*/  FFMA.FTZ R120, R120, R9, -R35.reuse ;  /* 0x0000000978787223 */ /* 0x100fe20000010823 */
[----:B------:R-:W-:Y:S01]  /*3f90*/  FMNMX.FTZ R21, R54, R15, !PT ;  /* 0x0000000f36157209 */ /* 0x000fe20007810000 */
[-CC-:B------:R-:W-:Y:S01]  /*3fa0*/  FFMA.FTZ R116, R116, R9.reuse, -R35.reuse ;  /* 0x0000000974747223 */ /* 0x180fe20000010823 */
[----:B------:R-:W-:Y:S01]  /*3fb0*/  ISETP.LT.OR P1, PT, R59, 0x71, P1 ;  /* 0x000000713b00780c */ /* 0x000fe20000f21670 */
[--C-:B------:R-:W-:Y:S01]  /*3fc0*/  FFMA.FTZ R20, R114, R9, -R35.reuse ;  /* 0x0000000972147223 */ /* 0x100fe20000010823 */
[----:B------:R-:W-:Y:S01]  /*3fd0*/  FMNMX.FTZ R21, R56, R21, !PT ;  /* 0x0000001538157209 */ /* 0x000fe20007810000 */
[----:B------:R-:W-:Y:S01]  /*3fe0*/  MUFU.EX2 R41, R120 ;  /* 0x0000007800297308 */ /* 0x000fe20000000800 */
[----:B------:R-:W-:Y:S01]  /*3ff0*/  FSEL R114, R27, -INF , !P1 ;  /* 0xff8000001b727808 */ /* 0x000fe20004800000 */
[--C-:B------:R-:W-:Y:S01]  /*4000*/  FFMA.FTZ R118, R118, R9, -R35.reuse ;  /* 0x0000000976767223 */ /* 0x100fe20000010823 */
[----:B------:R-:W-:Y:S01]  /*4010*/  FMNMX.FTZ R21, R12, R21, !PT ;  /* 0x000000150c157209 */ /* 0x000fe20007810000 */
[-CC-:B------:R-:W-:Y:S01]  /*4020*/  FFMA.FTZ R27, R112, R9.reuse, -R35.reuse ;  /* 0x00000009701b7223 */ /* 0x180fe20000010823 */
[----:B------:R-:W-:Y:S01]  /*4030*/  FSEL R112, R29, -INF , !P3 ;  /* 0xff8000001d707808 */ /* 0x000fe20005800000 */
[--C-:B------:R-:W-:Y:S01]  /*4040*/  FFMA.FTZ R2, R136, R9, -R35.reuse ;  /* 0x0000000988027223 */ /* 0x100fe20000010823 */
[----:B------:R-:W-:Y:S01]  /*4050*/  FMNMX.FTZ R21, R58, R21, !PT ;  /* 0x000000153a157209 */ /* 0x000fe20007810000 */
        /* <DEDUP_REMOVED lines=8> */
[----:B------:R1:W-:Y:S01]  /*40e0*/  MUFU.EX2 R43, R118 ;  /* 0x00000076002b7308 */ /* 0x0003e20000000800 */
[----:B0-----:R-:W-:Y:S01]  /*40f0*/  FSEL R116, R28, -INF , !P2 ;  /* 0xff8000001c747808 */ /* 0x001fe20005000000 */
[--C-:B------:R-:W-:Y:S01]  /*4100*/  FFMA.FTZ R28, R42, R9, -R35.reuse ;  /* 0x000000092a1c7223 */ /* 0x100fe20000010823 */
[----:B------:R-:W-:Y:S01]  /*4110*/  FMNMX.FTZ R21, R62, R21, !PT ;  /* 0x000000153e157209 */ /* 0x000fe20007810000 */
[-CC-:B------:R-:W-:Y:S01]  /*4120*/  FFMA.FTZ R104, R104, R9.reuse, -R35.reuse ;  /* 0x0000000968687223 */ /* 0x180fe20000010823 */
[-CC-:B------:R-:W-:Y:S01]  /*4130*/  FFMA.FTZ R132, R132, R9.reuse, -R35.reuse ;  /* 0x0000000984847223 */ /* 0x180fe20000010823 */
[--C-:B------:R-:W-:Y:S01]  /*4140*/  FFMA.FTZ R130, R130, R9, -R35.reuse ;  /* 0x0000000982827223 */ /* 0x100fe20000010823 */
[----:B------:R-:W-:Y:S01]  /*4150*/  FMNMX.FTZ R21, R64, R21, !PT ;  /* 0x0000001540157209 */ /* 0x000fe20007810000 */
[----:B------:R-:W-:Y:S01]  /*4160*/  MUFU.EX2 R45, R20 ;  /* 0x00000014002d7308 */ /* 0x000fe20000000800 */
[----:B-1----:R-:W-:Y:S01]  /*4170*/  FSEL R118, R30, -INF , !P4 ;  /* 0xff8000001e767808 */ /* 0x002fe20006000000 */
        /* <DEDUP_REMOVED lines=19> */
[----:B------:R-:W-:Y:S01]  /*42b0*/  FFMA.FTZ R24, R24, R9, -R35 ;  /* 0x0000000918187223 */ /* 0x000fe20000010823 */
[----:B------:R-:W-:-:S02]  /*42c0*/  LOP3.LUT P6, RZ, R105, 0x1, RZ, 0xc0, !PT ;  /* 0x0000000169ff7812 */ /* 0x000fc400078cc0ff */
[----:B------:R-:W-:Y:S01]  /*42d0*/  FMNMX.FTZ R25, R74, R25, !PT ;  /* 0x000000194a197209 */ /* 0x000fe20007810000 */
[----:B------:R-:W0:Y:S03]  /*42e0*/  MUFU.EX2 R5, R5 ;  /* 0x0000000500057308 */ /* 0x000e260000000800 */
[----:B------:R-:W-:-:S04]  /*42f0*/  FMNMX.FTZ R25, R76, R25, !PT ;  /* 0x000000194c197209 */ /* 0x000fc80007810000 */
[----:B------:R-:W-:Y:S01]  /*4300*/  FMNMX.FTZ R25, R78, R25, !PT ;  /* 0x000000194e197209 */ /* 0x000fe20007810000 */
[----:B------:R1:W-:Y:S03]  /*4310*/  MUFU.EX2 R124, R27 ;  /* 0x0000001b007c7308 */ /* 0x0003e60000000800 */
[----:B------:R-:W-:-:S04]  /*4320*/  FMNMX.FTZ R25, R80, R25, !PT ;  /* 0x0000001950197209 */ /* 0x000fc80007810000 */
[----:B------:R-:W-:Y:S01]  /*4330*/  FMNMX.FTZ R25, R82, R25, !PT ;  /* 0x0000001952197209 */ /* 0x000fe20007810000 */
[----:B------:R2:W-:Y:S01]  /*4340*/  MUFU.EX2 R49, R28 ;  /* 0x0000001c00317308 */ /* 0x0005e20000000800 */
[----:B-1----:R-:W-:Y:S02]  /*4350*/  FFMA.FTZ R27, R36, R9, -R35 ;  /* 0x00000009241b7223 */ /* 0x002fe40000010823 */
[----:B------:R-:W-:-:S04]  /*4360*/  FMNMX.FTZ R25, R84, R25, !PT ;  /* 0x0000001954197209 */ /* 0x000fc80007810000 */
[----:B------:R-:W-:Y:S01]  /*4370*/  FMNMX.FTZ R25, R86, R25, !PT ;  /* 0x0000001956197209 */ /* 0x000fe20007810000 */
[----:B------:R-:W1:Y:S01]  /*4380*/  MUFU.EX2 R13, R13 ;  /* 0x0000000d000d7308 */ /* 0x000e620000000800 */
[----:B--2---:R-:W-:Y:S02]  /*4390*/  FFMA.FTZ R28, R34, R9, -R35 ;  /* 0x00000009221c7223 */ /* 0x004fe40000010823 */
[----:B------:R-:W-:-:S04]  /*43a0*/  FMNMX.FTZ R25, R90, R25, !PT ;  /* 0x000000195a197209 */ /* 0x000fc80007810000 */
[----:B------:R-:W-:Y:S01]  /*43b0*/  FMNMX.FTZ R25, R92, R25, !PT ;  /* 0x000000195c197209 */ /* 0x000fe20007810000 */
[----:B------:R-:W2:Y:S03]  /*43c0*/  MUFU.EX2 R102, R102 ;  /* 0x0000006600667308 */ /* 0x000ea60000000800 */
[----:B------:R-:W-:-:S04]  /*43d0*/  FMNMX.FTZ R25, R94, R25, !PT ;  /* 0x000000195e197209 */ /* 0x000fc80007810000 */
[----:B------:R-:W-:Y:S01]  /*43e0*/  FMNMX.FTZ R25, R96, R25, !PT ;  /* 0x0000001960197209 */ /* 0x000fe20007810000 */
[----:B------:R-:W3:Y:S03]  /*43f0*/  MUFU.EX2 R15, R134 ;  /* 0x00000086000f7308 */ /* 0x000ee60000000800 */
[----:B------:R-:W-:-:S04]  /*4400*/  FMNMX.FTZ R25, R98, R25, !PT ;  /* 0x0000001962197209 */ /* 0x000fc80007810000 */
[----:B------:R-:W-:Y:S01]  /*4410*/  FMNMX.FTZ R25, R100, R25, !PT ;  /* 0x0000001964197209 */ /* 0x000fe20007810000 */
[----:B------:R-:W4:Y:S03]  /*4420*/  MUFU.EX2 R104, R104 ;  /* 0x0000006800687308 */ /* 0x000f260000000800 */
[----:B------:R-:W-:-:S04]  /*4430*/  FMNMX.FTZ R25, R114, R25, !PT ;  /* 0x0000001972197209 */ /* 0x000fc80007810000 */
[----:B------:R-:W-:Y:S01]  /*4440*/  FMNMX.FTZ R25, R116, R25, !PT ;  /* 0x0000001974197209 */ /* 0x000fe20007810000 */
[----:B------:R-:W-:Y:S03]  /*4450*/  MUFU.EX2 R132, R132 ;  /* 0x0000008400847308 */ /* 0x000fe60000000800 */
[----:B------:R-:W-:-:S04]  /*4460*/  FMNMX.FTZ R25, R112, R25, !PT ;  /* 0x0000001970197209 */ /* 0x000fc80007810000 */
[----:B------:R-:W-:Y:S01]  /*4470*/  FMNMX.FTZ R25, R118, R25, !PT ;  /* 0x0000001976197209 */ /* 0x000fe20007810000 */
[----:B------:R-:W-:Y:S04]  /*4480*/  MUFU.EX2 R37, R130 ;  /* 0x0000008200257308 */ /* 0x000fe80000000800 */
[----:B------:R-:W5:Y:S04]  /*4490*/  SHFL.BFLY PT, R20, R25, 0x2, 0x1f ;  /* 0x0c401f0019147f89 */ /* 0x000f6800000e0000 */
[----:B------:R-:W-:Y:S08]  /*44a0*/  MUFU.EX2 R21, R128 ;  /* 0x0000008000157308 */ /* 0x000ff00000000800 */
[----:B------:R-:W-:Y:S08]  /*44b0*/  MUFU.EX2 R106, R106 ;  /* 0x0000006a006a7308 */ /* 0x000ff00000000800 */
[----:B------:R-:W-:Y:S01]  /*44c0*/  MUFU.EX2 R126, R126 ;  /* 0x0000007e007e7308 */ /* 0x000fe20000000800 */
[----:B-----5:R-:W-:Y:S01]  /*44d0*/  FMNMX.FTZ R29, R25, R20, !PT ;  /* 0x00000014191d7209 */ /* 0x020fe20007810000 */
[----:B------:R-:W-:-:S06]  /*44e0*/  FFMA.FTZ R25, R32, R9, -R35 ;  /* 0x0000000920197223 */ /* 0x000fcc0000010823 */
[----:B------:R-:W-:Y:S01]  /*44f0*/  MUFU.EX2 R122, R122 ;  /* 0x0000007a007a7308 */ /* 0x000fe20000000800 */
[----:B------:R-:W5:Y:S07]  /*4500*/  SHFL.BFLY PT, R20, R29, 0x1, 0x1f ;  /* 0x0c201f001d147f89 */ /* 0x000f6e00000e0000 */
[----:B------:R-:W-:Y:S08]  /*4510*/  MUFU.EX2 R110, R110 ;  /* 0x0000006e006e7308 */ /* 0x000ff00000000800 */
[----:B------:R-:W-:Y:S08]  /*4520*/  MUFU.EX2 R47, R108 ;  /* 0x0000006c002f7308 */ /* 0x000ff00000000800 */
[----:B------:R-:W-:Y:S01]  /*4530*/  MUFU.EX2 R48, R48 ;  /* 0x0000003000307308 */ /* 0x000fe20000000800 */
[----:B-----5:R-:W-:Y:S01]  /*4540*/  FMNMX.FTZ R20, R29, R20, !PT ;  /* 0x000000141d147209 */ /* 0x020fe20007810000 */
[----:B------:R-:W-:Y:S01]  /*4550*/  FFMA.FTZ R29, R4, R9, -R35 ;  /* 0x00000009041d7223 */ /* 0x000fe20000010823 */
[----:B0-----:R-:W-:-:S02]  /*4560*/  FADD.FTZ R4, R2, R5 ;  /* 0x0000000502047221 */ /* 0x001fc40000010000 */
[C---:B------:R-:W-:Y:S01]  /*4570*/  FSETP.NEU.FTZ.AND P1, PT, R20.reuse, -INF , PT ;  /* 0xff8000001400780b */ /* 0x040fe20003f3d000 */
[----:B------:R-:W-:Y:S01]  /*4580*/  FFMA.FTZ R32, R20, R9, -8 ;  /* 0xc100000014207423 */ /* 0x000fe20000010009 */
[----:B-1----:R-:W-:Y:S01]  /*4590*/  FADD.FTZ R69, R13, R4 ;  /* 0x000000040d457221 */ /* 0x002fe20000010000 */
[----:B------:R-:W-:Y:S03]  /*45a0*/  MUFU.EX2 R51, R46 ;  /* 0x0000002e00337308 */ /* 0x000fe60000000800 */
[----:B------:R-:W-:Y:S01]  /*45b0*/  FSEL R35, R32, RZ, P1 ;  /* 0x000000ff20237208 */ /* 0x000fe20000800000 */
[C---:B--2---:R-:W-:Y:S01]  /*45c0*/  FADD.FTZ R4, R102.reuse, R69 ;  /* 0x0000004566047221 */ /* 0x044fe20000010000 */
[----:B------:R-:W-:-:S03]  /*45d0*/  F2FP.SATFINITE.E4M3.F32.PACK_AB_MERGE_C R102, R102, R13, RZ ;  /* 0x0000000d6666723e */ /* 0x000fc600048070ff */
        /* <DEDUP_REMOVED lines=8> */
[----:B---3--:R-:W-:Y:S01]  /*4660*/  FADD.FTZ R73, R15, R4 ;  /* 0x000000040f497221 */ /* 0x008fe20000010000 */
[-CC-:B------:R-:W-:Y:S01]  /*4670*/  FFMA.FTZ R26, R26, R9.reuse, -R35.reuse ;  /* 0x000000091a1a7223 */ /* 0x180fe20000010823 */
[-CC-:B------:R-:W-:Y:S01]  /*4680*/  FFMA.FTZ R60, R60, R9.reuse, -R35.reuse ;  /* 0x000000093c3c7223 */ /* 0x180fe20000010823 */
[-C--:B------:R-:W-:Y:S01]  /*4690*/  FFMA.FTZ R62, R62, R9.reuse, -R35 ;  /* 0x000000093e3e7223 */ /* 0x080fe20000010823 */
[----:B----4-:R-:W-:Y:S01]  /*46a0*/  FADD.FTZ R73, R104, R73 ;  /* 0x0000004968497221 */ /* 0x010fe20000010000 */
[-CC-:B------:R-:W-:Y:S01]  /*46b0*/  FFMA.FTZ R64, R64, R9.reuse, -R35.reuse ;  /* 0x0000000940407223 */ /* 0x180fe20000010823 */
[----:B------:R-:W0:Y:S01]  /*46c0*/  MUFU.EX2 R52, R52 ;  /* 0x0000003400347308 */ /* 0x000e220000000800 */
[-CC-:B------:R-:W-:Y:S01]  /*46d0*/  FFMA.FTZ R66, R66, R9.reuse, -R35.reuse ;  /* 0x0000000942427223 */ /* 0x180fe20000010823 */
[-CC-:B------:R-:W-:Y:S01]  /*46e0*/  FFMA.FTZ R68, R68, R9.reuse, -R35.reuse ;  /* 0x0000000944447223 */ /* 0x180fe20000010823 */
[----:B------:R-:W-:Y:S01]  /*46f0*/  F2FP.SATFINITE.E4M3.F32.PACK_AB_MERGE_C R164, R5, R2, R102 ;  /* 0x0000000205a4723e */ /* 0x000fe20004807066 */
[-CC-:B------:R-:W-:Y:S01]  /*4700*/  FFMA.FTZ R70, R70, R9.reuse, -R35.reuse ;  /* 0x0000000946467223 */ /* 0x180fe20000010823 */
[-CC-:B------:R-:W-:Y:S01]  /*4710*/  FFMA.FTZ R72, R72, R9.reuse, -R35.reuse ;  /* 0x0000000948487223 */ /* 0x180fe20000010823 */
[-CC-:B------:R-:W-:Y:S01]  /*4720*/  FFMA.FTZ R74, R74, R9.reuse, -R35.reuse ;  /* 0x000000094a4a7223 */ /* 0x180fe20000010823 */
[-CC-:B------:R-:W-:Y:S01]  /*4730*/  FFMA.FTZ R76, R76, R9.reuse, -R35.reuse ;  /* 0x000000094c4c7223 */ /* 0x180fe20000010823 */
[----:B------:R-:W1:Y:S01]  /*4740*/  MUFU.EX2 R54, R54 ;  /* 0x0000003600367308 */ /* 0x000e620000000800 */
        /* <DEDUP_REMOVED lines=8> */
[----:B0-----:R-:W-:Y:S01]  /*47d0*/  FADD.FTZ R71, R33, R52 ;  /* 0x0000003421477221 */ /* 0x001fe20000010000 */
[-CC-:B------:R-:W-:Y:S01]  /*47e0*/  FFMA.FTZ R94, R94, R9.reuse, -R35.reuse ;  /* 0x000000095e5e7223 */ /* 0x180fe20000010823 */
[-CC-:B------:R-:W-:Y:S01]  /*47f0*/  FFMA.FTZ R96, R96, R9.reuse, -R35.reuse ;  /* 0x0000000960607223 */ /* 0x180fe20000010823 */
[-CC-:B------:R-:W-:Y:S01]  /*4800*/  FFMA.FTZ R98, R98, R9.reuse, -R35.reuse ;  /* 0x0000000962627223 */ /* 0x180fe20000010823 */
[-CC-:B------:R-:W-:Y:S01]  /*4810*/  FFMA.FTZ R100, R100, R9.reuse, -R35.reuse ;  /* 0x0000000964647223 */ /* 0x180fe20000010823 */
[-CC-:B------:R-:W-:Y:S01]  /*4820*/  FFMA.FTZ R114, R114, R9.reuse, -R35.reuse ;  /* 0x0000000972727223 */ /* 0x180fe20000010823 */
[-C--:B------:R-:W-:Y:S01]  /*4830*/  FFMA.FTZ R116, R116, R9.reuse, -R35 ;  /* 0x0000000974747223 */ /* 0x080fe20000010823 */
[----:B------:R-:W0:Y:S01]  /*4840*/  MUFU.EX2 R12, R12 ;  /* 0x0000000c000c7308 */ /* 0x000e220000000800 */
[----:B-1----:R-:W-:Y:S01]  /*4850*/  FADD.FTZ R4, R54, R71 ;  /* 0x0000004736047221 */ /* 0x002fe20000010000 */
[-CC-:B------:R-:W-:Y:S01]  /*4860*/  FFMA.FTZ R112, R112, R9.reuse, -R35.reuse ;  /* 0x0000000970707223 */ /* 0x180fe20000010823 */
[----:B------:R-:W-:-:S05]  /*4870*/  FFMA.FTZ R118, R118, R9, -R35 ;  /* 0x0000000976767223 */ /* 0x000fca0000010823 */
[----:B------:R-:W1:Y:S01]  /*4880*/  MUFU.EX2 R55, R58 ;  /* 0x0000003a00377308 */ /* 0x000e620000000800 */
[C---:B--2---:R-:W-:Y:S01]  /*4890*/  FADD.FTZ R71, R53.reuse, R4 ;  /* 0x0000000435477221 */ /* 0x044fe20000010000 */
[----:B------:R-:W-:-:S04]  /*48a0*/  F2FP.SATFINITE.E4M3.F32.PACK_AB_MERGE_C R53, R53, R54, RZ ;  /* 0x000000363535723e */ /* 0x000fc800048070ff */
[----:B------:R-:W-:Y:S02]  /*48b0*/  F2FP.SATFINITE.E4M3.F32.PACK_AB_MERGE_C R165, R52, R33, R53 ;  /* 0x0000002134a5723e */ /* 0x000fe40004807035 */
[----:B------:R-:W2:Y:S01]  /*48c0*/  MUFU.EX2 R14, R14 ;  /* 0x0000000e000e7308 */ /* 0x000ea20000000800 */
[----:B0-----:R-:W-:-:S07]  /*48d0*/  FADD.FTZ R4, R12, R71 ;  /* 0x000000470c047221 */ /* 0x001fce0000010000 */
[----:B------:R0:W-:Y:S01]  /*48e0*/  MUFU.EX2 R61, R26 ;  /* 0x0000001a003d7308 */ /* 0x0001e20000000800 */
[----:B-1----:R-:W-:-:S07]  /*48f0*/  FADD.FTZ R71, R55, R4 ;  /* 0x0000000437477221 */ /* 0x002fce0000010000 */
[----:B------:R-:W1:Y:S01]  /*4900*/  MUFU.EX2 R57, R60 ;  /* 0x0000003c00397308 */ /* 0x000e620000000800 */
[----:B0-----:R-:W-:Y:S01]  /*4910*/  FADD.FTZ R26, R132, R73 ;  /* 0x00000049841a7221 */ /* 0x001fe20000010000 */
[----:B--2---:R-:W-:-:S03]  /*4920*/  FADD.FTZ R4, R14, R71 ;  /* 0x000000470e047221 */ /* 0x004fc60000010000 */
[C---:B------:R-:W-:Y:S01]  /*4930*/  FADD.FTZ R26, R37.reuse, R26 ;  /* 0x0000001a251a7221 */ /* 0x040fe20000010000 */
[----:B------:R-:W-:Y:S02]  /*4940*/  F2FP.SATFINITE.E4M3.F32.PACK_AB_MERGE_C R37, R37, R132, RZ ;  /* 0x000000842525723e */ /* 0x000fe400048070ff */
[----:B------:R-:W0:Y:S01]  /*4950*/  MUFU.EX2 R62, R62 ;  /* 0x0000003e003e7308 */ /* 0x000e220000000800 */
[----:B------:R-:W-:Y:S01]  /*4960*/  FADD.FTZ R73, R21, R26 ;  /* 0x0000001a15497221 */ /* 0x000fe20000010000 */
[----:B------:R-:W-:Y:S01]  /*4970*/  F2FP.SATFINITE.E4M3.F32.PACK_AB_MERGE_C R166, R104, R15, R37 ;  /* 0x0000000f68a6723e */ /* 0x000fe20004807025 */
[----:B------:R-:W2:Y:S02]  /*4980*/  @P5 LDC R26, c[0x0][0x450] ;  /* 0x00011400ff1a5b82 */ /* 0x000ea40000000800 */
[----:B------:R-:W-:-:S03]  /*4990*/  FADD.FTZ R73, R106, R73 ;  /* 0x000000496a497221 */ /* 0x000fc60000010000 */
[----:B------:R-:W3:Y:S01]  /*49a0*/  MUFU.EX2 R59, R64 ;  /* 0x00000040003b7308 */ /* 0x000ee20000000800 */
[----:B------:R-:W-:Y:S01]  /*49b0*/  FADD.FTZ R2, R126, R73 ;  /* 0x000000497e027221 */ /* 0x000fe20000010000 */
[----:B-1----:R-:W-:Y:S01]  /*49c0*/  FADD.FTZ R5, R57, R4 ;  /* 0x0000000439057221 */ /* 0x002fe20000010000 */
[C---:B------:R-:W-:Y:S02]  /*49d0*/  F2FP.SATFINITE.E4M3.F32.PACK_AB_MERGE_C R126, R39.reuse, R126, RZ ;  /* 0x0000007e277e723e */ /* 0x040fe400048070ff */
[----:B------:R-:W-:Y:S01]  /*49e0*/  FADD.FTZ R39, R39, R2 ;  /* 0x0000000227277221 */ /* 0x000fe20000010000 */
[----:B------:R-:W-:Y:S02]  /*49f0*/  F2FP.SATFINITE.E4M3.F32.PACK_AB_MERGE_C R14, R57, R14, RZ ;  /* 0x0000000e390e723e */ /* 0x000fe400048070ff */
[----:B------:R-:W1:Y:S01]  /*4a00*/  MUFU.EX2 R66, R66 ;  /* 0x0000004200427308 */ /* 0x000e620000000800 */
[----:B0-----:R-:W-:Y:S01]  /*4a10*/  FADD.FTZ R2, R62, R5 ;  /* 0x000000053e027221 */ /* 0x001fe20000010000 */
[----:B------:R-:W-:Y:S01]  /*4a20*/  F2FP.SATFINITE.E4M3.F32.PACK_AB_MERGE_C R160, R106, R21, R126 ;  /* 0x000000156aa0723e */ /* 0x000fe2000480707e */
[----:B------:R-:W-:Y:S01]  /*4a30*/  FADD.FTZ R4, R122, R39 ;  /* 0x000000277a047221 */ /* 0x000fe20000010000 */
[----:B------:R-:W-:-:S02]  /*4a40*/  F2FP.SATFINITE.E4M3.F32.PACK_AB_MERGE_C R21, R120, R43, RZ ;  /* 0x0000002b7815723e */ /* 0x000fc400048070ff */
[----:B------:R-:W-:Y:S01]  /*4a50*/  F2FP.SATFINITE.E4M3.F32.PACK_AB_MERGE_C R167, R55, R12, R14 ;  /* 0x0000000c37a7723e */ /* 0x000fe2000480700e */
[----:B------:R-:W-:Y:S01]  /*4a60*/  FADD.FTZ R4, R41, R4 ;  /* 0x0000000429047221 */ /* 0x000fe20000010000 */
[----:B------:R-:W0:Y:S01]  /*4a70*/  MUFU.EX2 R68, R68 ;  /* 0x0000004400447308 */ /* 0x000e220000000800 */
[----:B---3--:R-:W-:Y:S01]  /*4a80*/  FADD.FTZ R15, R59, R2 ;  /* 0x000000023b0f7221 */ /* 0x008fe20000010000 */
[----:B------:R-:W-:Y:S01]  /*4a90*/  F2FP.SATFINITE.E4M3.F32.PACK_AB_MERGE_C R162, R41, R122, R21 ;  /* 0x0000007a29a2723e */ /* 0x000fe20004807015 */
[----:B------:R-:W-:Y:S01]  /*4aa0*/  FADD.FTZ R43, R43, R4 ;  /* 0x000000042b2b7221 */ /* 0x000fe20000010000 */
[----:B------:R-:W-:-:S03]  /*4ab0*/  F2FP.SATFINITE.E4M3.F32.PACK_AB_MERGE_C R4, R47, R110, RZ ;  /* 0x0000006e2f04723e */ /* 0x000fc600048070ff */
[----:B------:R-:W-:Y:S01]  /*4ac0*/  FADD.FTZ R120, R120, R43 ;  /* 0x0000002b78787221 */ /* 0x000fe20000010000 */
[----:B------:R-:W3:Y:S01]  /*4ad0*/  MUFU.EX2 R63, R70 ;  /* 0x00000046003f7308 */ /* 0x000ee20000000800 */
[----:B-1----:R-:W-:Y:S01]  /*4ae0*/  FADD.FTZ R2, R66, R15 ;  /* 0x0000000f42027221 */ /* 0x002fe20000010000 */
[C---:B------:R-:W-:Y:S01]  /*4af0*/  F2FP.SATFINITE.E4M3.F32.PACK_AB_MERGE_C R156, R124.reuse, R45, R4 ;  /* 0x0000002d7c9c723e */ /* 0x040fe20004807004 */
[----:B------:R-:W-:Y:S01]  /*4b00*/  FADD.FTZ R37, R45, R120 ;  /* 0x000000782d257221 */ /* 0x000fe20000010000 */
[----:B------:R-:W-:Y:S01]  /*4b10*/  F2FP.SATFINITE.E4M3.F32.PACK_AB_MERGE_C R4, R51, R48, RZ ;  /* 0x000000303304723e */ /* 0x000fe200048070ff */
[C---:B------:R-:W-:Y:S01]  /*4b20*/  FADD.FTZ R15, R61.reuse, R2 ;  /* 0x000000023d0f7221 */ /* 0x040fe20000010000 */
[----:B------:R-:W-:Y:S01]  /*4b30*/  F2FP.SATFINITE.E4M3.F32.PACK_AB_MERGE_C R61, R61, R66, RZ ;  /* 0x000000423d3d723e */ /* 0x000fe200048070ff */
[----:B------:R-:W-:Y:S01]  /*4b40*/  FADD.FTZ R37, R124, R37 ;  /* 0x000000257c257221 */ /* 0x000fe20000010000 */
[----:B------:R-:W1:Y:S01]  /*4b50*/  MUFU.EX2 R72, R72 ;  /* 0x0000004800487308 */ /* 0x000e620000000800 */
[----:B0-----:R-:W-:Y:S01]  /*4b60*/  FADD.FTZ R2, R68, R15 ;  /* 0x0000000f44027221 */ /* 0x001fe20000010000 */
[----:B------:R-:W-:Y:S01]  /*4b70*/  F2FP.SATFINITE.E4M3.F32.PACK_AB_MERGE_C R161, R59, R62, R61 ;  /* 0x0000003e3ba1723e */ /* 0x000fe2000480703d */
[----:B------:R-:W-:-:S04]  /*4b80*/  FADD.FTZ R110, R110, R37 ;  /* 0x000000256e6e7221 */ /* 0x000fc80000010000 */
[----:B------:R-:W-:Y:S01]  /*4b90*/  FADD.FTZ R110, R47, R110 ;  /* 0x0000006e2f6e7221 */ /* 0x000fe20000010000 */
[----:B------:R-:W0:Y:S01]  /*4ba0*/  MUFU.EX2 R65, R74 ;  /* 0x0000004a00417308 */ /* 0x000e220000000800 */
[----:B---3--:R-:W-:-:S07]  /*4bb0*/  FADD.FTZ R21, R63, R2 ;  /* 0x000000023f157221 */ /* 0x008fce0000010000 */
[----:B------:R-:W3:Y:S01]  /*4bc0*/  MUFU.EX2 R76, R76 ;  /* 0x0000004c004c7308 */ /* 0x000ee20000000800 */
[----:B-1----:R-:W-:-:S07]  /*4bd0*/  FADD.FTZ R2, R72, R21 ;  /* 0x0000001548027221 */ /* 0x002fce0000010000 */
[----:B------:R-:W1:Y:S01]  /*4be0*/  MUFU.EX2 R67, R78 ;  /* 0x0000004e00437308 */ /* 0x000e620000000800 */
[C---:B0-----:R-:W-:Y:S01]  /*4bf0*/  FADD.FTZ R21, R65.reuse, R2 ;  /* 0x0000000241157221 */ /* 0x041fe20000010000 */
[----:B------:R-:W-:-:S04]  /*4c00*/  F2FP.SATFINITE.E4M3.F32.PACK_AB_MERGE_C R65, R65, R72, RZ ;  /* 0x000000484141723e */ /* 0x000fc800048070ff */
[----:B------:R-:W-:Y:S02]  /*4c10*/  F2FP.SATFINITE.E4M3.F32.PACK_AB_MERGE_C R163, R63, R68, R65 ;  /* 0x000000443fa3723e */ /* 0x000fe40004807041 */
[----:B------:R-:W0:Y:S01]  /*4c20*/  MUFU.EX2 R80, R80 ;  /* 0x0000005000507308 */ /* 0x000e220000000800 */
[----:B---3--:R-:W-:-:S07]  /*4c30*/  FADD.FTZ R2, R76, R21 ;  /* 0x000000154c027221 */ /* 0x008fce0000010000 */
[----:B------:R-:W3:Y:S01]  /*4c40*/  MUFU.EX2 R69, R82 ;  /* 0x0000005200457308 */ /* 0x000ee20000000800 */
[----:B-1----:R-:W-:-:S07]  /*4c50*/  FADD.FTZ R35, R67, R2 ;  /* 0x0000000243237221 */ /* 0x002fce0000010000 */
[----:B------:R-:W1:Y:S01]  /*4c60*/  MUFU.EX2 R84, R84 ;  /* 0x0000005400547308 */ /* 0x000e620000000800 */
[----:B0-----:R-:W-:-:S07]  /*4c70*/  FADD.FTZ R2, R80, R35 ;  /* 0x0000002350027221 */ /* 0x001fce0000010000 */
[----:B------:R-:W0:Y:S01]  /*4c80*/  MUFU.EX2 R50, R50 ;  /* 0x0000003200327308 */ /* 0x000e220000000800 */
[C---:B---3--:R-:W-:Y:S01]  /*4c90*/  FADD.FTZ R35, R69.reuse, R2 ;  /* 0x0000000245237221 */ /* 0x048fe20000010000 */
[----:B------:R-:W-:-:S04]  /*4ca0*/  F2FP.SATFINITE.E4M3.F32.PACK_AB_MERGE_C R69, R69, R80, RZ ;  /* 0x000000504545723e */ /* 0x000fc800048070ff */
[----:B------:R-:W-:Y:S02]  /*4cb0*/  F2FP.SATFINITE.E4M3.F32.PACK_AB_MERGE_C R157, R67, R76, R69 ;  /* 0x0000004c439d723e */ /* 0x000fe40004807045 */
[----:B------:R-:W3:Y:S01]  /*4cc0*/  MUFU.EX2 R13, R86 ;  /* 0x00000056000d7308 */ /* 0x000ee20000000800 */
[----:B-1----:R-:W-:-:S07]  /*4cd0*/  FADD.FTZ R2, R84, R35 ;  /* 0x0000002354027221 */ /* 0x002fce0000010000 */
[----:B------:R-:W1:Y:S01]  /*4ce0*/  MUFU.EX2 R90, R90 ;  /* 0x0000005a005a7308 */ /* 0x000e620000000800 */
[----:B0-----:R-:W-:Y:S01]  /*4cf0*/  F2FP.SATFINITE.E4M3.F32.PACK_AB_MERGE_C R158, R50, R49, R4 ;  /* 0x00000031329e723e */ /* 0x001fe20004807004 */
[----:B------:R-:W-:-:S04]  /*4d00*/  FADD.FTZ R49, R49, R110 ;  /* 0x0000006e31317221 */ /* 0x000fc80000010000 */
[----:B------:R-:W-:Y:S02]  /*4d10*/  FADD.FTZ R49, R50, R49 ;  /* 0x0000003132317221 */ /* 0x000fe40000010000 */
[----:B------:R-:W-:Y:S01]  /*4d20*/  MUFU.EX2 R30, R30 ;  /* 0x0000001e001e7308 */ /* 0x000fe20000000800 */
[----:B---3--:R-:W-:Y:S01]  /*4d30*/  FADD.FTZ R37, R13, R2 ;  /* 0x000000020d257221 */ /* 0x008fe20000010000 */
[----:B------:R-:W-:-:S04]  /*4d40*/  FADD.FTZ R48, R48, R49 ;  /* 0x0000003130307221 */ /* 0x000fc80000010000 */
[----:B------:R-:W-:Y:S02]  /*4d50*/  FADD.FTZ R51, R51, R48 ;  /* 0x0000003033337221 */ /* 0x000fe40000010000 */
[----:B------:R-:W0:Y:S01]  /*4d60*/  MUFU.EX2 R27, R27 ;  /* 0x0000001b001b7308 */ /* 0x000e220000000800 */
[----:B-1----:R-:W-:Y:S02]  /*4d70*/  FADD.FTZ R2, R90, R37 ;  /* 0x000000255a027221 */ /* 0x002fe40000010000 */
[----:B------:R-:W1:Y:S05]  /*4d80*/  @P5 LDC R37, c[0x0][0x44c] ;  /* 0x00011300ff255b82 */ /* 0x000e6a0000000800 */
[----:B------:R-:W3:Y:S08]  /*4d90*/  MUFU.EX2 R5, R92 ;  /* 0x0000005c00057308 */ /* 0x000ef00000000800 */
[----:B------:R-:W-:Y:S01]  /*4da0*/  MUFU.EX2 R42, R42 ;  /* 0x0000002a002a7308 */ /* 0x000fe20000000800 */
[----:B0-----:R-:W-:-:S07]  /*4db0*/  F2FP.SATFINITE.E4M3.F32.PACK_AB_MERGE_C R4, R27, R30, RZ ;  /* 0x0000001e1b04723e */ /* 0x001fce00048070ff */
[----:B------:R-:W0:Y:S01]  /*4dc0*/  MUFU.EX2 R31, R31 ;  /* 0x0000001f001f7308 */ /* 0x000e220000000800 */
[C---:B---3--:R-:W-:Y:S01]  /*4dd0*/  F2FP.SATFINITE.E4M3.F32.PACK_AB_MERGE_C R90, R5.reuse, R90, RZ ;  /* 0x0000005a055a723e */ /* 0x048fe200048070ff */
[----:B------:R-:W-:Y:S01]  /*4de0*/  FADD.FTZ R5, R5, R2 ;  /* 0x0000000205057221 */ /* 0x000fe20000010000 */
[----:B-1----:R-:W-:Y:S02]  /*4df0*/  @P5 IMAD.HI.U32 R37, R88, R37, RZ ;  /* 0x0000002558255227 */ /* 0x002fe400078e00ff */
[----:B------:R-:W-:-:S03]  /*4e00*/  F2FP.SATFINITE.E4M3.F32.PACK_AB_MERGE_C R159, R13, R84, R90 ;  /* 0x000000540d9f723e */ /* 0x000fc6000480705a */
[----:B------:R-:W1:Y:S01]  /*4e10*/  MUFU.EX2 R94, R94 ;  /* 0x0000005e005e7308 */ /* 0x000e620000000800 */
[----:B--2---:R-:W-:-:S05]  /*4e20*/  @P5 SHF.R.U32.HI R88, RZ, R26, R37 ;  /* 0x0000001aff585219 */ /* 0x004fca0000011625 */
[----:B------:R-:W-:Y:S02]  /*4e30*/  IMAD.IADD R88, R89, 0x1, R88 ;  /* 0x0000000159587824 */ /* 0x000fe400078e0258 */
[----:B------:R-:W2:Y:S01]  /*4e40*/  MUFU.EX2 R15, R96 ;  /* 0x00000060000f7308 */ /* 0x000ea20000000800 */
[----:B0-----:R-:W-:Y:S01]  /*4e50*/  F2FP.SATFINITE.E4M3.F32.PACK_AB_MERGE_C R152, R31, R42, R4 ;  /* 0x0000002a1f98723e */ /* 0x001fe20004807004 */
[----:B------:R-:W-:Y:S01]  /*4e60*/  FADD.FTZ R42, R42, R51 ;  /* 0x000000332a2a7221 */ /* 0x000fe20000010000 */
[----:B------:R-:W-:-:S05]  /*4e70*/  VIADD R12, R88, UR4 ;  /* 0x00000004580c7c36 */ /* 0x000fca0008000000 */
[----:B------:R-:W0:Y:S01]  /*4e80*/  MUFU.EX2 R98, R98 ;  /* 0x0000006200627308 */ /* 0x000e220000000800 */
[----:B-1----:R-:W-:Y:S01]  /*4e90*/  FADD.FTZ R2, R94, R5 ;  /* 0x000000055e027221 */ /* 0x002fe20000010000 */
[----:B------:R-:W-:-:S04]  /*4ea0*/  FADD.FTZ R5, R31, R42 ;  /* 0x0000002a1f057221 */ /* 0x000fc80000010000 */
[----:B------:R-:W-:Y:S02]  /*4eb0*/  FADD.FTZ R30, R30, R5 ;  /* 0x000000051e1e7221 */ /* 0x000fe40000010000 */
[----:B------:R-:W-:Y:S01]  /*4ec0*/  MUFU.EX2 R24, R24 ;  /* 0x0000001800187308 */ /* 0x000fe20000000800 */
[----:B--2---:R-:W-:Y:S01]  /*4ed0*/  FADD.FTZ R33, R15, R2 ;  /* 0x000000020f217221 */ /* 0x004fe20000010000 */
[----:B------:R-:W-:-:S06]  /*4ee0*/  FADD.FTZ R27, R27, R30 ;  /* 0x0000001e1b1b7221 */ /* 0x000fcc0000010000 */
[----:B------:R-:W1:Y:S01]  /*4ef0*/  MUFU.EX2 R29, R29 ;  /* 0x0000001d001d7308 */ /* 0x000e620000000800 */
[----:B0-----:R-:W-:-:S07]  /*4f00*/  FADD.FTZ R2, R98, R33 ;  /* 0x0000002162027221 */ /* 0x001fce0000010000 */
[----:B------:R-:W0:Y:S08]  /*4f10*/  MUFU.EX2 R21, R100 ;  /* 0x0000006400157308 */ /* 0x000e300000000800 */
[----:B------:R-:W-:Y:S01]  /*4f20*/  MUFU.EX2 R28, R28 ;  /* 0x0000001c001c7308 */ /* 0x000fe20000000800 */
[----:B-1----:R-:W-:-:S07]  /*4f30*/  F2FP.SATFINITE.E4M3.F32.PACK_AB_MERGE_C R4, R29, R24, RZ ;  /* 0x000000181d04723e */ /* 0x002fce00048070ff */
[----:B------:R-:W1:Y:S01]  /*4f40*/  MUFU.EX2 R25, R25 ;  /* 0x0000001900197308 */ /* 0x000e620000000800 */
[C---:B0-----:R-:W-:Y:S01]  /*4f50*/  F2FP.SATFINITE.E4M3.F32.PACK_AB_MERGE_C R98, R21.reuse, R98, RZ ;  /* 0x000000621562723e */ /* 0x041fe200048070ff */
[----:B------:R-:W-:-:S03]  /*4f60*/  FADD.FTZ R21, R21, R2 ;  /* 0x0000000215157221 */ /* 0x000fc60000010000 */
[----:B------:R-:W-:Y:S01]  /*4f70*/  F2FP.SATFINITE.E4M3.F32.PACK_AB_MERGE_C R153, R15, R94, R98 ;  /* 0x0000005e0f99723e */ /* 0x000fe20004807062 */
[----:B------:R-:W-:Y:S02]  /*4f80*/  VIADD R15, R23, 0xfffffffe ;  /* 0xfffffffe170f7836 */ /* 0x000fe40000000000 */
[----:B------:R-:W0:Y:S08]  /*4f90*/  MUFU.EX2 R114, R114 ;  /* 0x0000007200727308 */ /* 0x000e300000000800 */
[----:B------:R-:W2:Y:S01]  /*4fa0*/  MUFU.EX2 R35, R116 ;  /* 0x0000007400237308 */ /* 0x000ea20000000800 */
[----:B-1----:R-:W-:Y:S01]  /*4fb0*/  F2FP.SATFINITE.E4M3.F32.PACK_AB_MERGE_C R154, R25, R28, R4 ;  /* 0x0000001c199a723e */ /* 0x002fe20004807004 */
[----:B------:R-:W-:-:S04]  /*4fc0*/  FADD.FTZ R28, R28, R27 ;  /* 0x0000001b1c1c7221 */ /* 0x000fc80000010000 */
[----:B------:R-:W-:Y:S02]  /*4fd0*/  FADD.FTZ R25, R25, R28 ;  /* 0x0000001c19197221 */ /* 0x000fe40000010000 */
[----:B------:R-:W1:Y:S01]  /*4fe0*/  MUFU.EX2 R112, R112 ;  /* 0x0000007000707308 */ /* 0x000e620000000800 */
[----:B0-----:R-:W-:Y:S01]  /*4ff0*/  FADD.FTZ R2, R114, R21 ;  /* 0x0000001572027221 */ /* 0x001fe20000010000 */
[----:B------:R-:W-:-:S06]  /*5000*/  FADD.FTZ R24, R24, R25 ;  /* 0x0000001918187221 */ /* 0x000fcc0000010000 */
[----:B------:R-:W0:Y:S01]  /*5010*/  MUFU.EX2 R31, R118 ;  /* 0x00000076001f7308 */ /* 0x000e220000000800 */
[----:B--2---:R-:W-:-:S04]  /*5020*/  FADD.FTZ R5, R35, R2 ;  /* 0x0000000223057221 */ /* 0x004fc80000010000 */
[----:B-1----:R-:W-:Y:S01]  /*5030*/  FADD.FTZ R4, R112, R5 ;  /* 0x0000000570047221 */ /* 0x002fe20000010000 */
[----:B------:R-:W-:Y:S01]  /*5040*/  FADD.FTZ R5, R29, R24 ;  /* 0x000000181d057221 */ /* 0x000fe20000010000 */
[C---:B0-----:R-:W-:Y:S02]  /*5050*/  F2FP.SATFINITE.E4M3.F32.PACK_AB_MERGE_C R2, R31.reuse, R112, RZ ;  /* 0x000000701f02723e */ /* 0x041fe400048070ff */
[----:B------:R-:W-:Y:S02]  /*5060*/  FADD.FTZ R4, R31, R4 ;  /* 0x000000041f047221 */ /* 0x000fe40000010000 */
[----:B------:R-:W-:Y:S01]  /*5070*/  F2FP.SATFINITE.E4M3.F32.PACK_AB_MERGE_C R155, R35, R114, R2 ;  /* 0x00000072239b723e */ /* 0x000fe20004807002 */
[----:B------:R-:W-:Y:S06]  /*5080*/  @!P6 BRA `(.L_x_1072) ;  /* 0x000000000048e947 */ /* 0x000fec0003800000 */
[C---:B------:R-:W-:Y:S01]  /*5090*/  ISETP.GT.AND P1, PT, R88.reuse, RZ, PT ;  /* 0x000000ff5800720c */ /* 0x040fe20003f24270 */
[----:B------:R-:W-:-:S12]  /*50a0*/  VIADD R13, R88, 0xffffffff ;  /* 0xffffffff580d7836 */ /* 0x000fd80000000000 */
[----:B------:R-:W-:Y:S05]  /*50b0*/  @P1 BRA `(.L_x_1073) ;  /* 0x0000000000201947 */ /* 0x000fea0003800000 */
[----:B------:R-:W0:Y:S01]  /*50c0*/  LDC R14, c[0x0][0x9e4] ;  /* 0x00027900ff0e7b82 */ /* 0x000e220000000800 */
[----:B------:R-:W-:Y:S01]  /*50d0*/  IMAD.MOV R13, RZ, RZ, -R88 ;  /* 0x000000ffff0d7224 */ /* 0x000fe200078e0a58 */
[----:B0-----:R-:W-:-:S13]  /*50e0*/  ISETP.NE.AND P1, PT, R14, 0x1, PT ;  /* 0x000000010e00780c */ /* 0x001fda0003f25270 */
[----:B------:R-:W0:Y:S02]  /*50f0*/  @P1 LDC.64 R24, c[0x0][0x9e8] ;  /* 0x00027a00ff181b82 */ /* 0x000e240000000a00 */
[----:B0-----:R-:W-:-:S05]  /*5100*/  @P1 IMAD.HI.U32 R2, R13, R24, RZ ;  /* 0x000000180d021227 */ /* 0x001fca00078e00ff */
[----:B------:R-:W-:-:S04]  /*5110*/  @P1 SHF.R.U32.HI R13, RZ, R25, R2 ;  /* 0x00000019ff0d1219 */ /* 0x000fc80000011602 */
[----:B------:R-:W-:Y:S01]  /*5120*/  LOP3.LUT R13, RZ, R13, RZ, 0x33, !PT ;  /* 0x0000000dff0d7212 */ /* 0x000fe200078e33ff */
[----:B------:R-:W-:Y:S06]  /*5130*/  BRA `(.L_x_1074) ;  /* 0x0000000000147947 */ /* 0x000fec0003800000 */
.L_x_1073:
[----:B------:R-:W0:Y:S02]  /*5140*/  LDC R14, c[0x0][0x9e4] ;  /* 0x00027900ff0e7b82 */ /* 0x000e240000000800 */
[----:B0-----:R-:W-:-:S13]  /*5150*/  ISETP.NE.AND P1, PT, R14, 0x1, PT ;  /* 0x000000010e00780c */ /* 0x001fda0003f25270 */
[----:B------:R-:W0:Y:S02]  /*5160*/  @P1 LDC.64 R24, c[0x0][0x9e8] ;  /* 0x00027a00ff181b82 */ /* 0x000e240000000a00 */
[----:B0-----:R-:W-:-:S05]  /*5170*/  @P1 IMAD.HI.U32 R2, R13, R24, RZ ;  /* 0x000000180d021227 */ /* 0x001fca00078e00ff */
[----:B------:R-:W-:-:S07]  /*5180*/  @P1 SHF.R.U32.HI R13, RZ, R25, R2 ;  /* 0x00000019ff0d1219 */ /* 0x000fce0000011602 */
.L_x_1074:
[----:B------:R-:W-:-:S05]  /*5190*/  IMAD R13, R13, R14, R14 ;  /* 0x0000000e0d0d7224 */ /* 0x000fca00078e020e */
[----:B------:R-:W-:-:S07]  /*51a0*/  VIMNMX R12, R12, R13, PT ;  /* 0x0000000d0c0c7248 */ /* 0x000fce0003fe0100 */
.L_x_1072:
[----:B------:R-:W-:Y:S01]  /*51b0*/  SHF.R.S32.HI R13, RZ, 0x1f, R12 ;  /* 0x0000001fff0d7819 */ /* 0x000fe2000001140c */
[----:B------:R-:W0:Y:S01]  /*51c0*/  S2UR UR7, SR_CgaCtaId ;  /* 0x00000000000779c3 */ /* 0x000e220000008800 */
[----:B------:R-:W-:Y:S01]  /*51d0*/  UMOV UR4, URZ ;  /* 0x0000003f00047c82 */ /* 0x000fe20008000000 */
[----:B------:R-:W-:Y:S01]  /*51e0*/  IMAD.MOV.U32 R2, RZ, RZ, RZ ;  /* 0x000000ffff027224 */ /* 0x000fe200078e00ff */
[----:B------:R-:W-:Y:S02]  /*51f0*/  LEA.HI R13, R13, R12, RZ, 0x7 ;  /* 0x0000000c0d0d7211 */ /* 0x000fe400078f38ff */
[----:B------:R-:W-:Y:S02]  /*5200*/  CS2R R88, SRZ ;  /* 0x0000000000587805 */ /* 0x000fe4000001ff00 */
[----:B------:R-:W-:Y:S02]  /*5210*/  CS2R R90, SRZ ;  /* 0x00000000005a7805 */ /* 0x000fe4000001ff00 */
[----:B------:R-:W-:-:S02]  /*5220*/  CS2R R92, SRZ ;  /* 0x00000000005c7805 */ /* 0x000fc4000001ff00 */
[----:B------:R-:W-:Y:S02]  /*5230*/  SHF.R.S32.HI R13, RZ, 0x7, R13 ;  /* 0x00000007ff0d7819 */ /* 0x000fe4000001140d */
[----:B------:R-:W-:Y:S02]  /*5240*/  CS2R R94, SRZ ;  /* 0x00000000005e7805 */ /* 0x000fe4000001ff00 */
[----:B------:R-:W-:Y:S02]  /*5250*/  CS2R R96, SRZ ;  /* 0x0000000000607805 */ /* 0x000fe4000001ff00 */
[----:B------:R-:W-:Y:S02]  /*5260*/  CS2R R98, SRZ ;  /* 0x0000000000627805 */ /* 0x000fe4000001ff00 */
[----:B------:R-:W-:Y:S02]  /*5270*/  VIMNMX R14, R18, R13, !PT ;  /* 0x0000000d120e7248 */ /* 0x000fe40007fe0100 */
[----:B------:R-:W-:-:S02]  /*5280*/  CS2R R100, SRZ ;  /* 0x0000000000647805 */ /* 0x000fc4000001ff00 */
[----:B------:R-:W-:Y:S02]  /*5290*/  CS2R R102, SRZ ;  /* 0x0000000000667805 */ /* 0x000fe4000001ff00 */
[----:B------:R-:W-:Y:S02]  /*52a0*/  CS2R R104, SRZ ;  /* 0x0000000000687805 */ /* 0x000fe4000001ff00 */
[----:B------:R-:W-:Y:S02]  /*52b0*/  ISETP.GE.AND P1, PT, R15, R14, PT ;  /* 0x0000000e0f00720c */ /* 0x000fe40003f26270 */
        /* <DEDUP_REMOVED lines=23> */
[----:B0-----:R-:W-:Y:S06]  /*5430*/  @!P1 BRA `(.L_x_1075) ;  /* 0x0000003800549947 */ /* 0x001fec0003800000 */
[----:B------:R-:W-:Y:S01]  /*5440*/  IMAD.MOV.U32 R13, RZ, RZ, R20 ;  /* 0x000000ffff0d7224 */ /* 0x000fe200078e0014 */
[----:B------:R-:W-:Y:S01]  /*5450*/  CS2R R150, SRZ ;  /* 0x0000000000967805 */ /* 0x000fe2000001ff00 */
[----:B------:R-:W-:Y:S01]  /*5460*/  IMAD.MOV.U32 R12, RZ, RZ, R10 ;  /* 0x000000ffff0c7224 */ /* 0x000fe200078e000a */
        /* <DEDUP_REMOVED lines=33> */
[----:B------:R-:W-:Y:S01]  /*5680*/  ULDC UR34, c[0x0][0x9e4] ;  /* 0x0002790000227ab9 */ /* 0x000fe20000000800 */
[----:B------:R-:W-:Y:S01]  /*5690*/  ULDC UR33, c[0x0][0x2f0] ;  /* 0x0000bc0000217ab9 */ /* 0x000fe20000000800 */
[----:B------:R-:W-:-:S05]  /*56a0*/  ULDC UR35, c[0x0][0x9e0] ;  /* 0x0002780000237ab9 */ /* 0x000fca0000000800 */
.L_x_1094:
[----:B------:R-:W-:Y:S01]  /*56b0*/  ISETP.NE.AND P2, PT, RZ, UR37, PT ;  /* 0x00000025ff007c0c */ /* 0x000fe2000bf45270 */
[----:B------:R-:W-:-:S04]  /*56c0*/  UISETP.NE.AND UP0, UPT, UR32, 0x1, UPT ;  /* 0x000000012000788c */ /* 0x000fc8000bf05270 */
[----:B------:R-:W-:-:S06]  /*56d0*/  USEL UR4, URZ, 0x1, UP0 ;  /* 0x000000013f047887 */ /* 0x000fcc0008000000 */
[----:B------:R-:W-:Y:S02]  /*56e0*/  LOP3.LUT R2, R21, UR4, RZ, 0x3c, !PT ;  /* 0x0000000415027c12 */ /* 0x000fe4000f8e3cff */
[----:B------:R-:W-:Y:S05]  /*56f0*/  @P2 BRA `(.L_x_1076) ;  /* 0x0000000000342947 */ /* 0x000fea0003800000 */
[----:B------:R-:W-:Y:S05]  /*5700*/  @!P0 BRA `(.L_x_1077) ;  /* 0x0000000000048947 */ /* 0x000fea0003800000 */
[----:B------:R-:W-:Y:S01]  /*5710*/  BPT.TRAP 0x1 ;  /* 0x000000040000795c */ /* 0x000fe20000300000 */
.L_x_1077:
[----:B------:R-:W-:Y:S01]  /*5720*/  UIADD3 UR4, UR32, 0x1, URZ ;  /* 0x0000000120047890 */ /* 0x000fe2000fffe03f */
[----:B------:R-:W-:-:S03]  /*5730*/  SHF.L.U32 R9, R2, 0x1f, RZ ;  /* 0x0000001f02097819 */ /* 0x000fc600000006ff */
[----:B------:R-:W-:-:S04]  /*5740*/  UISETP.NE.AND UP0, UPT, UR4, 0x2, UPT ;  /* 0x000000020400788c */ /* 0x000fc8000bf05270 */
[----:B------:R-:W-:-:S04]  /*5750*/  USEL UR4, UR4, URZ, UP0 ;  /* 0x0000003f04047287 */ /* 0x000fc80008000000 */
[----:B------:R-:W-:-:S09]  /*5760*/  ULEA UR4, UR4, UR36, 0x3 ;  /* 0x0000002404047291 */ /* 0x000fd2000f8e183f */
[----:B------:R0:W1:Y:S01]  /*5770*/  SYNCS.PHASECHK.TRANS64.TRYWAIT P1, [UR4+0x22830], R9 ;  /* 0x02283009ff0075a7 */ /* 0x0000620008020144 */
[----:B------:R-:W-:Y:S05]  /*5780*/  @!P0 BRA `(.L_x_1078) ;  /* 0x0000000000048947 */ /* 0x000fea0003800000 */
[----:B------:R-:W-:Y:S01]  /*5790*/  BPT.TRAP 0x1 ;  /* 0x000000040000795c */ /* 0x000fe20000300000 */
.L_x_1078:
[----:B-1----:R-:W-:Y:S05]  /*57a0*/  @P1 BRA `(.L_x_1076) ;  /* 0x0000000000081947 */ /* 0x002fea0003800000 */
[----:B------:R-:W1:Y:S02]  /*57b0*/  SYNCS.PHASECHK.TRANS64.TRYWAIT P1, [UR4+0x22830], R9 ;  /* 0x02283009ff0075a7 */ /* 0x000e640008020144 */
[----:B-1----:R-:W-:Y:S05]  /*57c0*/  @!P1 BRA `(.L_x_1079) ;  /* 0x0000010800f89947 */ /* 0x002fea0003800000 */
.L_x_1076:
[----:B01----:R-:W-:Y:S01]  /*57d0*/  VIADD R9, R19, 0x8 ;  /* 0x0000000813097836 */ /* 0x003fe20000000000 */
[----:B------:R-:W-:Y:S01]  /*57e0*/  UIADD3 UR4, UR32, 0x1, URZ ;  /* 0x0000000120047890 */ /* 0x000fe2000fffe03f */
[----:B------:R-:W-:Y:S01]  /*57f0*/  R2UR UR28, R6 ;  /* 0x00000000061c72ca */ /* 0x000fe200000e0000 */
[----:B------:R-:W-:Y:S01]  /*5800*/  UMOV UR31, 0x80000020 ;  /* 0x80000020001f7882 */ /* 0x000fe20000000000 */
[----:B------:R-:W-:Y:S01]  /*5810*/  R2UR UR29, R7 ;  /* 0x00000000071d72ca */ /* 0x000fe200000e0000 */
[----:B------:R0:W-:Y:S01]  /*5820*/  BAR.SYNC.DEFER_BLOCKING R9, 0x100 ;  /* 0x000400090000751d */ /* 0x0001e20000010000 */
[----:B------:R-:W-:-:S04]  /*5830*/  UISETP.NE.AND UP0, UPT, UR4, 0x2, UPT ;  /* 0x000000020400788c */ /* 0x000fc8000bf05270 */
[----:B------:R-:W-:Y:S01]  /*5840*/  USEL UR4, UR4, URZ, UP0 ;  /* 0x0000003f04047287 */ /* 0x000fe20008000000 */
[----:B------:R-:W-:Y:S01]  /*5850*/  UMOV UR11, 0x80000020 ;  /* 0x80000020000b7882 */ /* 0x000fe20000000000 */
[----:B------:R-:W-:Y:S02]  /*5860*/  UMOV UR15, 0x80000020 ;  /* 0x80000020000f7882 */ /* 0x000fe40000000000 */
[----:B------:R-:W-:Y:S01]  /*5870*/  UIMAD UR30, UR4, 0x600, UR6 ;  /* 0x00000600041e78a4 */ /* 0x000fe2000f8e0206 */
[----:B------:R-:W-:Y:S01]  /*5880*/  UMOV UR19, 0x80000020 ;  /* 0x8000002000137882 */ /* 0x000fe20000000000 */
[----:B------:R-:W-:Y:S02]  /*5890*/  UMOV UR23, 0x80000020 ;  /* 0x8000002000177882 */ /* 0x000fe40000000000 */
[----:B------:R-:W-:Y:S02]  /*58a0*/  UIADD3 UR10, UR30, 0x2, URZ ;  /* 0x000000021e0a7890 */ /* 0x000fe4000fffe03f */
[----:B------:R-:W-:-:S02]  /*58b0*/  UIADD3 UR14, UR30, 0x200, URZ ;  /* 0x000002001e0e7890 */ /* 0x000fc4000fffe03f */
[----:B------:R-:W-:Y:S02]  /*58c0*/  UIADD3 UR18, UR30, 0x202, URZ ;  /* 0x000002021e127890 */ /* 0x000fe4000fffe03f */
[----:B------:R-:W-:Y:S02]  /*58d0*/  UIADD3 UR22, UR30, 0x400, URZ ;  /* 0x000004001e167890 */ /* 0x000fe4000fffe03f */
[----:B------:R-:W-:Y:S01]  /*58e0*/  UIADD3 UR26, UR30, 0x402, URZ ;  /* 0x000004021e1a7890 */ /* 0x000fe2000fffe03f */
[----:B------:R-:W-:Y:S01]  /*58f0*/  UMOV UR27, 0x80000020 ;  /* 0x80000020001b7882 */ /* 0x000fe20000000000 */
[----:B------:R-:W-:-:S06]  /*5900*/  WARPGROUP.ARRIVE ;  /* 0x00000000000079c5 */ /* 0x000fcc0000000000 */
[----:B------:R-:W-:Y:S03]  /*5910*/  QGMMA.64x128x32.F32.E4M3.E4M3 R24, gdesc[UR28], RZ, !UPT, gsb0 ;  /* 0x01e000001c1879f3 */ /* 0x000fe6000c0008ff */
        /* <DEDUP_REMOVED lines=16> */
[----:B0-----:R-:W-:Y:S05]  /*5a20*/  @P2 BRA `(.L_x_1080) ;  /* 0x0000000000282947 */ /* 0x001fea0003800000 */
[----:B------:R-:W-:Y:S05]  /*5a30*/  @!P0 BRA `(.L_x_1081) ;  /* 0x0000000000048947 */ /* 0x000fea0003800000 */
[----:B------:R-:W-:Y:S01]  /*5a40*/  BPT.TRAP 0x1 ;  /* 0x000000040000795c */ /* 0x000fe20000300000 */
.L_x_1081:
[----:B------:R-:W-:Y:S01]  /*5a50*/  ULEA UR10, UR32, UR36, 0x3 ;  /* 0x00000024200a7291 */ /* 0x000fe2000f8e183f */
[----:B------:R-:W-:-:S08]  /*5a60*/  SHF.L.U32 R9, R21, 0x1f, RZ ;  /* 0x0000001f15097819 */ /* 0x000fd000000006ff */
[----:B------:R0:W1:Y:S01]  /*5a70*/  SYNCS.PHASECHK.TRANS64.TRYWAIT P1, [UR10+0x22850], R9 ;  /* 0x02285009ff0075a7 */ /* 0x000062000802014a */
[----:B------:R-:W-:Y:S05]  /*5a80*/  @!P0 BRA `(.L_x_1082) ;  /* 0x0000000000048947 */ /* 0x000fea0003800000 */
[----:B------:R-:W-:Y:S01]  /*5a90*/  BPT.TRAP 0x1 ;  /* 0x000000040000795c */ /* 0x000fe20000300000 */
.L_x_1082:
[----:B-1----:R-:W-:Y:S05]  /*5aa0*/  @P1 BRA `(.L_x_1080) ;  /* 0x0000000000081947 */ /* 0x002fea0003800000 */
[----:B------:R-:W1:Y:S02]  /*5ab0*/  SYNCS.PHASECHK.TRANS64.TRYWAIT P1, [UR10+0x22850], R9 ;  /* 0x02285009ff0075a7 */ /* 0x000e64000802014a */
[----:B-1----:R-:W-:Y:S05]  /*5ac0*/  @!P1 BRA `(.L_x_1083) ;  /* 0x0000010800509947 */ /* 0x002fea0003800000 */
.L_x_1080:
[----:B------:R-:W-:Y:S01]  /*5ad0*/  UIADD3 UR10, UR36, 0x400, URZ ;  /* 0x00000400240a7890 */ /* 0x000fe2000fffe03f */
[----:B------:R-:W-:Y:S01]  /*5ae0*/  WARPGROUP.ARRIVE ;  /* 0x00000000000079c5 */ /* 0x000fe20000000000 */
[----:B------:R-:W-:Y:S01]  /*5af0*/  UMOV UR11, 0x40000040 ;  /* 0x40000040000b7882 */ /* 0x000fe20000000000 */
[----:B01----:R-:W-:Y:S01]  /*5b00*/  IADD3 R9, -R19, 0xb, RZ ;  /* 0x0000000b13097810 */ /* 0x003fe20007ffe1ff */
[----:B------:R-:W-:-:S04]  /*5b10*/  USHF.R.U32.HI UR10, URZ, 0x4, UR10 ;  /* 0x000000043f0a7899 */ /* 0x000fc8000801160a */
[----:B------:R-:W-:-:S04]  /*5b20*/  ULOP3.LUT UR10, UR10, 0x3fff, URZ, 0xc0, !UPT ;  /* 0x00003fff0a0a7892 */ /* 0x000fc8000f8ec03f */
[----:B------:R-:W-:-:S04]  /*5b30*/  ULOP3.LUT UR10, UR10, 0x10000, URZ, 0xfc, !UPT ;  /* 0x000100000a0a7892 */ /* 0x000fc8000f8efc3f */
[----:B------:R-:W-:-:S07]  /*5b40*/  ULEA UR14, UR32, UR10, 0xa ;  /* 0x0000000a200e7291 */ /* 0x000fce000f8e503f */
        /* <DEDUP_REMOVED lines=21> */
.L_x_1084:
[----:B0-----:R-:W2:Y:S01]  /*5ca0*/  LDL R9, [R1] ;  /* 0x0000000001097983 */ /* 0x001ea20000100800 */
[----:B------:R-:W-:Y:S01]  /*5cb0*/  ISETP.NE.AND P1, PT, R22, 0x1, PT ;  /* 0x000000011600780c */ /* 0x000fe20003f25270 */
[C---:B------:R-:W-:Y:S01]  /*5cc0*/  FMUL.FTZ R155, R0.reuse, R37 ;  /* 0x00000025009b7220 */ /* 0x040fe20000410000 */
[C---:B------:R-:W-:Y:S01]  /*5cd0*/  FMUL.FTZ R37, R0.reuse, R54 ;  /* 0x0000003600257220 */ /* 0x040fe20000410000 */
[C---:B------:R-:W-:Y:S01]  /*5ce0*/  FMUL.FTZ R163, R0.reuse, R53 ;  /* 0x0000003500a37220 */ /* 0x040fe20000410000 */
[----:B------:R-:W-:Y:S02]  /*5cf0*/  IMAD.SHL.U32 R164, R15, 0x80, RZ ;  /* 0x000000800fa47824 */ /* 0x000fe400078e00ff */
        /* <DEDUP_REMOVED lines=8> */
[----:B------:R-:W0:Y:S01]  /*5d80*/  @P1 LDC R11, c[0x0][0x44c] ;  /* 0x00011300ff0b1b82 */ /* 0x000e220000000800 */
[C---:B------:R-:W-:Y:S01]  /*5d90*/  FMUL.FTZ R157, R0.reuse, R41 ;  /* 0x00000029009d7220 */ /* 0x040fe20000410000 */
[C---:B------:R-:W-:Y:S01]  /*5da0*/  FMUL.FTZ R153, R0.reuse, R33 ;  /* 0x0000002100997220 */ /* 0x040fe20000410000 */
[C---:B------:R-:W-:Y:S01]  /*5db0*/  FMUL.FTZ R34, R0.reuse, R38 ;  /* 0x0000002600227220 */ /* 0x040fe20000410000 */
[C---:B------:R-:W-:Y:S01]  /*5dc0*/  FMUL.FTZ R30, R0.reuse, R55 ;  /* 0x00000037001e7220 */ /* 0x040fe20000410000 */
[C---:B------:R-:W-:Y:S01]  /*5dd0*/  FMUL.FTZ R41, R0.reuse, R58 ;  /* 0x0000003a00297220 */ /* 0x040fe20000410000 */
[C---:B------:R-:W-:Y:S01]  /*5de0*/  FMUL.FTZ R21, R0.reuse, R27 ;  /* 0x0000001b00157220 */ /* 0x040fe20000410000 */
[C---:B------:R-:W-:Y:S01]  /*5df0*/  FMUL.FTZ R23, R0.reuse, R31 ;  /* 0x0000001f00177220 */ /* 0x040fe20000410000 */
[----:B------:R-:W1:Y:S01]  /*5e00*/  @P1 LDC R54, c[0x0][0x450] ;  /* 0x00011400ff361b82 */ /* 0x000e620000000800 */
[C---:B------:R-:W-:Y:S01]  /*5e10*/  FMUL.FTZ R152, R0.reuse, R32 ;  /* 0x0000002000987220 */ /* 0x040fe20000410000 */
[C---:B------:R-:W-:Y:S01]  /*5e20*/  FMUL.FTZ R154, R0.reuse, R36 ;  /* 0x00000024009a7220 */ /* 0x040fe20000410000 */
[C---:B------:R-:W-:Y:S01]  /*5e30*/  FMUL.FTZ R33, R0.reuse, R39 ;  /* 0x0000002700217220 */ /* 0x040fe20000410000 */
[C---:B------:R-:W-:Y:S01]  /*5e40*/  FMUL.FTZ R55, R0.reuse, R56 ;  /* 0x0000003800377220 */ /* 0x040fe20000410000 */
[C---:B------:R-:W-:Y:S01]  /*5e50*/  FMUL.FTZ R38, R0.reuse, R59 ;  /* 0x0000003b00267220 */ /* 0x040fe20000410000 */
[C---:B------:R-:W-:Y:S01]  /*5e60*/  FMUL.FTZ R58, R0.reuse, R61 ;  /* 0x0000003d003a7220 */ /* 0x040fe20000410000 */
[----:B------:R-:W-:Y:S01]  /*5e70*/  ULEA UR10, UR4, UR36, 0x3 ;  /* 0x00000024040a7291 */ /* 0x000fe2000f8e183f */
        /* <DEDUP_REMOVED lines=8> */
[----:B0-----:R-:W-:-:S04]  /*5f00*/  @P1 IMAD.HI.U32 R53, R8, R11, RZ ;  /* 0x0000000b08351227 */ /* 0x001fc800078e00ff */
[C---:B------:R-:W-:Y:S01]  /*5f10*/  FMUL.FTZ R162, R0.reuse, R52 ;  /* 0x0000003400a27220 */ /* 0x040fe20000410000 */
[----:B------:R-:W0:Y:S01]  /*5f20*/  LDC R11, c[0x0][0x288] ;  /* 0x0000a200ff0b7b82 */ /* 0x000e220000000800 */
        /* <DEDUP_REMOVED lines=23> */
[----:B------:R-:W-:Y:S01]  /*60a0*/  UIADD3 UR10, UR10, 0x22840, URZ ;  /* 0x000228400a0a7890 */ /* 0x000fe2000fffe03f */
[----:B------:R3:W4:Y:S03]  /*60b0*/  MUFU.TANH R68, R73 ;  /* 0x0000004900447308 */ /* 0x0007260000002400 */
[----:B------:R-:W-:-:S05]  /*60c0*/  UPRMT UR10, UR7, 0x654, UR10 ;  /* 0x00000654070a7896 */ /* 0x000fca000800000a */
[----:B------:R-:W0:Y:S04]  /*60d0*/  MUFU.TANH R10, R10 ;  /* 0x0000000a000a7308 */ /* 0x000e280000002400 */
[----:B------:R-:W-:Y:S04]  /*60e0*/  SYNCS.ARRIVE.TRANS64.RED.A1T0 RZ, [UR10], RZ ;  /* 0x000000ffffff79a7 */ /* 0x000fe8000810040a */
        /* <DEDUP_REMOVED lines=28> */
[----:B--2---:R-:W-:Y:S01]  /*62b0*/  LOP3.LUT P5, RZ, R9, 0x1, RZ, 0xc0, !PT ;  /* 0x0000000109ff7812 */ /* 0x004fe200078ac0ff */
[C---:B------:R-:W-:Y:S01]  /*62c0*/  FMUL.FTZ R9, R0.reuse, R24 ;  /* 0x0000001800097220 */ /* 0x040fe20000410000 */
[C---:B------:R-:W-:Y:S01]  /*62d0*/  FMUL.FTZ R24, R0.reuse, R28 ;  /* 0x0000001c00187220 */ /* 0x040fe20000410000 */
[C---:B------:R-:W-:Y:S01]  /*62e0*/  FMUL.FTZ R28, R0.reuse, R35 ;  /* 0x00000023001c7220 */ /* 0x040fe20000410000 */
[C---:B------:R-:W-:Y:S01]  /*62f0*/  FMUL.FTZ R35, R0.reuse, R42 ;  /* 0x0000002a00237220 */ /* 0x040fe20000410000 */
[C---:B------:R-:W-:Y:S01]  /*6300*/  FMUL.FTZ R42, R0.reuse, R62 ;  /* 0x0000003e002a7220 */ /* 0x040fe20000410000 */
[C---:B------:R-:W-:Y:S01]  /*6310*/  FMUL.FTZ R62, R0.reuse, R65 ;  /* 0x00000041003e7220 */ /* 0x040fe20000410000 */
[----:B------:R-:W-:Y:S01]  /*6320*/  IMAD.MOV.U32 R65, RZ, RZ, R8 ;  /* 0x000000ffff417224 */ /* 0x000fe200078e0008 */
[----:B-1----:R-:W-:Y:S01]  /*6330*/  @P1 SHF.R.U32.HI R65, RZ, R54, R53 ;  /* 0x00000036ff411219 */ /* 0x002fe20000011635 */
[----:B------:R-:W-:Y:S01]  /*6340*/  FMUL.FTZ R53, R0, R86 ;  /* 0x0000005600357220 */ /* 0x000fe20000410000 */
[----:B------:R-:W-:Y:S01]  /*6350*/  IADD3 R54, -R164, 0x1, RZ ;  /* 0x00000001a4367810 */ /* 0x000fe20007ffe1ff */
[----:B------:R-:W1:Y:S02]  /*6360*/  MUFU.TANH R9, R9 ;  /* 0x0000000900097308 */ /* 0x000e640000002400 */
[----:B------:R-:W2:Y:S02]  /*6370*/  SHFL.IDX PT, R70, R65, RZ, 0x1c1f ;  /* 0x001c1fff41467589 */ /* 0x000ea400000e0000 */
[----:B------:R-:W-:-:S02]  /*6380*/  IMAD R61, R3, -0x2, R54 ;  /* 0xfffffffe033d7824 */ /* 0x000fc400078e0236 */
[----:B------:R-:W-:Y:S02]  /*6390*/  FMUL.FTZ R54, R0, R87 ;  /* 0x0000005700367220 */ /* 0x000fe40000410000 */
[----:B------:R-:W1:Y:S01]  /*63a0*/  MUFU.TANH R24, R24 ;  /* 0x0000001800187308 */ /* 0x000e620000002400 */
[----:B------:R-:W-:-:S04]  /*63b0*/  IMAD R60, R16, UR33, R61 ;  /* 0x00000021103c7c24 */ /* 0x000fc8000f8e023d */
[----:B0-----:R-:W-:-:S03]  /*63c0*/  IMAD.IADD R60, R60, 0x1, -R11 ;  /* 0x000000013c3c7824 */ /* 0x001fc600078e0a0b */
[----:B------:R-:W0:Y:S01]  /*63d0*/  MUFU.TANH R28, R28 ;  /* 0x0000001c001c7308 */ /* 0x000e220000002400 */
[C---:B------:R-:W-:Y:S02]  /*63e0*/  VIADD R83, R60.reuse, UR35 ;  /* 0x000000233c537c36 */ /* 0x040fe40008000000 */
[----:B------:R-:W-:-:S05]  /*63f0*/  VIADD R87, R60, UR5 ;  /* 0x000000053c577c36 */ /* 0x000fca0008000000 */
[----:B------:R-:W0:Y:S01]  /*6400*/  MUFU.TANH R35, R35 ;  /* 0x0000002300237308 */ /* 0x000e220000002400 */
[--C-:B--2---:R-:W-:Y:S02]  /*6410*/  IMAD.IADD R67, R83, 0x1, R70.reuse ;  /* 0x0000000153437824 */ /* 0x104fe400078e0246 */
[----:B------:R-:W-:-:S05]  /*6420*/  IMAD.IADD R69, R87, 0x1, R70 ;  /* 0x0000000157457824 */ /* 0x000fca00078e0246 */
        /* <DEDUP_REMOVED lines=15> */
[----:B------:R3:W0:Y:S08]  /*6520*/  MUFU.TANH R66, R72 ;  /* 0x0000004800427308 */ /* 0x0006300000002400 */
[----:B------:R-:W0:Y:S08]  /*6530*/  MUFU.TANH R49, R49 ;  /* 0x0000003100317308 */ /* 0x000e300000002400 */
[----:B------:R-:W0:Y:S08]  /*6540*/  MUFU.TANH R47, R47 ;  /* 0x0000002f002f7308 */ /* 0x000e300000002400 */
[----:B------:R3:W0:Y:S08]  /*6550*/  MUFU.TANH R75, R76 ;  /* 0x0000004c004b7308 */ /* 0x0006300000002400 */
[----:B------:R-:W0:Y:S08]  /*6560*/  MUFU.TANH R77, R77 ;  /* 0x0000004d004d7308 */ /* 0x000e300000002400 */
        /* <DEDUP_REMOVED lines=9> */
[----:B------:R-:W0:Y:S01]  /*6600*/  MUFU.TANH R54, R54 ;  /* 0x0000003600367308 */ /* 0x000e220000002400 */
[----:B-1234-:R-:W-:Y:S05]  /*6610*/  @!P5 BRA `(.L_x_1085) ;  /* 0x00000000005cd947 */ /* 0x01efea0003800000 */
[----:B------:R-:W-:Y:S01]  /*6620*/  IMAD R60, R16, UR33, R70 ;  /* 0x00000021103c7c24 */ /* 0x000fe2000f8e0246 */
[----:B------:R-:W-:Y:S03]  /*6630*/  BSSY B0, `(.L_x_1086) ;  /* 0x0000011000007945 */ /* 0x000fe60003800000 */
[----:B------:R-:W-:-:S05]  /*6640*/  IMAD.IADD R71, R60, 0x1, -R11 ;  /* 0x000000013c477824 */ /* 0x000fca00078e0a0b */
[----:B------:R-:W-:-:S13]  /*6650*/  ISETP.GT.AND P1, PT, R71, -0x1, PT ;  /* 0xffffffff4700780c */ /* 0x000fda0003f24270 */
[----:B------:R-:W-:Y:S05]  /*6660*/  @P1 BRA `(.L_x_1087) ;  /* 0x0000000000201947 */ /* 0x000fea0003800000 */
[----:B------:R-:W-:Y:S01]  /*6670*/  IMAD.U32 R70, RZ, RZ, UR34 ;  /* 0x00000022ff467e24 */ /* 0x000fe2000f8e00ff */
[----:B------:R-:W-:-:S04]  /*6680*/  LOP3.LUT R71, RZ, R71, RZ, 0x33, !PT ;  /* 0x00000047ff477212 */ /* 0x000fc800078e33ff */
[----:B------:R-:W-:-:S13]  /*6690*/  ISETP.NE.AND P1, PT, R70, 0x1, PT ;  /* 0x000000014600780c */ /* 0x000fda0003f25270 */
[----:B------:R-:W1:Y:S02]  /*66a0*/  @P1 LDC.64 R60, c[0x0][0x9e8] ;  /* 0x00027a00ff3c1b82 */ /* 0x000e640000000a00 */
[----:B-1----:R-:W-:-:S05]  /*66b0*/  @P1 IMAD.HI.U32 R60, R71, R60, RZ ;  /* 0x0000003c473c1227 */ /* 0x002fca00078e00ff */
[----:B------:R-:W-:-:S04]  /*66c0*/  @P1 SHF.R.U32.HI R71, RZ, R61, R60 ;  /* 0x0000003dff471219 */ /* 0x000fc8000001163c */
[----:B------:R-:W-:Y:S01]  /*66d0*/  LOP3.LUT R71, RZ, R71, RZ, 0x33, !PT ;  /* 0x00000047ff477212 */ /* 0x000fe200078e33ff */
[----:B------:R-:W-:Y:S06]  /*66e0*/  BRA `(.L_x_1088) ;  /* 0x0000000000147947 */ /* 0x000fec0003800000 */
.L_x_1087:
[----:B------:R-:W-:-:S05]  /*66f0*/  IMAD.U32 R70, RZ, RZ, UR34 ;  /* 0x00000022ff467e24 */ /* 0x000fca000f8e00ff */
[----:B------:R-:W-:-:S13]  /*6700*/  ISETP.NE.AND P1, PT, R70, 0x1, PT ;  /* 0x000000014600780c */ /* 0x000fda0003f25270 */
[----:B------:R-:W1:Y:S02]  /*6710*/  @P1 LDC.64 R60, c[0x0][0x9e8] ;  /* 0x00027a00ff3c1b82 */ /* 0x000e640000000a00 */
[----:B-1----:R-:W-:-:S05]  /*6720*/  @P1 IMAD.HI.U32 R60, R71, R60, RZ ;  /* 0x0000003c473c1227 */ /* 0x002fca00078e00ff */
[----:B------:R-:W-:-:S07]  /*6730*/  @P1 SHF.R.U32.HI R71, RZ, R61, R60 ;  /* 0x0000003dff471219 */ /* 0x000fce000001163c */
.L_x_1088:
[----:B------:R-:W-:Y:S05]  /*6740*/  BSYNC B0 ;  /* 0x0000000000007941 */ /* 0x000fea0003800000 */
.L_x_1086:
[----:B------:R-:W-:-:S04]  /*6750*/  IMAD R60, R71, R70, -R164 ;  /* 0x00000046473c7224 */ /* 0x000fc800078e0aa4 */
[----:B------:R-:W-:-:S05]  /*6760*/  IMAD R60, R3, -0x2, R60 ;  /* 0xfffffffe033c7824 */ /* 0x000fca00078e023c */
[----:B------:R-:W-:Y:S02]  /*6770*/  VIADDMNMX R67, R60, R70, R67, PT ;  /* 0x000000463c437246 */ /* 0x000fe40003800143 */
[----:B------:R-:W-:-:S07]  /*6780*/  VIMNMX R69, R69, R60, !PT ;  /* 0x0000003c45457248 */ /* 0x000fce0007fe0100 */
.L_x_1085:
[----:B------:R-:W-:-:S04]  /*6790*/  ISETP.GT.AND P1, PT, R15, -0x1, PT ;  /* 0xffffffff0f00780c */ /* 0x000fc80003f24270 */
[C---:B------:R-:W-:Y:S02]  /*67a0*/  ISETP.GT.AND P3, PT, R69.reuse, RZ, P1 ;  /* 0x000000ff4500720c */ /* 0x040fe40000f64270 */
[----:B------:R-:W-:Y:S02]  /*67b0*/  ISETP.GT.AND P4, PT, R69, 0x1, P1 ;  /* 0x000000014500780c */ /* 0x000fe40000f84270 */
[C---:B------:R-:W-:Y:S02]  /*67c0*/  ISETP.LT.OR P3, PT, R67.reuse, 0x1, P3 ;  /* 0x000000014300780c */ /* 0x040fe40001f61670 */
[----:B------:R-:W-:Y:S02]  /*67d0*/  ISETP.LT.OR P4, PT, R67, 0x2, P4 ;  /* 0x000000024300780c */ /* 0x000fe40002781670 */
[----:B------:R-:W-:Y:S02]  /*67e0*/  FSEL R176, R9, -INF , !P3 ;  /* 0xff80000009b07808 */ /* 0x000fe40005800000 */
[----:B------:R-:W-:-:S02]  /*67f0*/  FSEL R178, R10, -INF , !P4 ;  /* 0xff8000000ab27808 */ /* 0x000fc40006000000 */
[C---:B------:R-:W-:Y:S01]  /*6800*/  ISETP.GT.AND P2, PT, R69.reuse, 0x8, P1 ;  /* 0x000000084500780c */ /* 0x040fe20000f44270 */
[----:B------:R-:W1:Y:S01]  /*6810*/  SHFL.IDX PT, R10, R65, 0x1, 0x1c1f ;  /* 0x003c1f00410a7f89 */ /* 0x000e6200000e0000 */
[C---:B------:R-:W-:Y:S02]  /*6820*/  ISETP.GT.AND P3, PT, R69.reuse, 0x9, P1 ;  /* 0x000000094500780c */ /* 0x040fe40000f64270 */
[----:B------:R-:W-:Y:S02]  /*6830*/  ISETP.GT.AND P4, PT, R69, 0x10, P1 ;  /* 0x000000104500780c */ /* 0x000fe40000f84270 */
[C---:B------:R-:W-:Y:S02]  /*6840*/  ISETP.LT.OR P2, PT, R67.reuse, 0x9, P2 ;  /* 0x000000094300780c */ /* 0x040fe40001741670 */
[C---:B------:R-:W-:Y:S02]  /*6850*/  ISETP.LT.OR P3, PT, R67.reuse, 0xa, P3 ;  /* 0x0000000a4300780c */ /* 0x040fe40001f61670 */
[----:B------:R-:W-:-:S02]  /*6860*/  ISETP.LT.OR P4, PT, R67, 0x11, P4 ;  /* 0x000000114300780c */ /* 0x000fc40002781670 */
[----:B------:R-:W-:Y:S02]  /*6870*/  FSEL R192, R24, -INF , !P2 ;  /* 0xff80000018c07808 */ /* 0x000fe40005000000 */
[----:B------:R-:W-:Y:S02]  /*6880*/  FSEL R182, R25, -INF , !P3 ;  /* 0xff80000019b67808 */ /* 0x000fe40005800000 */
[----:B------:R-:W-:Y:S02]  /*6890*/  FSEL R190, R152, -INF , !P4 ;  /* 0xff80000098be7808 */ /* 0x000fe40006000000 */
[C---:B------:R-:W-:Y:S02]  /*68a0*/  ISETP.GT.AND P2, PT, R69.reuse, 0x11, P1 ;  /* 0x000000114500780c */ /* 0x040fe40000f44270 */
[C---:B------:R-:W-:Y:S02]  /*68b0*/  ISETP.GT.AND P3, PT, R69.reuse, 0x18, P1 ;  /* 0x000000184500780c */ /* 0x040fe40000f64270 */
[----:B------:R-:W-:-:S02]  /*68c0*/  ISETP.GT.AND P4, PT, R69, 0x19, P1 ;  /* 0x000000194500780c */ /* 0x000fc40000f84270 */
[C---:B------:R-:W-:Y:S02]  /*68d0*/  ISETP.LT.OR P2, PT, R67.reuse, 0x12, P2 ;  /* 0x000000124300780c */ /* 0x040fe40001741670 */
[C---:B------:R-:W-:Y:S02]  /*68e0*/  ISETP.LT.OR P3, PT, R67.reuse, 0x19, P3 ;  /* 0x000000194300780c */ /* 0x040fe40001f61670 */
[----:B------:R-:W-:Y:S02]  /*68f0*/  ISETP.LT.OR P4, PT, R67, 0x1a, P4 ;  /* 0x0000001a4300780c */ /* 0x000fe40002781670 */
[----:B------:R-:W-:Y:S02]  /*6900*/  FSEL R188, R153, -INF , !P2 ;  /* 0xff80000099bc7808 */ /* 0x000fe40005000000 */
[----:B------:R-:W-:Y:S02]  /*6910*/  FSEL R186, R154, -INF , !P3 ;  /* 0xff8000009aba7808 */ /* 0x000fe40005800000 */
[----:B------:R-:W-:-:S02]  /*6920*/  FSEL R184, R155, -INF , !P4 ;  /* 0xff8000009bb87808 */ /* 0x000fc40006000000 */
[C---:B------:R-:W-:Y:S02]  /*6930*/  ISETP.GT.AND P2, PT, R69.reuse, 0x20, P1 ;  /* 0x000000204500780c */ /* 0x040fe40000f44270 */
        /* <DEDUP_REMOVED lines=25> */
[----:B------:R-:W-:Y:S01]  /*6ad0*/  FSEL R86, R55, -INF , !P4 ;  /* 0xff80000037567808 */ /* 0x000fe20006000000 */
[----:B-1----:R-:W-:Y:S01]  /*6ae0*/  IMAD.IADD R55, R83, 0x1, R10 ;  /* 0x0000000153377824 */ /* 0x002fe200078e020a */
[C---:B------:R-:W-:Y:S02]  /*6af0*/  ISETP.GT.AND P2, PT, R69.reuse, 0x41, P1 ;  /* 0x000000414500780c */ /* 0x040fe40000f44270 */
[C---:B------:R-:W-:Y:S02]  /*6b00*/  ISETP.GT.AND P3, PT, R69.reuse, 0x48, P1 ;  /* 0x000000484500780c */ /* 0x040fe40000f64270 */
[----:B------:R-:W-:-:S02]  /*6b10*/  ISETP.GT.AND P4, PT, R69, 0x49, P1 ;  /* 0x000000494500780c */ /* 0x000fc40000f84270 */
[C---:B------:R-:W-:Y:S02]  /*6b20*/  ISETP.LT.OR P2, PT, R67.reuse, 0x42, P2 ;  /* 0x000000424300780c */ /* 0x040fe40001741670 */
[C---:B------:R-:W-:Y:S02]  /*6b30*/  ISETP.LT.OR P3, PT, R67.reuse, 0x49, P3 ;  /* 0x000000494300780c */ /* 0x040fe40001f61670 */
[----:B------:R-:W-:Y:S02]  /*6b40*/  ISETP.LT.OR P4, PT, R67, 0x4a, P4 ;  /* 0x0000004a4300780c */ /* 0x000fe40002781670 */
[----:B------:R-:W-:Y:S02]  /*6b50*/  FSEL R84, R56, -INF , !P2 ;  /* 0xff80000038547808 */ /* 0x000fe40005000000 */
[----:B0-----:R-:W-:Y:S01]  /*6b60*/  FSEL R82, R57, -INF , !P3 ;  /* 0xff80000039527808 */ /* 0x001fe20005800000 */
[----:B------:R-:W-:Y:S01]  /*6b70*/  IMAD.IADD R57, R87, 0x1, R10 ;  /* 0x0000000157397824 */ /* 0x000fe200078e020a */
        /* <DEDUP_REMOVED lines=36> */
[----:B------:R-:W-:Y:S01]  /*6dc0*/  FSEL R56, R85, -INF , !P4 ;  /* 0xff80000055387808 */ /* 0x000fe20006000000 */
[----:B------:R-:W-:Y:S06]  /*6dd0*/  @!P5 BRA `(.L_x_1089) ;  /* 0x00000000005cd947 */ /* 0x000fec0003800000 */
        /* <DEDUP_REMOVED lines=8> */
[----:B------:R-:W0:Y:S02]  /*6e60*/  @P2 LDC.64 R24, c[0x0][0x9e8] ;  /* 0x00027a00ff182b82 */ /* 0x000e240000000a00 */
[----:B0-----:R-:W-:-:S05]  /*6e70*/  @P2 IMAD.HI.U32 R24, R9, R24, RZ ;  /* 0x0000001809182227 */ /* 0x001fca00078e00ff */
[----:B------:R-:W-:-:S04]  /*6e80*/  @P2 SHF.R.U32.HI R9, RZ, R25, R24 ;  /* 0x00000019ff092219 */ /* 0x000fc80000011618 */
[----:B------:R-:W-:Y:S01]  /*6e90*/  LOP3.LUT R9, RZ, R9, RZ, 0x33, !PT ;  /* 0x00000009ff097212 */ /* 0x000fe200078e33ff */
[----:B------:R-:W-:Y:S06]  /*6ea0*/  BRA `(.L_x_1092) ;  /* 0x0000000000147947 */ /* 0x000fec0003800000 */
.L_x_1091:
[----:B------:R-:W-:-:S05]  /*6eb0*/  IMAD.U32 R59, RZ, RZ, UR34 ;  /* 0x00000022ff3b7e24 */ /* 0x000fca000f8e00ff */
[----:B------:R-:W-:-:S13]  /*6ec0*/  ISETP.NE.AND P2, PT, R59, 0x1, PT ;  /* 0x000000013b00780c */ /* 0x000fda0003f45270 */
[----:B------:R-:W0:Y:S02]  /*6ed0*/  @P2 LDC.64 R24, c[0x0][0x9e8] ;  /* 0x00027a00ff182b82 */ /* 0x000e240000000a00 */
[----:B0-----:R-:W-:-:S05]  /*6ee0*/  @P2 IMAD.HI.U32 R24, R9, R24, RZ ;  /* 0x0000001809182227 */ /* 0x001fca00078e00ff */
[----:B------:R-:W-:-:S07]  /*6ef0*/  @P2 SHF.R.U32.HI R9, RZ, R25, R24 ;  /* 0x00000019ff092219 */ /* 0x000fce0000011618 */
.L_x_1092:
[----:B------:R-:W-:Y:S05]  /*6f00*/  BSYNC B0 ;  /* 0x0000000000007941 */ /* 0x000fea0003800000 */
.L_x_1090:
[----:B------:R-:W-:-:S04]  /*6f10*/  IMAD R10, R9, R59, -R164 ;  /* 0x0000003b090a7224 */ /* 0x000fc800078e0aa4 */
[----:B------:R-:W-:-:S05]  /*6f20*/  IMAD R10, R3, -0x2, R10 ;  /* 0xfffffffe030a7824 */ /* 0x000fca00078e020a */
[----:B------:R-:W-:Y:S02]  /*6f30*/  VIADDMNMX R55, R10, R59, R55, PT ;  /* 0x0000003b0a377246 */ /* 0x000fe40003800137 */
[----:B------:R-:W-:-:S07]  /*6f40*/  VIMNMX R57, R57, R10, !PT ;  /* 0x0000000a39397248 */ /* 0x000fce0007fe0100 */
.L_x_1089:
[----:B------:R-:W-:Y:S02]  /*6f50*/  FMNMX.FTZ R9, R176, R12, !PT ;  /* 0x0000000cb0097209 */ /* 0x000fe40007810000 */
[C---:B------:R-:W-:Y:S02]  /*6f60*/  ISETP.GT.AND P4, PT, R57.reuse, 0x1, P1 ;  /* 0x000000013900780c */ /* 0x040fe40000f84270 */
[----:B------:R-:W-:Y:S02]  /*6f70*/  FMNMX.FTZ R9, R178, R9, !PT ;  /* 0x00000009b2097209 */ /* 0x000fe40007810000 */
[----:B------:R-:W-:Y:S02]  /*6f80*/  ISETP.GT.AND P3, PT, R57, 0x8, P1 ;  /* 0x000000083900780c */ /* 0x000fe40000f64270 */
[----:B------:R-:W-:Y:S02]  /*6f90*/  FMNMX.FTZ R9, R192, R9, !PT ;  /* 0x00000009c0097209 */ /* 0x000fe40007810000 */
[----:B------:R-:W-:-:S02]  /*6fa0*/  ISETP.LT.OR P4, PT, R55, 0x2, P4 ;  /* 0x000000023700780c */ /* 0x000fc40002781670 */
[----:B------:R-:W-:Y:S02]  /*6fb0*/  FMNMX.FTZ R9, R182, R9, !PT ;  /* 0x00000009b6097209 */ /* 0x000fe40007810000 */
[----:B------:R-:W-:Y:S02]  /*6fc0*/  ISETP.LT.OR P3, PT, R55, 0x9, P3 ;  /* 0x000000093700780c */ /* 0x000fe40001f61670 */
[----:B------:R-:W-:Y:S02]  /*6fd0*/  FMNMX.FTZ R9, R190, R9, !PT ;  /* 0x00000009be097209 */ /* 0x000fe40007810000 */
[----:B------:R-:W-:Y:S02]  /*6fe0*/  FSEL R164, R21, -INF , !P4 ;  /* 0xff80000015a47808 */ /* 0x000fe40006000000 */
[----:B------:R-:W-:Y:S02]  /*6ff0*/  FMNMX.FTZ R9, R188, R9, !PT ;  /* 0x00000009bc097209 */ /* 0x000fe40007810000 */
[----:B------:R-:W-:-:S02]  /*7000*/  ISETP.GT.AND P4, PT, R57, 0x10, P1 ;  /* 0x000000103900780c */ /* 0x000fc40000f84270 */
[----:B------:R-:W-:Y:S02]  /*7010*/  FMNMX.FTZ R9, R186, R9, !PT ;  /* 0x00000009ba097209 */ /* 0x000fe40007810000 */
[C---:B------:R-:W-:Y:S02]  /*7020*/  ISETP.GT.AND P2, PT, R57.reuse, 0x9, P1 ;  /* 0x000000093900780c */ /* 0x040fe40000f44270 */
[----:B------:R-:W-:Y:S02]  /*7030*/  FMNMX.FTZ R9, R184, R9, !PT ;  /* 0x00000009b8097209 */ /* 0x000fe40007810000 */
[----:B------:R-:W-:Y:S02]  /*7040*/  FSEL R166, R26, -INF , !P3 ;  /* 0xff8000001aa67808 */ /* 0x000fe40005800000 */
[----:B------:R-:W-:Y:S02]  /*7050*/  FMNMX.FTZ R9, R180, R9, !PT ;  /* 0x00000009b4097209 */ /* 0x000fe40007810000 */
[----:B------:R-:W-:-:S02]  /*7060*/  ISETP.GT.AND P3, PT, R57, 0x11, P1 ;  /* 0x000000113900780c */ /* 0x000fc40000f64270 */
[----:B------:R-:W-:Y:S02]  /*7070*/  FMNMX.FTZ R9, R174, R9, !PT ;  /* 0x00000009ae097209 */ /* 0x000fe40007810000 */
[C---:B------:R-:W-:Y:S02]  /*7080*/  ISETP.LT.OR P4, PT, R55.reuse, 0x11, P4 ;  /* 0x000000113700780c */ /* 0x040fe40002781670 */
[----:B------:R-:W-:Y:S02]  /*7090*/  FMNMX.FTZ R9, R158, R9, !PT ;  /* 0x000000099e097209 */ /* 0x000fe40007810000 */
[C---:B------:R-:W-:Y:S02]  /*70a0*/  ISETP.LT.OR P2, PT, R55.reuse, 0xa, P2 ;  /* 0x0000000a3700780c */ /* 0x040fe40001741670 */
[----:B------:R-:W-:Y:S02]  /*70b0*/  FMNMX.FTZ R9, R156, R9, !PT ;  /* 0x000000099c097209 */ /* 0x000fe40007810000 */
[----:B------:R-:W-:-:S02]  /*70c0*/  ISETP.LT.OR P3, PT, R55, 0x12, P3 ;  /* 0x000000123700780c */ /* 0x000fc40001f61670 */
[----:B------:R-:W-:Y:S02]  /*70d0*/  FMNMX.FTZ R9, R160, R9, !PT ;  /* 0x00000009a0097209 */ /* 0x000fe40007810000 */
[----:B------:R-:W-:Y:S02]  /*70e0*/  FSEL R170, R29, -INF , !P4 ;  /* 0xff8000001daa7808 */ /* 0x000fe40006000000 */
[----:B------:R-:W-:Y:S02]  /*70f0*/  FMNMX.FTZ R9, R154, R9, !PT ;  /* 0x000000099a097209 */ /* 0x000fe40007810000 */
[----:B------:R-:W-:Y:S02]  /*7100*/  FSEL R168, R23, -INF , !P2 ;  /* 0xff80000017a87808 */ /* 0x000fe40005000000 */
[----:B------:R-:W-:Y:S02]  /*7110*/  FMNMX.FTZ R9, R162, R9, !PT ;  /* 0x00000009a2097209 */ /* 0x000fe40007810000 */
[----:B------:R-:W-:-:S02]  /*7120*/  ISETP.GT.AND P2, PT, R57, 0x18, P1 ;  /* 0x000000183900780c */ /* 0x000fc40000f44270 */
[----:B------:R-:W-:Y:S02]  /*7130*/  FMNMX.FTZ R9, R152, R9, !PT ;  /* 0x0000000998097209 */ /* 0x000fe40007810000 */
[----:B------:R-:W-:Y:S02]  /*7140*/  FSEL R172, R28, -INF , !P3 ;  /* 0xff8000001cac7808 */ /* 0x000fe40005800000 */
        /* <DEDUP_REMOVED lines=11> */
[----:B------:R-:W-:Y:S02]  /*7200*/  ISETP.LT.OR P2, PT, R55, 0x21, P2 ;  /* 0x000000213700780c */ /* 0x000fe40001741670 */
[----:B------:R-:W-:-:S04]  /*7210*/  FMNMX.FTZ R9, R74, R9, !PT ;  /* 0x000000094a097209 */ /* 0x000fc80007810000 */
        /* <DEDUP_REMOVED lines=8> */
[----:B------:R-:W-:-:S05]  /*72a0*/  FMNMX.FTZ R24, R56, R9, !PT ;  /* 0x0000000938187209 */ /* 0x000fca0007810000 */
[----:B------:R-:W0:Y:S02]  /*72b0*/  SHFL.BFLY PT, R9, R24, 0x2, 0x1f ;  /* 0x0c401f0018097f89 */ /* 0x000e2400000e0000 */
[----:B0-----:R-:W-:Y:S02]  /*72c0*/  FMNMX.FTZ R25, R24, R9, !PT ;  /* 0x0000000918197209 */ /* 0x001fe40007810000 */
[----:B------:R-:W0:Y:S03]  /*72d0*/  LDC R9, c[0x0][0x988] ;  /* 0x00026200ff097b82 */ /* 0x000e260000000800 */
[----:B------:R-:W1:Y:S02]  /*72e0*/  SHFL.BFLY PT, R10, R25, 0x1, 0x1f ;  /* 0x0c201f00190a7f89 */ /* 0x000e6400000e0000 */
[----:B-1----:R-:W-:-:S04]  /*72f0*/  FMNMX.FTZ R10, R25, R10, !PT ;  /* 0x0000000a190a7209 */ /* 0x002fc80007810000 */
[C---:B------:R-:W-:Y:S01]  /*7300*/  FSETP.NEU.FTZ.AND P4, PT, R10.reuse, -INF , PT ;  /* 0xff8000000a00780b */ /* 0x040fe20003f9d000 */
[----:B0-----:R-:W-:-:S05]  /*7310*/  FFMA.FTZ R29, R10, R9, -8 ;  /* 0xc10000000a1d7423 */ /* 0x001fca0000010009 */
[----:B------:R-:W-:-:S05]  /*7320*/  FSEL R29, R29, RZ, P4 ;  /* 0x000000ff1d1d7208 */ /* 0x000fca0002000000 */
[-CC-:B------:R-:W-:Y:S01]  /*7330*/  FFMA.FTZ R24, R176, R9.reuse, -R29.reuse ;  /* 0x00000009b0187223 */ /* 0x180fe2000001081d */
[----:B------:R-:W-:Y:S01]  /*7340*/  FSEL R176, R33, -INF , !P3 ;  /* 0xff80000021b07808 */ /* 0x000fe20005800000 */
[-CC-:B------:R-:W-:Y:S01]  /*7350*/  FFMA.FTZ R21, R178, R9.reuse, -R29.reuse ;  /* 0x00000009b2157223 */ /* 0x180fe2000001081d */
[----:B------:R-:W-:Y:S01]  /*7360*/  ISETP.GT.AND P3, PT, R57, 0x21, P1 ;  /* 0x000000213900780c */ /* 0x000fe20000f64270 */
[-CC-:B------:R-:W-:Y:S01]  /*7370*/  FFMA.FTZ R23, R192, R9.reuse, -R29.reuse ;  /* 0x00000009c0177223 */ /* 0x180fe2000001081d */
[----:B------:R-:W-:Y:S01]  /*7380*/  FSEL R178, R35, -INF , !P2 ;  /* 0xff80000023b27808 */ /* 0x000fe20005000000 */
[-CC-:B------:R-:W-:Y:S01]  /*7390*/  FFMA.FTZ R26, R182, R9.reuse, -R29.reuse ;  /* 0x00000009b61a7223 */ /* 0x180fe2000001081d */
[----:B------:R-:W-:Y:S01]  /*73a0*/  ISETP.LT.OR P3, PT, R55, 0x22, P3 ;  /* 0x000000223700780c */ /* 0x000fe20001f61670 */
[-CC-:B------:R-:W-:Y:S01]  /*73b0*/  FFMA.FTZ R28, R188, R9.reuse, -R29.reuse ;  /* 0x00000009bc1c7223 */ /* 0x180fe2000001081d */
[C---:B------:R-:W-:Y:S01]  /*73c0*/  ISETP.GT.AND P2, PT, R57.reuse, 0x28, P1 ;  /* 0x000000283900780c */ /* 0x040fe20000f44270 */
[-CC-:B------:R-:W-:Y:S01]  /*73d0*/  FFMA.FTZ R59, R58, R9.reuse, -R29.reuse ;  /* 0x000000093a3b7223 */ /* 0x180fe2000001081d */
[----:B------:R-:W-:Y:S01]  /*73e0*/  FSEL R32, R32, -INF , !P3 ;  /* 0xff80000020207808 */ /* 0x000fe20005800000 */
[-CC-:B------:R-:W-:Y:S01]  /*73f0*/  FFMA.FTZ R156, R156, R9.reuse, -R29.reuse ;  /* 0x000000099c9c7223 */ /* 0x180fe2000001081d */
[----:B------:R-:W-:Y:S01]  /*7400*/  ISETP.GT.AND P3, PT, R57, RZ, P1 ;  /* 0x000000ff3900720c */ /* 0x000fe20000f64270 */
[-CC-:B------:R-:W-:Y:S01]  /*7410*/  FFMA.FTZ R154, R154, R9.reuse, -R29.reuse ;  /* 0x000000099a9a7223 */ /* 0x180fe2000001081d */
[C---:B------:R-:W-:Y:S01]  /*7420*/  ISETP.LT.OR P2, PT, R55.reuse, 0x29, P2 ;  /* 0x000000293700780c */ /* 0x040fe20001741670 */
[-CC-:B------:R-:W-:Y:S01]  /*7430*/  FFMA.FTZ R152, R152, R9.reuse, -R29.reuse ;  /* 0x0000000998987223 */ /* 0x180fe2000001081d */
[----:B------:R-:W-:Y:S01]  /*7440*/  ISETP.LT.OR P3, PT, R55, 0x1, P3 ;  /* 0x000000013700780c */ /* 0x000fe20001f61670 */
        /* <DEDUP_REMOVED lines=8> */
[----:B------:R-:W-:Y:S01]  /*74d0*/  FFMA.FTZ R62, R62, R9, -R29 ;  /* 0x000000093e3e7223 */ /* 0x000fe2000001081d */
[----:B------:R-:W-:Y:S01]  /*74e0*/  FMNMX.FTZ R25, R192, R13, !PT ;  /* 0x0000000dc0197209 */ /* 0x000fe20007810000 */
[----:B------:R-:W-:Y:S01]  /*74f0*/  MUFU.EX2 R24, R24 ;  /* 0x0000001800187308 */ /* 0x000fe20000000800 */
[----:B------:R-:W-:-:S02]  /*7500*/  FSEL R182, R27, -INF , !P2 ;  /* 0xff8000001bb67808 */ /* 0x000fc40005000000 */
[----:B------:R-:W-:Y:S02]  /*7510*/  FMNMX.FTZ R27, R164, R25, !PT ;  /* 0x00000019a41b7209 */ /* 0x000fe40007810000 */
[----:B------:R-:W-:Y:S02]  /*7520*/  ISETP.GT.AND P2, PT, R57, 0x31, P1 ;  /* 0x000000313900780c */ /* 0x000fe40000f44270 */
[----:B------:R-:W-:Y:S01]  /*7530*/  FMNMX.FTZ R27, R166, R27, !PT ;  /* 0x0000001ba61b7209 */ /* 0x000fe20007810000 */
[----:B------:R0:W-:Y:S01]  /*7540*/  MUFU.EX2 R25, R20 ;  /* 0x0000001400197308 */ /* 0x0001e20000000800 */
[----:B------:R-:W-:Y:S02]  /*7550*/  ISETP.LT.OR P2, PT, R55, 0x32, P2 ;  /* 0x000000323700780c */ /* 0x000fe40001741670 */
[----:B------:R-:W-:Y:S02]  /*7560*/  FMNMX.FTZ R27, R168, R27, !PT ;  /* 0x0000001ba81b7209 */ /* 0x000fe40007810000 */
[----:B------:R-:W-:-:S02]  /*7570*/  FSEL R188, R31, -INF , !P2 ;  /* 0xff8000001fbc7808 */ /* 0x000fc40005000000 */
[----:B------:R-:W-:Y:S01]  /*7580*/  FMNMX.FTZ R27, R170, R27, !PT ;  /* 0x0000001baa1b7209 */ /* 0x000fe20007810000 */
[----:B------:R-:W-:Y:S01]  /*7590*/  MUFU.EX2 R21, R21 ;  /* 0x0000001500157308 */ /* 0x000fe20000000800 */
[----:B------:R-:W-:Y:S01]  /*75a0*/  ISETP.GT.AND P3, PT, R57, 0x30, P1 ;  /* 0x000000303900780c */ /* 0x000fe20000f64270 */
[----:B0-----:R-:W-:Y:S01]  /*75b0*/  FFMA.FTZ R20, R186, R9, -R29 ;  /* 0x00000009ba147223 */ /* 0x001fe2000001081d */
[----:B------:R-:W-:Y:S02]  /*75c0*/  FMNMX.FTZ R31, R172, R27, !PT ;  /* 0x0000001bac1f7209 */ /* 0x000fe40007810000 */
[----:B------:R-:W-:Y:S02]  /*75d0*/  ISETP.LT.OR P3, PT, R55, 0x31, P3 ;  /* 0x000000313700780c */ /* 0x000fe40001f61670 */
[----:B------:R-:W-:Y:S01]  /*75e0*/  FMNMX.FTZ R31, R34, R31, !PT ;  /* 0x0000001f221f7209 */ /* 0x000fe20007810000 */
[----:B------:R0:W-:Y:S01]  /*75f0*/  MUFU.EX2 R27, R20 ;  /* 0x00000014001b7308 */ /* 0x0001e20000000800 */
[----:B------:R-:W-:-:S02]  /*7600*/  FSEL R36, R36, -INF , !P3 ;  /* 0xff80000024247808 */ /* 0x000fc40005800000 */
[----:B------:R-:W-:Y:S02]  /*7610*/  FMNMX.FTZ R31, R176, R31, !PT ;  /* 0x0000001fb01f7209 */ /* 0x000fe40007810000 */
[----:B------:R-:W-:Y:S02]  /*7620*/  ISETP.GT.AND P3, PT, R57, 0x38, P1 ;  /* 0x000000383900780c */ /* 0x000fe40000f64270 */
[----:B------:R-:W-:Y:S01]  /*7630*/  FMNMX.FTZ R31, R178, R31, !PT ;  /* 0x0000001fb21f7209 */ /* 0x000fe20007810000 */
[----:B------:R-:W-:Y:S01]  /*7640*/  MUFU.EX2 R23, R23 ;  /* 0x0000001700177308 */ /* 0x000fe20000000800 */
[----:B------:R-:W-:Y:S01]  /*7650*/  ISETP.LT.OR P3, PT, R55, 0x39, P3 ;  /* 0x000000393700780c */ /* 0x000fe20001f61670 */
[----:B0-----:R-:W-:Y:S01]  /*7660*/  FFMA.FTZ R20, R180, R9, -R29 ;  /* 0x00000009b4147223 */ /* 0x001fe2000001081d */
[----:B------:R-:W-:Y:S02]  /*7670*/  FMNMX.FTZ R33, R32, R31, !PT ;  /* 0x0000001f20217209 */ /* 0x000fe40007810000 */
[----:B------:R-:W-:-:S02]  /*7680*/  ISETP.GT.AND P2, PT, R57, 0x39, P1 ;  /* 0x000000393900780c */ /* 0x000fc40000f44270 */
[----:B------:R-:W-:Y:S01]  /*7690*/  FMNMX.FTZ R33, R40, R33, !PT ;  /* 0x0000002128217209 */ /* 0x000fe20007810000 */
[----:B------:R0:W-:Y:S01]  /*76a0*/  MUFU.EX2 R31, R20 ;  /* 0x00000014001f7308 */ /* 0x0001e20000000800 */
[----:B------:R-:W-:Y:S02]  /*76b0*/  FSEL R190, R37, -INF , !P3 ;  /* 0xff80000025be7808 */ /* 0x000fe40005800000 */
[----:B------:R-:W-:Y:S02]  /*76c0*/  FMNMX.FTZ R33, R182, R33, !PT ;  /* 0x00000021b6217209 */ /* 0x000fe40007810000 */
[----:B------:R-:W-:Y:S02]  /*76d0*/  ISETP.GT.AND P3, PT, R57, 0x40, P1 ;  /* 0x000000403900780c */ /* 0x000fe40000f64270 */
[C---:B------:R-:W-:Y:S01]  /*76e0*/  ISETP.LT.OR P2, PT, R55.reuse, 0x3a, P2 ;  /* 0x0000003a3700780c */ /* 0x040fe20001741670 */
[----:B------:R-:W-:Y:S01]  /*76f0*/  MUFU.EX2 R26, R26 ;  /* 0x0000001a001a7308 */ /* 0x000fe20000000800 */
[----:B------:R-:W-:Y:S01]  /*7700*/  FMNMX.FTZ R33, R36, R33, !PT ;  /* 0x0000002124217209 */ /* 0x000fe20007810000 */
[----:B0-----:R-:W-:Y:S01]  /*7710*/  FFMA.FTZ R20, R158, R9, -R29 ;  /* 0x000000099e147223 */ /* 0x001fe2000001081d */
[----:B------:R-:W-:-:S02]  /*7720*/  ISETP.LT.OR P3, PT, R55, 0x41, P3 ;  /* 0x000000413700780c */ /* 0x000fc40001f61670 */
[----:B------:R-:W-:Y:S01]  /*7730*/  FSEL R186, R30, -INF , !P2 ;  /* 0xff8000001eba7808 */ /* 0x000fe20005000000 */
[----:B------:R-:W-:-:S01]  /*7740*/  FFMA.FTZ R30, R184, R9, -R29 ;  /* 0x00000009b81e7223 */ /* 0x000fc2000001081d */
[----:B------:R-:W-:Y:S01]  /*7750*/  ISETP.GT.AND P2, PT, R57, 0x41, P1 ;  /* 0x000000413900780c */ /* 0x000fe20000f44270 */
[----:B------:R-:W-:Y:S01]  /*7760*/  MUFU.EX2 R28, R28 ;  /* 0x0000001c001c7308 */ /* 0x000fe20000000800 */
[----:B------:R-:W-:Y:S02]  /*7770*/  FMNMX.FTZ R35, R188, R33, !PT ;  /* 0x00000021bc237209 */ /* 0x000fe40007810000 */
[----:B------:R-:W-:Y:S02]  /*7780*/  FSEL R184, R41, -INF , !P3 ;  /* 0xff80000029b87808 */ /* 0x000fe40005800000 */
[----:B------:R-:W-:Y:S02]  /*7790*/  ISETP.GT.AND P3, PT, R57, 0x48, P1 ;  /* 0x000000483900780c */ /* 0x000fe40000f64270 */
[----:B------:R-:W-:Y:S01]  /*77a0*/  ISETP.LT.OR P2, PT, R55, 0x42, P2 ;  /* 0x000000423700780c */ /* 0x000fe20001741670 */
[----:B------:R0:W-:Y:S01]  /*77b0*/  MUFU.EX2 R33, R20 ;  /* 0x0000001400217308 */ /* 0x0001e20000000800 */
[----:B------:R-:W-:-:S02]  /*77c0*/  FMNMX.FTZ R35, R190, R35, !PT ;  /* 0x00000023be237209 */ /* 0x000fc40007810000 */
[----:B------:R-:W-:Y:S02]  /*77d0*/  ISETP.LT.OR P3, PT, R55, 0x49, P3 ;  /* 0x000000493700780c */ /* 0x000fe40001f61670 */
[----:B------:R-:W-:Y:S01]  /*77e0*/  FSEL R180, R38, -INF , !P2 ;  /* 0xff80000026b47808 */ /* 0x000fe20005000000 */
[--C-:B------:R-:W-:Y:S01]  /*77f0*/  FFMA.FTZ R38, R174, R9, -R29.reuse ;  /* 0x00000009ae267223 */ /* 0x100fe2000001081d */
[C---:B------:R-:W-:Y:S01]  /*7800*/  ISETP.GT.AND P2, PT, R57.reuse, 0x49, P1 ;  /* 0x000000493900780c */ /* 0x040fe20000f44270 */
[----:B------:R-:W-:Y:S01]  /*7810*/  MUFU.EX2 R30, R30 ;  /* 0x0000001e001e7308 */ /* 0x000fe20000000800 */
[----:B------:R-:W-:Y:S01]  /*7820*/  FMNMX.FTZ R35, R186, R35, !PT ;  /* 0x00000023ba237209 */ /* 0x000fe20007810000 */
[----:B0-----:R-:W-:Y:S01]  /*7830*/  FFMA.FTZ R20, R160, R9, -R29 ;  /* 0x00000009a0147223 */ /* 0x001fe2000001081d */
[----:B------:R-:W-:Y:S02]  /*7840*/  FSEL R42, R42, -INF , !P3 ;  /* 0xff8000002a2a7808 */ /* 0x000fe40005800000 */
[----:B------:R-:W-:-:S02]  /*7850*/  ISETP.GT.AND P3, PT, R57, 0x50, P1 ;  /* 0x000000503900780c */ /* 0x000fc40000f64270 */
[C---:B------:R-:W-:Y:S01]  /*7860*/  ISETP.LT.OR P2, PT, R55.reuse, 0x4a, P2 ;  /* 0x0000004a3700780c */ /* 0x040fe20001741670 */
[----:B------:R-:W-:Y:S01]  /*7870*/  MUFU.EX2 R38, R38 ;  /* 0x0000002600267308 */ /* 0x000fe20000000800 */
[----:B------:R-:W-:Y:S02]  /*7880*/  FMNMX.FTZ R35, R184, R35, !PT ;  /* 0x00000023b8237209 */ /* 0x000fe40007810000 */
[----:B------:R-:W-:Y:S02]  /*7890*/  ISETP.LT.OR P3, PT, R55, 0x51, P3 ;  /* 0x000000513700780c */ /* 0x000fe40001f61670 */
[----:B------:R-:W-:Y:S02]  /*78a0*/  FSEL R174, R39, -INF , !P2 ;  /* 0xff80000027ae7808 */ /* 0x000fe40005000000 */
[----:B------:R-:W-:Y:S01]  /*78b0*/  ISETP.GT.AND P2, PT, R57, 0x51, P1 ;  /* 0x000000513900780c */ /* 0x000fe20000f44270 */
[----:B------:R-:W-:Y:S01]  /*78c0*/  MUFU.EX2 R156, R156 ;  /* 0x0000009c009c7308 */ /* 0x000fe20000000800 */
[----:B------:R-:W-:-:S02]  /*78d0*/  FMNMX.FTZ R37, R180, R35, !PT ;  /* 0x00000023b4257209 */ /* 0x000fc40007810000 */
[----:B------:R-:W-:Y:S01]  /*78e0*/  FSEL R158, R45, -INF , !P3 ;  /* 0xff8000002d9e7808 */ /* 0x000fe20005800000 */
[----:B------:R-:W-:-:S01]  /*78f0*/  FFMA.FTZ R45, R74, R9, -R29 ;  /* 0x000000094a2d7223 */ /* 0x000fc2000001081d */
[----:B------:R-:W-:Y:S02]  /*7900*/  ISETP.GT.AND P3, PT, R57, 0x58, P1 ;  /* 0x000000583900780c */ /* 0x000fe40000f64270 */
[C---:B------:R-:W-:Y:S01]  /*7910*/  ISETP.LT.OR P2, PT, R55.reuse, 0x52, P2 ;  /* 0x000000523700780c */ /* 0x040fe20001741670 */
[----:B------:R0:W-:Y:S01]  /*7920*/  MUFU.EX2 R35, R20 ;  /* 0x0000001400237308 */ /* 0x0001e20000000800 */
[----:B------:R-:W-:Y:S02]  /*7930*/  FMNMX.FTZ R37, R42, R37, !PT ;  /* 0x000000252a257209 */ /* 0x000fe40007810000 */
[----:B------:R-:W-:Y:S02]  /*7940*/  ISETP.LT.OR P3, PT, R55, 0x59, P3 ;  /* 0x000000593700780c */ /* 0x000fe40001f61670 */
[----:B------:R-:W-:-:S02]  /*7950*/  FSEL R194, R43, -INF , !P2 ;  /* 0xff8000002bc27808 */ /* 0x000fc40005000000 */
[----:B------:R-:W-:Y:S01]  /*7960*/  FMNMX.FTZ R37, R174, R37, !PT ;  /* 0x00000025ae257209 */ /* 0x000fe20007810000 */
[----:B------:R-:W-:Y:S01]  /*7970*/  MUFU.EX2 R154, R154 ;  /* 0x0000009a009a7308 */ /* 0x000fe20000000800 */
[C---:B------:R-:W-:Y:S01]  /*7980*/  ISETP.GT.AND P2, PT, R57.reuse, 0x59, P1 ;  /* 0x000000593900780c */ /* 0x040fe20000f44270 */
[----:B0-----:R-:W-:Y:S01]  /*7990*/  FFMA.FTZ R20, R162, R9, -R29 ;  /* 0x00000009a2147223 */ /* 0x001fe2000001081d */
[----:B------:R-:W-:Y:S02]  /*79a0*/  FSEL R46, R46, -INF , !P3 ;  /* 0xff8000002e2e7808 */ /* 0x000fe40005800000 */
[----:B------:R-:W-:Y:S02]  /*79b0*/  FMNMX.FTZ R37, R158, R37, !PT ;  /* 0x000000259e257209 */ /* 0x000fe40007810000 */
[----:B------:R-:W-:Y:S01]  /*79c0*/  ISETP.GT.AND P3, PT, R57, 0x60, P1 ;  /* 0x000000603900780c */ /* 0x000fe20000f64270 */
[----:B------:R-:W-:Y:S01]  /*79d0*/  MUFU.EX2 R152, R152 ;  /* 0x0000009800987308 */ /* 0x000fe20000000800 */
[----:B------:R-:W-:-:S02]  /*79e0*/  ISETP.LT.OR P2, PT, R55, 0x5a, P2 ;  /* 0x0000005a3700780c */ /* 0x000fc40001741670 */
[----:B------:R-:W-:Y:S02]  /*79f0*/  FMNMX.FTZ R39, R194, R37, !PT ;  /* 0x00000025c2277209 */ /* 0x000fe40007810000 */
[----:B------:R-:W-:Y:S02]  /*7a00*/  ISETP.LT.OR P3, PT, R55, 0x61, P3 ;  /* 0x000000613700780c */ /* 0x000fe40001f61670 */
[----:B------:R-:W-:Y:S01]  /*7a10*/  FSEL R44, R44, -INF , !P2 ;  /* 0xff8000002c2c7808 */ /* 0x000fe20005000000 */
[----:B------:R0:W-:Y:S01]  /*7a20*/  MUFU.EX2 R37, R20 ;  /* 0x0000001400257308 */ /* 0x0001e20000000800 */
[----:B------:R-:W-:Y:S02]  /*7a30*/  ISETP.GT.AND P2, PT, R57, 0x61, P1 ;  /* 0x000000613900780c */ /* 0x000fe40000f44270 */
[----:B------:R-:W-:Y:S02]  /*7a40*/  FMNMX.FTZ R39, R46, R39, !PT ;  /* 0x000000272e277209 */ /* 0x000fe40007810000 */
[----:B------:R-:W-:-:S02]  /*7a50*/  FSEL R160, R49, -INF , !P3 ;  /* 0xff80000031a07808 */ /* 0x000fc40005800000 */
[----:B------:R-:W-:Y:S01]  /*7a60*/  ISETP.GT.AND P3, PT, R57, 0x68, P1 ;  /* 0x000000683900780c */ /* 0x000fe20000f64270 */
[----:B------:R-:W-:Y:S01]  /*7a70*/  MUFU.EX2 R78, R78 ;  /* 0x0000004e004e7308 */ /* 0x000fe20000000800 */
[C---:B------:R-:W-:Y:S01]  /*7a80*/  ISETP.LT.OR P2, PT, R55.reuse, 0x62, P2 ;  /* 0x000000623700780c */ /* 0x040fe20001741670 */
[--C-:B0-----:R-:W-:Y:S01]  /*7a90*/  FFMA.FTZ R20, R86, R9, -R29.reuse ;  /* 0x0000000956147223 */ /* 0x101fe2000001081d */
[----:B------:R-:W-:Y:S01]  /*7aa0*/  FMNMX.FTZ R39, R44, R39, !PT ;  /* 0x000000272c277209 */ /* 0x000fe20007810000 */
[-CC-:B------:R-:W-:Y:S01]  /*7ab0*/  FFMA.FTZ R86, R84, R9.reuse, -R29.reuse ;  /* 0x0000000954567223 */ /* 0x180fe2000001081d */
[----:B------:R-:W-:Y:S02]  /*7ac0*/  ISETP.LT.OR P3, PT, R55, 0x69, P3 ;  /* 0x000000693700780c */ /* 0x000fe40001f61670 */
[----:B------:R-:W-:Y:S01]  /*7ad0*/  FSEL R162, R47, -INF , !P2 ;  /* 0xff8000002fa27808 */ /* 0x000fe20005000000 */
[----:B------:R-:W-:-:S01]  /*7ae0*/  FFMA.FTZ R47, R76, R9, -R29 ;  /* 0x000000094c2f7223 */ /* 0x000fc2000001081d */
[----:B------:R-:W-:Y:S01]  /*7af0*/  ISETP.GT.AND P2, PT, R57, 0x69, P1 ;  /* 0x000000693900780c */ /* 0x000fe20000f44270 */
[----:B------:R-:W-:Y:S01]  /*7b00*/  MUFU.EX2 R86, R86 ;  /* 0x0000005600567308 */ /* 0x000fe20000000800 */
[----:B------:R-:W-:-:S02]  /*7b10*/  FMNMX.FTZ R39, R160, R39, !PT ;  /* 0x00000027a0277209 */ /* 0x000fc40007810000 */
[----:B------:R-:W-:Y:S02]  /*7b20*/  FSEL R50, R50, -INF , !P3 ;  /* 0xff80000032327808 */ /* 0x000fe40005800000 */
[----:B------:R-:W-:Y:S02]  /*7b30*/  ISETP.GT.AND P3, PT, R57, 0x70, P1 ;  /* 0x000000703900780c */ /* 0x000fe40000f64270 */
[C---:B------:R-:W-:Y:S01]  /*7b40*/  ISETP.LT.OR P2, PT, R55.reuse, 0x6a, P2 ;  /* 0x0000006a3700780c */ /* 0x040fe20001741670 */
[----:B------:R-:W-:Y:S01]  /*7b50*/  MUFU.EX2 R45, R45 ;  /* 0x0000002d002d7308 */ /* 0x000fe20000000800 */
[----:B------:R-:W-:Y:S02]  /*7b60*/  FMNMX.FTZ R41, R162, R39, !PT ;  /* 0x00000027a2297209 */ /* 0x000fe40007810000 */
[----:B------:R-:W-:Y:S02]  /*7b70*/  ISETP.LT.OR P3, PT, R55, 0x71, P3 ;  /* 0x000000713700780c */ /* 0x000fe40001f61670 */
[----:B------:R-:W-:-:S02]  /*7b80*/  FSEL R48, R48, -INF , !P2 ;  /* 0xff80000030307808 */ /* 0x000fc40005000000 */
[C---:B------:R-:W-:Y:S01]  /*7b90*/  ISETP.GT.AND P2, PT, R57.reuse, 0x71, P1 ;  /* 0x000000713900780c */ /* 0x040fe20000f44270 */
[----:B------:R0:W-:Y:S01]  /*7ba0*/  MUFU.EX2 R39, R20 ;  /* 0x0000001400277308 */ /* 0x0001e20000000800 */
[----:B------:R-:W-:Y:S02]  /*7bb0*/  FMNMX.FTZ R41, R50, R41, !PT ;  /* 0x0000002932297209 */ /* 0x000fe40007810000 */
[----:B------:R-:W-:Y:S02]  /*7bc0*/  FSEL R52, R52, -INF , !P3 ;  /* 0xff80000034347808 */ /* 0x000fe40005800000 */
[----:B------:R-:W-:Y:S02]  /*7bd0*/  ISETP.GT.AND P3, PT, R57, 0x78, P1 ;  /* 0x000000783900780c */ /* 0x000fe40000f64270 */
[----:B------:R-:W-:Y:S01]  /*7be0*/  ISETP.LT.OR P2, PT, R55, 0x72, P2 ;  /* 0x000000723700780c */ /* 0x000fe20001741670 */
[----:B------:R-:W-:Y:S01]  /*7bf0*/  MUFU.EX2 R47, R47 ;  /* 0x0000002f002f7308 */ /* 0x000fe20000000800 */
[----:B------:R-:W-:-:S02]  /*7c00*/  FMNMX.FTZ R41, R48, R41, !PT ;  /* 0x0000002930297209 */ /* 0x000fc40007810000 */
[----:B------:R-:W-:Y:S02]  /*7c10*/  ISETP.GT.AND P1, PT, R57, 0x79, P1 ;  /* 0x000000793900780c */ /* 0x000fe40000f24270 */
[----:B------:R-:W-:Y:S02]  /*7c20*/  ISETP.LT.OR P3, PT, R55, 0x79, P3 ;  /* 0x000000793700780c */ /* 0x000fe40001f61670 */
[----:B------:R-:W-:Y:S01]  /*7c30*/  FSEL R84, R51, -INF , !P2 ;  /* 0xff80000033547808 */ /* 0x000fe20005000000 */
[----:B------:R-:W-:-:S01]  /*7c40*/  FFMA.FTZ R51, R60, R9, -R29 ;  /* 0x000000093c337223 */ /* 0x000fc2000001081d */
[----:B------:R-:W-:Y:S01]  /*7c50*/  FMNMX.FTZ R41, R52, R41, !PT ;  /* 0x0000002934297209 */ /* 0x000fe20007810000 */
[----:B------:R-:W-:-:S01]  /*7c60*/  FFMA.FTZ R60, R64, R9, -R29 ;  /* 0x00000009403c7223 */ /* 0x000fc2000001081d */
[----:B------:R-:W-:Y:S01]  /*7c70*/  ISETP.LT.OR P1, PT, R55, 0x7a, P1 ;  /* 0x0000007a3700780c */ /* 0x000fe20000f21670 */
[----:B------:R-:W-:Y:S01]  /*7c80*/  MUFU.EX2 R68, R68 ;  /* 0x0000004400447308 */ /* 0x000fe20000000800 */
[----:B------:R-:W-:-:S02]  /*7c90*/  FSEL R196, R53, -INF , !P3 ;  /* 0xff80000035c47808 */ /* 0x000fc40005800000 */
[----:B------:R-:W-:Y:S02]  /*7ca0*/  FMNMX.FTZ R43, R84, R41, !PT ;  /* 0x00000029542b7209 */ /* 0x000fe40007810000 */
[----:B------:R-:W-:Y:S02]  /*7cb0*/  FSEL R54, R54, -INF , !P1 ;  /* 0xff80000036367808 */ /* 0x000fe40004800000 */
[----:B------:R-:W-:Y:S01]  /*7cc0*/  FMNMX.FTZ R43, R196, R43, !PT ;  /* 0x0000002bc42b7209 */ /* 0x000fe20007810000 */
[----:B------:R-:W-:Y:S01]  /*7cd0*/  MUFU.EX2 R41, R82 ;  /* 0x0000005200297308 */ /* 0x000fe20000000800 */
[----:B------:R-:W-:Y:S02]  /*7ce0*/  FSEL R55, R10, RZ, P4 ;  /* 0x000000ff0a377208 */ /* 0x000fe40002000000 */
[----:B0-----:R-:W-:Y:S01]  /*7cf0*/  FMNMX.FTZ R20, R54, R43, !PT ;  /* 0x0000002b36147209 */ /* 0x001fe20007810000 */
[----:B------:R-:W-:-:S01]  /*7d00*/  FFMA.FTZ R43, R70, R9, -R29 ;  /* 0x00000009462b7223 */ /* 0x000fc2000001081d */
[----:B------:R-:W-:Y:S01]  /*7d10*/  FFMA.FTZ R70, R72, R9, -R29 ;  /* 0x0000000948467223 */ /* 0x000fe2000001081d */
[----:B------:R-:W-:-:S01]  /*7d20*/  FADD.FTZ R58, -R55, R12 ;  /* 0x0000000c373a7221 */ /* 0x000fc20000010100 */
[-CC-:B------:R-:W-:Y:S01]  /*7d30*/  FFMA.FTZ R72, R80, R9.reuse, -R29.reuse ;  /* 0x0000000950487223 */ /* 0x180fe2000001081d */
[----:B------:R-:W0:Y:S01]  /*7d40*/  SHFL.BFLY PT, R49, R20, 0x2, 0x1f ;  /* 0x0c401f0014317f89 */ /* 0x000e2200000e0000 */
[----:B------:R-:W-:-:S01]  /*7d50*/  FFMA.FTZ R12, R56, R9, -R29 ;  /* 0x00000009380c7223 */ /* 0x000fc2000001081d */
[----:B------:R-:W-:Y:S01]  /*7d60*/  FMUL.FTZ R55, R58, R9 ;  /* 0x000000093a377220 */ /* 0x000fe20000410000 */
[----:B------:R-:W-:Y:S08]  /*7d70*/  MUFU.EX2 R43, R43 ;  /* 0x0000002b002b7308 */ /* 0x000ff00000000800 */
[----:B------:R-:W1:Y:S08]  /*7d80*/  MUFU.EX2 R55, R55 ;  /* 0x0000003700377308 */ /* 0x000e700000000800 */
[----:B------:R-:W-:Y:S01]  /*7d90*/  MUFU.EX2 R70, R70 ;  /* 0x0000004600467308 */ /* 0x000fe20000000800 */
[----:B0-----:R-:W-:Y:S01]  /*7da0*/  FMNMX.FTZ R53, R20, R49, !PT ;  /* 0x0000003114357209 */ /* 0x001fe20007810000 */
[----:B------:R-:W-:-:S06]  /*7db0*/  FFMA.FTZ R49, R66, R9, -R29 ;  /* 0x0000000942317223 */ /* 0x000fcc000001081d */
[----:B------:R-:W-:Y:S01]  /*7dc0*/  MUFU.EX2 R72, R72 ;  /* 0x0000004800487308 */ /* 0x000fe20000000800 */
[----:B-1----:R-:W-:-:S01]  /*7dd0*/  FFMA.FTZ R80, R55, R5, R24 ;  /* 0x0000000537507223 */ /* 0x002fc20000010018 */
[----:B------:R-:W0:Y:S03]  /*7de0*/  SHFL.BFLY PT, R20, R53, 0x1, 0x1f ;  /* 0x0c201f0035147f89 */ /* 0x000e2600000e0000 */
[----:B------:R-:W-:-:S03]  /*7df0*/  FADD.FTZ R80, R21, R80 ;  /* 0x0000005015507221 */ /* 0x000fc60000010000 */
[----:B------:R-:W-:Y:S01]  /*7e00*/  MUFU.EX2 R49, R49 ;  /* 0x0000003100317308 */ /* 0x000fe20000000800 */
[----:B------:R-:W-:-:S04]  /*7e10*/  FADD.FTZ R75, R23, R80 ;  /* 0x00000050174b7221 */ /* 0x000fc80000010000 */
[----:B------:R-:W-:-:S03]  /*7e20*/  FADD.FTZ R80, R26, R75 ;  /* 0x0000004b1a507221 */ /* 0x000fc60000010000 */
[----:B------:R-:W-:Y:S08]  /*7e30*/  MUFU.EX2 R62, R62 ;  /* 0x0000003e003e7308 */ /* 0x000ff00000000800 */
[----:B------:R-:W-:Y:S01]  /*7e40*/  MUFU.EX2 R51, R51 ;  /* 0x0000003300337308 */ /* 0x000fe20000000800 */
[----:B0-----:R-:W-:-:S04]  /*7e50*/  FMNMX.FTZ R20, R53, R20, !PT ;  /* 0x0000001435147209 */ /* 0x001fc80007810000 */
[C---:B------:R-:W-:Y:S01]  /*7e60*/  FSETP.NEU.FTZ.AND P1, PT, R20.reuse, -INF , PT ;  /* 0xff8000001400780b */ /* 0x040fe20003f3d000 */
[----:B------:R-:W-:-:S02]  /*7e70*/  FFMA.FTZ R29, R20, R9, -8 ;  /* 0xc1000000141d7423 */ /* 0x000fc40000010009 */
[----:B------:R0:W-:Y:S01]  /*7e80*/  MUFU.EX2 R53, R59 ;  /* 0x0000003b00357308 */ /* 0x0001e20000000800 */
[----:B------:R-:W-:Y:S02]  /*7e90*/  FSEL R66, R20, RZ, P1 ;  /* 0x000000ff14427208 */ /* 0x000fe40000800000 */
[----:B------:R-:W-:-:S03]  /*7ea0*/  FSEL R29, R29, RZ, P1 ;  /* 0x000000ff1d1d7208 */ /* 0x000fc60000800000 */
[----:B------:R-:W-:Y:S02]  /*7eb0*/  FADD.FTZ R66, -R66, R13 ;  /* 0x0000000d42427221 */ /* 0x000fe40000010100 */
[----:B------:R-:W-:Y:S01]  /*7ec0*/  MUFU.EX2 R60, R60 ;  /* 0x0000003c003c7308 */ /* 0x000fe20000000800 */
[----:B------:R-:W-:-:S01]  /*7ed0*/  FFMA.FTZ R57, R192, R9, -R29 ;  /* 0x00000009c0397223 */ /* 0x000fc2000001081d */
[-CC-:B------:R-:W-:Y:S01]  /*7ee0*/  FFMA.FTZ R56, R164, R9.reuse, -R29.reuse ;  /* 0x00000009a4387223 */ /* 0x180fe2000001081d */
[-C--:B------:R-:W-:Y:S01]  /*7ef0*/  FMUL.FTZ R66, R66, R9.reuse ;  /* 0x0000000942427220 */ /* 0x080fe20000410000 */
[-CC-:B------:R-:W-:Y:S01]  /*7f00*/  FFMA.FTZ R58, R166, R9.reuse, -R29.reuse ;  /* 0x00000009a63a7223 */ /* 0x180fe2000001081d */
[----:B0-----:R-:W-:-:S01]  /*7f10*/  FFMA.FTZ R59, R168, R9, -R29 ;  /* 0x00000009a83b7223 */ /* 0x001fc2000001081d */
        /* <DEDUP_REMOVED lines=27> */
[----:B0-----:R-:W-:-:S01]  /*80d0*/  FFMA.FTZ R5, R66, R4, R57 ;  /* 0x0000000442057223 */ /* 0x001fc20000010039 */
[----:B------:R-:W-:-:S06]  /*80e0*/  FFMA.FTZ R196, R196, R9, -R29 ;  /* 0x00000009c4c47223 */ /* 0x000fcc000001081d */
[----:B------:R-:W0:Y:S01]  /*80f0*/  MUFU.EX2 R59, R59 ;  /* 0x0000003b003b7308 */ /* 0x000e220000000800 */
[----:B-1----:R-:W-:-:S07]  /*8100*/  FADD.FTZ R5, R56, R5 ;  /* 0x0000000538057221 */ /* 0x002fce0000010000 */
[----:B------:R-:W1:Y:S01]  /*8110*/  MUFU.EX2 R61, R61 ;  /* 0x0000003d003d7308 */ /* 0x000e620000000800 */
[----:B--2---:R-:W-:-:S01]  /*8120*/  FADD.FTZ R4, R58, R5 ;  /* 0x000000053a047221 */ /* 0x004fc20000010000 */
[----:B------:R-:W-:Y:S01]  /*8130*/  FADD.FTZ R5, R25, R80 ;  /* 0x0000005019057221 */ /* 0x000fe20000010000 */
[----:B------:R-:W-:-:S05]  /*8140*/  FFMA.FTZ R80, R194, R9, -R29 ;  /* 0x00000009c2507223 */ /* 0x000fca000001081d */
[----:B------:R-:W2:Y:S01]  /*8150*/  MUFU.EX2 R64, R64 ;  /* 0x0000004000407308 */ /* 0x000ea20000000800 */
[----:B0-----:R-:W-:-:S07]  /*8160*/  FADD.FTZ R4, R59, R4 ;  /* 0x000000043b047221 */ /* 0x001fce0000010000 */
[----:B------:R-:W0:Y:S01]  /*8170*/  MUFU.EX2 R34, R34 ;  /* 0x0000002200227308 */ /* 0x000e220000000800 */
[----:B-1----:R-:W-:-:S01]  /*8180*/  FADD.FTZ R77, R61, R4 ;  /* 0x000000043d4d7221 */ /* 0x002fc20000010000 */
[----:B------:R-:W-:-:S04]  /*8190*/  FADD.FTZ R4, R28, R5 ;  /* 0x000000051c047221 */ /* 0x000fc80000010000 */
[----:B------:R-:W-:Y:S02]  /*81a0*/  FADD.FTZ R5, R27, R4 ;  /* 0x000000041b057221 */ /* 0x000fe40000010000 */
[----:B------:R-:W1:Y:S01]  /*81b0*/  MUFU.EX2 R63, R63 ;  /* 0x0000003f003f7308 */ /* 0x000e620000000800 */
[----:B--2---:R-:W-:-:S01]  /*81c0*/  FADD.FTZ R77, R64, R77 ;  /* 0x0000004d404d7221 */ /* 0x004fc20000010000 */
[----:B------:R-:W-:-:S04]  /*81d0*/  FADD.FTZ R82, R30, R5 ;  /* 0x000000051e527221 */ /* 0x000fc80000010000 */
[----:B------:R-:W-:Y:S02]  /*81e0*/  FADD.FTZ R5, R31, R82 ;  /* 0x000000521f057221 */ /* 0x000fe40000010000 */
[----:B------:R-:W2:Y:S01]  /*81f0*/  MUFU.EX2 R65, R65 ;  /* 0x0000004100417308 */ /* 0x000ea20000000800 */
[----:B0-----:R-:W-:-:S01]  /*8200*/  FADD.FTZ R4, R34, R77 ;  /* 0x0000004d22047221 */ /* 0x001fc20000010000 */
[----:B------:R-:W-:-:S04]  /*8210*/  FADD.FTZ R82, R38, R5 ;  /* 0x0000000526527221 */ /* 0x000fc80000010000 */
[----:B------:R-:W-:Y:S02]  /*8220*/  FADD.FTZ R5, R33, R82 ;  /* 0x0000005221057221 */ /* 0x000fe40000010000 */
[----:B------:R-:W0:Y:S01]  /*8230*/  MUFU.EX2 R32, R32 ;  /* 0x0000002000207308 */ /* 0x000e220000000800 */
[----:B-1----:R-:W-:-:S01]  /*8240*/  FADD.FTZ R4, R63, R4 ;  /* 0x000000043f047221 */ /* 0x002fc20000010000 */
[----:B------:R-:W-:-:S06]  /*8250*/  FADD.FTZ R82, R156, R5 ;  /* 0x000000059c527221 */ /* 0x000fcc0000010000 */
[----:B------:R-:W1:Y:S01]  /*8260*/  MUFU.EX2 R40, R40 ;  /* 0x0000002800287308 */ /* 0x000e620000000800 */
[----:B--2---:R-:W-:-:S01]  /*8270*/  FADD.FTZ R77, R65, R4 ;  /* 0x00000004414d7221 */ /* 0x004fc20000010000 */
[----:B------:R-:W-:-:S06]  /*8280*/  FFMA.FTZ R4, R44, R9, -R29 ;  /* 0x000000092c047223 */ /* 0x000fcc000001081d */
        /* <DEDUP_REMOVED lines=8> */
[-CC-:B------:R-:W-:Y:S01]  /*8310*/  FFMA.FTZ R44, R160, R9.reuse, -R29.reuse ;  /* 0x00000009a02c7223 */ /* 0x180fe2000001081d */
[----:B------:R-:W-:-:S05]  /*8320*/  FFMA.FTZ R29, R54, R9, -R29 ;  /* 0x00000009361d7223 */ /* 0x000fca000001081d */
[----:B------:R-:W2:Y:S08]  /*8330*/  MUFU.EX2 R13, R190 ;  /* 0x000000be000d7308 */ /* 0x000eb00000000800 */
[----:B------:R-:W3:Y:S08]  /*8340*/  MUFU.EX2 R74, R74 ;  /* 0x0000004a004a7308 */ /* 0x000ef00000000800 */
[----:B------:R-:W4:Y:S08]  /*8350*/  MUFU.EX2 R71, R71 ;  /* 0x0000004700477308 */ /* 0x000f300000000800 */
[----:B------:R0:W-:Y:S08]  /*8360*/  MUFU.EX2 R158, R46 ;  /* 0x0000002e009e7308 */ /* 0x0001f00000000800 */
[----:B------:R-:W5:Y:S01]  /*8370*/  MUFU.EX2 R76, R76 ;  /* 0x0000004c004c7308 */ /* 0x000f620000000800 */
[----:B0-----:R-:W-:-:S01]  /*8380*/  FADD.FTZ R46, R36, R5 ;  /* 0x00000005242e7221 */ /* 0x001fc20000010000 */
[----:B------:R-:W-:-:S03]  /*8390*/  FADD.FTZ R5, R37, R82 ;  /* 0x0000005225057221 */ /* 0x000fc60000010000 */
[----:B-1----:R-:W-:-:S03]  /*83a0*/  FADD.FTZ R46, R69, R46 ;  /* 0x0000002e452e7221 */ /* 0x002fc60000010000 */
[----:B------:R-:W0:Y:S01]  /*83b0*/  MUFU.EX2 R42, R42 ;  /* 0x0000002a002a7308 */ /* 0x000e220000000800 */
[----:B--2---:R-:W-:-:S04]  /*83c0*/  FADD.FTZ R77, R13, R46 ;  /* 0x0000002e0d4d7221 */ /* 0x004fc80000010000 */
[----:B---3--:R-:W-:-:S03]  /*83d0*/  FADD.FTZ R46, R74, R77 ;  /* 0x0000004d4a2e7221 */ /* 0x008fc60000010000 */
[----:B------:R1:W-:Y:S01]  /*83e0*/  MUFU.EX2 R79, R4 ;  /* 0x00000004004f7308 */ /* 0x0003e20000000800 */
[----:B----4-:R-:W-:-:S04]  /*83f0*/  FADD.FTZ R77, R71, R46 ;  /* 0x0000002e474d7221 */ /* 0x010fc80000010000 */
[----:B-----5:R-:W-:-:S03]  /*8400*/  FADD.FTZ R77, R76, R77 ;  /* 0x0000004d4c4d7221 */ /* 0x020fc60000010000 */
[----:B------:R-:W2:Y:S01]  /*8410*/  MUFU.EX2 R73, R73 ;  /* 0x0000004900497308 */ /* 0x000ea20000000800 */
[----:B-1----:R-:W-:-:S04]  /*8420*/  FADD.FTZ R4, R152, R5 ;  /* 0x0000000598047221 */ /* 0x002fc80000010000 */
[----:B------:R-:W-:-:S03]  /*8430*/  FADD.FTZ R5, R39, R4 ;  /* 0x0000000427057221 */ /* 0x000fc60000010000 */
[----:B------:R-:W1:Y:S01]  /*8440*/  MUFU.EX2 R75, R75 ;  /* 0x0000004b004b7308 */ /* 0x000e620000000800 */
[----:B------:R-:W-:-:S04]  /*8450*/  FADD.FTZ R4, R86, R5 ;  /* 0x0000000556047221 */ /* 0x000fc80000010000 */
[----:B------:R-:W-:Y:S01]  /*8460*/  FADD.FTZ R5, R41, R4 ;  /* 0x0000000429057221 */ /* 0x000fe20000010000 */
[----:B0-----:R-:W-:-:S02]  /*8470*/  FADD.FTZ R4, R42, R77 ;  /* 0x0000004d2a047221 */ /* 0x001fc40000010000 */
[----:B------:R-:W0:Y:S01]  /*8480*/  MUFU.EX2 R80, R80 ;  /* 0x0000005000507308 */ /* 0x000e220000000800 */
[----:B------:R-:W-:-:S01]  /*8490*/  FADD.FTZ R46, R78, R5 ;  /* 0x000000054e2e7221 */ /* 0x000fc20000010000 */
[----:B--2---:R-:W-:-:S03]  /*84a0*/  FADD.FTZ R4, R73, R4 ;  /* 0x0000000449047221 */ /* 0x004fc60000010000 */
[----:B------:R-:W-:-:S03]  /*84b0*/  FADD.FTZ R5, R43, R46 ;  /* 0x0000002e2b057221 */ /* 0x000fc60000010000 */
[----:B------:R-:W2:Y:S01]  /*84c0*/  MUFU.EX2 R44, R44 ;  /* 0x0000002c002c7308 */ /* 0x000ea20000000800 */
[----:B-1----:R-:W-:-:S01]  /*84d0*/  FADD.FTZ R77, R75, R4 ;  /* 0x000000044b4d7221 */ /* 0x002fc20000010000 */
[----:B------:R-:W-:-:S04]  /*84e0*/  FADD.FTZ R4, R70, R5 ;  /* 0x0000000546047221 */ /* 0x000fc80000010000 */
[----:B------:R-:W-:Y:S02]  /*84f0*/  FADD.FTZ R5, R45, R4 ;  /* 0x000000042d057221 */ /* 0x000fe40000010000 */
[----:B------:R-:W1:Y:S01]  /*8500*/  MUFU.EX2 R82, R162 ;  /* 0x000000a200527308 */ /* 0x000e620000000800 */
[----:B0-----:R-:W-:-:S01]  /*8510*/  FADD.FTZ R77, R80, R77 ;  /* 0x0000004d504d7221 */ /* 0x001fc20000010000 */
[----:B------:R-:W-:-:S03]  /*8520*/  FADD.FTZ R4, R72, R5 ;  /* 0x0000000548047221 */ /* 0x000fc60000010000 */
[----:B------:R-:W-:Y:S01]  /*8530*/  FADD.FTZ R77, R158, R77 ;  /* 0x0000004d9e4d7221 */ /* 0x000fe20000010000 */
[----:B------:R-:W-:-:S02]  /*8540*/  FADD.FTZ R5, R47, R4 ;  /* 0x000000042f057221 */ /* 0x000fc40000010000 */
[----:B------:R-:W0:Y:S01]  /*8550*/  MUFU.EX2 R50, R50 ;  /* 0x0000003200327308 */ /* 0x000e220000000800 */
[----:B------:R-:W-:-:S01]  /*8560*/  FADD.FTZ R77, R79, R77 ;  /* 0x0000004d4f4d7221 */ /* 0x000fc20000010000 */
[----:B------:R-:W-:-:S03]  /*8570*/  FADD.FTZ R4, R68, R5 ;  /* 0x0000000544047221 */ /* 0x000fc60000010000 */
[----:B--2---:R-:W-:Y:S01]  /*8580*/  FADD.FTZ R77, R44, R77 ;  /* 0x0000004d2c4d7221 */ /* 0x004fe20000010000 */
[----:B------:R-:W-:-:S02]  /*8590*/  FADD.FTZ R5, R49, R4 ;  /* 0x0000000431057221 */ /* 0x000fc40000010000 */
[----:B------:R-:W2:Y:S01]  /*85a0*/  MUFU.EX2 R48, R48 ;  /* 0x0000003000307308 */ /* 0x000ea20000000800 */
[----:B-1----:R-:W-:-:S01]  /*85b0*/  FADD.FTZ R77, R82, R77 ;  /* 0x0000004d524d7221 */ /* 0x002fc20000010000 */
[----:B------:R-:W-:-:S04]  /*85c0*/  FADD.FTZ R4, R62, R5 ;  /* 0x000000053e047221 */ /* 0x000fc80000010000 */
[----:B------:R-:W-:Y:S02]  /*85d0*/  FADD.FTZ R5, R51, R4 ;  /* 0x0000000433057221 */ /* 0x000fe40000010000 */
[----:B------:R-:W1:Y:S01]  /*85e0*/  MUFU.EX2 R52, R52 ;  /* 0x0000003400347308 */ /* 0x000e620000000800 */
[----:B0-----:R-:W-:-:S01]  /*85f0*/  FADD.FTZ R77, R50, R77 ;  /* 0x0000004d324d7221 */ /* 0x001fc20000010000 */
[----:B------:R-:W-:-:S04]  /*8600*/  FADD.FTZ R4, R60, R5 ;  /* 0x000000053c047221 */ /* 0x000fc80000010000 */
[----:B------:R-:W-:Y:S02]  /*8610*/  FADD.FTZ R5, R53, R4 ;  /* 0x0000000435057221 */ /* 0x000fe40000010000 */
[----:B------:R-:W0:Y:S01]  /*8620*/  MUFU.EX2 R155, R84 ;  /* 0x00000054009b7308 */ /* 0x000e220000000800 */
[----:B--2---:R-:W-:-:S07]  /*8630*/  FADD.FTZ R77, R48, R77 ;  /* 0x0000004d304d7221 */ /* 0x004fce0000010000 */
[----:B------:R-:W2:Y:S01]  /*8640*/  MUFU.EX2 R196, R196 ;  /* 0x000000c400c47308 */ /* 0x000ea20000000800 */
[----:B-1----:R-:W-:-:S07]  /*8650*/  FADD.FTZ R77, R52, R77 ;  /* 0x0000004d344d7221 */ /* 0x002fce0000010000 */
[----:B------:R-:W1:Y:S01]  /*8660*/  MUFU.EX2 R12, R12 ;  /* 0x0000000c000c7308 */ /* 0x000e620000000800 */
[----:B0-----:R-:W-:-:S07]  /*8670*/  FADD.FTZ R77, R155, R77 ;  /* 0x0000004d9b4d7221 */ /* 0x001fce0000010000 */
[----:B------:R-:W0:Y:S01]  /*8680*/  MUFU.EX2 R46, R29 ;  /* 0x0000001d002e7308 */ /* 0x000e220000000800 */
[----:B--2---:R-:W-:-:S01]  /*8690*/  FADD.FTZ R77, R196, R77 ;  /* 0x0000004dc44d7221 */ /* 0x004fc20000010000 */
[----:B-1----:R-:W-:-:S03]  /*86a0*/  FADD.FTZ R5, R12, R5 ;  /* 0x000000050c057221 */ /* 0x002fc60000010000 */
[----:B0-----:R-:W-:Y:S01]  /*86b0*/  FADD.FTZ R4, R46, R77 ;  /* 0x0000004d2e047221 */ /* 0x001fe20000010000 */
[----:B------:R-:W-:Y:S06]  /*86c0*/  @!P0 BRA `(.L_x_1093) ;  /* 0x0000000000048947 */ /* 0x000fec0003800000 */
[----:B------:R-:W-:Y:S01]  /*86d0*/  BPT.TRAP 0x1 ;  /* 0x000000040000795c */ /* 0x000fe20000300000 */
.L_x_1093:
[----:B------:R-:W-:Y:S01]  /*86e0*/  ULEA UR10, UR32, UR36, 0x3 ;  /* 0x00000024200a7291 */ /* 0x000fe2000f8e183f */
[----:B------:R-:W-:Y:S01]  /*86f0*/  ISETP.GT.AND P1, PT, R15, R14, PT ;  /* 0x0000000e0f00720c */ /* 0x000fe20003f24270 */
[----:B------:R-:W-:Y:S01]  /*8700*/  FMUL.FTZ R88, R88, R55 ;  /* 0x0000003758587220 */ /* 0x000fe20000410000 */
[----:B------:R-:W-:Y:S01]  /*8710*/  F2FP.SATFINITE.E4M3.F32.PACK_AB_MERGE_C R37, R152, R37, RZ ;  /* 0x000000259825723e */ /* 0x000fe200048070ff */
[----:B------:R-:W-:Y:S01]  /*8720*/  UIADD3 UR10, UR10, 0x22860, URZ ;  /* 0x000228600a0a7890 */ /* 0x000fe2000fffe03f */
[----:B------:R-:W-:Y:S01]  /*8730*/  F2FP.SATFINITE.E4M3.F32.PACK_AB_MERGE_C R23, R26, R23, RZ ;  /* 0x000000171a17723e */ /* 0x000fe200048070ff */
[----:B------:R-:W-:Y:S01]  /*8740*/  UMOV UR32, UR4 ;  /* 0x0000000400207c82 */ /* 0x000fe20008000000 */
[----:B------:R-:W-:Y:S01]  /*8750*/  F2FP.SATFINITE.E4M3.F32.PACK_AB_MERGE_C R27, R30, R27, RZ ;  /* 0x0000001b1e1b723e */ /* 0x000fe200048070ff */
[----:B------:R-:W-:Y:S01]  /*8760*/  UPRMT UR10, UR7, 0x654, UR10 ;  /* 0x00000654070a7896 */ /* 0x000fe2000800000a */
[----:B------:R-:W-:Y:S01]  /*8770*/  F2FP.SATFINITE.E4M3.F32.PACK_AB_MERGE_C R13, R74, R13, RZ ;  /* 0x0000000d4a0d723e */ /* 0x000fe200048070ff */
[----:B------:R-:W-:Y:S01]  /*8780*/  FMUL.FTZ R89, R89, R55 ;  /* 0x0000003759597220 */ /* 0x000fe20000410000 */
[----:B------:R-:W-:Y:S01]  /*8790*/  F2FP.SATFINITE.E4M3.F32.PACK_AB_MERGE_C R12, R12, R53, RZ ;  /* 0x000000350c0c723e */ /* 0x000fe200048070ff */
[-C--:B------:R-:W-:Y:S01]  /*87a0*/  FMUL.FTZ R92, R92, R55.reuse ;  /* 0x000000375c5c7220 */ /* 0x080fe20000410000 */
[----:B------:R-:W-:Y:S01]  /*87b0*/  F2FP.SATFINITE.E4M3.F32.PACK_AB_MERGE_C R58, R59, R58, RZ ;  /* 0x0000003a3b3a723e */ /* 0x000fe200048070ff */
[-C--:B------:R-:W-:Y:S01]  /*87c0*/  FMUL.FTZ R93, R93, R55.reuse ;  /* 0x000000375d5d7220 */ /* 0x080fe20000410000 */
[----:B------:R-:W-:Y:S01]  /*87d0*/  F2FP.SATFINITE.E4M3.F32.PACK_AB_MERGE_C R34, R63, R34, RZ ;  /* 0x000000223f22723e */ /* 0x000fe200048070ff */
[----:B------:R-:W-:Y:S01]  /*87e0*/  FMUL.FTZ R96, R96, R55 ;  /* 0x0000003760607220 */ /* 0x000fe20000410000 */
[----:B------:R-:W-:Y:S01]  /*87f0*/  F2FP.SATFINITE.E4M3.F32.PACK_AB_MERGE_C R33, R156, R33, RZ ;  /* 0x000000219c21723e */ /* 0x000fe200048070ff */
[----:B------:R-:W-:Y:S01]  /*8800*/  SYNCS.ARRIVE.TRANS64.RED.A1T0 RZ, [UR10], RZ ;  /* 0x000000ffffff79a7 */ /* 0x000fe2000810040a */
        /* <DEDUP_REMOVED lines=16> */
[----:B------:R-:W-:Y:S01]  /*8910*/  F2FP.SATFINITE.E4M3.F32.PACK_AB_MERGE_C R162, R154, R35, R37 ;  /* 0x000000239aa2723e */ /* 0x000fe20004807025 */
[-C--:B------:R-:W-:Y:S01]  /*8920*/  FMUL.FTZ R113, R113, R55.reuse ;  /* 0x0000003771717220 */ /* 0x080fe20000410000 */
[----:B------:R-:W-:Y:S01]  /*8930*/  F2FP.SATFINITE.E4M3.F32.PACK_AB_MERGE_C R164, R21, R24, R23 ;  /* 0x0000001815a4723e */ /* 0x000fe20004807017 */
[-C--:B------:R-:W-:Y:S01]  /*8940*/  FMUL.FTZ R116, R116, R55.reuse ;  /* 0x0000003774747220 */ /* 0x080fe20000410000 */
[----:B------:R-:W-:Y:S01]  /*8950*/  F2FP.SATFINITE.E4M3.F32.PACK_AB_MERGE_C R163, R69, R36, R13 ;  /* 0x0000002445a3723e */ /* 0x000fe2000480700d */
[----:B------:R-:W-:Y:S01]  /*8960*/  FMUL.FTZ R117, R117, R55 ;  /* 0x0000003775757220 */ /* 0x000fe20000410000 */
        /* <DEDUP_REMOVED lines=21> */
[-C--:B------:R-:W-:Y:S01]  /*8ac0*/  FMUL.FTZ R140, R140, R55.reuse ;  /* 0x000000378c8c7220 */ /* 0x080fe20000410000 */
[----:B------:R-:W-:Y:S01]  /*8ad0*/  F2FP.SATFINITE.E4M3.F32.PACK_AB_MERGE_C R153, R82, R44, R29 ;  /* 0x0000002c5299723e */ /* 0x000fe2000480701d */
[-C--:B------:R-:W-:Y:S01]  /*8ae0*/  FMUL.FTZ R141, R141, R55.reuse ;  /* 0x000000378d8d7220 */ /* 0x080fe20000410000 */
[----:B------:R-:W-:Y:S01]  /*8af0*/  F2FP.SATFINITE.E4M3.F32.PACK_AB_MERGE_C R155, R155, R52, R30 ;  /* 0x000000349b9b723e */ /* 0x000fe2000480701e */
        /* <DEDUP_REMOVED lines=36> */
[----:B------:R-:W-:-:S02]  /*8d40*/  VIADD R15, R15, 0xffffffff ;  /* 0xffffffff0f0f7836 */ /* 0x000fc40000000000 */
[----:B------:R-:W-:Y:S02]  /*8d50*/  IMAD.MOV.U32 R13, RZ, RZ, R20 ;  /* 0x000000ffff0d7224 */ /* 0x000fe400078e0014 */
[----:B------:R-:W-:Y:S02]  /*8d60*/  IMAD.MOV.U32 R12, RZ, RZ, R10 ;  /* 0x000000ffff0c7224 */ /* 0x000fe400078e000a */
[----:B------:R-:W-:Y:S01]  /*8d70*/  IMAD.MOV.U32 R21, RZ, RZ, R2 ;  /* 0x000000ffff157224 */ /* 0x000fe200078e0002 */
[----:B------:R-:W-:Y:S06]  /*8d80*/  @P1 BRA `(.L_x_1094) ;  /* 0xffffffc800481947 */ /* 0x000fec000383ffff */
.L_x_1075:
[----:B------:R-:W2:Y:S01]  /*8d90*/  LDL R12, [R1] ;  /* 0x00000000010c7983 */ /* 0x000ea20000100800 */
[----:B------:R-:W-:Y:S01]  /*8da0*/  ISETP.NE.AND P2, PT, R22, 0x1, PT ;  /* 0x000000011600780c */ /* 0x000fe20003f45270 */
[----:B------:R-:W-:Y:S01]  /*8db0*/  ULDC UR10, c[0x0][0x9dc] ;  /* 0x00027700000a7ab9 */ /* 0x000fe20000000800 */
[----:B------:R-:W-:-:S11]  /*8dc0*/  IADD3 R23, -R11, 0x1, RZ ;  /* 0x000000010b177810 */ /* 0x000fd60007ffe1ff */
[----:B------:R-:W0:Y:S08]  /*8dd0*/  @P2 LDC R14, c[0x0][0x44c] ;  /* 0x00011300ff0e2b82 */ /* 0x000e300000000800 */
[----:B------:R-:W1:Y:S01]  /*8de0*/  @P2 LDC R21, c[0x0][0x450] ;  /* 0x00011400ff152b82 */ /* 0x000e620000000800 */
[----:B--2---:R-:W-:Y:S02]  /*8df0*/  LOP3.LUT P1, RZ, R12, 0x1, RZ, 0xc0, !PT ;  /* 0x000000010cff7812 */ /* 0x004fe4000782c0ff */
[----:B------:R-:W2:Y:S02]  /*8e00*/  S2R R12, SR_CTAID.X ;  /* 0x00000000000c7919 */ /* 0x000ea40000002500 */
[----:B--2---:R-:W-:-:S05]  /*8e10*/  LEA R13, R12, 0x7f, 0x7 ;  /* 0x0000007f0c0d7811 */ /* 0x004fca00078e38ff */
[----:B0-----:R-:W-:-:S04]  /*8e20*/  @P2 IMAD.HI.U32 R12, R13, R14, RZ ;  /* 0x0000000e0d0c2227 */ /* 0x001fc800078e00ff */
[----:B------:R-:W-:Y:S01]  /*8e30*/  IMAD.MOV.U32 R11, RZ, RZ, R13 ;  /* 0x000000ffff0b7224 */ /* 0x000fe200078e000d */
[----:B-1----:R-:W-:Y:S01]  /*8e40*/  @P2 SHF.R.U32.HI R11, RZ, R21, R12 ;  /* 0x00000015ff0b2219 */ /* 0x002fe2000001160c */
[----:B------:R-:W-:-:S04]  /*8e50*/  IMAD R14, R16, UR33, R23 ;  /* 0x00000021100e7c24 */ /* 0x000fc8000f8e0217 */
[----:B------:R-:W-:-:S04]  /*8e60*/  IMAD.IADD R11, R14, 0x1, R11 ;  /* 0x000000010e0b7824 */ /* 0x000fc800078e020b */
[----:B------:R-:W-:Y:S01]  /*8e70*/  VIADD R12, R11, -UR10 ;  /* 0x8000000a0b0c7c36 */ /* 0x000fe20008000000 */
[----:B------:R-:W-:Y:S06]  /*8e80*/  @!P1 BRA `(.L_x_1095) ;  /* 0x0000000000449947 */ /* 0x000fec0003800000 */
[----:B------:R-:W-:-:S13]  /*8e90*/  ISETP.GT.AND P1, PT, R11, -0x1, PT ;  /* 0xffffffff0b00780c */ /* 0x000fda0003f24270 */
[----:B------:R-:W-:Y:S05]  /*8ea0*/  @P1 BRA `(.L_x_1096) ;  /* 0x0000000000201947 */ /* 0x000fea0003800000 */
[----:B------:R-:W0:Y:S01]  /*8eb0*/  LDC R24, c[0x0][0x9e4] ;  /* 0x00027900ff187b82 */ /* 0x000e220000000800 */
[----:B------:R-:W-:Y:S02]  /*8ec0*/  LOP3.LUT R11, RZ, R11, RZ, 0x33, !PT ;  /* 0x0000000bff0b7212 */ /* 0x000fe400078e33ff */
[----:B0-----:R-:W-:-:S13]  /*8ed0*/  ISETP.NE.AND P1, PT, R24, 0x1, PT ;  /* 0x000000011800780c */ /* 0x001fda0003f25270 */
[----:B------:R-:W0:Y:S02]  /*8ee0*/  @P1 LDC.64 R26, c[0x0][0x9e8] ;  /* 0x00027a00ff1a1b82 */ /* 0x000e240000000a00 */
[----:B0-----:R-:W-:-:S05]  /*8ef0*/  @P1 IMAD.HI.U32 R14, R11, R26, RZ ;  /* 0x0000001a0b0e1227 */ /* 0x001fca00078e00ff */
[----:B------:R-:W-:-:S04]  /*8f00*/  @P1 SHF.R.U32.HI R11, RZ, R27, R14 ;  /* 0x0000001bff0b1219 */ /* 0x000fc8000001160e */
[----:B------:R-:W-:Y:S01]  /*8f10*/  LOP3.LUT R11, RZ, R11, RZ, 0x33, !PT ;  /* 0x0000000bff0b7212 */ /* 0x000fe200078e33ff */
[----:B------:R-:W-:Y:S06]  /*8f20*/  BRA `(.L_x_1097) ;  /* 0x0000000000147947 */ /* 0x000fec0003800000 */
.L_x_1096:
[----:B------:R-:W0:Y:S02]  /*8f30*/  LDC R24, c[0x0][0x9e4] ;  /* 0x00027900ff187b82 */ /* 0x000e240000000800 */
[----:B0-----:R-:W-:-:S13]  /*8f40*/  ISETP.NE.AND P1, PT, R24, 0x1, PT ;  /* 0x000000011800780c */ /* 0x001fda0003f25270 */
[----:B------:R-:W0:Y:S02]  /*8f50*/  @P1 LDC.64 R26, c[0x0][0x9e8] ;  /* 0x00027a00ff1a1b82 */ /* 0x000e240000000a00 */
[----:B0-----:R-:W-:-:S05]  /*8f60*/  @P1 IMAD.HI.U32 R14, R11, R26, RZ ;  /* 0x0000001a0b0e1227 */ /* 0x001fca00078e00ff */
[----:B------:R-:W-:-:S07]  /*8f70*/  @P1 SHF.R.U32.HI R11, RZ, R27, R14 ;  /* 0x0000001bff0b1219 */ /* 0x000fce000001160e */
.L_x_1097:
[----:B------:R-:W-:-:S05]  /*8f80*/  IMAD R11, R11, R24, RZ ;  /* 0x000000180b0b7224 */ /* 0x000fca00078e02ff */
[----:B------:R-:W-:-:S07]  /*8f90*/  VIMNMX R12, R12, R11, !PT ;  /* 0x0000000b0c0c7248 */ /* 0x000fce0007fe0100 */
.L_x_1095:
[----:B------:R-:W-:-:S05]  /*8fa0*/  VIADD R12, R12, 0x7f ;  /* 0x0000007f0c0c7836 */ /* 0x000fca0000000000 */
[----:B------:R-:W-:-:S04]  /*8fb0*/  SHF.R.S32.HI R11, RZ, 0x1f, R12 ;  /* 0x0000001fff0b7819 */ /* 0x000fc8000001140c */
[----:B------:R-:W-:-:S04]  /*8fc0*/  LEA.HI R11, R11, R12, RZ, 0x7 ;  /* 0x0000000c0b0b7211 */ /* 0x000fc800078f38ff */
[----:B------:R-:W-:-:S04]  /*8fd0*/  SHF.R.S32.HI R11, RZ, 0x7, R11 ;  /* 0x00000007ff0b7819 */ /* 0x000fc8000001140b */
[----:B------:R-:W-:-:S04]  /*8fe0*/  VIMNMX R12, R18, R11, !PT ;  /* 0x0000000b120c7248 */ /* 0x000fc80007fe0100 */
[----:B------:R-:W-:-:S13]  /*8ff0*/  ISETP.GE.AND P1, PT, R15, R12, PT ;  /* 0x0000000c0f00720c */ /* 0x000fda0003f26270 */
[----:B------:R-:W-:Y:S05]  /*9000*/  @!P1 BRA `(.L_x_1098) ;  /* 0x0000002400949947 */ /* 0x000fea0003800000 */
[----:B------:R-:W-:Y:S01]  /*9010*/  IMAD.MOV.U32 R13, RZ, RZ, R20 ;  /* 0x000000ffff0d7224 */ /* 0x000fe200078e0014 */
[----:B------:R-:W-:Y:S01]  /*9020*/  UMOV UR32, UR4 ;  /* 0x0000000400207c82 */ /* 0x000fe20008000000 */
[----:B------:R-:W-:Y:S02]  /*9030*/  IMAD.MOV.U32 R11, RZ, RZ, R10 ;  /* 0x000000ffff0b7224 */ /* 0x000fe400078e000a */
[----:B------:R-:W-:-:S07]  /*9040*/  IMAD.MOV.U32 R14, RZ, RZ, R2 ;  /* 0x000000ffff0e7224 */ /* 0x000fce00078e0002 */
.L_x_1109:
[----:B------:R-:W-:Y:S01]  /*9050*/  ISETP.NE.AND P2, PT, RZ, UR37, PT ;  /* 0x00000025ff007c0c */ /* 0x000fe2000bf45270 */
[----:B------:R-:W-:-:S04]  /*9060*/  UISETP.NE.AND UP0, UPT, UR32, 0x1, UPT ;  /* 0x000000012000788c */ /* 0x000fc8000bf05270 */
[----:B------:R-:W-:-:S06]  /*9070*/  USEL UR4, URZ, 0x1, UP0 ;  /* 0x000000013f047887 */ /* 0x000fcc0008000000 */
[----:B------:R-:W-:Y:S02]  /*9080*/  LOP3.LUT R2, R14, UR4, RZ, 0x3c, !PT ;  /* 0x000000040e027c12 */ /* 0x000fe4000f8e3cff */
[----:B------:R-:W-:Y:S05]  /*9090*/  @P2 BRA `(.L_x_1099) ;  /* 0x0000000000342947 */ /* 0x000fea0003800000 */
[----:B------:R-:W-:Y:S05]  /*90a0*/  @!P0 BRA `(.L_x_1100) ;  /* 0x0000000000048947 */ /* 0x000fea0003800000 */
[----:B------:R-:W-:Y:S01]  /*90b0*/  BPT.TRAP 0x1 ;  /* 0x000000040000795c */ /* 0x000fe20000300000 */
.L_x_1100:
        /* <DEDUP_REMOVED lines=8> */
.L_x_1101:
[----:B-1----:R-:W-:Y:S05]  /*9140*/  @P1 BRA `(.L_x_1099) ;  /* 0x0000000000081947 */ /* 0x002fea0003800000 */
[----:B------:R-:W1:Y:S02]  /*9150*/  SYNCS.PHASECHK.TRANS64.TRYWAIT P1, [UR4+0x22830], R9 ;  /* 0x02283009ff0075a7 */ /* 0x000e640008020144 */
[----:B-1----:R-:W-:Y:S05]  /*9160*/  @!P1 BRA `(.L_x_1102) ;  /* 0x000000d000c09947 */ /* 0x002fea0003800000 */
.L_x_1099:
        /* <DEDUP_REMOVED lines=40> */
.L_x_1104:
[----:B------:R-:W-:Y:S01]  /*93f0*/  ULEA UR10, UR32, UR36, 0x3 ;  /* 0x00000024200a7291 */ /* 0x000fe2000f8e183f */
[----:B------:R-:W-:-:S08]  /*9400*/  SHF.L.U32 R9, R14, 0x1f, RZ ;  /* 0x0000001f0e097819 */ /* 0x000fd000000006ff */
[----:B------:R0:W1:Y:S01]  /*9410*/  SYNCS.PHASECHK.TRANS64.TRYWAIT P1, [UR10+0x22850], R9 ;  /* 0x02285009ff0075a7 */ /* 0x000062000802014a */
[----:B------:R-:W-:Y:S05]  /*9420*/  @!P0 BRA `(.L_x_1105) ;  /* 0x0000000000048947 */ /* 0x000fea0003800000 */
[----:B------:R-:W-:Y:S01]  /*9430*/  BPT.TRAP 0x1 ;  /* 0x000000040000795c */ /* 0x000fe20000300000 */
.L_x_1105:
[----:B-1----:R-:W-:Y:S05]  /*9440*/  @P1 BRA `(.L_x_1103) ;  /* 0x0000000000081947 */ /* 0x002fea0003800000 */
[----:B------:R-:W1:Y:S02]  /*9450*/  SYNCS.PHASECHK.TRANS64.TRYWAIT P1, [UR10+0x22850], R9 ;  /* 0x02285009ff0075a7 */ /* 0x000e64000802014a */
[----:B-1----:R-:W-:Y:S05]  /*9460*/  @!P1 BRA `(.L_x_1106) ;  /* 0x000000d000189947 */ /* 0x002fea0003800000 */
.L_x_1103:
[----:B------:R-:W-:Y:S01]  /*9470*/  UIADD3 UR10, UR36, 0x400, URZ ;  /* 0x00000400240a7890 */ /* 0x000fe2000fffe03f */
[----:B------:R-:W-:Y:S01]  /*9480*/  WARPGROUP.ARRIVE ;  /* 0x00000000000079c5 */ /* 0x000fe20000000000 */
[----:B------:R-:W-:Y:S01]  /*9490*/  UMOV UR11, 0x40000040 ;  /* 0x40000040000b7882 */ /* 0x000fe20000000000 */
[----:B------:R-:W-:Y:S01]  /*94a0*/  UMOV UR15, 0x40000040 ;  /* 0x40000040000f7882 */ /* 0x000fe20000000000 */
[----:B------:R-:W-:Y:S01]  /*94b0*/  USHF.R.U32.HI UR10, URZ, 0x4, UR10 ;  /* 0x000000043f0a7899 */ /* 0x000fe2000801160a */
[----:B01----:R-:W-:-:S03]  /*94c0*/  IADD3 R9, -R19, 0xb, RZ ;  /* 0x0000000b13097810 */ /* 0x003fc60007ffe1ff */
[----:B------:R-:W-:-:S04]  /*94d0*/  ULOP3.LUT UR10, UR10, 0x3fff, URZ, 0xc0, !UPT ;  /* 0x00003fff0a0a7892 */ /* 0x000fc8000f8ec03f */
[----:B------:R-:W-:-:S04]  /*94e0*/  ULOP3.LUT UR10, UR10, 0x10000, URZ, 0xfc, !UPT ;  /* 0x000100000a0a7892 */ /* 0x000fc8000f8efc3f */
[----:B------:R-:W-:-:S04]  /*94f0*/  ULEA UR10, UR32, UR10, 0xa ;  /* 0x0000000a200a7291 */ /* 0x000fc8000f8e503f */
[----:B------:R-:W-:-:S05]  /*9500*/  UIADD3 UR14, UR10, 0x2, URZ ;  /* 0x000000020a0e7890 */ /* 0x000fca000fffe03f */
[----:B------:R-:W-:Y:S01]  /*9510*/  QGMMA.64x128x32.F32.E4M3.E4M3 R88, R164, gdesc[UR8], R88, gsb0 ;  /* 0x01e00008a4587df3 */ /* 0x000fe20008000858 */
[----:B------:R-:W-:Y:S02]  /*9520*/  UMOV UR11, 0x40000040 ;  /* 0x40000040000b7882 */ /* 0x000fe40000000000 */
        /* <DEDUP_REMOVED lines=8> */
[----:B------:R-:W-:Y:S03]  /*95b0*/  QGMMA.64x128x32.F32.E4M3.E4M3 R88, R156, gdesc[UR12], R88, gsb0 ;  /* 0x01e0000c9c587df3 */ /* 0x000fe60008000858 */
[----:B------:R-:W-:Y:S02]  /*95c0*/  WARPGROUP.DEPBAR.LE gsb0, 0x0 ;  /* 0x00008000000079c5 */ /* 0x000fe40000010000 */
[----:B------:R-:W-:-:S07]  /*95d0*/  WARPGROUP.ARRIVE ;  /* 0x00000000000079c5 */ /* 0x000fce0000000000 */
[----:B------:R-:W-:Y:S03]  /*95e0*/  QGMMA.64x128x32.F32.E4M3.E4M3 R88, R152, gdesc[UR8], R88, gsb0 ;  /* 0x01e0000898587df3 */ /* 0x000fe60008000858 */
[----:B------:R-:W-:Y:S02]  /*95f0*/  WARPGROUP.DEPBAR.LE gsb0, 0x0 ;  /* 0x00008000000079c5 */ /* 0x000fe40000010000 */
[----:B------:R0:W-:Y:S06]  /*9600*/  BAR.ARV R9, 0x100 ;  /* 0x000400090000751d */ /* 0x0001ec0000002000 */
[----:B------:R-:W-:Y:S05]  /*9610*/  @!P0 BRA `(.L_x_1107) ;  /* 0x0000000000048947 */ /* 0x000fea0003800000 */
[----:B------:R-:W-:Y:S01]  /*9620*/  BPT.TRAP 0x1 ;  /* 0x000000040000795c */ /* 0x000fe20000300000 */
.L_x_1107:
        /* <DEDUP_REMOVED lines=81> */
[----:B------:R-:W-:Y:S01]  /*9b40*/  FMUL.FTZ R84, R0, R87 ;  /* 0x0000005700547220 */ /* 0x000fe20000410000 */
[----:B------:R-:W-:-:S04]  /*9b50*/  ULEA UR10, UR4, UR36, 0x3 ;  /* 0x00000024040a7291 */ /* 0x000fc8000f8e183f */
[----:B------:R-:W1:Y:S01]  /*9b60*/  MUFU.TANH R162, R162 ;  /* 0x000000a200a27308 */ /* 0x000e620000002400 */
[----:B--2---:R-:W-:Y:S01]  /*9b70*/  FMNMX.FTZ R9, R160, R9, !PT ;  /* 0x00000009a0097209 */ /* 0x004fe20007810000 */
[----:B------:R-:W-:-:S04]  /*9b80*/  UIADD3 UR10, UR10, 0x22840, URZ ;  /* 0x000228400a0a7890 */ /* 0x000fc8000fffe03f */
[----:B------:R-:W-:Y:S02]  /*9b90*/  UPRMT UR10, UR7, 0x654, UR10 ;  /* 0x00000654070a7896 */ /* 0x000fe4000800000a */
[----:B------:R-:W2:Y:S01]  /*9ba0*/  MUFU.TANH R32, R32 ;  /* 0x0000002000207308 */ /* 0x000ea20000002400 */
[----:B0-----:R-:W-:-:S06]  /*9bb0*/  FMNMX.FTZ R21, R30, R21, !PT ;  /* 0x000000151e157209 */ /* 0x001fcc0007810000 */
[----:B------:R-:W-:Y:S01]  /*9bc0*/  SYNCS.ARRIVE.TRANS64.RED.A1T0 RZ, [UR10], RZ ;  /* 0x000000ffffff79a7 */ /* 0x000fe2000810040a */
        /* <DEDUP_REMOVED lines=103> */
[----:B-1----:R-:W-:Y:S02]  /*a240*/  FMNMX.FTZ R21, R82, R21, !PT ;  /* 0x0000001552157209 */ /* 0x002fe40007810000 */
[----:B--2---:R-:W-:Y:S02]  /*a250*/  FMNMX.FTZ R23, R214, R9, !PT ;  /* 0x00000009d6177209 */ /* 0x004fe40007810000 */
[----:B------:R-:W1:Y:S03]  /*a260*/  LDC R9, c[0x0][0x988] ;  /* 0x00026200ff097b82 */ /* 0x000e660000000800 */
[----:B------:R-:W2:Y:S01]  /*a270*/  SHFL.BFLY PT, R10, R23, 0x2, 0x1f ;  /* 0x0c401f00170a7f89 */ /* 0x000ea200000e0000 */
[----:B0-----:R-:W-:-:S05]  /*a280*/  FMNMX.FTZ R21, R84, R21, !PT ;  /* 0x0000001554157209 */ /* 0x001fca0007810000 */
[----:B------:R-:W0:Y:S01]  /*a290*/  SHFL.BFLY PT, R20, R21, 0x2, 0x1f ;  /* 0x0c401f0015147f89 */ /* 0x000e2200000e0000 */
[----:B--2---:R-:W-:-:S05]  /*a2a0*/  FMNMX.FTZ R25, R23, R10, !PT ;  /* 0x0000000a17197209 */ /* 0x004fca0007810000 */
[----:B------:R-:W2:Y:S01]  /*a2b0*/  SHFL.BFLY PT, R10, R25, 0x1, 0x1f ;  /* 0x0c201f00190a7f89 */ /* 0x000ea200000e0000 */
[----:B0-----:R-:W-:-:S05]  /*a2c0*/  FMNMX.FTZ R27, R21, R20, !PT ;  /* 0x00000014151b7209 */ /* 0x001fca0007810000 */
[----:B------:R-:W0:Y:S01]  /*a2d0*/  SHFL.BFLY PT, R20, R27, 0x1, 0x1f ;  /* 0x0c201f001b147f89 */ /* 0x000e2200000e0000 */
[----:B--2---:R-:W-:-:S05]  /*a2e0*/  FMNMX.FTZ R10, R25, R10, !PT ;  /* 0x0000000a190a7209 */ /* 0x004fca0007810000 */
[C---:B-1----:R-:W-:Y:S01]  /*a2f0*/  FFMA.FTZ R51, R10.reuse, R9, -8 ;  /* 0xc10000000a337423 */ /* 0x042fe20000010009 */
[----:B------:R-:W-:-:S01]  /*a300*/  FADD.FTZ R86, -R10, R11 ;  /* 0x0000000b0a567221 */ /* 0x000fc20000010100 */
[----:B0-----:R-:W-:Y:S02]  /*a310*/  FMNMX.FTZ R20, R27, R20, !PT ;  /* 0x000000141b147209 */ /* 0x001fe40007810000 */
[----:B------:R-:W-:-:S01]  /*a320*/  FFMA.FTZ R21, R156, R9, -R51 ;  /* 0x000000099c157223 */ /* 0x000fc20000010833 */
[-CC-:B------:R-:W-:Y:S01]  /*a330*/  FFMA.FTZ R23, R160, R9.reuse, -R51.reuse ;  /* 0x00000009a0177223 */ /* 0x180fe20000010833 */
[----:B------:R-:W-:-:S01]  /*a340*/  FFMA.FTZ R156, R162, R9, -R51 ;  /* 0x00000009a29c7223 */ /* 0x000fc20000010833 */
[----:B------:R-:W-:Y:S01]  /*a350*/  FFMA.FTZ R25, R164, R9, -R51 ;  /* 0x00000009a4197223 */ /* 0x000fe20000010833 */
[----:B------:R-:W-:-:S01]  /*a360*/  FADD.FTZ R216, -R20, R13 ;  /* 0x0000000d14d87221 */ /* 0x000fc20000010100 */
[-CC-:B------:R-:W-:Y:S01]  /*a370*/  FFMA.FTZ R13, R152, R9.reuse, -R51.reuse ;  /* 0x00000009980d7223 */ /* 0x180fe20000010833 */
[----:B------:R-:W-:-:S01]  /*a380*/  FFMA.FTZ R152, R154, R9, -R51 ;  /* 0x000000099a987223 */ /* 0x000fc20000010833 */
        /* <DEDUP_REMOVED lines=26> */
[-C--:B------:R-:W-:Y:S01]  /*a530*/  FFMA.FTZ R51, R20, R9.reuse, -8 ;  /* 0xc100000014337423 */ /* 0x080fe20000010009 */
[-C--:B------:R-:W-:Y:S01]  /*a540*/  FMUL.FTZ R86, R86, R9.reuse ;  /* 0x0000000956567220 */ /* 0x080fe20000410000 */
[-C--:B------:R-:W-:Y:S01]  /*a550*/  FMUL.FTZ R11, R216, R9.reuse ;  /* 0x00000009d80b7220 */ /* 0x080fe20000410000 */
        /* <DEDUP_REMOVED lines=25> */
[----:B0-----:R-:W-:-:S01]  /*a6f0*/  FFMA.FTZ R5, R86, R5, R13 ;  /* 0x0000000556057223 */ /* 0x001fc2000001000d */
[-CC-:B------:R-:W-:Y:S01]  /*a700*/  FFMA.FTZ R68, R68, R9.reuse, -R51.reuse ;  /* 0x0000000944447223 */ /* 0x180fe20000010833 */
[----:B------:R-:W-:-:S01]  /*a710*/  FFMA.FTZ R72, R72, R9, -R51 ;  /* 0x0000000948487223 */ /* 0x000fc20000010833 */
[-CC-:B------:R-:W-:Y:S01]  /*a720*/  FFMA.FTZ R74, R74, R9.reuse, -R51.reuse ;  /* 0x000000094a4a7223 */ /* 0x180fe20000010833 */
[----:B------:R-:W-:-:S01]  /*a730*/  FFMA.FTZ R76, R76, R9, -R51 ;  /* 0x000000094c4c7223 */ /* 0x000fc20000010833 */
[-CC-:B------:R-:W-:Y:S01]  /*a740*/  FFMA.FTZ R78, R78, R9.reuse, -R51.reuse ;  /* 0x000000094e4e7223 */ /* 0x180fe20000010833 */
[----:B------:R-:W-:-:S01]  /*a750*/  FFMA.FTZ R80, R80, R9, -R51 ;  /* 0x0000000950507223 */ /* 0x000fc20000010833 */
[----:B------:R-:W0:Y:S01]  /*a760*/  MUFU.EX2 R152, R152 ;  /* 0x0000009800987308 */ /* 0x000e220000000800 */
[----:B------:R-:W-:-:S07]  /*a770*/  FFMA.FTZ R82, R82, R9, -R51 ;  /* 0x0000000952527223 */ /* 0x000fce0000010833 */
[----:B------:R-:W2:Y:S01]  /*a780*/  MUFU.EX2 R53, R53 ;  /* 0x0000003500357308 */ /* 0x000ea20000000800 */
[----:B-1----:R-:W-:-:S07]  /*a790*/  FFMA.FTZ R4, R11, R4, R14 ;  /* 0x000000040b047223 */ /* 0x002fce000001000e */
[----:B------:R-:W1:Y:S01]  /*a7a0*/  MUFU.EX2 R21, R21 ;  /* 0x0000001500157308 */ /* 0x000e620000000800 */
[----:B0-----:R-:W-:-:S07]  /*a7b0*/  FADD.FTZ R42, R152, R5 ;  /* 0x00000005982a7221 */ /* 0x001fce0000010000 */
[----:B------:R-:W0:Y:S01]  /*a7c0*/  MUFU.EX2 R24, R24 ;  /* 0x0000001800187308 */ /* 0x000e220000000800 */
[----:B--2---:R-:W-:-:S07]  /*a7d0*/  FADD.FTZ R5, R53, R4 ;  /* 0x0000000435057221 */ /* 0x004fce0000010000 */
[----:B------:R-:W2:Y:S01]  /*a7e0*/  MUFU.EX2 R154, R154 ;  /* 0x0000009a009a7308 */ /* 0x000ea20000000800 */
[----:B-1----:R-:W-:-:S01]  /*a7f0*/  FADD.FTZ R73, R21, R42 ;  /* 0x0000002a15497221 */ /* 0x002fc20000010000 */
[----:B------:R-:W-:-:S06]  /*a800*/  FFMA.FTZ R42, R62, R9, -R51 ;  /* 0x000000093e2a7223 */ /* 0x000fcc0000010833 */
[----:B------:R-:W1:Y:S01]  /*a810*/  MUFU.EX2 R55, R55 ;  /* 0x0000003700377308 */ /* 0x000e620000000800 */
[----:B0-----:R-:W-:-:S07]  /*a820*/  FADD.FTZ R4, R24, R5 ;  /* 0x0000000518047221 */ /* 0x001fce0000010000 */
[----:B------:R-:W0:Y:S01]  /*a830*/  MUFU.EX2 R23, R23 ;  /* 0x0000001700177308 */ /* 0x000e220000000800 */
[----:B--2---:R-:W-:-:S07]  /*a840*/  FADD.FTZ R44, R154, R73 ;  /* 0x000000499a2c7221 */ /* 0x004fce0000010000 */
[----:B------:R-:W2:Y:S01]  /*a850*/  MUFU.EX2 R26, R26 ;  /* 0x0000001a001a7308 */ /* 0x000ea20000000800 */
[----:B-1----:R-:W-:-:S07]  /*a860*/  FADD.FTZ R5, R55, R4 ;  /* 0x0000000437057221 */ /* 0x002fce0000010000 */
        /* <DEDUP_REMOVED lines=26> */
[----:B0-----:R-:W-:-:S01]  /*aa10*/  FADD.FTZ R75, R29, R44 ;  /* 0x0000002c1d4b7221 */ /* 0x001fc20000010000 */
[-CC-:B------:R-:W-:Y:S01]  /*aa20*/  FFMA.FTZ R44, R70, R9.reuse, -R51.reuse ;  /* 0x00000009462c7223 */ /* 0x180fe20000010833 */
[----:B------:R-:W-:-:S05]  /*aa30*/  FFMA.FTZ R51, R84, R9, -R51 ;  /* 0x0000000954337223 */ /* 0x000fca0000010833 */
        /* <DEDUP_REMOVED lines=82> */
[----:B0-----:R-:W-:-:S03]  /*af60*/  FADD.FTZ R5, R182, R75 ;  /* 0x0000004bb6057221 */ /* 0x001fc60000010000 */
[----:B--2---:R-:W-:Y:S01]  /*af70*/  FADD.FTZ R4, R79, R4 ;  /* 0x000000044f047221 */ /* 0x004fe20000010000 */
[----:B------:R-:W-:Y:S06]  /*af80*/  @!P0 BRA `(.L_x_1108) ;  /* 0x0000000000048947 */ /* 0x000fec0003800000 */
[----:B------:R-:W-:Y:S01]  /*af90*/  BPT.TRAP 0x1 ;  /* 0x000000040000795c */ /* 0x000fe20000300000 */
.L_x_1108:
        /* <DEDUP_REMOVED lines=11> */
[----:B------:R-:W-:Y:S01]  /*b050*/  F2FP.SATFINITE.E4M3.F32.PACK_AB_MERGE_C R21, R152, R13, R21 ;  /* 0x0000000d9815723e */ /* 0x000fe20004807015 */
[-C--:B------:R-:W-:Y:S01]  /*b060*/  FMUL.FTZ R94, R94, R11.reuse ;  /* 0x0000000b5e5e7220 */ /* 0x080fe20000410000 */
[----:B------:R-:W-:Y:S01]  /*b070*/  F2FP.SATFINITE.E4M3.F32.PACK_AB_MERGE_C R28, R59, R28, RZ ;  /* 0x0000001c3b1c723e */ /* 0x000fe200048070ff */
[----:B------:R-:W-:Y:S01]  /*b080*/  FMUL.FTZ R95, R95, R11 ;  /* 0x0000000b5f5f7220 */ /* 0x000fe20000410000 */
[----:B------:R-:W-:Y:S01]  /*b090*/  F2FP.SATFINITE.E4M3.F32.PACK_AB_MERGE_C R29, R162, R29, RZ ;  /* 0x0000001da21d723e */ /* 0x000fe200048070ff */
[-C--:B------:R-:W-:Y:S01]  /*b0a0*/  FMUL.FTZ R98, R98, R11.reuse ;  /* 0x0000000b62627220 */ /* 0x080fe20000410000 */
        /* <DEDUP_REMOVED lines=42> */
[-C--:B------:R-:W-:Y:S01]  /*b350*/  FMUL.FTZ R88, R88, R86.reuse ;  /* 0x0000005658587220 */ /* 0x080fe20000410000 */
[----:B------:R-:W-:Y:S01]  /*b360*/  F2FP.SATFINITE.E4M3.F32.PACK_AB_MERGE_C R160, R160, R27, R29 ;  /* 0x0000001ba0a0723e */ /* 0x000fe2000480701d */
[----:B------:R-:W-:Y:S01]  /*b370*/  FMUL.FTZ R89, R89, R86 ;  /* 0x0000005659597220 */ /* 0x000fe20000410000 */
[----:B------:R-:W-:Y:S01]  /*b380*/  F2FP.SATFINITE.E4M3.F32.PACK_AB_MERGE_C R161, R61, R30, R32 ;  /* 0x0000001e3da1723e */ /* 0x000fe20004807020 */
[----:B------:R-:W-:Y:S01]  /*b390*/  FMUL.FTZ R92, R92, R86 ;  /* 0x000000565c5c7220 */ /* 0x000fe20000410000 */
[----:B------:R-:W-:Y:S01]  /*b3a0*/  F2FP.SATFINITE.E4M3.F32.PACK_AB_MERGE_C R163, R65, R34, R36 ;  /* 0x0000002241a3723e */ /* 0x000fe20004807024 */
[-C--:B------:R-:W-:Y:S01]  /*b3b0*/  FMUL.FTZ R93, R93, R86.reuse ;  /* 0x000000565d5d7220 */ /* 0x080fe20000410000 */
        /* <DEDUP_REMOVED lines=39> */
[----:B------:R-:W-:Y:S02]  /*b630*/  IMAD.MOV.U32 R14, RZ, RZ, R2 ;  /* 0x000000ffff0e7224 */ /* 0x000fe400078e0002 */
[----:B------:R-:W-:Y:S01]  /*b640*/  IMAD.MOV.U32 R164, RZ, RZ, R21 ;  /* 0x000000ffffa47224 */ /* 0x000fe200078e0015 */
[----:B------:R-:W-:Y:S06]  /*b650*/  @P1 BRA `(.L_x_1109) ;  /* 0xffffffd8007c1947 */ /* 0x000fec000383ffff */
.L_x_1098:
[----:B------:R-:W-:-:S13]  /*b660*/  ISETP.GE.AND P1, PT, R15, R18, PT ;  /* 0x000000120f00720c */ /* 0x000fda0003f26270 */
[----:B------:R-:W-:Y:S05]  /*b670*/  @!P1 BRA `(.L_x_1110) ;  /* 0x0000003400c49947 */ /* 0x000fea0003800000 */
[C---:B------:R-:W-:Y:S01]  /*b680*/  VIADD R11, R19.reuse, 0x8 ;  /* 0x00000008130b7836 */ /* 0x040fe20000000000 */
[----:B------:R-:W-:Y:S01]  /*b690*/  IADD3 R19, -R19, 0xb, RZ ;  /* 0x0000000b13137810 */ /* 0x000fe20007ffe1ff */
[----:B------:R-:W-:Y:S01]  /*b6a0*/  IMAD.MOV.U32 R13, RZ, RZ, R20 ;  /* 0x000000ffff0d7224 */ /* 0x000fe200078e0014 */
[----:B------:R-:W-:Y:S01]  /*b6b0*/  UMOV UR32, UR4 ;  /* 0x0000000400207c82 */ /* 0x000fe20008000000 */
[----:B------:R-:W-:Y:S01]  /*b6c0*/  IMAD.MOV.U32 R12, RZ, RZ, R10 ;  /* 0x000000ffff0c7224 */ /* 0x000fe200078e000a */
[----:B------:R-:W-:Y:S01]  /*b6d0*/  ULDC UR33, c[0x0][0x9e4] ;  /* 0x0002790000217ab9 */ /* 0x000fe20000000800 */
[----:B------:R-:W-:Y:S01]  /*b6e0*/  IMAD.MOV.U32 R14, RZ, RZ, R2 ;  /* 0x000000ffff0e7224 */ /* 0x000fe200078e0002 */
[----:B------:R-:W-:Y:S01]  /*b6f0*/  ULDC UR34, c[0x0][0x288] ;  /* 0x0000a20000227ab9 */ /* 0x000fe20000000800 */
[----:B------:R-:W-:Y:S01]  /*b700*/  ULDC UR35, c[0x0][0x2f0] ;  /* 0x0000bc0000237ab9 */ /* 0x000fe20000000800 */
[----:B------:R-:W-:-:S05]  /*b710*/  ULDC UR41, c[0x0][0x9e0] ;  /* 0x0002780000297ab9 */ /* 0x000fca0000000800 */
.L_x_1129:
[----:B------:R-:W-:Y:S01]  /*b720*/  UIADD3 UR4, UR32, 0x1, URZ ;  /* 0x0000000120047890 */ /* 0x000fe2000fffe03f */
[----:B------:R-:W-:-:S03]  /*b730*/  ISETP.NE.AND P2, PT, RZ, UR37, PT ;  /* 0x00000025ff007c0c */ /* 0x000fc6000bf45270 */
[----:B------:R-:W-:-:S04]  /*b740*/  UISETP.NE.AND UP0, UPT, UR4, 0x2, UPT ;  /* 0x000000020400788c */ /* 0x000fc8000bf05270 */
[----:B------:R-:W-:Y:S02]  /*b750*/  USEL UR10, URZ, 0x1, UP0 ;  /* 0x000000013f0a7887 */ /* 0x000fe40008000000 */
[----:B------:R-:W-:-:S04]  /*b760*/  USEL UR4, UR4, URZ, UP0 ;  /* 0x0000003f04047287 */ /* 0x000fc80008000000 */
[----:B------:R-:W-:Y:S01]  /*b770*/  LOP3.LUT R2, R14, UR10, RZ, 0x3c, !PT ;  /* 0x0000000a0e027c12 */ /* 0x000fe2000f8e3cff */
[----:B--2---:R-:W-:Y:S07]  /*b780*/  @P2 BRA `(.L_x_1111) ;  /* 0x0000000000282947 */ /* 0x004fee0003800000 */
[----:B------:R-:W-:Y:S05]  /*b790*/  @!P0 BRA `(.L_x_1112) ;  /* 0x0000000000048947 */ /* 0x000fea0003800000 */
[----:B------:R-:W-:Y:S01]  /*b7a0*/  BPT.TRAP 0x1 ;  /* 0x000000040000795c */ /* 0x000fe20000300000 */
.L_x_1112:
[----:B------:R-:W-:Y:S01]  /*b7b0*/  ULEA UR10, UR4, UR36, 0x3 ;  /* 0x00000024040a7291 */ /* 0x000fe2000f8e183f */
[----:B------:R-:W-:-:S08]  /*b7c0*/  SHF.L.U32 R9, R2, 0x1f, RZ ;  /* 0x0000001f02097819 */ /* 0x000fd000000006ff */
[----:B------:R0:W1:Y:S01]  /*b7d0*/  SYNCS.PHASECHK.TRANS64.TRYWAIT P1, [UR10+0x22830], R9 ;  /* 0x02283009ff0075a7 */ /* 0x000062000802014a */
[----:B------:R-:W-:Y:S05]  /*b7e0*/  @!P0 BRA `(.L_x_1113) ;  /* 0x0000000000048947 */ /* 0x000fea0003800000 */
[----:B------:R-:W-:Y:S01]  /*b7f0*/  BPT.TRAP 0x1 ;  /* 0x000000040000795c */ /* 0x000fe20000300000 */
.L_x_1113:
[----:B-1----:R-:W-:Y:S05]  /*b800*/  @P1 BRA `(.L_x_1111) ;  /* 0x0000000000081947 */ /* 0x002fea0003800000 */
[----:B------:R-:W1:Y:S02]  /*b810*/  SYNCS.PHASECHK.TRANS64.TRYWAIT P1, [UR10+0x22830], R9 ;  /* 0x02283009ff0075a7 */ /* 0x000e64000802014a */
[----:B-1----:R-:W-:Y:S05]  /*b820*/  @!P1 BRA `(.L_x_1114) ;  /* 0x000000ac00409947 */ /* 0x002fea0003800000 */
.L_x_1111:
[----:B------:R2:W-:Y:S01]  /*b830*/  BAR.SYNC.DEFER_BLOCKING R11, 0x100 ;  /* 0x0004000b0000751d */ /* 0x0005e20000010000 */
[----:B------:R-:W-:Y:S01]  /*b840*/  R2UR UR28, R6 ;  /* 0x00000000061c72ca */ /* 0x000fe200000e0000 */
[----:B------:R-:W-:Y:S01]  /*b850*/  UIMAD UR30, UR4, 0x600, UR6 ;  /* 0x00000600041e78a4 */ /* 0x000fe2000f8e0206 */
[----:B------:R-:W-:-:S03]  /*b860*/  R2UR UR29, R7 ;  /* 0x00000000071d72ca */ /* 0x000fc600000e0000 */
[----:B------:R-:W-:Y:S01]  /*b870*/  UMOV UR31, 0x80000020 ;  /* 0x80000020001f7882 */ /* 0x000fe20000000000 */
[----:B------:R-:W-:Y:S01]  /*b880*/  UIADD3 UR10, UR30, 0x2, URZ ;  /* 0x000000021e0a7890 */ /* 0x000fe2000fffe03f */
        /* <DEDUP_REMOVED lines=27> */
[----:B--2---:R-:W-:Y:S05]  /*ba40*/  @P2 BRA `(.L_x_1115) ;  /* 0x0000000000282947 */ /* 0x004fea0003800000 */
[----:B------:R-:W-:Y:S05]  /*ba50*/  @!P0 BRA `(.L_x_1116) ;  /* 0x0000000000048947 */ /* 0x000fea0003800000 */
[----:B------:R-:W-:Y:S01]  /*ba60*/  BPT.TRAP 0x1 ;  /* 0x000000040000795c */ /* 0x000fe20000300000 */
.L_x_1116:
[----:B------:R-:W-:Y:S01]  /*ba70*/  ULEA UR10, UR32, UR36, 0x3 ;  /* 0x00000024200a7291 */ /* 0x000fe2000f8e183f */
[----:B01----:R-:W-:-:S08]  /*ba80*/  SHF.L.U32 R9, R14, 0x1f, RZ ;  /* 0x0000001f0e097819 */ /* 0x003fd000000006ff */
[----:B------:R0:W1:Y:S01]  /*ba90*/  SYNCS.PHASECHK.TRANS64.TRYWAIT P1, [UR10+0x22850], R9 ;  /* 0x02285009ff0075a7 */ /* 0x000062000802014a */
[----:B------:R-:W-:Y:S05]  /*baa0*/  @!P0 BRA `(.L_x_1117) ;  /* 0x0000000000048947 */ /* 0x000fea0003800000 */
[----:B------:R-:W-:Y:S01]  /*bab0*/  BPT.TRAP 0x1 ;  /* 0x000000040000795c */ /* 0x000fe20000300000 */
.L_x_1117:
[----:B-1----:R-:W-:Y:S05]  /*bac0*/  @P1 BRA `(.L_x_1115) ;  /* 0x0000000000081947 */ /* 0x002fea0003800000 */
[----:B------:R-:W1:Y:S02]  /*bad0*/  SYNCS.PHASECHK.TRANS64.TRYWAIT P1, [UR10+0x22850], R9 ;  /* 0x02285009ff0075a7 */ /* 0x000e64000802014a */
[----:B-1----:R-:W-:Y:S05]  /*bae0*/  @!P1 BRA `(.L_x_1118) ;  /* 0x000000a800a89947 */ /* 0x002fea0003800000 */
.L_x_1115:
[----:B------:R-:W-:Y:S01]  /*baf0*/  UIADD3 UR10, UR36, 0x400, URZ ;  /* 0x00000400240a7890 */ /* 0x000fe2000fffe03f */
[----:B------:R-:W-:Y:S01]  /*bb00*/  WARPGROUP.ARRIVE ;  /* 0x00000000000079c5 */ /* 0x000fe20000000000 */
[----:B------:R-:W-:Y:S02]  /*bb10*/  UMOV UR11, 0x40000040 ;  /* 0x40000040000b7882 */ /* 0x000fe40000000000 */
        /* <DEDUP_REMOVED lines=25> */
.L_x_1119:
[----:B01----:R-:W3:Y:S01]  /*bcb0*/  LDL R9, [R1] ;  /* 0x0000000001097983 */ /* 0x003ee20000100800 */
[----:B------:R-:W-:Y:S01]  /*bcc0*/  ISETP.NE.AND P1, PT, R22, 0x1, PT ;  /* 0x000000011600780c */ /* 0x000fe20003f25270 */
[C---:B------:R-:W-:Y:S01]  /*bcd0*/  FMUL.FTZ R163, R0.reuse, R53 ;  /* 0x0000003500a37220 */ /* 0x040fe20000410000 */
[C---:B------:R-:W-:Y:S01]  /*bce0*/  FMUL.FTZ R162, R0.reuse, R52 ;  /* 0x0000003400a27220 */ /* 0x040fe20000410000 */
[C---:B------:R-:W-:Y:S01]  /*bcf0*/  FMUL.FTZ R154, R0.reuse, R36 ;  /* 0x00000024009a7220 */ /* 0x040fe20000410000 */
[C---:B------:R-:W-:Y:S01]  /*bd00*/  FMUL.FTZ R36, R0.reuse, R54 ;  /* 0x0000003600247220 */ /* 0x040fe20000410000 */
[C---:B------:R-:W-:Y:S01]  /*bd10*/  FMUL.FTZ R54, R0.reuse, R56 ;  /* 0x0000003800367220 */ /* 0x040fe20000410000 */
[C---:B------:R-:W-:Y:S01]  /*bd20*/  FMUL.FTZ R56, R0.reuse, R60 ;  /* 0x0000003c00387220 */ /* 0x040fe20000410000 */
[C---:B------:R-:W-:Y:S01]  /*bd30*/  FMUL.FTZ R60, R0.reuse, R64 ;  /* 0x00000040003c7220 */ /* 0x040fe20000410000 */
[----:B------:R-:W-:Y:S02]  /*bd40*/  IMAD.MOV.U32 R64, RZ, RZ, R8 ;  /* 0x000000ffff407224 */ /* 0x000fe400078e0008 */
[C---:B------:R-:W-:Y:S01]  /*bd50*/  FMUL.FTZ R157, R0.reuse, R41 ;  /* 0x00000029009d7220 */ /* 0x040fe20000410000 */
[----:B------:R-:W-:Y:S01]  /*bd60*/  FMUL.FTZ R41, R0, R62 ;  /* 0x0000003e00297220 */ /* 0x000fe20000410000 */
[----:B------:R-:W-:-:S02]  /*bd70*/  IMAD.SHL.U32 R164, R15, 0x80, RZ ;  /* 0x000000800fa47824 */ /* 0x000fc400078e00ff */
        /* <DEDUP_REMOVED lines=10> */
[----:B------:R-:W-:Y:S01]  /*be20*/  FMUL.FTZ R33, R0, R55 ;  /* 0x0000003700217220 */ /* 0x000fe20000410000 */
[----:B------:R-:W-:Y:S01]  /*be30*/  IADD3 R58, -R164, 0x1, RZ ;  /* 0x00000001a43a7810 */ /* 0x000fe20007ffe1ff */
[C---:B------:R-:W-:Y:S01]  /*be40*/  FMUL.FTZ R14, R0.reuse, R26 ;  /* 0x0000001a000e7220 */ /* 0x040fe20000410000 */
        /* <DEDUP_REMOVED lines=11> */
[----:B------:R-:W-:Y:S01]  /*bf00*/  FMUL.FTZ R39, R0, R46 ;  /* 0x0000002e00277220 */ /* 0x000fe20000410000 */
[----:B0-----:R-:W-:-:S04]  /*bf10*/  @P1 IMAD.HI.U32 R53, R8, R53, RZ ;  /* 0x0000003508351227 */ /* 0x001fc800078e00ff */
[C---:B------:R-:W-:Y:S01]  /*bf20*/  FMUL.FTZ R26, R0.reuse, R47 ;  /* 0x0000002f001a7220 */ /* 0x040fe20000410000 */
[C---:B------:R-:W-:Y:S01]  /*bf30*/  FMUL.FTZ R160, R0.reuse, R48 ;  /* 0x0000003000a07220 */ /* 0x040fe20000410000 */
[C---:B------:R-:W-:Y:S01]  /*bf40*/  FMUL.FTZ R161, R0.reuse, R49 ;  /* 0x0000003100a17220 */ /* 0x040fe20000410000 */
[C---:B------:R-:W-:Y:S01]  /*bf50*/  FMUL.FTZ R35, R0.reuse, R50 ;  /* 0x0000003200237220 */ /* 0x040fe20000410000 */
[C---:B------:R-:W-:Y:S01]  /*bf60*/  FMUL.FTZ R32, R0.reuse, R51 ;  /* 0x0000003300207220 */ /* 0x040fe20000410000 */
[C---:B------:R-:W-:Y:S01]  /*bf70*/  FMUL.FTZ R57, R0.reuse, R61 ;  /* 0x0000003d00397220 */ /* 0x040fe20000410000 */
[C---:B------:R-:W-:Y:S01]  /*bf80*/  FMUL.FTZ R38, R0.reuse, R63 ;  /* 0x0000003f00267220 */ /* 0x040fe20000410000 */
[----:B-1----:R-:W-:Y:S01]  /*bf90*/  @P1 SHF.R.U32.HI R64, RZ, R52, R53 ;  /* 0x00000034ff401219 */ /* 0x002fe20000011635 */
[C---:B------:R-:W-:Y:S01]  /*bfa0*/  FMUL.FTZ R37, R0.reuse, R59 ;  /* 0x0000003b00257220 */ /* 0x040fe20000410000 */
[C---:B------:R-:W-:Y:S01]  /*bfb0*/  FMUL.FTZ R61, R0.reuse, R65 ;  /* 0x00000041003d7220 */ /* 0x040fe20000410000 */
[C---:B------:R-:W-:Y:S01]  /*bfc0*/  FMUL.FTZ R44, R0.reuse, R66 ;  /* 0x00000042002c7220 */ /* 0x040fe20000410000 */
[C---:B------:R-:W-:Y:S01]  /*bfd0*/  FMUL.FTZ R63, R0.reuse, R69 ;  /* 0x00000045003f7220 */ /* 0x040fe20000410000 */
[----:B------:R-:W0:Y:S01]  /*bfe0*/  SHFL.IDX PT, R68, R64, RZ, 0x1c1f ;  /* 0x001c1fff40447589 */ /* 0x000e2200000e0000 */
        /* <DEDUP_REMOVED lines=19> */
[----:B------:R-:W-:Y:S01]  /*c120*/  IMAD R59, R3, -0x2, R58 ;  /* 0xfffffffe033b7824 */ /* 0x000fe200078e023a */
[----:B------:R-:W1:Y:S02]  /*c130*/  MUFU.TANH R10, R10 ;  /* 0x0000000a000a7308 */ /* 0x000e640000002400 */
[----:B------:R-:W-:Y:S01]  /*c140*/  UPRMT UR10, UR7, 0x654, UR10 ;  /* 0x00000654070a7896 */ /* 0x000fe2000800000a */
[----:B------:R-:W-:-:S04]  /*c150*/  IMAD R59, R16, UR35, R59 ;  /* 0x00000023103b7c24 */ /* 0x000fc8000f8e023b */
[----:B------:R-:W-:Y:S01]  /*c160*/  VIADD R59, R59, -UR34 ;  /* 0x800000223b3b7c36 */ /* 0x000fe20008000000 */
[----:B------:R-:W4:Y:S03]  /*c170*/  MUFU.TANH R14, R14 ;  /* 0x0000000e000e7308 */ /* 0x000f260000002400 */
[C---:B------:R-:W-:Y:S01]  /*c180*/  VIADD R83, R59.reuse, UR41 ;  /* 0x000000293b537c36 */ /* 0x040fe20008000000 */
[----:B------:R-:W-:Y:S01]  /*c190*/  SYNCS.ARRIVE.TRANS64.RED.A1T0 RZ, [UR10], RZ ;  /* 0x000000ffffff79a7 */ /* 0x000fe2000810040a */
[----:B------:R-:W-:Y:S02]  /*c1a0*/  VIADD R87, R59, UR5 ;  /* 0x000000053b577c36 */ /* 0x000fe40008000000 */
[----:B0-----:R-:W-:Y:S01]  /*c1b0*/  IMAD.IADD R65, R83, 0x1, R68 ;  /* 0x0000000153417824 */ /* 0x001fe200078e0244 */
        /* <DEDUP_REMOVED lines=27> */
[----:B---3--:R-:W-:Y:S01]  /*c370*/  LOP3.LUT P5, RZ, R9, 0x1, RZ, 0xc0, !PT ;  /* 0x0000000109ff7812 */ /* 0x008fe200078ac0ff */
[C---:B------:R-:W-:Y:S01]  /*c380*/  FMUL.FTZ R9, R0.reuse, R24 ;  /* 0x0000001800097220 */ /* 0x040fe20000410000 */
[C---:B------:R-:W-:Y:S01]  /*c390*/  FMUL.FTZ R24, R0.reuse, R28 ;  /* 0x0000001c00187220 */ /* 0x040fe20000410000 */
[C---:B------:R-:W-:Y:S01]  /*c3a0*/  FMUL.FTZ R28, R0.reuse, R34 ;  /* 0x00000022001c7220 */ /* 0x040fe20000410000 */
[C---:B------:R-:W-:Y:S01]  /*c3b0*/  FMUL.FTZ R34, R0.reuse, R42 ;  /* 0x0000002a00227220 */ /* 0x040fe20000410000 */
[----:B------:R-:W-:-:S02]  /*c3c0*/  FMUL.FTZ R42, R0, R67 ;  /* 0x00000043002a7220 */ /* 0x000fc40000410000 */
[----:B------:R-:W3:Y:S01]  /*c3d0*/  MUFU.TANH R55, R55 ;  /* 0x0000003700377308 */ /* 0x000ee20000002400 */
[----:B------:R-:W-:-:S07]  /*c3e0*/  IMAD.IADD R67, R87, 0x1, R68 ;  /* 0x0000000157437824 */ /* 0x000fce00078e0244 */
        /* <DEDUP_REMOVED lines=34> */
[----:B-1-34-:R-:W-:Y:S05]  /*c610*/  @!P5 BRA `(.L_x_1120) ;  /* 0x00000000005cd947 */ /* 0x01afea0003800000 */
[----:B------:R-:W-:Y:S01]  /*c620*/  IMAD R58, R16, UR35, R68 ;  /* 0x00000023103a7c24 */ /* 0x000fe2000f8e0244 */
[----:B------:R-:W-:Y:S03]  /*c630*/  BSSY B0, `(.L_x_1121) ;  /* 0x0000011000007945 */ /* 0x000fe60003800000 */
[----:B------:R-:W-:-:S05]  /*c640*/  VIADD R69, R58, -UR34 ;  /* 0x800000223a457c36 */ /* 0x000fca0008000000 */
        /* <DEDUP_REMOVED lines=10> */
.L_x_1122:
[----:B------:R-:W-:-:S05]  /*c6f0*/  IMAD.U32 R68, RZ, RZ, UR33 ;  /* 0x00000021ff447e24 */ /* 0x000fca000f8e00ff */
[----:B------:R-:W-:-:S13]  /*c700*/  ISETP.NE.AND P1, PT, R68, 0x1, PT ;  /* 0x000000014400780c */ /* 0x000fda0003f25270 */
[----:B------:R-:W1:Y:S02]  /*c710*/  @P1 LDC.64 R58, c[0x0][0x9e8] ;  /* 0x00027a00ff3a1b82 */ /* 0x000e640000000a00 */
[----:B-1----:R-:W-:-:S05]  /*c720*/  @P1 IMAD.HI.U32 R58, R69, R58, RZ ;  /* 0x0000003a453a1227 */ /* 0x002fca00078e00ff */
[----:B------:R-:W-:-:S07]  /*c730*/  @P1 SHF.R.U32.HI R69, RZ, R59, R58 ;  /* 0x0000003bff451219 */ /* 0x000fce000001163a */
.L_x_1123:
[----:B------:R-:W-:Y:S05]  /*c740*/  BSYNC B0 ;  /* 0x0000000000007941 */ /* 0x000fea0003800000 */
.L_x_1121:
[----:B------:R-:W-:-:S04]  /*c750*/  IMAD R58, R69, R68, -R164 ;  /* 0x00000044453a7224 */ /* 0x000fc800078e0aa4 */
[----:B------:R-:W-:-:S05]  /*c760*/  IMAD R58, R3, -0x2, R58 ;  /* 0xfffffffe033a7824 */ /* 0x000fca00078e023a */
[----:B------:R-:W-:Y:S02]  /*c770*/  VIADDMNMX R65, R58, R68, R65, PT ;  /* 0x000000443a417246 */ /* 0x000fe40003800141 */
[----:B------:R-:W-:-:S07]  /*c780*/  VIMNMX R67, R67, R58, !PT ;  /* 0x0000003a43437248 */ /* 0x000fce0007fe0100 */
.L_x_1120:
[----:B------:R-:W-:-:S04]  /*c790*/  ISETP.GT.AND P1, PT, R15, -0x1, PT ;  /* 0xffffffff0f00780c */ /* 0x000fc80003f24270 */
[C---:B------:R-:W-:Y:S02]  /*c7a0*/  ISETP.GT.AND P3, PT, R67.reuse, RZ, P1 ;  /* 0x000000ff4300720c */ /* 0x040fe40000f64270 */
[----:B------:R-:W-:Y:S02]  /*c7b0*/  ISETP.GT.AND P4, PT, R67, 0x1, P1 ;  /* 0x000000014300780c */ /* 0x000fe40000f84270 */
[C---:B------:R-:W-:Y:S02]  /*c7c0*/  ISETP.LT.OR P3, PT, R65.reuse, 0x1, P3 ;  /* 0x000000014100780c */ /* 0x040fe40001f61670 */
[----:B------:R-:W-:Y:S02]  /*c7d0*/  ISETP.LT.OR P4, PT, R65, 0x2, P4 ;  /* 0x000000024100780c */ /* 0x000fe40002781670 */
[----:B------:R-:W-:Y:S02]  /*c7e0*/  ISETP.GT.AND P2, PT, R67, 0x8, P1 ;  /* 0x000000084300780c */ /* 0x000fe40000f44270 */
[----:B0-----:R-:W-:-:S02]  /*c7f0*/  FSEL R172, R9, -INF , !P3 ;  /* 0xff80000009ac7808 */ /* 0x001fc40005800000 */
[C---:B------:R-:W-:Y:S02]  /*c800*/  ISETP.GT.AND P3, PT, R67.reuse, 0x9, P1 ;  /* 0x000000094300780c */ /* 0x040fe40000f64270 */
[----:B------:R-:W-:Y:S02]  /*c810*/  FSEL R174, R10, -INF , !P4 ;  /* 0xff8000000aae7808 */ /* 0x000fe40006000000 */
[----:B------:R-:W-:Y:S01]  /*c820*/  ISETP.GT.AND P4, PT, R67, 0x10, P1 ;  /* 0x000000104300780c */ /* 0x000fe20000f84270 */
[----:B------:R-:W0:Y:S01]  /*c830*/  SHFL.IDX PT, R10, R64, 0x1, 0x1c1f ;  /* 0x003c1f00400a7f89 */ /* 0x000e2200000e0000 */
[C---:B------:R-:W-:Y:S02]  /*c840*/  ISETP.LT.OR P2, PT, R65.reuse, 0x9, P2 ;  /* 0x000000094100780c */ /* 0x040fe40001741670 */
[C---:B------:R-:W-:Y:S02]  /*c850*/  ISETP.LT.OR P3, PT, R65.reuse, 0xa, P3 ;  /* 0x0000000a4100780c */ /* 0x040fe40001f61670 */
[----:B------:R-:W-:-:S02]  /*c860*/  ISETP.LT.OR P4, PT, R65, 0x11, P4 ;  /* 0x000000114100780c */ /* 0x000fc40002781670 */
[----:B------:R-:W-:Y:S02]  /*c870*/  FSEL R176, R24, -INF , !P2 ;  /* 0xff80000018b07808 */ /* 0x000fe40005000000 */
[----:B------:R-:W-:Y:S02]  /*c880*/  ISETP.GT.AND P2, PT, R67, 0x11, P1 ;  /* 0x000000114300780c */ /* 0x000fe40000f44270 */
[----:B------:R-:W-:Y:S02]  /*c890*/  FSEL R180, R25, -INF , !P3 ;  /* 0xff80000019b47808 */ /* 0x000fe40005800000 */
[C---:B------:R-:W-:Y:S02]  /*c8a0*/  ISETP.GT.AND P3, PT, R67.reuse, 0x18, P1 ;  /* 0x000000184300780c */ /* 0x040fe40000f64270 */
[----:B------:R-:W-:Y:S02]  /*c8b0*/  FSEL R184, R152, -INF , !P4 ;  /* 0xff80000098b87808 */ /* 0x000fe40006000000 */
[----:B------:R-:W-:-:S02]  /*c8c0*/  ISETP.GT.AND P4, PT, R67, 0x19, P1 ;  /* 0x000000194300780c */ /* 0x000fc40000f84270 */
[C---:B------:R-:W-:Y:S02]  /*c8d0*/  ISETP.LT.OR P2, PT, R65.reuse, 0x12, P2 ;  /* 0x000000124100780c */ /* 0x040fe40001741670 */
[C---:B------:R-:W-:Y:S02]  /*c8e0*/  ISETP.LT.OR P3, PT, R65.reuse, 0x19, P3 ;  /* 0x000000194100780c */ /* 0x040fe40001f61670 */
[----:B------:R-:W-:Y:S02]  /*c8f0*/  ISETP.LT.OR P4, PT, R65, 0x1a, P4 ;  /* 0x0000001a4100780c */ /* 0x000fe40002781670 */
[----:B------:R-:W-:Y:S02]  /*c900*/  FSEL R188, R153, -INF , !P2 ;  /* 0xff80000099bc7808 */ /* 0x000fe40005000000 */
[----:B------:R-:W-:Y:S02]  /*c910*/  ISETP.GT.AND P2, PT, R67, 0x20, P1 ;  /* 0x000000204300780c */ /* 0x000fe40000f44270 */
[----:B------:R-:W-:-:S02]  /*c920*/  FSEL R186, R154, -INF , !P3 ;  /* 0xff8000009aba7808 */ /* 0x000fc40005800000 */
[----:B------:R-:W-:Y:S02]  /*c930*/  ISETP.GT.AND P3, PT, R67, 0x21, P1 ;  /* 0x000000214300780c */ /* 0x000fe40000f64270 */
[----:B------:R-:W-:Y:S02]  /*c940*/  FSEL R182, R155, -INF , !P4 ;  /* 0xff8000009bb67808 */ /* 0x000fe40006000000 */
[----:B------:R-:W-:Y:S02]  /*c950*/  ISETP.GT.AND P4, PT, R67, 0x28, P1 ;  /* 0x000000284300780c */ /* 0x000fe40000f84270 */
[C---:B------:R-:W-:Y:S02]  /*c960*/  ISETP.LT.OR P2, PT, R65.reuse, 0x21, P2 ;  /* 0x000000214100780c */ /* 0x040fe40001741670 */
[C---:B------:R-:W-:Y:S02]  /*c970*/  ISETP.LT.OR P3, PT, R65.reuse, 0x22, P3 ;  /* 0x000000224100780c */ /* 0x040fe40001f61670 */
[----:B------:R-:W-:-:S02]  /*c980*/  ISETP.LT.OR P4, PT, R65, 0x29, P4 ;  /* 0x000000294100780c */ /* 0x000fc40002781670 */
[----:B------:R-:W-:Y:S02]  /*c990*/  FSEL R178, R156, -INF , !P2 ;  /* 0xff8000009cb27808 */ /* 0x000fe40005000000 */
[----:B------:R-:W-:Y:S02]  /*c9a0*/  FSEL R156, R157, -INF , !P3 ;  /* 0xff8000009d9c7808 */ /* 0x000fe40005800000 */
[C---:B------:R-:W-:Y:S02]  /*c9b0*/  ISETP.GT.AND P3, PT, R67.reuse, 0x30, P1 ;  /* 0x000000304300780c */ /* 0x040fe40000f64270 */
[----:B------:R-:W-:Y:S02]  /*c9c0*/  FSEL R158, R158, -INF , !P4 ;  /* 0xff8000009e9e7808 */ /* 0x000fe40006000000 */
[C---:B------:R-:W-:Y:S02]  /*c9d0*/  ISETP.GT.AND P2, PT, R67.reuse, 0x29, P1 ;  /* 0x000000294300780c */ /* 0x040fe40000f44270 */
[----:B------:R-:W-:-:S02]  /*c9e0*/  ISETP.GT.AND P4, PT, R67, 0x31, P1 ;  /* 0x000000314300780c */ /* 0x000fc40000f84270 */
[C---:B------:R-:W-:Y:S02]  /*c9f0*/  ISETP.LT.OR P3, PT, R65.reuse, 0x31, P3 ;  /* 0x000000314100780c */ /* 0x040fe40001f61670 */
[C---:B------:R-:W-:Y:S02]  /*ca00*/  ISETP.LT.OR P2, PT, R65.reuse, 0x2a, P2 ;  /* 0x0000002a4100780c */ /* 0x040fe40001741670 */
[----:B------:R-:W-:Y:S02]  /*ca10*/  ISETP.LT.OR P4, PT, R65, 0x32, P4 ;  /* 0x000000324100780c */ /* 0x000fe40002781670 */
[----:B------:R-:W-:Y:S02]  /*ca20*/  FSEL R160, R160, -INF , !P3 ;  /* 0xff800000a0a07808 */ /* 0x000fe40005800000 */
[----:B------:R-:W-:Y:S02]  /*ca30*/  FSEL R154, R159, -INF , !P2 ;  /* 0xff8000009f9a7808 */ /* 0x000fe40005000000 */
[----:B------:R-:W-:-:S02]  /*ca40*/  ISETP.GT.AND P3, PT, R67, 0x39, P1 ;  /* 0x000000394300780c */ /* 0x000fc40000f64270 */
[----:B------:R-:W-:Y:S02]  /*ca50*/  FSEL R152, R161, -INF , !P4 ;  /* 0xff800000a1987808 */ /* 0x000fe40006000000 */
[C---:B------:R-:W-:Y:S02]  /*ca60*/  ISETP.GT.AND P2, PT, R67.reuse, 0x38, P1 ;  /* 0x000000384300780c */ /* 0x040fe40000f44270 */
        /* <DEDUP_REMOVED lines=14> */
[----:B------:R-:W-:Y:S01]  /*cb50*/  FSEL R82, R55, -INF , !P2 ;  /* 0xff80000037527808 */ /* 0x000fe20005000000 */
[----:B0-----:R-:W-:Y:S01]  /*cb60*/  IMAD.IADD R55, R83, 0x1, R10 ;  /* 0x0000000153377824 */ /* 0x001fe200078e020a */
[----:B------:R-:W-:-:S02]  /*cb70*/  ISETP.GT.AND P3, PT, R67, 0x51, P1 ;  /* 0x000000514300780c */ /* 0x000fc40000f64270 */
[----:B------:R-:W-:Y:S01]  /*cb80*/  FSEL R76, R57, -INF , !P4 ;  /* 0xff800000394c7808 */ /* 0x000fe20006000000 */
[----:B------:R-:W-:Y:S01]  /*cb90*/  IMAD.IADD R57, R87, 0x1, R10 ;  /* 0x0000000157397824 */ /* 0x000fe200078e020a */
        /* <DEDUP_REMOVED lines=49> */
.L_x_1126:
[----:B------:R-:W-:-:S05]  /*ceb0*/  IMAD.U32 R59, RZ, RZ, UR33 ;  /* 0x00000021ff3b7e24 */ /* 0x000fca000f8e00ff */
[----:B------:R-:W-:-:S13]  /*cec0*/  ISETP.NE.AND P2, PT, R59, 0x1, PT ;  /* 0x000000013b00780c */ /* 0x000fda0003f45270 */
[----:B------:R-:W0:Y:S02]  /*ced0*/  @P2 LDC.64 R24, c[0x0][0x9e8] ;  /* 0x00027a00ff182b82 */ /* 0x000e240000000a00 */
[----:B0-----:R-:W-:-:S05]  /*cee0*/  @P2 IMAD.HI.U32 R24, R9, R24, RZ ;  /* 0x0000001809182227 */ /* 0x001fca00078e00ff */
[----:B------:R-:W-:-:S07]  /*cef0*/  @P2 SHF.R.U32.HI R9, RZ, R25, R24 ;  /* 0x00000019ff092219 */ /* 0x000fce0000011618 */
.L_x_1127:
[----:B------:R-:W-:Y:S05]  /*cf00*/  BSYNC B0 ;  /* 0x0000000000007941 */ /* 0x000fea0003800000 */
.L_x_1125:
[----:B------:R-:W-:-:S04]  /*cf10*/  IMAD R10, R9, R59, -R164 ;  /* 0x0000003b090a7224 */ /* 0x000fc800078e0aa4 */
[----:B------:R-:W-:-:S05]  /*cf20*/  IMAD R10, R3, -0x2, R10 ;  /* 0xfffffffe030a7824 */ /* 0x000fca00078e020a */
[----:B------:R-:W-:Y:S02]  /*cf30*/  VIADDMNMX R55, R10, R59, R55, PT ;  /* 0x0000003b0a377246 */ /* 0x000fe40003800137 */
[----:B------:R-:W-:-:S07]  /*cf40*/  VIMNMX R57, R57, R10, !PT ;  /* 0x0000000a39397248 */ /* 0x000fce0007fe0100 */
.L_x_1124:
[----:B------:R-:W-:Y:S02]  /*cf50*/  FMNMX.FTZ R9, R172, R12, !PT ;  /* 0x0000000cac097209 */ /* 0x000fe40007810000 */
[----:B------:R-:W-:Y:S02]  /*cf60*/  ISETP.GT.AND P3, PT, R57, 0x8, P1 ;  /* 0x000000083900780c */ /* 0x000fe40000f64270 */
[----:B------:R-:W-:Y:S02]  /*cf70*/  FMNMX.FTZ R9, R174, R9, !PT ;  /* 0x00000009ae097209 */ /* 0x000fe40007810000 */
[----:B------:R-:W-:Y:S02]  /*cf80*/  ISETP.LT.OR P3, PT, R55, 0x9, P3 ;  /* 0x000000093700780c */ /* 0x000fe40001f61670 */
        /* <DEDUP_REMOVED lines=61> */
[----:B------:R-:W-:Y:S01]  /*d360*/  ISETP.GT.AND P3, PT, R57, RZ, P1 ;  /* 0x000000ff3900720c */ /* 0x000fe20000f64270 */
[-CC-:B------:R-:W-:Y:S01]  /*d370*/  FFMA.FTZ R23, R176, R9.reuse, -R59.reuse ;  /* 0x00000009b0177223 */ /* 0x180fe2000001083b */
[----:B------:R-:W-:Y:S01]  /*d380*/  FSEL R172, R29, -INF , !P2 ;  /* 0xff8000001dac7808 */ /* 0x000fe20005000000 */
[-CC-:B------:R-:W-:Y:S01]  /*d390*/  FFMA.FTZ R20, R184, R9.reuse, -R59.reuse ;  /* 0x00000009b8147223 */ /* 0x180fe2000001083b */
[----:B------:R-:W-:Y:S01]  /*d3a0*/  ISETP.LT.OR P3, PT, R55, 0x1, P3 ;  /* 0x000000013700780c */ /* 0x000fe20001f61670 */
[-CC-:B------:R-:W-:Y:S01]  /*d3b0*/  FFMA.FTZ R72, R72, R9.reuse, -R59.reuse ;  /* 0x0000000948487223 */ /* 0x180fe2000001083b */
[----:B------:R-:W-:Y:S01]  /*d3c0*/  ISETP.GT.AND P2, PT, R57, 0x20, P1 ;  /* 0x000000203900780c */ /* 0x000fe20000f44270 */
[-CC-:B------:R-:W-:Y:S01]  /*d3d0*/  FFMA.FTZ R61, R56, R9.reuse, -R59.reuse ;  /* 0x00000009383d7223 */ /* 0x180fe2000001083b */
[----:B------:R-:W-:Y:S01]  /*d3e0*/  FSEL R190, R14, -INF , !P3 ;  /* 0xff8000000ebe7808 */ /* 0x000fe20005800000 */
[--C-:B------:R-:W-:Y:S01]  /*d3f0*/  FFMA.FTZ R14, R180, R9, -R59.reuse ;  /* 0x00000009b40e7223 */ /* 0x100fe2000001083b */
[----:B------:R-:W-:Y:S01]  /*d400*/  ISETP.LT.OR P2, PT, R55, 0x21, P2 ;  /* 0x000000213700780c */ /* 0x000fe20001741670 */
[----:B------:R-:W-:Y:S01]  /*d410*/  MUFU.EX2 R24, R24 ;  /* 0x0000001800187308 */ /* 0x000fe20000000800 */
[----:B------:R-:W-:Y:S01]  /*d420*/  FMNMX.FTZ R25, R190, R13, !PT ;  /* 0x0000000dbe197209 */ /* 0x000fe20007810000 */
[-CC-:B------:R-:W-:Y:S01]  /*d430*/  FFMA.FTZ R156, R156, R9.reuse, -R59.reuse ;  /* 0x000000099c9c7223 */ /* 0x180fe2000001083b */
[----:B------:R-:W-:Y:S01]  /*d440*/  FSEL R34, R34, -INF , !P2 ;  /* 0xff80000022227808 */ /* 0x000fe20005000000 */
[--C-:B------:R-:W-:Y:S01]  /*d450*/  FFMA.FTZ R86, R86, R9, -R59.reuse ;  /* 0x0000000956567223 */ /* 0x100fe2000001083b */
[----:B------:R-:W-:Y:S01]  /*d460*/  FMNMX.FTZ R27, R164, R25, !PT ;  /* 0x00000019a41b7209 */ /* 0x000fe20007810000 */
[--C-:B------:R-:W-:Y:S01]  /*d470*/  FFMA.FTZ R82, R82, R9, -R59.reuse ;  /* 0x0000000952527223 */ /* 0x100fe2000001083b */
[----:B------:R-:W-:Y:S01]  /*d480*/  ISETP.GT.AND P2, PT, R57, 0x28, P1 ;  /* 0x000000283900780c */ /* 0x000fe20000f44270 */
[----:B------:R0:W-:Y:S01]  /*d490*/  MUFU.EX2 R25, R20 ;  /* 0x0000001400197308 */ /* 0x0001e20000000800 */
[----:B------:R-:W-:Y:S01]  /*d4a0*/  FMNMX.FTZ R27, R166, R27, !PT ;  /* 0x0000001ba61b7209 */ /* 0x000fe20007810000 */
[-CC-:B------:R-:W-:Y:S01]  /*d4b0*/  FFMA.FTZ R76, R76, R9.reuse, -R59.reuse ;  /* 0x000000094c4c7223 */ /* 0x180fe2000001083b */
[----:B------:R-:W-:Y:S01]  /*d4c0*/  ISETP.LT.OR P2, PT, R55, 0x29, P2 ;  /* 0x000000293700780c */ /* 0x000fe20001741670 */
[--C-:B------:R-:W-:Y:S01]  /*d4d0*/  FFMA.FTZ R66, R66, R9, -R59.reuse ;  /* 0x0000000942427223 */ /* 0x100fe2000001083b */
[----:B------:R-:W-:Y:S01]  /*d4e0*/  FMNMX.FTZ R27, R168, R27, !PT ;  /* 0x0000001ba81b7209 */ /* 0x000fe20007810000 */
[-CC-:B------:R-:W-:Y:S01]  /*d4f0*/  FFMA.FTZ R60, R60, R9.reuse, -R59.reuse ;  /* 0x000000093c3c7223 */ /* 0x180fe2000001083b */
[----:B------:R-:W-:Y:S01]  /*d500*/  FSEL R176, R39, -INF , !P2 ;  /* 0xff80000027b07808 */ /* 0x000fe20005000000 */
[--C-:B------:R-:W-:Y:S01]  /*d510*/  FFMA.FTZ R39, R152, R9, -R59.reuse ;  /* 0x0000000998277223 */ /* 0x100fe2000001083b */
[----:B------:R-:W-:Y:S01]  /*d520*/  FMNMX.FTZ R27, R28, R27, !PT ;  /* 0x0000001b1c1b7209 */ /* 0x000fe20007810000 */
[----:B0-----:R-:W-:Y:S01]  /*d530*/  FFMA.FTZ R20, R186, R9, -R59 ;  /* 0x00000009ba147223 */ /* 0x001fe2000001083b */
[----:B------:R-:W-:Y:S01]  /*d540*/  ISETP.GT.AND P2, PT, R57, 0x29, P1 ;  /* 0x000000293900780c */ /* 0x000fe20000f44270 */
[----:B------:R-:W-:Y:S01]  /*d550*/  MUFU.EX2 R21, R21 ;  /* 0x0000001500157308 */ /* 0x000fe20000000800 */
[----:B------:R-:W-:-:S02]  /*d560*/  FMNMX.FTZ R29, R170, R27, !PT ;  /* 0x0000001baa1d7209 */ /* 0x000fc40007810000 */
[----:B------:R-:W-:Y:S02]  /*d570*/  ISETP.GT.AND P3, PT, R57, 0x30, P1 ;  /* 0x000000303900780c */ /* 0x000fe40000f64270 */
[----:B------:R-:W-:Y:S02]  /*d580*/  FMNMX.FTZ R29, R172, R29, !PT ;  /* 0x0000001dac1d7209 */ /* 0x000fe40007810000 */
[C---:B------:R-:W-:Y:S01]  /*d590*/  ISETP.LT.OR P2, PT, R55.reuse, 0x2a, P2 ;  /* 0x0000002a3700780c */ /* 0x040fe20001741670 */
[----:B------:R0:W-:Y:S01]  /*d5a0*/  MUFU.EX2 R27, R20 ;  /* 0x00000014001b7308 */ /* 0x0001e20000000800 */
[----:B------:R-:W-:Y:S02]  /*d5b0*/  FMNMX.FTZ R29, R30, R29, !PT ;  /* 0x0000001d1e1d7209 */ /* 0x000fe40007810000 */
[----:B------:R-:W-:Y:S02]  /*d5c0*/  ISETP.LT.OR P3, PT, R55, 0x31, P3 ;  /* 0x000000313700780c */ /* 0x000fe40001f61670 */
[----:B------:R-:W-:Y:S01]  /*d5d0*/  FSEL R180, R26, -INF , !P2 ;  /* 0xff8000001ab47808 */ /* 0x000fe20005000000 */
[--C-:B------:R-:W-:Y:S01]  /*d5e0*/  FFMA.FTZ R26, R188, R9, -R59.reuse ;  /* 0x00000009bc1a7223 */ /* 0x100fe2000001083b */
[----:B------:R-:W-:Y:S01]  /*d5f0*/  ISETP.GT.AND P2, PT, R57, 0x31, P1 ;  /* 0x000000313900780c */ /* 0x000fe20000f44270 */
[----:B------:R-:W-:Y:S01]  /*d600*/  MUFU.EX2 R23, R23 ;  /* 0x0000001700177308 */ /* 0x000fe20000000800 */
[----:B------:R-:W-:Y:S01]  /*d610*/  FMNMX.FTZ R29, R34, R29, !PT ;  /* 0x0000001d221d7209 */ /* 0x000fe20007810000 */
[----:B0-----:R-:W-:Y:S01]  /*d620*/  FFMA.FTZ R20, R178, R9, -R59 ;  /* 0x00000009b2147223 */ /* 0x001fe2000001083b */
[----:B------:R-:W-:-:S02]  /*d630*/  FSEL R184, R35, -INF , !P3 ;  /* 0xff80000023b87808 */ /* 0x000fc40005800000 */
[----:B------:R-:W-:Y:S02]  /*d640*/  ISETP.GT.AND P3, PT, R57, 0x38, P1 ;  /* 0x000000383900780c */ /* 0x000fe40000f64270 */
[C---:B------:R-:W-:Y:S01]  /*d650*/  ISETP.LT.OR P2, PT, R55.reuse, 0x32, P2 ;  /* 0x000000323700780c */ /* 0x040fe20001741670 */
[----:B------:R-:W-:Y:S01]  /*d660*/  MUFU.EX2 R14, R14 ;  /* 0x0000000e000e7308 */ /* 0x000fe20000000800 */
[----:B------:R-:W-:Y:S02]  /*d670*/  FMNMX.FTZ R31, R174, R29, !PT ;  /* 0x0000001dae1f7209 */ /* 0x000fe40007810000 */
[----:B------:R-:W-:Y:S02]  /*d680*/  ISETP.LT.OR P3, PT, R55, 0x39, P3 ;  /* 0x000000393700780c */ /* 0x000fe40001f61670 */
[----:B------:R-:W-:Y:S01]  /*d690*/  FSEL R188, R32, -INF , !P2 ;  /* 0xff80000020bc7808 */ /* 0x000fe20005000000 */
[----:B------:R-:W-:Y:S01]  /*d6a0*/  FFMA.FTZ R32, R182, R9, -R59 ;  /* 0x00000009b6207223 */ /* 0x000fe2000001083b */
[----:B------:R-:W-:Y:S01]  /*d6b0*/  FMNMX.FTZ R31, R176, R31, !PT ;  /* 0x0000001fb01f7209 */ /* 0x000fe20007810000 */
[----:B------:R0:W-:Y:S01]  /*d6c0*/  MUFU.EX2 R29, R20 ;  /* 0x00000014001d7308 */ /* 0x0001e20000000800 */
[----:B------:R-:W-:-:S02]  /*d6d0*/  ISETP.GT.AND P2, PT, R57, 0x39, P1 ;  /* 0x000000393900780c */ /* 0x000fc40000f44270 */
[----:B------:R-:W-:Y:S02]  /*d6e0*/  FSEL R36, R36, -INF , !P3 ;  /* 0xff80000024247808 */ /* 0x000fe40005800000 */
[----:B------:R-:W-:Y:S02]  /*d6f0*/  FMNMX.FTZ R31, R180, R31, !PT ;  /* 0x0000001fb41f7209 */ /* 0x000fe40007810000 */
[----:B------:R-:W-:Y:S01]  /*d700*/  ISETP.GT.AND P3, PT, R57, 0x40, P1 ;  /* 0x000000403900780c */ /* 0x000fe20000f64270 */
[----:B------:R-:W-:Y:S01]  /*d710*/  MUFU.EX2 R26, R26 ;  /* 0x0000001a001a7308 */ /* 0x000fe20000000800 */
[C---:B------:R-:W-:Y:S01]  /*d720*/  ISETP.LT.OR P2, PT, R55.reuse, 0x3a, P2 ;  /* 0x0000003a3700780c */ /* 0x040fe20001741670 */
[----:B0-----:R-:W-:Y:S01]  /*d730*/  FFMA.FTZ R20, R158, R9, -R59 ;  /* 0x000000099e147223 */ /* 0x001fe2000001083b */
[----:B------:R-:W-:Y:S02]  /*d740*/  FMNMX.FTZ R31, R184, R31, !PT ;  /* 0x0000001fb81f7209 */ /* 0x000fe40007810000 */
[----:B------:R-:W-:-:S02]  /*d750*/  ISETP.LT.OR P3, PT, R55, 0x41, P3 ;  /* 0x000000413700780c */ /* 0x000fc40001f61670 */
[----:B------:R-:W-:Y:S01]  /*d760*/  FSEL R186, R33, -INF , !P2 ;  /* 0xff80000021ba7808 */ /* 0x000fe20005000000 */
[----:B------:R-:W-:Y:S01]  /*d770*/  MUFU.EX2 R32, R32 ;  /* 0x0000002000207308 */ /* 0x000fe20000000800 */
[C---:B------:R-:W-:Y:S02]  /*d780*/  ISETP.GT.AND P2, PT, R57.reuse, 0x41, P1 ;  /* 0x000000413900780c */ /* 0x040fe40000f44270 */
[----:B------:R-:W-:Y:S02]  /*d790*/  FMNMX.FTZ R33, R188, R31, !PT ;  /* 0x0000001fbc217209 */ /* 0x000fe40007810000 */
[----:B------:R-:W-:Y:S02]  /*d7a0*/  FSEL R40, R40, -INF , !P3 ;  /* 0xff80000028287808 */ /* 0x000fe40005800000 */
[----:B------:R-:W-:Y:S01]  /*d7b0*/  ISETP.GT.AND P3, PT, R57, 0x48, P1 ;  /* 0x000000483900780c */ /* 0x000fe20000f64270 */
[----:B------:R0:W-:Y:S01]  /*d7c0*/  MUFU.EX2 R31, R20 ;  /* 0x00000014001f7308 */ /* 0x0001e20000000800 */
[----:B------:R-:W-:-:S02]  /*d7d0*/  ISETP.LT.OR P2, PT, R55, 0x42, P2 ;  /* 0x000000423700780c */ /* 0x000fc40001741670 */
[----:B------:R-:W-:Y:S02]  /*d7e0*/  FMNMX.FTZ R33, R36, R33, !PT ;  /* 0x0000002124217209 */ /* 0x000fe40007810000 */
[----:B------:R-:W-:Y:S02]  /*d7f0*/  ISETP.LT.OR P3, PT, R55, 0x49, P3 ;  /* 0x000000493700780c */ /* 0x000fe40001f61670 */
[----:B------:R-:W-:Y:S01]  /*d800*/  FSEL R178, R37, -INF , !P2 ;  /* 0xff80000025b27808 */ /* 0x000fe20005000000 */
[----:B------:R-:W-:-:S01]  /*d810*/  FFMA.FTZ R37, R154, R9, -R59 ;  /* 0x000000099a257223 */ /* 0x000fc2000001083b */
[----:B------:R-:W-:Y:S01]  /*d820*/  ISETP.GT.AND P2, PT, R57, 0x49, P1 ;  /* 0x000000493900780c */ /* 0x000fe20000f44270 */
[----:B0-----:R-:W-:-:S01]  /*d830*/  FFMA.FTZ R20, R160, R9, -R59 ;  /* 0x00000009a0147223 */ /* 0x001fc2000001083b */
[----:B------:R-:W-:Y:S01]  /*d840*/  FMNMX.FTZ R33, R186, R33, !PT ;  /* 0x00000021ba217209 */ /* 0x000fe20007810000 */
[----:B------:R-:W-:Y:S01]  /*d850*/  MUFU.EX2 R156, R156 ;  /* 0x0000009c009c7308 */ /* 0x000fe20000000800 */
[----:B------:R-:W-:-:S02]  /*d860*/  FSEL R182, R41, -INF , !P3 ;  /* 0xff80000029b67808 */ /* 0x000fc40005800000 */
[----:B------:R-:W-:Y:S02]  /*d870*/  ISETP.GT.AND P3, PT, R57, 0x50, P1 ;  /* 0x000000503900780c */ /* 0x000fe40000f64270 */
[C---:B------:R-:W-:Y:S02]  /*d880*/  ISETP.LT.OR P2, PT, R55.reuse, 0x4a, P2 ;  /* 0x0000004a3700780c */ /* 0x040fe40001741670 */
[----:B------:R-:W-:Y:S01]  /*d890*/  FMNMX.FTZ R33, R40, R33, !PT ;  /* 0x0000002128217209 */ /* 0x000fe20007810000 */
[----:B------:R-:W-:Y:S01]  /*d8a0*/  MUFU.EX2 R86, R86 ;  /* 0x0000005600567308 */ /* 0x000fe20000000800 */
[----:B------:R-:W-:Y:S02]  /*d8b0*/  ISETP.LT.OR P3, PT, R55, 0x51, P3 ;  /* 0x000000513700780c */ /* 0x000fe40001f61670 */
[----:B------:R-:W-:Y:S02]  /*d8c0*/  FSEL R38, R38, -INF , !P2 ;  /* 0xff80000026267808 */ /* 0x000fe40005000000 */
[----:B------:R-:W-:-:S02]  /*d8d0*/  ISETP.GT.AND P2, PT, R57, 0x51, P1 ;  /* 0x000000513900780c */ /* 0x000fc40000f44270 */
[----:B------:R-:W-:Y:S01]  /*d8e0*/  FMNMX.FTZ R35, R178, R33, !PT ;  /* 0x00000021b2237209 */ /* 0x000fe20007810000 */
[----:B------:R-:W-:Y:S01]  /*d8f0*/  MUFU.EX2 R82, R82 ;  /* 0x0000005200527308 */ /* 0x000fe20000000800 */
[----:B------:R-:W-:Y:S02]  /*d900*/  FSEL R44, R44, -INF , !P3 ;  /* 0xff8000002c2c7808 */ /* 0x000fe40005800000 */
[----:B------:R-:W-:Y:S02]  /*d910*/  ISETP.GT.AND P3, PT, R57, 0x58, P1 ;  /* 0x000000583900780c */ /* 0x000fe40000f64270 */
[C---:B------:R-:W-:Y:S02]  /*d920*/  ISETP.LT.OR P2, PT, R55.reuse, 0x52, P2 ;  /* 0x000000523700780c */ /* 0x040fe40001741670 */
[----:B------:R-:W-:Y:S01]  /*d930*/  FMNMX.FTZ R35, R182, R35, !PT ;  /* 0x00000023b6237209 */ /* 0x000fe20007810000 */
[----:B------:R0:W-:Y:S01]  /*d940*/  MUFU.EX2 R33, R20 ;  /* 0x0000001400217308 */ /* 0x0001e20000000800 */
[----:B------:R-:W-:-:S02]  /*d950*/  ISETP.LT.OR P3, PT, R55, 0x59, P3 ;  /* 0x000000593700780c */ /* 0x000fc40001f61670 */
[----:B------:R-:W-:Y:S02]  /*d960*/  FSEL R154, R42, -INF , !P2 ;  /* 0xff8000002a9a7808 */ /* 0x000fe40005000000 */
[----:B------:R-:W-:Y:S02]  /*d970*/  FMNMX.FTZ R35, R38, R35, !PT ;  /* 0x0000002326237209 */ /* 0x000fe40007810000 */
[----:B------:R-:W-:Y:S01]  /*d980*/  ISETP.GT.AND P2, PT, R57, 0x59, P1 ;  /* 0x000000593900780c */ /* 0x000fe20000f44270 */
[----:B------:R1:W-:Y:S01]  /*d990*/  MUFU.EX2 R42, R37 ;  /* 0x00000025002a7308 */ /* 0x0003e20000000800 */
[----:B------:R-:W-:Y:S01]  /*d9a0*/  FSEL R158, R45, -INF , !P3 ;  /* 0xff8000002d9e7808 */ /* 0x000fe20005800000 */
[--C-:B0-----:R-:W-:Y:S01]  /*d9b0*/  FFMA.FTZ R20, R162, R9, -R59.reuse ;  /* 0x00000009a2147223 */ /* 0x101fe2000001083b */
[----:B------:R-:W-:Y:S01]  /*d9c0*/  FMNMX.FTZ R35, R44, R35, !PT ;  /* 0x000000232c237209 */ /* 0x000fe20007810000 */
[----:B------:R-:W-:Y:S01]  /*d9d0*/  FFMA.FTZ R45, R74, R9, -R59 ;  /* 0x000000094a2d7223 */ /* 0x000fe2000001083b */
[----:B------:R-:W-:-:S02]  /*d9e0*/  ISETP.GT.AND P3, PT, R57, 0x60, P1 ;  /* 0x000000603900780c */ /* 0x000fc40000f64270 */
[C---:B------:R-:W-:Y:S01]  /*d9f0*/  ISETP.LT.OR P2, PT, R55.reuse, 0x5a, P2 ;  /* 0x0000005a3700780c */ /* 0x040fe20001741670 */
[----:B------:R-:W-:Y:S01]  /*da00*/  MUFU.EX2 R76, R76 ;  /* 0x0000004c004c7308 */ /* 0x000fe20000000800 */
[----:B-1----:R-:W-:Y:S02]  /*da10*/  FMNMX.FTZ R37, R154, R35, !PT ;  /* 0x000000239a257209 */ /* 0x002fe40007810000 */
[----:B------:R-:W-:Y:S02]  /*da20*/  ISETP.LT.OR P3, PT, R55, 0x61, P3 ;  /* 0x000000613700780c */ /* 0x000fe40001f61670 */
[----:B------:R-:W-:Y:S01]  /*da30*/  FSEL R160, R43, -INF , !P2 ;  /* 0xff8000002ba07808 */ /* 0x000fe20005000000 */
[----:B------:R-:W-:Y:S01]  /*da40*/  FFMA.FTZ R43, R80, R9, -R59 ;  /* 0x00000009502b7223 */ /* 0x000fe2000001083b */
[----:B------:R-:W-:Y:S01]  /*da50*/  ISETP.GT.AND P2, PT, R57, 0x61, P1 ;  /* 0x000000613900780c */ /* 0x000fe20000f44270 */
[----:B------:R0:W-:Y:S01]  /*da60*/  MUFU.EX2 R35, R20 ;  /* 0x0000001400237308 */ /* 0x0001e20000000800 */
[----:B------:R-:W-:-:S02]  /*da70*/  FMNMX.FTZ R37, R158, R37, !PT ;  /* 0x000000259e257209 */ /* 0x000fc40007810000 */
[----:B------:R-:W-:Y:S02]  /*da80*/  FSEL R152, R48, -INF , !P3 ;  /* 0xff80000030987808 */ /* 0x000fe40005800000 */
[----:B------:R-:W-:Y:S02]  /*da90*/  ISETP.GT.AND P3, PT, R57, 0x68, P1 ;  /* 0x000000683900780c */ /* 0x000fe40000f64270 */
[C---:B------:R-:W-:Y:S01]  /*daa0*/  ISETP.LT.OR P2, PT, R55.reuse, 0x62, P2 ;  /* 0x000000623700780c */ /* 0x040fe20001741670 */
[----:B------:R1:W-:Y:S01]  /*dab0*/  MUFU.EX2 R48, R39 ;  /* 0x0000002700307308 */ /* 0x0003e20000000800 */
[----:B------:R-:W-:Y:S01]  /*dac0*/  FMNMX.FTZ R37, R160, R37, !PT ;  /* 0x00000025a0257209 */ /* 0x000fe20007810000 */
[----:B0-----:R-:W-:Y:S01]  /*dad0*/  FFMA.FTZ R20, R84, R9, -R59 ;  /* 0x0000000954147223 */ /* 0x001fe2000001083b */
[----:B------:R-:W-:Y:S02]  /*dae0*/  ISETP.LT.OR P3, PT, R55, 0x69, P3 ;  /* 0x000000693700780c */ /* 0x000fe40001f61670 */
[----:B------:R-:W-:-:S02]  /*daf0*/  FSEL R46, R46, -INF , !P2 ;  /* 0xff8000002e2e7808 */ /* 0x000fc40005000000 */
[----:B------:R-:W-:Y:S01]  /*db00*/  ISETP.GT.AND P2, PT, R57, 0x69, P1 ;  /* 0x000000693900780c */ /* 0x000fe20000f44270 */
[----:B------:R-:W-:Y:S01]  /*db10*/  MUFU.EX2 R45, R45 ;  /* 0x0000002d002d7308 */ /* 0x000fe20000000800 */
[----:B------:R-:W-:Y:S02]  /*db20*/  FMNMX.FTZ R37, R152, R37, !PT ;  /* 0x0000002598257209 */ /* 0x000fe40007810000 */
[----:B------:R-:W-:Y:S01]  /*db30*/  FSEL R162, R49, -INF , !P3 ;  /* 0xff80000031a27808 */ /* 0x000fe20005800000 */
[----:B------:R-:W-:-:S01]  /*db40*/  FFMA.FTZ R49, R58, R9, -R59 ;  /* 0x000000093a317223 */ /* 0x000fc2000001083b */
[----:B------:R-:W-:Y:S01]  /*db50*/  ISETP.GT.AND P3, PT, R57, 0x70, P1 ;  /* 0x000000703900780c */ /* 0x000fe20000f64270 */
[----:B------:R-:W-:-:S01]  /*db60*/  FFMA.FTZ R58, R62, R9, -R59 ;  /* 0x000000093e3a7223 */ /* 0x000fc2000001083b */
[----:B------:R-:W-:Y:S01]  /*db70*/  ISETP.LT.OR P2, PT, R55, 0x6a, P2 ;  /* 0x0000006a3700780c */ /* 0x000fe20001741670 */
[----:B------:R-:W-:Y:S01]  /*db80*/  MUFU.EX2 R66, R66 ;  /* 0x0000004200427308 */ /* 0x000fe20000000800 */
[----:B-1----:R-:W-:-:S02]  /*db90*/  FMNMX.FTZ R39, R46, R37, !PT ;  /* 0x000000252e277209 */ /* 0x002fc40007810000 */
[----:B------:R-:W-:Y:S02]  /*dba0*/  ISETP.LT.OR P3, PT, R55, 0x71, P3 ;  /* 0x000000713700780c */ /* 0x000fe40001f61670 */
[----:B------:R-:W-:Y:S02]  /*dbb0*/  FSEL R192, R47, -INF , !P2 ;  /* 0xff8000002fc07808 */ /* 0x000fe40005000000 */
[----:B------:R-:W-:Y:S01]  /*dbc0*/  ISETP.GT.AND P2, PT, R57, 0x71, P1 ;  /* 0x000000713900780c */ /* 0x000fe20000f44270 */
[----:B------:R0:W-:Y:S01]  /*dbd0*/  MUFU.EX2 R37, R20 ;  /* 0x0000001400257308 */ /* 0x0001e20000000800 */
[----:B------:R-:W-:Y:S02]  /*dbe0*/  FMNMX.FTZ R39, R162, R39, !PT ;  /* 0x00000027a2277209 */ /* 0x000fe40007810000 */
[----:B------:R-:W-:Y:S02]  /*dbf0*/  FSEL R84, R51, -INF , !P3 ;  /* 0xff80000033547808 */ /* 0x000fe40005800000 */
[----:B------:R-:W-:-:S02]  /*dc00*/  ISETP.GT.AND P3, PT, R57, 0x78, P1 ;  /* 0x000000783900780c */ /* 0x000fc40000f64270 */
[----:B------:R-:W-:Y:S01]  /*dc10*/  ISETP.LT.OR P2, PT, R55, 0x72, P2 ;  /* 0x000000723700780c */ /* 0x000fe20001741670 */
[----:B------:R-:W-:Y:S01]  /*dc20*/  MUFU.EX2 R60, R60 ;  /* 0x0000003c003c7308 */ /* 0x000fe20000000800 */
[----:B------:R-:W-:Y:S02]  /*dc30*/  FMNMX.FTZ R39, R192, R39, !PT ;  /* 0x00000027c0277209 */ /* 0x000fe40007810000 */
[----:B------:R-:W-:Y:S02]  /*dc40*/  ISETP.GT.AND P1, PT, R57, 0x79, P1 ;  /* 0x000000793900780c */ /* 0x000fe40000f24270 */
[----:B------:R-:W-:Y:S02]  /*dc50*/  ISETP.LT.OR P3, PT, R55, 0x79, P3 ;  /* 0x000000793700780c */ /* 0x000fe40001f61670 */
[----:B------:R-:W-:Y:S01]  /*dc60*/  FSEL R50, R50, -INF , !P2 ;  /* 0xff80000032327808 */ /* 0x000fe20005000000 */
[----:B------:R-:W-:Y:S01]  /*dc70*/  MUFU.EX2 R49, R49 ;  /* 0x0000003100317308 */ /* 0x000fe20000000800 */
[----:B------:R-:W-:-:S02]  /*dc80*/  FMNMX.FTZ R39, R84, R39, !PT ;  /* 0x0000002754277209 */ /* 0x000fc40007810000 */
[----:B------:R-:W-:Y:S02]  /*dc90*/  ISETP.LT.OR P1, PT, R55, 0x7a, P1 ;  /* 0x0000007a3700780c */ /* 0x000fe40000f21670 */
[----:B------:R-:W-:Y:S02]  /*dca0*/  FSEL R52, R52, -INF , !P3 ;  /* 0xff80000034347808 */ /* 0x000fe40005800000 */
[----:B------:R-:W-:Y:S01]  /*dcb0*/  FMNMX.FTZ R41, R50, R39, !PT ;  /* 0x0000002732297209 */ /* 0x000fe20007810000 */
[----:B------:R-:W-:Y:S01]  /*dcc0*/  MUFU.EX2 R58, R58 ;  /* 0x0000003a003a7308 */ /* 0x000fe20000000800 */
[----:B------:R-:W-:Y:S02]  /*dcd0*/  FSEL R80, R53, -INF , !P1 ;  /* 0xff80000035507808 */ /* 0x000fe40004800000 */
[----:B------:R-:W-:Y:S02]  /*dce0*/  FMNMX.FTZ R41, R52, R41, !PT ;  /* 0x0000002934297209 */ /* 0x000fe40007810000 */
[----:B------:R-:W-:-:S02]  /*dcf0*/  FSEL R53, R10, RZ, P4 ;  /* 0x000000ff0a357208 */ /* 0x000fc40002000000 */
[----:B0-----:R-:W-:Y:S01]  /*dd00*/  FMNMX.FTZ R20, R80, R41, !PT ;  /* 0x0000002950147209 */ /* 0x001fe20007810000 */
[----:B------:R-:W-:Y:S01]  /*dd10*/  MUFU.EX2 R39, R43 ;  /* 0x0000002b00277308 */ /* 0x000fe20000000800 */
[----:B------:R-:W-:-:S01]  /*dd20*/  FFMA.FTZ R41, R68, R9, -R59 ;  /* 0x0000000944297223 */ /* 0x000fc2000001083b */
[----:B------:R-:W-:Y:S01]  /*dd30*/  FADD.FTZ R56, -R53, R12 ;  /* 0x0000000c35387221 */ /* 0x000fe20000010100 */
[----:B------:R-:W-:-:S01]  /*dd40*/  FFMA.FTZ R12, R54, R9, -R59 ;  /* 0x00000009360c7223 */ /* 0x000fc2000001083b */
[----:B------:R-:W0:Y:S01]  /*dd50*/  SHFL.BFLY PT, R47, R20, 0x2, 0x1f ;  /* 0x0c401f00142f7f89 */ /* 0x000e2200000e0000 */
[----:B------:R-:W-:-:S01]  /*dd60*/  FFMA.FTZ R68, R70, R9, -R59 ;  /* 0x0000000946447223 */ /* 0x000fc2000001083b */
[-C--:B------:R-:W-:Y:S01]  /*dd70*/  FMUL.FTZ R55, R56, R9.reuse ;  /* 0x0000000938377220 */ /* 0x080fe20000410000 */
[----:B------:R-:W-:-:S01]  /*dd80*/  FFMA.FTZ R70, R78, R9, -R59 ;  /* 0x000000094e467223 */ /* 0x000fc2000001083b */
[----:B------:R-:W-:Y:S08]  /*dd90*/  MUFU.EX2 R43, R72 ;  /* 0x00000048002b7308 */ /* 0x000ff00000000800 */
[----:B------:R-:W1:Y:S08]  /*dda0*/  MUFU.EX2 R55, R55 ;  /* 0x0000003700377308 */ /* 0x000e700000000800 */
[----:B------:R-:W-:Y:S01]  /*ddb0*/  MUFU.EX2 R41, R41 ;  /* 0x0000002900297308 */ /* 0x000fe20000000800 */
[----:B0-----:R-:W-:Y:S01]  /*ddc0*/  FMNMX.FTZ R51, R20, R47, !PT ;  /* 0x0000002f14337209 */ /* 0x001fe20007810000 */
[----:B------:R-:W-:-:S06]  /*ddd0*/  FFMA.FTZ R47, R64, R9, -R59 ;  /* 0x00000009402f7223 */ /* 0x000fcc000001083b */
[----:B------:R-:W-:Y:S01]  /*dde0*/  MUFU.EX2 R68, R68 ;  /* 0x0000004400447308 */ /* 0x000fe20000000800 */
[----:B------:R-:W0:Y:S01]  /*ddf0*/  SHFL.BFLY PT, R20, R51, 0x1, 0x1f ;  /* 0x0c201f0033147f89 */ /* 0x000e2200000e0000 */
[----:B-1----:R-:W-:-:S06]  /*de00*/  FFMA.FTZ R74, R55, R5, R24 ;  /* 0x00000005374a7223 */ /* 0x002fcc0000010018 */
[----:B------:R-:W-:Y:S08]  /*de10*/  MUFU.EX2 R70, R70 ;  /* 0x0000004600467308 */ /* 0x000ff00000000800 */
        /* <DEDUP_REMOVED lines=9> */
[----:B------:R-:W-:-:S01]  /*deb0*/  FFMA.FTZ R73, R36, R9, -R53 ;  /* 0x0000000924497223 */ /* 0x000fc20000010835 */
[-CC-:B------:R-:W-:Y:S01]  /*dec0*/  FFMA.FTZ R57, R190, R9.reuse, -R53.reuse ;  /* 0x00000009be397223 */ /* 0x180fe20000010835 */
[-C--:B------:R-:W-:Y:S01]  /*ded0*/  FMUL.FTZ R36, R72, R9.reuse ;  /* 0x0000000948247220 */ /* 0x080fe20000410000 */
[-CC-:B------:R-:W-:Y:S01]  /*dee0*/  FFMA.FTZ R54, R164, R9.reuse, -R53.reuse ;  /* 0x00000009a4367223 */ /* 0x180fe20000010835 */
[----:B------:R-:W-:-:S01]  /*def0*/  FFMA.FTZ R56, R166, R9, -R53 ;  /* 0x00000009a6387223 */ /* 0x000fc20000010835 */
[-CC-:B------:R-:W-:Y:S01]  /*df00*/  FFMA.FTZ R59, R168, R9.reuse, -R53.reuse ;  /* 0x00000009a83b7223 */ /* 0x180fe20000010835 */
[----:B------:R-:W-:-:S01]  /*df10*/  FFMA.FTZ R28, R28, R9, -R53 ;  /* 0x000000091c1c7223 */ /* 0x000fc20000010835 */
[----:B------:R-:W-:Y:S01]  /*df20*/  MUFU.EX2 R57, R57 ;  /* 0x0000003900397308 */ /* 0x000fe20000000800 */
[----:B0-----:R-:W-:-:S01]  /*df30*/  FFMA.FTZ R61, R170, R9, -R53 ;  /* 0x00000009aa3d7223 */ /* 0x001fc20000010835 */
        /* <DEDUP_REMOVED lines=22> */
[----:B------:R-:W3:Y:S01]  /*e0a0*/  MUFU.EX2 R56, R56 ;  /* 0x0000003800387308 */ /* 0x000ee20000000800 */
[----:B0-----:R-:W-:-:S01]  /*e0b0*/  FFMA.FTZ R5, R36, R4, R57 ;  /* 0x0000000424057223 */ /* 0x001fc20000010039 */
[----:B------:R-:W-:Y:S01]  /*e0c0*/  FADD.FTZ R4, R21, R74 ;  /* 0x0000004a15047221 */ /* 0x000fe20000010000 */
[----:B------:R-:W-:-:S01]  /*e0d0*/  FFMA.FTZ R74, R38, R9, -R53 ;  /* 0x00000009264a7223 */ /* 0x000fc20000010835 */
[----:B------:R-:W-:-:S02]  /*e0e0*/  FFMA.FTZ R38, R44, R9, -R53 ;  /* 0x000000092c267223 */ /* 0x000fc40000010835 */
[----:B------:R-:W-:-:S02]  /*e0f0*/  FADD.FTZ R75, R23, R4 ;  /* 0x00000004174b7221 */ /* 0x000fc40000010000 */
[----:B------:R-:W0:Y:S01]  /*e100*/  MUFU.EX2 R59, R59 ;  /* 0x0000003b003b7308 */ /* 0x000e220000000800 */
[----:B-1----:R-:W-:-:S01]  /*e110*/  FADD.FTZ R5, R54, R5 ;  /* 0x0000000536057221 */ /* 0x002fc20000010000 */
[----:B------:R-:W-:-:S04]  /*e120*/  FADD.FTZ R78, R14, R75 ;  /* 0x0000004b0e4e7221 */ /* 0x000fc80000010000 */
[----:B------:R-:W-:Y:S02]  /*e130*/  FADD.FTZ R75, R25, R78 ;  /* 0x0000004e194b7221 */ /* 0x000fe40000010000 */
[----:B------:R-:W1:Y:S01]  /*e140*/  MUFU.EX2 R28, R28 ;  /* 0x0000001c001c7308 */ /* 0x000e620000000800 */
[----:B---3--:R-:W-:-:S01]  /*e150*/  FADD.FTZ R4, R56, R5 ;  /* 0x0000000538047221 */ /* 0x008fc20000010000 */
[----:B------:R-:W-:Y:S01]  /*e160*/  FADD.FTZ R44, R26, R75 ;  /* 0x0000004b1a2c7221 */ /* 0x000fe20000010000 */
[----:B------:R-:W-:-:S03]  /*e170*/  FFMA.FTZ R75, R154, R9, -R53 ;  /* 0x000000099a4b7223 */ /* 0x000fc60000010835 */
[----:B------:R-:W-:Y:S02]  /*e180*/  FADD.FTZ R77, R27, R44 ;  /* 0x0000002c1b4d7221 */ /* 0x000fe40000010000 */
[----:B------:R-:W3:Y:S01]  /*e190*/  MUFU.EX2 R61, R61 ;  /* 0x0000003d003d7308 */ /* 0x000ee20000000800 */
[----:B0-----:R-:W-:-:S01]  /*e1a0*/  FADD.FTZ R5, R59, R4 ;  /* 0x000000043b057221 */ /* 0x001fc20000010000 */
[----:B------:R-:W-:-:S04]  /*e1b0*/  FADD.FTZ R44, R32, R77 ;  /* 0x0000004d202c7221 */ /* 0x000fc80000010000 */
[----:B------:R-:W-:Y:S02]  /*e1c0*/  FADD.FTZ R77, R29, R44 ;  /* 0x0000002c1d4d7221 */ /* 0x000fe40000010000 */
[----:B------:R-:W0:Y:S01]  /*e1d0*/  MUFU.EX2 R62, R62 ;  /* 0x0000003e003e7308 */ /* 0x000e220000000800 */
[----:B-1----:R-:W-:-:S01]  /*e1e0*/  FADD.FTZ R4, R28, R5 ;  /* 0x000000051c047221 */ /* 0x002fc20000010000 */
[----:B------:R-:W-:-:S04]  /*e1f0*/  FADD.FTZ R44, R156, R77 ;  /* 0x0000004d9c2c7221 */ /* 0x000fc80000010000 */
[----:B------:R-:W-:Y:S01]  /*e200*/  FADD.FTZ R77, R31, R44 ;  /* 0x0000002c1f4d7221 */ /* 0x000fe20000010000 */
[----:B------:R-:W-:-:S01]  /*e210*/  FFMA.FTZ R44, R152, R9, -R53 ;  /* 0x00000009982c7223 */ /* 0x000fc20000010835 */
[----:B------:R-:W1:Y:S01]  /*e220*/  MUFU.EX2 R63, R63 ;  /* 0x0000003f003f7308 */ /* 0x000e620000000800 */
[----:B---3--:R-:W-:-:S01]  /*e230*/  FADD.FTZ R5, R61, R4 ;  /* 0x000000043d057221 */ /* 0x008fc20000010000 */
[----:B------:R-:W-:Y:S01]  /*e240*/  FADD.FTZ R78, R42, R77 ;  /* 0x0000004d2a4e7221 */ /* 0x000fe20000010000 */
[----:B------:R-:W-:-:S03]  /*e250*/  FFMA.FTZ R53, R80, R9, -R53 ;  /* 0x0000000950357223 */ /* 0x000fc60000010835 */
[----:B------:R-:W-:Y:S02]  /*e260*/  FADD.FTZ R77, R33, R78 ;  /* 0x0000004e214d7221 */ /* 0x000fe40000010000 */
[----:B------:R-:W3:Y:S01]  /*e270*/  MUFU.EX2 R30, R30 ;  /* 0x0000001e001e7308 */ /* 0x000ee20000000800 */
[----:B0-----:R-:W-:-:S01]  /*e280*/  FADD.FTZ R4, R62, R5 ;  /* 0x000000053e047221 */ /* 0x001fc20000010000 */
[----:B------:R-:W-:-:S06]  /*e290*/  FADD.FTZ R78, R48, R77 ;  /* 0x0000004d304e7221 */ /* 0x000fcc0000010000 */
[----:B------:R-:W0:Y:S01]  /*e2a0*/  MUFU.EX2 R65, R65 ;  /* 0x0000004100417308 */ /* 0x000e220000000800 */
[----:B-1----:R-:W-:-:S07]  /*e2b0*/  FADD.FTZ R5, R63, R4 ;  /* 0x000000043f057221 */ /* 0x002fce0000010000 */
[----:B------:R-:W1:Y:S01]  /*e2c0*/  MUFU.EX2 R34, R34 ;  /* 0x0000002200227308 */ /* 0x000e620000000800 */
[----:B---3--:R-:W-:-:S07]  /*e2d0*/  FADD.FTZ R4, R30, R5 ;  /* 0x000000051e047221 */ /* 0x008fce0000010000 */
[----:B------:R-:W3:Y:S01]  /*e2e0*/  MUFU.EX2 R67, R67 ;  /* 0x0000004300437308 */ /* 0x000ee20000000800 */
[----:B0-----:R-:W-:-:S07]  /*e2f0*/  FADD.FTZ R5, R65, R4 ;  /* 0x0000000441057221 */ /* 0x001fce0000010000 */
[----:B------:R-:W0:Y:S01]  /*e300*/  MUFU.EX2 R64, R64 ;  /* 0x0000004000407308 */ /* 0x000e220000000800 */
[----:B-1----:R-:W-:-:S07]  /*e310*/  FADD.FTZ R4, R34, R5 ;  /* 0x0000000522047221 */ /* 0x002fce0000010000 */
[----:B------:R-:W1:Y:S01]  /*e320*/  MUFU.EX2 R69, R69 ;  /* 0x0000004500457308 */ /* 0x000e620000000800 */
[----:B---3--:R-:W-:-:S07]  /*e330*/  FADD.FTZ R5, R67, R4 ;  /* 0x0000000443057221 */ /* 0x008fce0000010000 */
[----:B------:R-:W3:Y:S01]  /*e340*/  MUFU.EX2 R13, R73 ;  /* 0x00000049000d7308 */ /* 0x000ee20000000800 */
[----:B0-----:R-:W-:-:S01]  /*e350*/  FADD.FTZ R4, R64, R5 ;  /* 0x0000000540047221 */ /* 0x001fc20000010000 */
[----:B------:R-:W-:-:S06]  /*e360*/  FADD.FTZ R5, R35, R78 ;  /* 0x0000004e23057221 */ /* 0x000fcc0000010000 */
[----:B------:R-:W0:Y:S01]  /*e370*/  MUFU.EX2 R72, R72 ;  /* 0x0000004800487308 */ /* 0x000e220000000800 */
[----:B-1----:R-:W-:-:S07]  /*e380*/  FADD.FTZ R4, R69, R4 ;  /* 0x0000000445047221 */ /* 0x002fce0000010000 */
[----:B------:R-:W1:Y:S01]  /*e390*/  MUFU.EX2 R40, R40 ;  /* 0x0000002800287308 */ /* 0x000e620000000800 */
[----:B---3--:R-:W-:-:S01]  /*e3a0*/  FADD.FTZ R77, R13, R4 ;  /* 0x000000040d4d7221 */ /* 0x008fc20000010000 */
[----:B------:R-:W-:-:S04]  /*e3b0*/  FADD.FTZ R4, R86, R5 ;  /* 0x0000000556047221 */ /* 0x000fc80000010000 */
[----:B------:R-:W-:Y:S02]  /*e3c0*/  FADD.FTZ R5, R37, R4 ;  /* 0x0000000425057221 */ /* 0x000fe40000010000 */
[----:B------:R-:W3:Y:S01]  /*e3d0*/  MUFU.EX2 R71, R71 ;  /* 0x0000004700477308 */ /* 0x000ee20000000800 */
[----:B0-----:R-:W-:-:S01]  /*e3e0*/  FADD.FTZ R77, R72, R77 ;  /* 0x0000004d484d7221 */ /* 0x001fc20000010000 */
[----:B------:R-:W-:-:S04]  /*e3f0*/  FADD.FTZ R78, R82, R5 ;  /* 0x00000005524e7221 */ /* 0x000fc80000010000 */
[----:B------:R-:W-:Y:S02]  /*e400*/  FADD.FTZ R5, R39, R78 ;  /* 0x0000004e27057221 */ /* 0x000fe40000010000 */
[----:B------:R-:W0:Y:S01]  /*e410*/  MUFU.EX2 R73, R182 ;  /* 0x000000b600497308 */ /* 0x000e220000000800 */
[----:B-1----:R-:W-:-:S07]  /*e420*/  FADD.FTZ R4, R40, R77 ;  /* 0x0000004d28047221 */ /* 0x002fce0000010000 */
[----:B------:R-:W1:Y:S01]  /*e430*/  MUFU.EX2 R74, R74 ;  /* 0x0000004a004a7308 */ /* 0x000e620000000800 */
[----:B---3--:R-:W-:-:S07]  /*e440*/  FADD.FTZ R4, R71, R4 ;  /* 0x0000000447047221 */ /* 0x008fce0000010000 */
        /* <DEDUP_REMOVED lines=12> */
[----:B------:R1:W4:Y:S08]  /*e510*/  MUFU.EX2 R154, R46 ;  /* 0x0000002e009a7308 */ /* 0x0003300000000800 */
[----:B------:R-:W5:Y:S01]  /*e520*/  MUFU.EX2 R162, R162 ;  /* 0x000000a200a27308 */ /* 0x000f620000000800 */
[----:B-1----:R-:W-:-:S04]  /*e530*/  FADD.FTZ R46, R68, R5 ;  /* 0x00000005442e7221 */ /* 0x002fc80000010000 */
[----:B------:R-:W-:-:S03]  /*e540*/  FADD.FTZ R5, R43, R46 ;  /* 0x0000002e2b057221 */ /* 0x000fc60000010000 */
[----:B------:R-:W1:Y:S01]  /*e550*/  MUFU.EX2 R192, R192 ;  /* 0x000000c000c07308 */ /* 0x000e620000000800 */
[----:B------:R-:W-:-:S01]  /*e560*/  FADD.FTZ R46, R70, R5 ;  /* 0x00000005462e7221 */ /* 0x000fc20000010000 */
[----:B---3--:R-:W-:-:S03]  /*e570*/  FADD.FTZ R5, R160, R4 ;  /* 0x00000004a0057221 */ /* 0x008fc60000010000 */
[----:B------:R-:W-:Y:S01]  /*e580*/  FADD.FTZ R77, R45, R46 ;  /* 0x0000002e2d4d7221 */ /* 0x000fe20000010000 */
[----:B0-----:R-:W-:-:S02]  /*e590*/  FADD.FTZ R5, R44, R5 ;  /* 0x000000052c057221 */ /* 0x001fc40000010000 */
[----:B------:R-:W0:Y:S01]  /*e5a0*/  MUFU.EX2 R84, R84 ;  /* 0x0000005400547308 */ /* 0x000e220000000800 */
[----:B------:R-:W-:-:S01]  /*e5b0*/  FADD.FTZ R4, R66, R77 ;  /* 0x0000004d42047221 */ /* 0x000fc20000010000 */
[----:B----4-:R-:W-:-:S03]  /*e5c0*/  FADD.FTZ R5, R154, R5 ;  /* 0x000000059a057221 */ /* 0x010fc60000010000 */
[----:B------:R-:W-:Y:S01]  /*e5d0*/  FADD.FTZ R77, R47, R4 ;  /* 0x000000042f4d7221 */ /* 0x000fe20000010000 */
[----:B-----5:R-:W-:-:S02]  /*e5e0*/  FADD.FTZ R5, R162, R5 ;  /* 0x00000005a2057221 */ /* 0x020fc40000010000 */
[----:B------:R-:W3:Y:S01]  /*e5f0*/  MUFU.EX2 R155, R50 ;  /* 0x00000032009b7308 */ /* 0x000ee20000000800 */
[----:B------:R-:W-:-:S01]  /*e600*/  FADD.FTZ R4, R60, R77 ;  /* 0x0000004d3c047221 */ /* 0x000fc20000010000 */
[----:B-1----:R-:W-:-:S03]  /*e610*/  FADD.FTZ R5, R192, R5 ;  /* 0x00000005c0057221 */ /* 0x002fc60000010000 */
[----:B------:R-:W-:-:S03]  /*e620*/  FADD.FTZ R77, R49, R4 ;  /* 0x00000004314d7221 */ /* 0x000fc60000010000 */
[----:B------:R-:W1:Y:S01]  /*e630*/  MUFU.EX2 R52, R52 ;  /* 0x0000003400347308 */ /* 0x000e620000000800 */
[----:B0-----:R-:W-:-:S01]  /*e640*/  FADD.FTZ R5, R84, R5 ;  /* 0x0000000554057221 */ /* 0x001fc20000010000 */
[----:B------:R-:W-:-:S04]  /*e650*/  FADD.FTZ R4, R58, R77 ;  /* 0x0000004d3a047221 */ /* 0x000fc80000010000 */
[----:B------:R-:W-:Y:S02]  /*e660*/  FADD.FTZ R77, R51, R4 ;  /* 0x00000004334d7221 */ /* 0x000fe40000010000 */
[----:B------:R-:W0:Y:S01]  /*e670*/  MUFU.EX2 R81, R53 ;  /* 0x0000003500517308 */ /* 0x000e220000000800 */
[----:B---3--:R-:W-:-:S04]  /*e680*/  FADD.FTZ R5, R155, R5 ;  /* 0x000000059b057221 */ /* 0x008fc80000010000 */
[----:B-1----:R-:W-:Y:S01]  /*e690*/  FADD.FTZ R4, R52, R5 ;  /* 0x0000000534047221 */ /* 0x002fe20000010000 */
[----:B------:R-:W-:-:S03]  /*e6a0*/  FADD.FTZ R5, R12, R77 ;  /* 0x0000004d0c057221 */ /* 0x000fc60000010000 */
[----:B0-----:R-:W-:Y:S01]  /*e6b0*/  FADD.FTZ R4, R81, R4 ;  /* 0x0000000451047221 */ /* 0x001fe20000010000 */
[----:B------:R-:W-:Y:S06]  /*e6c0*/  @!P0 BRA `(.L_x_1128) ;  /* 0x0000000000048947 */ /* 0x000fec0003800000 */
[----:B------:R-:W-:Y:S01]  /*e6d0*/  BPT.TRAP 0x1 ;  /* 0x000000040000795c */ /* 0x000fe20000300000 */
.L_x_1128:
        /* <DEDUP_REMOVED lines=12> */
[----:B------:R-:W-:Y:S01]  /*e7a0*/  FMUL.FTZ R92, R92, R55 ;  /* 0x000000375c5c7220 */ /* 0x000fe20000410000 */
[----:B------:R-:W-:Y:S01]  /*e7b0*/  F2FP.SATFINITE.E4M3.F32.PACK_AB_MERGE_C R12, R12, R51, RZ ;  /* 0x000000330c0c723e */ /* 0x000fe200048070ff */
[-C--:B------:R-:W-:Y:S01]  /*e7c0*/  FMUL.FTZ R93, R93, R55.reuse ;  /* 0x000000375d5d7220 */ /* 0x080fe20000410000 */
[----:B------:R-:W-:Y:S01]  /*e7d0*/  F2FP.SATFINITE.E4M3.F32.PACK_AB_MERGE_C R56, R59, R56, RZ ;  /* 0x000000383b38723e */ /* 0x000fe200048070ff */
[-C--:B------:R-:W-:Y:S01]  /*e7e0*/  FMUL.FTZ R96, R96, R55.reuse ;  /* 0x0000003760607220 */ /* 0x080fe20000410000 */
        /* <DEDUP_REMOVED lines=90> */
.L_x_1110:
[----:B------:R-:W-:Y:S06]  /*ed90*/  BAR.ARV 0x8, 0x180 ;  /* 0x0206000000007b1d */ /* 0x000fec0000002000 */
[----:B------:R-:W-:Y:S05]  /*eda0*/  @!P0 BRA `(.L_x_1130) ;  /* 0x0000000000048947 */ /* 0x000fea0003800000 */
[----:B------:R-:W-:Y:S01]  /*edb0*/  BPT.TRAP 0x1 ;  /* 0x000000040000795c */ /* 0x000fe20000300000 */
.L_x_1130:
[----:B------:R-:W-:Y:S01]  /*edc0*/  ULEA UR5, UR4, UR36, 0x3 ;  /* 0x0000002404057291 */ /* 0x000fe2000f8e183f */
[----:B------:R-:W-:-:S08]  /*edd0*/  SHF.L.U32 R2, R2, 0x1f, RZ ;  /* 0x0000001f02027819 */ /* 0x000fd000000006ff */
[----:B------:R0:W1:Y:S01]  /*ede0*/  SYNCS.PHASECHK.TRANS64.TRYWAIT P1, [UR5+0x22850], R2 ;  /* 0x02285002ff0075a7 */ /* 0x0000620008020145 */
[----:B------:R-:W-:Y:S05]  /*edf0*/  @!P0 BRA `(.L_x_1131) ;  /* 0x0000000000048947 */ /* 0x000fea0003800000 */
[----:B------:R-:W-:Y:S01]  /*ee00*/  BPT.TRAP 0x1 ;  /* 0x000000040000795c */ /* 0x000fe20000300000 */
.L_x_1131:
[----:B-1----:R-:W-:Y:S05]  /*ee10*/  @P1 BRA `(.L_x_1132) ;  /* 0x0000000000081947 */ /* 0x002fea0003800000 */
[----:B------:R-:W1:Y:S02]  /*ee20*/  SYNCS.PHASECHK.TRANS64.TRYWAIT P1, [UR5+0x22850], R2 ;  /* 0x02285002ff0075a7 */ /* 0x000e640008020145 */
[----:B-1----:R-:W-:Y:S05]  /*ee30*/  @!P1 BRA `(.L_x_1133) ;  /* 0x0000007400ec9947 */ /* 0x002fea0003800000 */
.L_x_1132:
[----:B------:R-:W-:Y:S01]  /*ee40*/  UIADD3 UR36, UR36, 0x400, URZ ;  /* 0x0000040024247890 */ /* 0x000fe2000fffe03f */
[----:B------:R-:W-:Y:S01]  /*ee50*/  WARPGROUP.ARRIVE ;  /* 0x00000000000079c5 */ /* 0x000fe20000000000 */
[----:B------:R-:W-:Y:S01]  /*ee60*/  UMOV UR11, 0x40000040 ;  /* 0x40000040000b7882 */ /* 0x000fe20000000000 */
[----:B------:R-:W3:Y:S01]  /*ee70*/  LDC.64 R12, c[0x0][0x9a0] ;  /* 0x00026800ff0c7b82 */ /* 0x000ee20000000a00 */
[----:B------:R-:W-:-:S04]  /*ee80*/  USHF.R.U32.HI UR36, URZ, 0x4, UR36 ;  /* 0x000000043f247899 */ /* 0x000fc80008011624 */
[----:B------:R-:W-:-:S04]  /*ee90*/  ULOP3.LUT UR36, UR36, 0x3fff, URZ, 0xc0, !UPT ;  /* 0x00003fff24247892 */ /* 0x000fc8000f8ec03f */
[----:B------:R-:W-:-:S04]  /*eea0*/  ULOP3.LUT UR36, UR36, 0x10000, URZ, 0xfc, !UPT ;  /* 0x0001000024247892 */ /* 0x000fc8000f8efc3f */
[----:B------:R-:W-:-:S07]  /*eeb0*/  ULEA UR4, UR4, UR36, 0xa ;  /* 0x0000002404047291 */ /* 0x000fce000f8e503f */
[----:B------:R-:W-:Y:S02]  /*eec0*/  UMOV UR10, UR4 ;  /* 0x00000004000a7c82 */ /* 0x000fe40008000000 */
[----:B------:R-:W-:Y:S01]  /*eed0*/  QGMMA.64x128x32.F32.E4M3.E4M3 R88, R164, gdesc[UR8], R88, gsb0 ;  /* 0x01e00008a4587df3 */ /* 0x000fe20008000858 */
[----:B---3--:R-:W-:-:S04]  /*eee0*/  ISETP.NE.U32.AND P1, PT, R12, RZ, PT ;  /* 0x000000ff0c00720c */ /* 0x008fc80003f25070 */
[----:B------:R-:W-:-:S13]  /*eef0*/  ISETP.NE.AND.EX P1, PT, R13, RZ, PT, P1 ;  /* 0x000000ff0d00720c */ /* 0x000fda0003f25310 */
[----:B------:R-:W3:Y:S01]  /*ef00*/  @P1 LDC.64 R6, c[0x0][0x9c8] ;  /* 0x00027200ff061b82 */ /* 0x000ee20000000a00 */
[----:B------:R-:W-:-:S07]  /*ef10*/  @P1 SHF.R.S32.HI R11, RZ, 0x1f, R17 ;  /* 0x0000001fff0b1819 */ /* 0x000fce0000011411 */
[----:B------:R-:W4:Y:S01]  /*ef20*/  @P1 LDC.64 R14, c[0x0][0x9d0] ;  /* 0x00027400ff0e1b82 */ /* 0x000f220000000a00 */
[----:B------:R-:W-:Y:S01]  /*ef30*/  UIADD3 UR6, UR4, 0x2, URZ ;  /* 0x0000000204067890 */ /* 0x000fe2000fffe03f */
[----:B------:R-:W-:Y:S01]  /*ef40*/  UMOV UR11, 0x40000040 ;  /* 0x40000040000b7882 */ /* 0x000fe20000000000 */
[C---:B---3--:R-:W-:Y:S02]  /*ef50*/  @P1 IMAD R0, R6.reuse, UR38, RZ ;  /* 0x0000002606001c24 */ /* 0x048fe4000f8e02ff */
[----:B01----:R-:W-:-:S04]  /*ef60*/  @P1 IMAD.WIDE.U32 R2, R6, UR39, RZ ;  /* 0x0000002706021c25 */ /* 0x003fc8000f8e00ff */
[----:B------:R-:W-:Y:S02]  /*ef70*/  @P1 IMAD R7, R7, UR39, R0 ;  /* 0x0000002707071c24 */ /* 0x000fe4000f8e0200 */
[-C--:B----4-:R-:W-:Y:S02]  /*ef80*/  @P1 IMAD R0, R11, R14.reuse, RZ ;  /* 0x0000000e0b001224 */ /* 0x090fe400078e02ff */
[----:B------:R-:W-:Y:S01]  /*ef90*/  @P1 IMAD.IADD R3, R3, 0x1, R7 ;  /* 0x0000000103031824 */ /* 0x000fe200078e0207 */
[----:B------:R-:W-:Y:S01]  /*efa0*/  UMOV UR10, UR6 ;  /* 0x00000006000a7c82 */ /* 0x000fe20008000000 */
[C---:B------:R-:W-:Y:S02]  /*efb0*/  @P1 IMAD R7, R17.reuse, R15, R0 ;  /* 0x0000000f11071224 */ /* 0x040fe400078e0200 */
[----:B------:R-:W-:-:S04]  /*efc0*/  @P1 IMAD.WIDE.U32 R2, R17, R14, R2 ;  /* 0x0000000e11021225 */ /* 0x000fc800078e0002 */
[----:B------:R-:W-:Y:S01]  /*efd0*/  @P1 IMAD.IADD R0, R3, 0x1, R7 ;  /* 0x0000000103001824 */ /* 0x000fe200078e0207 */
[----:B------:R-:W-:Y:S01]  /*efe0*/  @P1 LEA R6, P2, R2, R12, 0x2 ;  /* 0x0000000c02061211 */ /* 0x000fe200078410ff */
[----:B------:R-:W-:-:S03]  /*eff0*/  IMAD.MOV.U32 R3, RZ, RZ, 0x3f800000 ;  /* 0x3f800000ff037424 */ /* 0x000fc600078e00ff */
[----:B------:R-:W-:-:S05]  /*f000*/  @P1 LEA.HI.X R7, R2, R13, R0, 0x2, P2 ;  /* 0x0000000d02071211 */ /* 0x000fca00010f1400 */
[----:B------:R0:W3:Y:S01]  /*f010*/  @P1 LDG.E R3, desc[UR42][R6.64] ;  /* 0x0000002a06031981 */ /* 0x0000e2000c1e1900 */
[----:B------:R-:W-:Y:S02]  /*f020*/  WARPGROUP.DEPBAR.LE gsb0, 0x0 ;  /* 0x00008000000079c5 */ /* 0x000fe40000010000 */
[----:B------:R-:W-:-:S06]  /*f030*/  WARPGROUP.ARRIVE ;  /* 0x00000000000079c5 */ /* 0x000fcc0000000000 */
[----:B------:R-:W-:Y:S01]  /*f040*/  QGMMA.64x128x32.F32.E4M3.E4M3 R88, R160, gdesc[UR8], R88, gsb0 ;  /* 0x01e00008a0587df3 */ /* 0x000fe20008000858 */
[----:B------:R-:W-:Y:S01]  /*f050*/  UIADD3 UR6, UR4, 0x4, URZ ;  /* 0x0000000404067890 */ /* 0x000fe2000fffe03f */
[----:B------:R-:W-:-:S06]  /*f060*/  UMOV UR11, 0x40000040 ;  /* 0x40000040000b7882 */ /* 0x000fcc0000000000 */
[----:B------:R-:W-:Y:S01]  /*f070*/  UMOV UR10, UR6 ;  /* 0x00000006000a7c82 */ /* 0x000fe20008000000 */
[----:B------:R-:W-:Y:S01]  /*f080*/  UIADD3 UR4, UR4, 0x6, URZ ;  /* 0x0000000604047890 */ /* 0x000fe2000fffe03f */
[----:B------:R-:W1:Y:S04]  /*f090*/  SHFL.BFLY PT, R0, R5, 0x2, 0x1f ;  /* 0x0c401f0005007f89 */ /* 0x000e6800000e0000 */
        /* <DEDUP_REMOVED lines=26> */
[----:B------:R-:W4:Y:S01]  /*f240*/  @P1 MUFU.RCP R8, R13 ;  /* 0x0000000d00081308 */ /* 0x000f220000001000 */
[C---:B------:R-:W-:Y:S01]  /*f250*/  @P2 FMUL.FTZ R5, R9.reuse, 0.69314718246459960938 ;  /* 0x3f31721809052820 */ /* 0x040fe20000410000 */
[----:B0-----:R-:W-:Y:S01]  /*f260*/  @P2 FMUL.FTZ R6, R6, 0.69314718246459960938 ;  /* 0x3f31721806062820 */ /* 0x001fe20000410000 */
[----:B------:R-:W-:Y:S01]  /*f270*/  @P3 FMUL.FTZ R16, R9, 0.69314718246459960938 ;  /* 0x3f31721809103820 */ /* 0x000fe20000410000 */
[----:B------:R-:W-:-:S02]  /*f280*/  IMAD.MOV.U32 R0, RZ, RZ, -0x800000 ;  /* 0xff800000ff007424 */ /* 0x000fc400078e00ff */
[----:B---3--:R-:W-:Y:S01]  /*f290*/  FMUL.FTZ R4, R4, R3 ;  /* 0x0000000304047220 */ /* 0x008fe20000410000 */
[----:B------:R-:W-:Y:S02]  /*f2a0*/  IMAD.MOV.U32 R2, RZ, RZ, -0x800000 ;  /* 0xff800000ff027424 */ /* 0x000fe400078e00ff */
[----:B-1----:R-:W-:Y:S01]  /*f2b0*/  @P3 FMUL.FTZ R7, R7, 0.69314718246459960938 ;  /* 0x3f31721807073820 */ /* 0x002fe20000410000 */
[----:B------:R-:W-:-:S03]  /*f2c0*/  @P2 FFMA.FTZ R0, R5, R10, R6 ;  /* 0x0000000a05002223 */ /* 0x000fc60000010006 */
[----:B------:R-:W-:Y:S01]  /*f2d0*/  @P3 FFMA.FTZ R2, R16, R20, R7 ;  /* 0x0000001410023223 */ /* 0x000fe20000010007 */
[----:B----4-:R-:W-:Y:S01]  /*f2e0*/  FMUL.FTZ R5, R8, R3 ;  /* 0x0000000308057220 */ /* 0x010fe20000410000 */
[----:B------:R-:W-:Y:S02]  /*f2f0*/  WARPGROUP.DEPBAR.LE gsb0, 0x0 ;  /* 0x00008000000079c5 */ /* 0x000fe40000010000 */
[----:B------:R-:W-:Y:S05]  /*f300*/  @!P0 BRA `(.L_x_1134) ;  /* 0x0000000000048947 */ /* 0x000fea0003800000 */
[----:B------:R-:W-:Y:S01]  /*f310*/  BPT.TRAP 0x1 ;  /* 0x000000040000795c */ /* 0x000fe20000300000 */
.L_x_1134:
        /* <DEDUP_REMOVED lines=68> */
.L_x_1056:
[----:B------:R-:W-:Y:S05]  /*f760*/  @P0 BRA `(.L_x_1135) ;  /* 0x0000002000540947 */ /* 0x000fea0003800000 */
[----:B------:R-:W0:Y:S01]  /*f770*/  S2R R9, SR_TID.X ;  /* 0x0000000000097919 */ /* 0x000e220000002100 */
[----:B------:R-:W-:Y:S01]  /*f780*/  ULDC.64 UR4, c[0x4][0x40] ;  /* 0x0100100000047ab9 */ /* 0x000fe20000000a00 */
[----:B------:R-:W1:Y:S01]  /*f790*/  LDC R82, c[0x0][0xbe8] ;  /* 0x0002fa00ff527b82 */ /* 0x000e620000000800 */
[----:B------:R-:W-:Y:S01]  /*f7a0*/  ULDC.64 UR6, c[0x0][0xb38] ;  /* 0x0002ce0000067ab9 */ /* 0x000fe20000000a00 */
[----:B------:R-:W3:Y:S01]  /*f7b0*/  S2R R73, SR_CTAID.X ;  /* 0x0000000000497919 */ /* 0x000ee20000002500 */
[----:B------:R-:W-:-:S05]  /*f7c0*/  ULDC.64 UR8, c[0x0][0xb28] ;  /* 0x0002ca0000087ab9 */ /* 0x000fca0000000a00 */
[----:B------:R-:W4:Y:S08]  /*f7d0*/  LDC.64 R86, c[0x0][0xbd8] ;  /* 0x0002f600ff567b82 */ /* 0x000f300000000a00 */
[----:B------:R-:W5:Y:S08]  /*f7e0*/  LDC R90, c[0x0][0xc50] ;  /* 0x00031400ff5a7b82 */ /* 0x000f700000000800 */
[----:B------:R-:W2:Y:S01]  /*f7f0*/  LDC.64 R88, c[0x0][0xb40] ;  /* 0x0002d000ff587b82 */ /* 0x000ea20000000a00 */
[----:B0-----:R-:W-:-:S05]  /*f800*/  IMAD.SHL.U32 R4, R9, 0x4, RZ ;  /* 0x0000000409047824 */ /* 0x001fca00078e00ff */
[----:B------:R-:W-:Y:S02]  /*f810*/  LOP3.LUT R4, R4, 0xc, RZ, 0xc0, !PT ;  /* 0x0000000c04047812 */ /* 0x000fe400078ec0ff */
[----:B------:R-:W-:Y:S02]  /*f820*/  BAR.SYNC.DEFER_BLOCKING 0x1, 0x100 ;  /* 0x0044000000007b1d */ /* 0x000fe40000010000 */
[----:B------:R-:W-:-:S05]  /*f830*/  IADD3 R4, P0, R4, UR4, RZ ;  /* 0x0000000404047c10 */ /* 0x000fca000ff1e0ff */
[----:B------:R-:W-:Y:S01]  /*f840*/  IMAD.X R5, RZ, RZ, UR5, P0 ;  /* 0x00000005ff057e24 */ /* 0x000fe200080e06ff */
[----:B------:R-:W-:-:S05]  /*f850*/  ULDC.64 UR4, c[0x0][0xbd0] ;  /* 0x0002f40000047ab9 */ /* 0x000fca0000000a00 */
[----:B------:R0:W4:Y:S01]  /*f860*/  LDG.E.CONSTANT R5, desc[UR42][R4.64] ;  /* 0x0000002a04057981 */ /* 0x000122000c1e9900 */
[C---:B------:R-:W-:Y:S01]  /*f870*/  LOP3.LUT P0, R7, R9.reuse, 0x3, RZ, 0xc0, !PT ;  /* 0x0000000309077812 */ /* 0x040fe2000780c0ff */
[----:B------:R-:W-:Y:S01]  /*f880*/  VIADD R9, R9, 0xffffff80 ;  /* 0xffffff8009097836 */ /* 0x000fe20000000000 */
[----:B-1----:R-:W-:Y:S01]  /*f890*/  ISETP.NE.AND P2, PT, R82, 0x1, PT ;  /* 0x000000015200780c */ /* 0x002fe20003f45270 */
[----:B------:R-:W-:Y:S01]  /*f8a0*/  IMAD.WIDE.U32 R32, R17, UR4, RZ ;  /* 0x0000000411207c25 */ /* 0x000fe2000f8e00ff */
[----:B------:R-:W-:Y:S01]  /*f8b0*/  ISETP.EQ.OR P0, PT, R7, 0x3, !P0 ;  /* 0x000000030700780c */ /* 0x000fe20004702670 */
[----:B------:R-:W-:Y:S02]  /*f8c0*/  BSSY B0, `(.L_x_1136) ;  /* 0x0000185000007945 */ /* 0x000fe40003800000 */
[----:B------:R-:W-:Y:S01]  /*f8d0*/  IMAD.WIDE.U32 R42, R17, UR6, RZ ;  /* 0x00000006112a7c25 */ /* 0x000fe2000f8e00ff */
[----:B------:R-:W-:Y:S02]  /*f8e0*/  SEL R76, R3, R8, P0 ;  /* 0x00000008034c7207 */ /* 0x000fe40000000000 */
[----:B0-----:R-:W-:-:S02]  /*f8f0*/  SHF.R.S32.HI R4, RZ, 0x1f, R9 ;  /* 0x0000001fff047819 */ /* 0x001fc40000011409 */
[----:B------:R-:W-:Y:S02]  /*f900*/  SEL R7, R8, R3, P0 ;  /* 0x0000000308077207 */ /* 0x000fe40000000000 */
[----:B------:R-:W-:Y:S01]  /*f910*/  LEA.HI R3, R4, R9, RZ, 0x7 ;  /* 0x0000000904037211 */ /* 0x000fe200078f38ff */
[----:B------:R-:W0:Y:S01]  /*f920*/  @P2 LDC R84, c[0x0][0xbec] ;  /* 0x0002fb00ff542b82 */ /* 0x000e220000000800 */
[----:B------:R-:W-:Y:S02]  /*f930*/  SEL R46, R6, R91, P0 ;  /* 0x0000005b062e7207 */ /* 0x000fe40000000000 */
[----:B------:R-:W-:Y:S02]  /*f940*/  SEL R79, R91, R6, P0 ;  /* 0x000000065b4f7207 */ /* 0x000fe40000000000 */
[----:B------:R-:W-:Y:S02]  /*f950*/  LOP3.LUT R6, R3, 0xffffff80, RZ, 0xc0, !PT ;  /* 0xffffff8003067812 */ /* 0x000fe400078ec0ff */
[----:B------:R-:W-:Y:S01]  /*f960*/  LEA.HI R8, R4, R9, RZ, 0x2 ;  /* 0x0000000904087211 */ /* 0x000fe200078f10ff */
[----:B------:R-:W1:Y:S01]  /*f970*/  @P2 LDC R83, c[0x0][0xbf0] ;  /* 0x0002fc00ff532b82 */ /* 0x000e620000000800 */
[----:B------:R-:W-:Y:S01]  /*f980*/  SEL R12, R94, R95, P0 ;  /* 0x0000005f5e0c7207 */ /* 0x000fe20000000000 */
[----:B------:R-:W-:Y:S01]  /*f990*/  IMAD.IADD R68, R9, 0x1, -R6 ;  /* 0x0000000109447824 */ /* 0x000fe200078e0a06 */
[----:B------:R-:W-:-:S02]  /*f9a0*/  SHF.R.S32.HI R6, RZ, 0x7, R3 ;  /* 0x00000007ff067819 */ /* 0x000fc40000011403 */
[----:B------:R-:W-:Y:S02]  /*f9b0*/  LOP3.LUT R8, R8, 0xfffffffc, RZ, 0xc0, !PT ;  /* 0xfffffffc08087812 */ /* 0x000fe400078ec0ff */
[----:B------:R-:W-:Y:S01]  /*f9c0*/  SHF.R.S32.HI R11, RZ, 0x1f, R68 ;  /* 0x0000001fff0b7819 */ /* 0x000fe20000011444 */
[----:B------:R-:W5:Y:S01]  /*f9d0*/  @P2 LDC R85, c[0x0][0xbf0] ;  /* 0x0002fc00ff552b82 */ /* 0x000f620000000800 */
[----:B------:R-:W-:Y:S01]  /*f9e0*/  LEA.HI R3, R3, R6, RZ, 0x1 ;  /* 0x0000000603037211 */ /* 0x000fe200078f08ff */
[----:B------:R-:W-:Y:S01]  /*f9f0*/  IMAD.IADD R27, R9, 0x1, -R8 ;  /* 0x00000001091b7824 */ /* 0x000fe200078e0a08 */
[----:B------:R-:W-:Y:S02]  /*fa00*/  LEA.HI R13, R11, R68, RZ, 0x2 ;  /* 0x000000440b0d7211 */ /* 0x000fe400078f10ff */
[----:B------:R-:W-:Y:S02]  /*fa10*/  LOP3.LUT R3, R3, 0x3fffffe, RZ, 0xc0, !PT ;  /* 0x03fffffe03037812 */ /* 0x000fe400078ec0ff */
[----:B------:R-:W-:-:S02]  /*fa20*/  SHF.R.S32.HI R4, RZ, 0x2, R13 ;  /* 0x00000002ff047819 */ /* 0x000fc4000001140d */
[----:B------:R-:W-:Y:S01]  /*fa30*/  SHF.R.S32.HI R25, RZ, 0x1f, R13 ;  /* 0x0000001fff197819 */ /* 0x000fe2000001140d */
[----:B------:R-:W-:Y:S01]  /*fa40*/  IMAD.IADD R3, R6, 0x1, -R3 ;  /* 0x0000000106037824 */ /* 0x000fe200078e0a03 */
[----:B------:R-:W-:Y:S02]  /*fa50*/  SHF.R.S32.HI R8, RZ, 0x1f, R17 ;  /* 0x0000001fff087819 */ /* 0x000fe40000011411 */
[----:B------:R-:W-:Y:S02]  /*fa60*/  LEA.HI R25, R25, R4, RZ, 0x3 ;  /* 0x0000000419197211 */ /* 0x000fe400078f18ff */
[----:B------:R-:W-:Y:S01]  /*fa70*/  LEA.HI R11, R11, R68, RZ, 0x5 ;  /* 0x000000440b0b7211 */ /* 0x000fe200078f28ff */
[----:B------:R-:W-:Y:S01]  /*fa80*/  IMAD R6, R8, UR4, RZ ;  /* 0x0000000408067c24 */ /* 0x000fe2000f8e02ff */
[----:B------:R-:W-:Y:S01]  /*fa90*/  LOP3.LUT R25, R25, 0xfffffff8, RZ, 0xc0, !PT ;  /* 0xfffffff819197812 */ /* 0x000fe200078ec0ff */
[----:B------:R-:W5:Y:S01]  /*faa0*/  S2UR UR4, SR_CTAID.Y ;  /* 0x00000000000479c3 */ /* 0x000f620000002600 */
[----:B------:R-:W-:Y:S01]  /*fab0*/  SHF.R.S32.HI R11, RZ, 0x5, R11 ;  /* 0x00000005ff0b7819 */ /* 0x000fe2000001140b */
[----:B------:R-:W-:Y:S01]  /*fac0*/  IMAD R9, R17, UR5, R6 ;  /* 0x0000000511097c24 */ /* 0x000fe2000f8e0206 */
[----:B------:R-:W-:Y:S01]  /*fad0*/  SEL R78, R92, R93, P0 ;  /* 0x0000005d5c4e7207 */ /* 0x000fe20000000000 */
[----:B------:R-:W-:Y:S01]  /*fae0*/  IMAD R6, R8, UR6, RZ ;  /* 0x0000000608067c24 */ /* 0x000fe2000f8e02ff */
[----:B------:R-:W-:Y:S01]  /*faf0*/  LEA.HI R8, R27, R27, RZ, 0x1 ;  /* 0x0000001b1b087211 */ /* 0x000fe200078f08ff */
[----:B------:R-:W-:Y:S01]  /*fb00*/  IMAD.IADD R4, R4, 0x1, -R25 ;  /* 0x0000000104047824 */ /* 0x000fe200078e0a19 */
[----:B------:R-:W-:Y:S01]  /*fb10*/  SEL R10, R102, R103, P0 ;  /* 0x00000067660a7207 */ /* 0x000fe20000000000 */
[----:B------:R-:W-:Y:S01]  /*fb20*/  IMAD.IADD R33, R33, 0x1, R9 ;  /* 0x0000000121217824 */ /* 0x000fe200078e0209 */
[----:B------:R-:W-:Y:S01]  /*fb30*/  LOP3.LUT R8, R8, 0x1ffffffe, RZ, 0xc0, !PT ;  /* 0x1ffffffe08087812 */ /* 0x000fe200078ec0ff */
[----:B------:R-:W-:Y:S01]  /*fb40*/  IMAD R4, R11, 0x10, R4 ;  /* 0x000000100b047824 */ /* 0x000fe200078e0204 */
[----:B------:R-:W-:Y:S01]  /*fb50*/  SEL R93, R93, R92, P0 ;  /* 0x0000005c5d5d7207 */ /* 0x000fe20000000000 */
[----:B------:R-:W-:Y:S01]  /*fb60*/  IMAD R11, R17, UR7, R6 ;  /* 0x00000007110b7c24 */ /* 0x000fe2000f8e0206 */
[----:B------:R-:W-:Y:S01]  /*fb70*/  SEL R6, R150, R151, P0 ;  /* 0x0000009796067207 */ /* 0x000fe20000000000 */
[----:B------:R-:W-:Y:S01]  /*fb80*/  IMAD R3, R3, 0x40, R4 ;  /* 0x0000004003037824 */ /* 0x000fe200078e0204 */
[----:B------:R-:W-:Y:S01]  /*fb90*/  SEL R151, R151, R150, P0 ;  /* 0x0000009697977207 */ /* 0x000fe20000000000 */
[----:B------:R-:W-:Y:S01]  /*fba0*/  IMAD.IADD R8, R27, 0x1, -R8 ;  /* 0x000000011b087824 */ /* 0x000fe200078e0a08 */
[----:B------:R-:W-:Y:S01]  /*fbb0*/  SEL R14, R96, R97, P0 ;  /* 0x00000061600e7207 */ /* 0x000fe20000000000 */
[--C-:B---3--:R-:W-:Y:S01]  /*fbc0*/  IMAD R70, R73, 0x80, R3.reuse ;  /* 0x0000008049467824 */ /* 0x108fe200078e0203 */
[----:B------:R-:W-:Y:S01]  /*fbd0*/  SEL R15, R97, R96, P0 ;  /* 0x00000060610f7207 */ /* 0x000fe20000000000 */
[----:B------:R-:W-:Y:S01]  /*fbe0*/  IMAD R4, R8, 0x8, R3 ;  /* 0x0000000808047824 */ /* 0x000fe200078e0203 */
[----:B------:R-:W-:Y:S01]  /*fbf0*/  SEL R74, R100, R101, P0 ;  /* 0x00000065644a7207 */ /* 0x000fe20000000000 */
[----:B------:R-:W3:Y:S01]  /*fc00*/  @P2 LDC R92, c[0x0][0xbec] ;  /* 0x0002fb00ff5c2b82 */ /* 0x000ee20000000800 */
[----:B------:R-:W-:Y:S01]  /*fc10*/  SEL R24, R112, R113, P0 ;  /* 0x0000007170187207 */ /* 0x000fe20000000000 */
[----:B------:R-:W-:Y:S01]  /*fc20*/  IMAD R73, R73, 0x80, R4 ;  /* 0x0000008049497824 */ /* 0x000fe200078e0204 */
[----:B------:R-:W-:Y:S01]  /*fc30*/  SEL R21, R113, R112, P0 ;  /* 0x0000007071157207 */ /* 0x000fe20000000000 */
[----:B------:R-:W-:Y:S01]  /*fc40*/  IMAD.IADD R43, R43, 0x1, R11 ;  /* 0x000000012b2b7824 */ /* 0x000fe200078e020b */
[----:B------:R-:W-:Y:S01]  /*fc50*/  SEL R16, R144, R145, P0 ;  /* 0x0000009190107207 */ /* 0x000fe20000000000 */
[----:B------:R-:W-:Y:S01]  /*fc60*/  ULDC.64 UR6, c[0x0][0xb48] ;  /* 0x0002d20000067ab9 */ /* 0x000fe20000000a00 */
[----:B------:R-:W-:Y:S01]  /*fc70*/  LOP3.LUT R13, R13, 0x7ffffffc, RZ, 0xc0, !PT ;  /* 0x7ffffffc0d0d7812 */ /* 0x000fe200078ec0ff */
[----:B--2---:R-:W-:Y:S01]  /*fc80*/  IMAD.WIDE.U32 R42, R88, UR39, R42 ;  /* 0x00000027582a7c25 */ /* 0x004fe2000f8e002a */
[----:B------:R-:W-:-:S02]  /*fc90*/  SEL R101, R101, R100, P0 ;  /* 0x0000006465657207 */ /* 0x000fc40000000000 */
[----:B------:R-:W-:Y:S02]  /*fca0*/  SEL R22, R104, R105, P0 ;  /* 0x0000006968167207 */ /* 0x000fe40000000000 */
[----:B------:R-:W-:Y:S02]  /*fcb0*/  SEL R23, R105, R104, P0 ;  /* 0x0000006869177207 */ /* 0x000fe40000000000 */
[----:B------:R-:W-:Y:S02]  /*fcc0*/  SEL R30, R120, R121, P0 ;  /* 0x00000079781e7207 */ /* 0x000fe40000000000 */
[----:B------:R-:W-:Y:S02]  /*fcd0*/  SEL R31, R121, R120, P0 ;  /* 0x00000078791f7207 */ /* 0x000fe40000000000 */
[----:B------:R-:W-:Y:S02]  /*fce0*/  SEL R72, R116, R117, P0 ;  /* 0x0000007574487207 */ /* 0x000fe40000000000 */
[----:B------:R-:W-:-:S02]  /*fcf0*/  SEL R26, R136, R137, P0 ;  /* 0x00000089881a7207 */ /* 0x000fc40000000000 */
[----:B------:R-:W-:Y:S01]  /*fd00*/  SEL R18, R108, R109, P0 ;  /* 0x0000006d6c127207 */ /* 0x000fe20000000000 */
[----:B---3--:R-:W-:Y:S01]  /*fd10*/  @P2 IMAD.HI.U32 R92, R73, R92, RZ ;  /* 0x0000005c495c2227 */ /* 0x008fe200078e00ff */
[----:B------:R-:W-:Y:S02]  /*fd20*/  SEL R19, R109, R108, P0 ;  /* 0x0000006c6d137207 */ /* 0x000fe40000000000 */
[----:B------:R-:W-:Y:S02]  /*fd30*/  SEL R117, R117, R116, P0 ;  /* 0x0000007475757207 */ /* 0x000fe40000000000 */
[----:B------:R-:W-:Y:S02]  /*fd40*/  SEL R66, R124, R125, P0 ;  /* 0x0000007d7c427207 */ /* 0x000fe40000000000 */
[----:B------:R-:W-:Y:S02]  /*fd50*/  SEL R58, R128, R129, P0 ;  /* 0x00000081803a7207 */ /* 0x000fe40000000000 */
[----:B------:R-:W-:-:S02]  /*fd60*/  SEL R125, R125, R124, P0 ;  /* 0x0000007c7d7d7207 */ /* 0x000fc40000000000 */
[----:B------:R-:W-:Y:S02]  /*fd70*/  SEL R62, R132, R133, P0 ;  /* 0x00000085843e7207 */ /* 0x000fe40000000000 */
[C---:B------:R-:W-:Y:S01]  /*fd80*/  LOP3.LUT P1, RZ, R68.reuse, 0x3, RZ, 0xc0, !PT ;  /* 0x0000000344ff7812 */ /* 0x040fe2000782c0ff */
[----:B------:R-:W-:Y:S01]  /*fd90*/  IMAD.IADD R68, R68, 0x1, -R13 ;  /* 0x0000000144447824 */ /* 0x000fe200078e0a0d */
        /* <DEDUP_REMOVED lines=33> */
[----:B------:R-:W-:Y:S01]  /*ffb0*/  SEL R103, R103, R102, P0 ;  /* 0x0000006667677207 */ /* 0x000fe20000000000 */
[----:B----4-:R2:W-:Y:S04]  /*ffc0*/  SHFL.IDX PT, R47, R12, R5, 0x1c1f ;  /* 0x001c1f050c2f7589 */ /* 0x0105e800000e0000 */
[----:B------:R-:W-:Y:S04]  /*ffd0*/  SHFL.IDX PT, R3, R6, R5, 0x1c1f ;  /* 0x001c1f0506037589 */ /* 0x000fe800000e0000 */
[----:B------:R-:W-:Y:S01]  /*ffe0*/  SHFL.IDX PT, R8, R76, R5, 0x1c1f ;  /* 0x001c1f054c087589 */ /* 0x000fe200000e0000 */
[----:B--2---:R-:W-:-:S03]  /*fff0*/  LOP3.LUT R12, R5, 0x2, RZ, 0x3c, !PT ;  /* 0x00000002050c7812 */ /* 0x004fc600078e3cff */
        /* <DEDUP_REMOVED lines=10> */
[----:B------:R-:W2:Y:S04]  /*100a0*/  SHFL.IDX PT, R16, R101, R12, 0x1c1f ;  /* 0x001c1f0c65107589 */ /* 0x000ea800000e0000 */
[----:B------:R-:W-:Y:S04]  /*100b0*/  SHFL.IDX PT, R21, R21, R12, 0x1c1f ;  /* 0x001c1f0c15157589 */ /* 0x000fe800000e0000 */
[----:B------:R-:W-:Y:S04]  /*100c0*/  SHFL.IDX PT, R22, R22, R5, 0x1c1f ;  /* 0x001c1f0516167589 */ /* 0x000fe800000e0000 */
[----:B------:R-:W-:Y:S04]  /*100d0*/  SHFL.IDX PT, R30, R30, R5, 0x1c1f ;  /* 0x001c1f051e1e7589 */ /* 0x000fe800000e0000 */
[----:B------:R-:W-:Y:S04]  /*100e0*/  SHFL.IDX PT, R67, R26, R5, 0x1c1f ;  /* 0x001c1f051a437589 */ /* 0x000fe800000e0000 */
[----:B------:R-:W-:Y:S04]  /*100f0*/  SHFL.IDX PT, R23, R23, R12, 0x1c1f ;  /* 0x001c1f0c17177589 */ /* 0x000fe800000e0000 */
[----:B------:R-:W-:Y:S01]  /*10100*/  SHFL.IDX PT, R31, R31, R12, 0x1c1f ;  /* 0x001c1f0c1f1f7589 */ /* 0x000fe200000e0000 */
[----:B--2---:R-:W-:-:S03]  /*10110*/  SEL R11, R13, R16, P0 ;  /* 0x000000100d0b7207 */ /* 0x004fc60000000000 */
        /* <DEDUP_REMOVED lines=8> */
[----:B------:R-:W3:Y:S04]  /*101a0*/  SHFL.IDX PT, R62, R133, R12, 0x1c1f ;  /* 0x001c1f0c853e7589 */ /* 0x000ee800000e0000 */
[----:B------:R-:W4:Y:S04]  /*101b0*/  SHFL.IDX PT, R66, R129, R12, 0x1c1f ;  /* 0x001c1f0c81427589 */ /* 0x000f2800000e0000 */
[----:B------:R-:W0:Y:S04]  /*101c0*/  SHFL.IDX PT, R74, R137, R12, 0x1c1f ;  /* 0x001c1f0c894a7589 */ /* 0x000e2800000e0000 */
[----:B------:R1:W-:Y:S04]  /*101d0*/  SHFL.IDX PT, R63, R28, R5, 0x1c1f ;  /* 0x001c1f051c3f7589 */ /* 0x0003e800000e0000 */
[----:B------:R-:W-:Y:S04]  /*101e0*/  SHFL.IDX PT, R48, R48, R5, 0x1c1f ;  /* 0x001c1f0530307589 */ /* 0x000fe800000e0000 */
[----:B------:R-:W-:Y:S01]  /*101f0*/  SHFL.IDX PT, R46, R46, R5, 0x1c1f ;  /* 0x001c1f052e2e7589 */ /* 0x000fe200000e0000 */
[----:B--2---:R-:W-:-:S02]  /*10200*/  SEL R29, R27, R58, P0 ;  /* 0x0000003a1b1d7207 */ /* 0x004fc40000000000 */
[----:B-1----:R-:W-:Y:S01]  /*10210*/  SEL R28, R30, R31, P0 ;  /* 0x0000001f1e1c7207 */ /* 0x002fe20000000000 */
[----:B------:R-:W-:Y:S01]  /*10220*/  SHFL.IDX PT, R52, R52, R5, 0x1c1f ;  /* 0x001c1f0534347589 */ /* 0x000fe200000e0000 */
[----:B------:R-:W-:Y:S02]  /*10230*/  SEL R30, R31, R30, P0 ;  /* 0x0000001e1f1e7207 */ /* 0x000fe40000000000 */
[----:B------:R-:W-:Y:S01]  /*10240*/  SEL R31, R58, R27, P0 ;  /* 0x0000001b3a1f7207 */ /* 0x000fe20000000000 */
[----:B------:R-:W-:Y:S01]  /*10250*/  SHFL.IDX PT, R64, R64, R5, 0x1c1f ;  /* 0x001c1f0540407589 */ /* 0x000fe200000e0000 */
[----:B---3--:R-:W-:-:S03]  /*10260*/  SEL R27, R62, R49, P0 ;  /* 0x000000313e1b7207 */ /* 0x008fc60000000000 */
        /* <DEDUP_REMOVED lines=8> */
[----:B------:R1:W-:Y:S04]  /*102f0*/  SHFL.IDX PT, R4, R20, R5, 0x1c1f ;  /* 0x001c1f0514047589 */ /* 0x0003e800000e0000 */
[----:B------:R2:W-:Y:S04]  /*10300*/  SHFL.IDX PT, R34, R34, R5, 0x1c1f ;  /* 0x001c1f0522227589 */ /* 0x0005e800000e0000 */
[----:B------:R-:W3:Y:S01]  /*10310*/  SHFL.IDX PT, R72, R141, R12, 0x1c1f ;  /* 0x001c1f0c8d487589 */ /* 0x000ee200000e0000 */
[----:B-1----:R-:W-:-:S03]  /*10320*/  SEL R20, R24, R21, P0 ;  /* 0x0000001518147207 */ /* 0x002fc60000000000 */
[----:B------:R-:W-:Y:S01]  /*10330*/  SHFL.IDX PT, R77, R77, R12, 0x1c1f ;  /* 0x001c1f0c4d4d7589 */ /* 0x000fe200000e0000 */
[----:B------:R-:W-:Y:S02]  /*10340*/  SEL R24, R21, R24, P0 ;  /* 0x0000001815187207 */ /* 0x000fe40000000000 */
[----:B--2---:R-:W-:Y:S01]  /*10350*/  SEL R5, R3, R6, P0 ;  /* 0x0000000603057207 */ /* 0x004fe20000000000 */
[----:B------:R-:W1:Y:S01]  /*10360*/  SHFL.IDX PT, R76, R145, R12, 0x1c1f ;  /* 0x001c1f0c914c7589 */ /* 0x000e6200000e0000 */
[----:B------:R-:W-:Y:S02]  /*10370*/  SEL R3, R6, R3, P0 ;  /* 0x0000000306037207 */ /* 0x000fe40000000000 */
[----:B------:R-:W-:Y:S01]  /*10380*/  SEL R6, R8, R7, P0 ;  /* 0x0000000708067207 */ /* 0x000fe20000000000 */
[----:B------:R-:W-:Y:S01]  /*10390*/  SHFL.IDX PT, R78, R95, R12, 0x1c1f ;  /* 0x001c1f0c5f4e7589 */ /* 0x000fe200000e0000 */
[----:B------:R-:W-:Y:S02]  /*103a0*/  SEL R8, R7, R8, P0 ;  /* 0x0000000807087207 */ /* 0x000fe40000000000 */
[----:B------:R-:W-:Y:S01]  /*103b0*/  SEL R7, R9, R10, P0 ;  /* 0x0000000a09077207 */ /* 0x000fe20000000000 */
[----:B------:R-:W2:Y:S01]  /*103c0*/  SHFL.IDX PT, R79, R79, R12, 0x1c1f ;  /* 0x001c1f0c4f4f7589 */ /* 0x000ea200000e0000 */
[----:B------:R-:W-:-:S02]  /*103d0*/  SEL R9, R10, R9, P0 ;  /* 0x000000090a097207 */ /* 0x000fc40000000000 */
[----:B------:R-:W-:Y:S01]  /*103e0*/  SEL R10, R14, R15, P0 ;  /* 0x0000000f0e0a7207 */ /* 0x000fe20000000000 */
[----:B------:R-:W-:Y:S01]  /*103f0*/  SHFL.IDX PT, R80, R103, R12, 0x1c1f ;  /* 0x001c1f0c67507589 */ /* 0x000fe200000e0000 */
[----:B------:R-:W-:Y:S02]  /*10400*/  SEL R14, R15, R14, P0 ;  /* 0x0000000e0f0e7207 */ /* 0x000fe40000000000 */
[----:B------:R-:W-:Y:S01]  /*10410*/  SEL R15, R16, R13, P0 ;  /* 0x0000000d100f7207 */ /* 0x000fe20000000000 */
[----:B------:R-:W2:Y:S01]  /*10420*/  SHFL.IDX PT, R81, R81, R12, 0x1c1f ;  /* 0x001c1f0c51517589 */ /* 0x000ea200000e0000 */
[----:B------:R-:W-:Y:S01]  /*10430*/  IMAD R16, R86, UR38, RZ ;  /* 0x0000002656107c24 */ /* 0x000fe2000f8e02ff */
[----:B------:R-:W-:Y:S02]  /*10440*/  SEL R21, R25, R26, P0 ;  /* 0x0000001a19157207 */ /* 0x000fe40000000000 */
[----:B------:R-:W-:Y:S01]  /*10450*/  SHFL.IDX PT, R65, R65, R12, 0x1c1f ;  /* 0x001c1f0c41417589 */ /* 0x000fe200000e0000 */
[----:B------:R-:W-:Y:S01]  /*10460*/  SEL R13, R18, R19, P0 ;  /* 0x00000013120d7207 */ /* 0x000fe20000000000 */
[----:B------:R-:W-:Y:S01]  /*10470*/  IMAD R75, R87, UR39, R16 ;  /* 0x00000027574b7c24 */ /* 0x000fe2000f8e0210 */
[----:B------:R-:W-:Y:S01]  /*10480*/  SEL R25, R26, R25, P0 ;  /* 0x000000191a197207 */ /* 0x000fe20000000000 */
[----:B------:R-:W-:Y:S01]  /*10490*/  SHFL.IDX PT, R69, R69, R12, 0x1c1f ;  /* 0x001c1f0c45457589 */ /* 0x000fe200000e0000 */
[----:B----4-:R-:W-:-:S02]  /*104a0*/  SEL R26, R66, R59, P0 ;  /* 0x0000003b421a7207 */ /* 0x010fc40000000000 */
[----:B0-----:R-:W-:Y:S01]  /*104b0*/  SEL R16, R67, R74, P0 ;  /* 0x0000004a43107207 */ /* 0x001fe20000000000 */
        /* <DEDUP_REMOVED lines=8> */
[----:B------:R0:W-:Y:S02]  /*10540*/  SHFL.IDX PT, R37, R37, R12, 0x1c1f ;  /* 0x001c1f0c25257589 */ /* 0x0001e400000e0000 */
[----:B0-----:R-:W-:-:S02]  /*10550*/  SEL R12, R22, R23, P0 ;  /* 0x00000017160c7207 */ /* 0x001fc40000000000 */
[----:B------:R-:W-:Y:S02]  /*10560*/  SEL R22, R23, R22, P0 ;  /* 0x0000001617167207 */ /* 0x000fe40000000000 */
[----:B------:R-:W-:Y:S02]  /*10570*/  SEL R23, R19, R18, P0 ;  /* 0x0000001213177207 */ /* 0x000fe40000000000 */
[----:B------:R-:W-:Y:S01]  /*10580*/  SEL R18, R59, R66, P0 ;  /* 0x000000423b127207 */ /* 0x000fe20000000000 */
[----:B------:R-:W-:Y:S01]  /*10590*/  IMAD.WIDE.U32 R58, R86, UR39, R32 ;  /* 0x00000027563a7c25 */ /* 0x000fe2000f8e0020 */
[----:B------:R-:W-:Y:S02]  /*105a0*/  SEL R19, R49, R62, P0 ;  /* 0x0000003e31137207 */ /* 0x000fe40000000000 */
[----:B------:R-:W-:Y:S01]  /*105b0*/  SEL R32, R74, R67, P0 ;  /* 0x000000434a207207 */ /* 0x000fe20000000000 */
[----:B------:R-:W-:Y:S01]  /*105c0*/  @P2 IMAD.HI.U32 R62, R73, R84, RZ ;  /* 0x00000054493e2227 */ /* 0x000fe200078e00ff */
[----:B---3--:R-:W-:-:S03]  /*105d0*/  SEL R33, R72, R63, P0 ;  /* 0x0000003f48217207 */ /* 0x008fc60000000000 */
[----:B------:R-:W-:Y:S01]  /*105e0*/  IMAD.MOV R67, RZ, RZ, -R17 ;  /* 0x000000ffff437224 */ /* 0x000fe200078e0a11 */
[----:B------:R-:W-:Y:S01]  /*105f0*/  SEL R17, R63, R72, P0 ;  /* 0x000000483f117207 */ /* 0x000fe20000000000 */
[----:B------:R-:W-:Y:S01]  /*10600*/  IMAD.MOV.U32 R49, RZ, RZ, R73 ;  /* 0x000000ffff317224 */ /* 0x000fe200078e0049 */
[----:B------:R-:W-:Y:S01]  /*10610*/  @P2 SHF.R.U32.HI R49, RZ, R83, R62 ;  /* 0x00000053ff312219 */ /* 0x000fe2000001163e */
[----:B-----5:R-:W-:Y:S01]  /*10620*/  IMAD R83, R90, R67, UR4 ;  /* 0x000000045a537e24 */ /* 0x020fe2000f8e0243 */
[----:B------:R-:W-:Y:S01]  /*10630*/  ULDC.64 UR4, c[0x0][0xbe0] ;  /* 0x0002f80000047ab9 */ /* 0x000fe20000000a00 */
[----:B------:R-:W-:Y:S02]  /*10640*/  IMAD R66, R88, UR38, RZ ;  /* 0x0000002658427c24 */ /* 0x000fe4000f8e02ff */
[----:B------:R-:W-:Y:S01]  /*10650*/  IMAD.IADD R59, R59, 0x1, R75 ;  /* 0x000000013b3b7824 */ /* 0x000fe200078e024b */
[----:B------:R-:W-:Y:S01]  /*10660*/  SHF.R.S32.HI R72, RZ, 0x1f, R83 ;  /* 0x0000001fff487819 */ /* 0x000fe20000011453 */
[----:B------:R-:W-:-:S02]  /*10670*/  IMAD R63, R89, UR39, R66 ;  /* 0x00000027593f7c24 */ /* 0x000fc4000f8e0242 */
[----:B------:R-:W-:Y:S02]  /*10680*/  IMAD.MOV.U32 R62, RZ, RZ, R42 ;  /* 0x000000ffff3e7224 */ /* 0x000fe400078e002a */
[----:B------:R-:W-:Y:S02]  /*10690*/  IMAD.IADD R63, R43, 0x1, R63 ;  /* 0x000000012b3f7824 */ /* 0x000fe400078e023f */
[----:B------:R-:W-:Y:S02]  /*106a0*/  IMAD R43, R72, UR4, RZ ;  /* 0x00000004482b7c24 */ /* 0x000fe4000f8e02ff */
[----:B------:R-:W-:Y:S01]  /*106b0*/  IMAD.MOV.U32 R67, RZ, RZ, R73 ;  /* 0x000000ffff437224 */ /* 0x000fe200078e0049 */
[----:B------:R-:W-:Y:S01]  /*106c0*/  @P2 SHF.R.U32.HI R67, RZ, R85, R92 ;  /* 0x00000055ff432219 */ /* 0x000fe2000001165c */
[C---:B------:R-:W-:Y:S02]  /*106d0*/  IMAD R66, R83.reuse, UR5, R43 ;  /* 0x0000000553427c24 */ /* 0x040fe4000f8e022b */
[----:B------:R-:W-:Y:S01]  /*106e0*/  IMAD.WIDE.U32 R42, R83, UR4, R58 ;  /* 0x00000004532a7c25 */ /* 0x000fe2000f8e003a */
[----:B------:R-:W-:-:S03]  /*106f0*/  ULDC.64 UR4, c[0x0][0xb30] ;  /* 0x0002cc0000047ab9 */ /* 0x000fc60000000a00 */
[----:B------:R-:W-:Y:S01]  /*10700*/  IMAD R72, R72, UR6, RZ ;  /* 0x0000000648487c24 */ /* 0x000fe2000f8e02ff */
[----:B------:R-:W-:Y:S01]  /*10710*/  IADD3 R42, P2, R49, R42, RZ ;  /* 0x0000002a312a7210 */ /* 0x000fe20007f5e0ff */
[----:B------:R-:W-:Y:S01]  /*10720*/  IMAD.WIDE.U32 R58, R83, UR6, R62 ;  /* 0x00000006533a7c25 */ /* 0x000fe2000f8e003e */
[----:B------:R-:W-:Y:S02]  /*10730*/  SHF.R.S32.HI R63, RZ, 0x1f, R49 ;  /* 0x0000001fff3f7819 */ /* 0x000fe40000011431 */
[----:B------:R-:W-:Y:S01]  /*10740*/  SHF.R.S32.HI R62, RZ, 0x1f, R67 ;  /* 0x0000001fff3e7819 */ /* 0x000fe20000011443 */
[----:B------:R-:W-:Y:S01]  /*10750*/  IMAD.MOV R49, RZ, RZ, -R49 ;  /* 0x000000ffff317224 */ /* 0x000fe200078e0a31 */
[----:B------:R-:W-:Y:S01]  /*10760*/  IADD3.X R43, R63, R43, R66, P2, !PT ;  /* 0x0000002b3f2b7210 */ /* 0x000fe200017fe442 */
[----:B------:R-:W-:Y:S01]  /*10770*/  IMAD R75, R83, UR7, R72 ;  /* 0x00000007534b7c24 */ /* 0x000fe2000f8e0248 */
[----:B------:R-:W-:Y:S01]  /*10780*/  ULDC.64 UR6, c[0x0][0xbc8] ;  /* 0x0002f20000067ab9 */ /* 0x000fe20000000a00 */
[----:B------:R-:W-:-:S02]  /*10790*/  IMAD.MOV R72, RZ, RZ, -R67 ;  /* 0x000000ffff487224 */ /* 0x000fc400078e0a43 */
[----:B------:R-:W-:Y:S02]  /*107a0*/  IMAD R62, R62, UR4, RZ ;  /* 0x000000043e3e7c24 */ /* 0x000fe4000f8e02ff */
[C-C-:B------:R-:W-:Y:S02]  /*107b0*/  IMAD R49, R82.reuse, R49, R73.reuse ;  /* 0x0000003152317224 */ /* 0x140fe400078e0249 */
[----:B------:R-:W-:Y:S02]  /*107c0*/  IMAD R63, R82, R72, R73 ;  /* 0x00000048523f7224 */ /* 0x000fe400078e0249 */
[----:B------:R-:W-:Y:S01]  /*107d0*/  IMAD R73, R67, UR5, R62 ;  /* 0x0000000543497c24 */ /* 0x000fe2000f8e023e */
[----:B------:R-:W-:Y:S01]  /*107e0*/  SHF.R.S32.HI R62, RZ, 0x1f, R49 ;  /* 0x0000001fff3e7819 */ /* 0x000fe20000011431 */
[----:B------:R-:W-:Y:S01]  /*107f0*/  IMAD.IADD R59, R59, 0x1, R75 ;  /* 0x000000013b3b7824 */ /* 0x000fe200078e024b */
[----:B------:R-:W-:Y:S01]  /*10800*/  SHF.R.S32.HI R66, RZ, 0x1f, R63 ;  /* 0x0000001fff427819 */ /* 0x000fe2000001143f */
[----:B------:R-:W0:Y:S01]  /*10810*/  S2UR UR5, SR_CgaCtaId ;  /* 0x00000000000579c3 */ /* 0x000e220000008800 */
[----:B------:R-:W-:-:S04]  /*10820*/  IMAD.WIDE.U32 R42, R49, UR6, R42 ;  /* 0x00000006312a7c25 */ /* 0x000fc8000f8e002a */
[----:B------:R-:W-:Y:S01]  /*10830*/  IMAD.WIDE.U32 R58, R67, UR4, R58 ;  /* 0x00000004433a7c25 */ /* 0x000fe2000f8e003a */
[----:B------:R-:W-:-:S03]  /*10840*/  UMOV UR4, 0x400 ;  /* 0x0000040000047882 */ /* 0x000fc60000000000 */
[----:B------:R-:W-:Y:S02]  /*10850*/  IMAD R62, R62, UR6, RZ ;  /* 0x000000063e3e7c24 */ /* 0x000fe4000f8e02ff */
[----:B------:R-:W-:Y:S02]  /*10860*/  IMAD R66, R66, UR8, RZ ;  /* 0x0000000842427c24 */ /* 0x000fe4000f8e02ff */
[----:B------:R-:W-:Y:S02]  /*10870*/  IMAD.IADD R59, R59, 0x1, R73 ;  /* 0x000000013b3b7824 */ /* 0x000fe400078e0249 */
[----:B------:R-:W-:Y:S01]  /*10880*/  IMAD R73, R49, UR7, R62 ;  /* 0x0000000731497c24 */ /* 0x000fe2000f8e023e */
[----:B------:R-:W-:Y:S01]  /*10890*/  ULDC.64 UR6, c[0x0][0xba8] ;  /* 0x0002ea0000067ab9 */ /* 0x000fe20000000a00 */
[C---:B------:R-:W-:Y:S01]  /*108a0*/  IMAD R75, R63.reuse, UR9, R66 ;  /* 0x000000093f4b7c24 */ /* 0x040fe2000f8e0242 */
[----:B-1----:R-:W-:Y:S01]  /*108b0*/  SEL R62, R76, R71, P0 ;  /* 0x000000474c3e7207 */ /* 0x002fe20000000000 */
[----:B------:R-:W-:Y:S01]  /*108c0*/  IMAD.WIDE.U32 R66, R63, UR8, R58 ;  /* 0x000000083f427c25 */ /* 0x000fe2000f8e003a */
[----:B------:R-:W-:Y:S01]  /*108d0*/  SEL R58, R71, R76, P0 ;  /* 0x0000004c473a7207 */ /* 0x000fe20000000000 */
[----:B------:R-:W-:Y:S01]  /*108e0*/  ULDC.64 UR8, c[0x0][0xb00] ;  /* 0x0002c00000087ab9 */ /* 0x000fe20000000a00 */
[C---:B------:R-:W-:Y:S01]  /*108f0*/  LEA R71, P2, R42.reuse, UR6, 0x2 ;  /* 0x000000062a477c11 */ /* 0x040fe2000f8410ff */
[----:B------:R-:W-:Y:S01]  /*10900*/  IMAD.IADD R49, R43, 0x1, R73 ;  /* 0x000000012b317824 */ /* 0x000fe200078e0249 */
[----:B------:R-:W-:Y:S01]  /*10910*/  ULDC UR6, c[0x0][0xa88] ;  /* 0x0002a20000067ab9 */ /* 0x000fe20000000800 */
[----:B------:R-:W-:Y:S01]  /*10920*/  IMAD.IADD R43, R67, 0x1, R75 ;  /* 0x00000001432b7824 */ /* 0x000fe200078e024b */
[----:B0-----:R-:W-:Y:S01]  /*10930*/  ULEA UR4, UR5, UR4, 0x18 ;  /* 0x0000000405047291 */ /* 0x001fe2000f8ec03f */
[----:B------:R-:W-:Y:S01]  /*10940*/  SHFL.IDX PT, R72, R71, RZ, 0x1c1f ;  /* 0x001c1fff47487589 */ /* 0x000fe200000e0000 */
[----:B------:R-:W-:Y:S01]  /*10950*/  LEA.HI.X R49, R42, UR7, R49, 0x2, P2 ;  /* 0x000000072a317c11 */ /* 0x000fe200090f1431 */
[----:B------:R-:W-:Y:S01]  /*10960*/  IMAD R83, R82, UR6, RZ ;  /* 0x0000000652537c24 */ /* 0x000fe2000f8e02ff */
[----:B------:R-:W-:Y:S01]  /*10970*/  UIADD3 UR4, UR4, 0x22820, URZ ;  /* 0x0002282004047890 */ /* 0x000fe2000fffe03f */
[----:B------:R0:W-:Y:S01]  /*10980*/  SHFL.IDX PT, R74, R71, 0x1, 0x1c1f ;  /* 0x003c1f00474a7f89 */ /* 0x0001e200000e0000 */
[----:B------:R-:W-:Y:S01]  /*10990*/  VIADD R82, R70, 0x8 ;  /* 0x0000000846527836 */ /* 0x000fe20000000000 */
[----:B------:R-:W-:Y:S01]  /*109a0*/  LEA R84, P3, R66, UR8, 0x2 ;  /* 0x0000000842547c11 */ /* 0x000fe2000f8610ff */
[----:B------:R-:W-:Y:S01]  /*109b0*/  UPRMT UR4, URZ, 0x654, UR4 ;  /* 0x000006543f047896 */ /* 0x000fe20008000004 */
[----:B------:R-:W1:Y:S01]  /*109c0*/  SHFL.IDX PT, R73, R49, RZ, 0x1c1f ;  /* 0x001c1fff31497589 */ /* 0x000e6200000e0000 */
[----:B------:R-:W-:-:S02]  /*109d0*/  ISETP.GE.OR P2, PT, R70, R83, P1 ;  /* 0x000000534600720c */ /* 0x000fc40000f46670 */
[-C--:B------:R-:W-:Y:S01]  /*109e0*/  ISETP.GE.OR P1, PT, R82, R83.reuse, P1 ;  /* 0x000000535200720c */ /* 0x080fe20000f26670 */
[----:B------:R3:W4:Y:S01]  /*109f0*/  SHFL.IDX PT, R75, R49, 0x1, 0x1c1f ;  /* 0x003c1f00314b7f89 */ /* 0x00072200000e0000 */
[----:B------:R-:W-:Y:S01]  /*10a00*/  LEA.HI.X R85, R66, UR9, R43, 0x2, P3 ;  /* 0x0000000942557c11 */ /* 0x000fe200098f142b */
[----:B0-----:R-:W-:Y:S01]  /*10a10*/  IMAD.SHL.U32 R71, R68, 0x2, RZ ;  /* 0x0000000244477824 */ /* 0x001fe200078e00ff */
[----:B------:R-:W-:Y:S01]  /*10a20*/  ISETP.GE.AND P3, PT, R70, R83, PT ;  /* 0x000000534600720c */ /* 0x000fe20003f66270 */
[----:B------:R-:W-:Y:S01]  /*10a30*/  SYNCS.ARRIVE.TRANS64.RED.A1T0 RZ, [UR4], RZ ;  /* 0x000000ffffff79a7 */ /* 0x000fe20008100404 */
[----:B------:R0:W0:Y:S01]  /*10a40*/  SHFL.IDX PT, R66, R84, RZ, 0x1c1f ;  /* 0x001c1fff54427589 */ /* 0x00002200000e0000 */
[----:B------:R-:W-:Y:S02]  /*10a50*/  SEL R59, R48, R77, P0 ;  /* 0x0000004d303b7207 */ /* 0x000fe40000000000 */
[----:B------:R-:W-:Y:S01]  /*10a60*/  SEL R63, R77, R48, P0 ;  /* 0x000000304d3f7207 */ /* 0x000fe20000000000 */
[----:B------:R0:W0:Y:S01]  /*10a70*/  SHFL.IDX PT, R67, R85, RZ, 0x1c1f ;  /* 0x001c1fff55437589 */ /* 0x00002200000e0000 */
[----:B--2---:R-:W-:-:S02]  /*10a80*/  SEL R42, R46, R79, P0 ;  /* 0x0000004f2e2a7207 */ /* 0x004fc40000000000 */
[----:B------:R-:W-:Y:S02]  /*10a90*/  SEL R43, R47, R78, P0 ;  /* 0x0000004e2f2b7207 */ /* 0x000fe40000000000 */
[----:B------:R-:W-:Y:S02]  /*10aa0*/  SEL R48, R52, R81, P0 ;  /* 0x0000005134307207 */ /* 0x000fe40000000000 */
[----:B---3--:R-:W-:Y:S02]  /*10ab0*/  SEL R49, R53, R80, P0 ;  /* 0x0000005035317207 */ /* 0x008fe40000000000 */
[----:B------:R-:W-:Y:S01]  /*10ac0*/  SEL R46, R79, R46, P0 ;  /* 0x0000002e4f2e7207 */ /* 0x000fe20000000000 */
[----:B-1----:R1:W-:Y:S01]  /*10ad0*/  @!P2 ST.E desc[UR42][R72.64], R0 ;  /* 0x000000004800a985 */ /* 0x0023e2000c10192a */
[----:B------:R-:W-:Y:S02]  /*10ae0*/  SEL R47, R78, R47, P0 ;  /* 0x0000002f4e2f7207 */ /* 0x000fe40000000000 */
[----:B------:R-:W-:Y:S01]  /*10af0*/  SEL R52, R81, R52, P0 ;  /* 0x0000003451347207 */ /* 0x000fe20000000000 */
[----:B----4-:R1:W-:Y:S01]  /*10b00*/  @!P1 ST.E desc[UR42][R74.64], R2 ;  /* 0x000000024a009985 */ /* 0x0103e2000c10192a */
[----:B------:R-:W-:Y:S01]  /*10b10*/  SEL R53, R80, R53, P0 ;  /* 0x0000003550357207 */ /* 0x000fe20000000000 */
[----:B------:R-:W-:Y:S06]  /*10b20*/  @P3 BRA `(.L_x_1137) ;  /* 0x0000000400783947 */ /* 0x000fec0003800000 */
[C---:B-1----:R-:W-:Y:S01]  /*10b30*/  VIADD R0, R71.reuse, 0x8 ;  /* 0x0000000847007836 */ /* 0x042fe20000000000 */
[----:B------:R-:W-:Y:S01]  /*10b40*/  ULDC UR4, c[0x0][0xac8] ;  /* 0x0002b20000047ab9 */ /* 0x000fe20000000800 */
[C---:B------:R-:W-:Y:S01]  /*10b50*/  VIADD R68, R71.reuse, 0x10 ;  /* 0x0000001047447836 */ /* 0x040fe20000000000 */
[C---:B------:R-:W-:Y:S01]  /*10b60*/  ISETP.GE.AND P2, PT, R71.reuse, UR4, PT ;  /* 0x0000000447007c0c */ /* 0x040fe2000bf46270 */
[C---:B------:R-:W-:Y:S01]  /*10b70*/  VIADD R70, R71.reuse, 0x18 ;  /* 0x0000001847467836 */ /* 0x040fe20000000000 */
[----:B------:R-:W-:Y:S01]  /*10b80*/  ISETP.GE.AND P3, PT, R0, UR4, PT ;  /* 0x0000000400007c0c */ /* 0x000fe2000bf66270 */
[C---:B------:R-:W-:Y:S01]  /*10b90*/  VIADD R78, R71.reuse, 0x20 ;  /* 0x00000020474e7836 */ /* 0x040fe20000000000 */
[----:B------:R-:W-:Y:S01]  /*10ba0*/  ISETP.GE.AND P4, PT, R68, UR4, PT ;  /* 0x0000000444007c0c */ /* 0x000fe2000bf86270 */
[----:B------:R-:W-:Y:S01]  /*10bb0*/  VIADD R79, R71, 0x38 ;  /* 0x00000038474f7836 */ /* 0x000fe20000000000 */
[----:B------:R-:W-:-:S04]  /*10bc0*/  ISETP.GE.AND P1, PT, R70, UR4, PT ;  /* 0x0000000446007c0c */ /* 0x000fc8000bf26270 */
[----:B------:R-:W-:-:S03]  /*10bd0*/  ISETP.GE.AND P5, PT, R79, UR4, PT ;  /* 0x000000044f007c0c */ /* 0x000fc6000bfa6270 */
[C-C-:B0-----:R-:W-:Y:S02]  /*10be0*/  @!P2 IMAD.WIDE R72, R71.reuse, 0x4, R66.reuse ;  /* 0x000000044748a825 */ /* 0x141fe400078e0242 */
[----:B------:R-:W-:Y:S02]  /*10bf0*/  @!P3 LEA.HI R0, R0, R0, RZ, 0x1 ;  /* 0x000000000000b211 */ /* 0x000fe400078f08ff */
[----:B------:R-:W-:Y:S01]  /*10c00*/  @!P4 LEA.HI R68, R68, R68, RZ, 0x1 ;  /* 0x000000444444c211 */ /* 0x000fe200078f08ff */
[----:B------:R0:W-:Y:S01]  /*10c10*/  @!P2 ST.E.64 desc[UR42][R72.64], R6 ;  /* 0x000000064800a985 */ /* 0x0001e2000c101b2a */
[----:B------:R-:W-:Y:S01]  /*10c20*/  @!P3 LOP3.LUT R75, R0, 0xfffffffe, RZ, 0xc0, !PT ;  /* 0xfffffffe004bb812 */ /* 0x000fe200078ec0ff */
[----:B------:R-:W-:Y:S01]  /*10c30*/  VIADD R0, R71, 0x28 ;  /* 0x0000002847007836 */ /* 0x000fe20000000000 */
[----:B------:R-:W-:Y:S02]  /*10c40*/  @!P1 LEA.HI R70, R70, R70, RZ, 0x1 ;  /* 0x0000004646469211 */ /* 0x000fe400078f08ff */
[----:B------:R-:W-:Y:S01]  /*10c50*/  @!P4 LOP3.LUT R77, R68, 0xfffffffe, RZ, 0xc0, !PT ;  /* 0xfffffffe444dc812 */ /* 0x000fe200078ec0ff */
[----:B------:R-:W-:Y:S01]  /*10c60*/  @!P3 IMAD.WIDE R74, R75, 0x4, R66 ;  /* 0x000000044b4ab825 */ /* 0x000fe200078e0242 */
[----:B------:R-:W-:-:S02]  /*10c70*/  ISETP.GE.AND P2, PT, R78, UR4, PT ;  /* 0x000000044e007c0c */ /* 0x000fc4000bf46270 */
[----:B------:R-:W-:Y:S01]  /*10c80*/  @!P5 LEA.HI R79, R79, R79, RZ, 0x1 ;  /* 0x0000004f4f4fd211 */ /* 0x000fe200078f08ff */
[----:B------:R-:W-:Y:S01]  /*10c90*/  VIADD R68, R71, 0x30 ;  /* 0x0000003047447836 */ /* 0x000fe20000000000 */
[----:B------:R1:W-:Y:S01]  /*10ca0*/  @!P3 ST.E.64 desc[UR42][R74.64], R8 ;  /* 0x000000084a00b985 */ /* 0x0003e2000c101b2a */
[--C-:B------:R-:W-:Y:S01]  /*10cb0*/  @!P4 IMAD.WIDE R76, R77, 0x4, R66.reuse ;  /* 0x000000044d4cc825 */ /* 0x100fe200078e0242 */
[----:B------:R-:W-:Y:S02]  /*10cc0*/  ISETP.GE.AND P3, PT, R0, UR4, PT ;  /* 0x0000000400007c0c */ /* 0x000fe4000bf66270 */
[----:B0-----:R-:W-:Y:S01]  /*10cd0*/  @!P1 LOP3.LUT R7, R70, 0xfffffffe, RZ, 0xc0, !PT ;  /* 0xfffffffe46079812 */ /* 0x001fe200078ec0ff */
[C---:B------:R-:W-:Y:S01]  /*10ce0*/  VIADD R72, R71.reuse, 0x40 ;  /* 0x0000004047487836 */ /* 0x040fe20000000000 */
[----:B------:R-:W-:Y:S01]  /*10cf0*/  ISETP.GE.AND P6, PT, R68, UR4, PT ;  /* 0x0000000444007c0c */ /* 0x000fe2000bfc6270 */
[----:B------:R-:W-:Y:S01]  /*10d00*/  VIADD R70, R71, 0x48 ;  /* 0x0000004847467836 */ /* 0x000fe20000000000 */
[----:B------:R0:W-:Y:S01]  /*10d10*/  @!P4 ST.E.64 desc[UR42][R76.64], R10 ;  /* 0x0000000a4c00c985 */ /* 0x0001e2000c101b2a */
[----:B------:R-:W-:Y:S01]  /*10d20*/  @!P1 IMAD.WIDE R6, R7, 0x4, R66 ;  /* 0x0000000407069825 */ /* 0x000fe200078e0242 */
[----:B------:R-:W-:-:S02]  /*10d30*/  ISETP.GE.AND P4, PT, R72, UR4, PT ;  /* 0x0000000448007c0c */ /* 0x000fc4000bf86270 */
[----:B------:R-:W-:Y:S02]  /*10d40*/  @!P2 LEA.HI R78, R78, R78, RZ, 0x1 ;  /* 0x0000004e4e4ea211 */ /* 0x000fe400078f08ff */
[----:B------:R2:W-:Y:S01]  /*10d50*/  @!P1 ST.E.64 desc[UR42][R6.64], R14 ;  /* 0x0000000e06009985 */ /* 0x0005e2000c101b2a */
[----:B------:R-:W-:Y:S02]  /*10d60*/  ISETP.GE.AND P1, PT, R70, UR4, PT ;  /* 0x0000000446007c0c */ /* 0x000fe4000bf26270 */
[----:B-1----:R-:W-:Y:S02]  /*10d70*/  @!P2 LOP3.LUT R9, R78, 0xfffffffe, RZ, 0xc0, !PT ;  /* 0xfffffffe4e09a812 */ /* 0x002fe400078ec0ff */
[----:B------:R-:W-:Y:S02]  /*10d80*/  @!P6 LEA.HI R68, R68, R68, RZ, 0x1 ;  /* 0x000000444444e211 */ /* 0x000fe400078f08ff */
[----:B------:R-:W-:Y:S01]  /*10d90*/  @!P3 LEA.HI R0, R0, R0, RZ, 0x1 ;  /* 0x000000000000b211 */ /* 0x000fe200078f08ff */
[----:B------:R-:W-:Y:S01]  /*10da0*/  @!P2 IMAD.WIDE R8, R9, 0x4, R66 ;  /* 0x000000040908a825 */ /* 0x000fe200078e0242 */
[----:B------:R-:W-:-:S02]  /*10db0*/  @!P6 LOP3.LUT R73, R68, 0xfffffffe, RZ, 0xc0, !PT ;  /* 0xfffffffe4449e812 */ /* 0x000fc400078ec0ff */
[----:B0-----:R-:W-:Y:S01]  /*10dc0*/  @!P3 LOP3.LUT R11, R0, 0xfffffffe, RZ, 0xc0, !PT ;  /* 0xfffffffe000bb812 */ /* 0x001fe200078ec0ff */
        /* <DEDUP_REMOVED lines=13> */
[----:B------:R-:W-:Y:S02]  /*10ea0*/  @!P5 ST.E.64 desc[UR42][R14.64], R24 ;  /* 0x000000180e00d985 */ /* 0x000fe4000c101b2a */
[----:B------:R-:W-:-:S02]  /*10eb0*/  VIADD R12, R71, 0x58 ;  /* 0x00000058470c7836 */ /* 0x000fc40000000000 */
[----:B------:R0:W-:Y:S01]  /*10ec0*/  @!P4 ST.E.64 desc[UR42][R8.64], R28 ;  /* 0x0000001c0800c985 */ /* 0x0001e2000c101b2a */
[----:B-1----:R-:W-:Y:S02]  /*10ed0*/  @!P1 IMAD.WIDE R10, R13, 0x4, R66 ;  /* 0x000000040d0a9825 */ /* 0x002fe400078e0242 */
[----:B------:R-:W-:Y:S02]  /*10ee0*/  ISETP.GE.AND P2, PT, R12, UR4, PT ;  /* 0x000000040c007c0c */ /* 0x000fe4000bf46270 */
[C---:B------:R-:W-:Y:S01]  /*10ef0*/  VIADD R13, R71.reuse, 0x60 ;  /* 0x00000060470d7836 */ /* 0x040fe20000000000 */
[----:B------:R1:W-:Y:S01]  /*10f00*/  @!P1 ST.E.64 desc[UR42][R10.64], R30 ;  /* 0x0000001e0a009985 */ /* 0x0003e2000c101b2a */
[C---:B------:R-:W-:Y:S01]  /*10f10*/  VIADD R22, R71.reuse, 0x68 ;  /* 0x0000006847167836 */ /* 0x040fe20000000000 */
[----:B------:R-:W-:Y:S01]  /*10f20*/  ISETP.GE.AND P1, PT, R0, UR4, PT ;  /* 0x0000000400007c0c */ /* 0x000fe2000bf26270 */
[----:B--2---:R-:W-:Y:S01]  /*10f30*/  VIADD R7, R71, 0x78 ;  /* 0x0000007847077836 */ /* 0x004fe20000000000 */
[----:B------:R-:W-:Y:S01]  /*10f40*/  ISETP.GE.AND P3, PT, R13, UR4, PT ;  /* 0x000000040d007c0c */ /* 0x000fe2000bf66270 */
[----:B------:R-:W-:Y:S01]  /*10f50*/  VIADD R6, R71, 0x70 ;  /* 0x0000007047067836 */ /* 0x000fe20000000000 */
[----:B------:R-:W-:-:S02]  /*10f60*/  ISETP.GE.AND P4, PT, R22, UR4, PT ;  /* 0x0000000416007c0c */ /* 0x000fc4000bf86270 */
[----:B------:R-:W-:Y:S02]  /*10f70*/  ISETP.GE.AND P6, PT, R7, UR4, PT ;  /* 0x0000000407007c0c */ /* 0x000fe4000bfc6270 */
[----:B------:R-:W-:Y:S02]  /*10f80*/  ISETP.GE.AND P5, PT, R6, UR4, PT ;  /* 0x0000000406007c0c */ /* 0x000fe4000bfa6270 */
[----:B------:R-:W-:-:S03]  /*10f90*/  @!P2 LEA.HI R12, R12, R12, RZ, 0x1 ;  /* 0x0000000c0c0ca211 */ /* 0x000fc600078f08ff */
[----:B------:R-:W-:Y:S02]  /*10fa0*/  @!P1 LEA.HI R0, R0, R0, RZ, 0x1 ;  /* 0x0000000000009211 */ /* 0x000fe400078f08ff */
[----:B------:R-:W-:Y:S02]  /*10fb0*/  @!P3 LEA.HI R13, R13, R13, RZ, 0x1 ;  /* 0x0000000d0d0db211 */ /* 0x000fe400078f08ff */
[----:B------:R-:W-:Y:S02]  /*10fc0*/  @!P4 LEA.HI R22, R22, R22, RZ, 0x1 ;  /* 0x000000161616c211 */ /* 0x000fe400078f08ff */
[----:B0-----:R-:W-:Y:S02]  /*10fd0*/  @!P6 LEA.HI R8, R7, R7, RZ, 0x1 ;  /* 0x000000070708e211 */ /* 0x001fe400078f08ff */
[----:B------:R-:W-:Y:S02]  /*10fe0*/  @!P5 LEA.HI R6, R6, R6, RZ, 0x1 ;  /* 0x000000060606d211 */ /* 0x000fe400078f08ff */
[----:B------:R-:W-:-:S02]  /*10ff0*/  @!P1 LOP3.LUT R7, R0, 0xfffffffe, RZ, 0xc0, !PT ;  /* 0xfffffffe00079812 */ /* 0x000fc400078ec0ff */
[----:B------:R-:W-:Y:S02]  /*11000*/  @!P2 LOP3.LUT R9, R12, 0xfffffffe, RZ, 0xc0, !PT ;  /* 0xfffffffe0c09a812 */ /* 0x000fe400078ec0ff */
[----:B-1----:R-:W-:Y:S02]  /*11010*/  @!P3 LOP3.LUT R11, R13, 0xfffffffe, RZ, 0xc0, !PT ;  /* 0xfffffffe0d0bb812 */ /* 0x002fe400078ec0ff */
[----:B------:R-:W-:Y:S02]  /*11020*/  @!P4 LOP3.LUT R13, R22, 0xfffffffe, RZ, 0xc0, !PT ;  /* 0xfffffffe160dc812 */ /* 0x000fe400078ec0ff */
        /* <DEDUP_REMOVED lines=14> */
.L_x_1137:
[----:B------:R-:W-:Y:S05]  /*11110*/  BSYNC B0 ;  /* 0x0000000000007941 */ /* 0x000fea0003800000 */
.L_x_1136:
[----:B------:R-:W-:Y:S01]  /*11120*/  ISETP.GE.AND P1, PT, R82, R83, PT ;  /* 0x000000535200720c */ /* 0x000fe20003f26270 */
[----:B--2---:R2:W3:Y:S01]  /*11130*/  SHFL.IDX PT, R27, R85, 0x1, 0x1c1f ;  /* 0x003c1f00551b7f89 */ /* 0x0044e200000e0000 */
[----:B------:R-:W-:Y:S02]  /*11140*/  SEL R14, R64, R69, P0 ;  /* 0x00000045400e7207 */ /* 0x000fe40000000000 */
[----:B------:R-:W-:Y:S01]  /*11150*/  SEL R15, R60, R65, P0 ;  /* 0x000000413c0f7207 */ /* 0x000fe20000000000 */
[----:B------:R2:W4:Y:S01]  /*11160*/  SHFL.IDX PT, R26, R84, 0x1, 0x1c1f ;  /* 0x003c1f00541a7f89 */ /* 0x00052200000e0000 */
        /* <DEDUP_REMOVED lines=19> */
[----:B-1----:R-:W-:Y:S01]  /*112a0*/  SEL R2, R37, R34, P0 ;  /* 0x0000002225027207 */ /* 0x002fe20000000000 */
[----:B--234-:R-:W-:Y:S06]  /*112b0*/  @P1 BRA `(.L_x_1048) ;  /* 0x0000005000041947 */ /* 0x01cfec0003800000 */
[C---:B------:R-:W-:Y:S01]  /*112c0*/  VIADD R0, R71.reuse, 0x8 ;  /* 0x0000000847007836 */ /* 0x040fe20000000000 */
        /* <DEDUP_REMOVED lines=9> */
[C---:B------:R-:W-:Y:S01]  /*11360*/  VIADD R29, R71.reuse, 0x30 ;  /* 0x00000030471d7836 */ /* 0x040fe20000000000 */
[----:B------:R-:W-:Y:S01]  /*11370*/  ISETP.GE.AND P3, PT, R12, UR4, PT ;  /* 0x000000040c007c0c */ /* 0x000fe2000bf66270 */
[----:B------:R-:W-:Y:S01]  /*11380*/  VIADD R30, R71, 0x38 ;  /* 0x00000038471e7836 */ /* 0x000fe20000000000 */
        /* <DEDUP_REMOVED lines=10> */
[----:B------:R-:W-:Y:S01]  /*11430*/  @!P2 LOP3.LUT R13, R0, 0xfffffffe, RZ, 0xc0, !PT ;  /* 0xfffffffe000da812 */ /* 0x000fe200078ec0ff */
[----:B------:R-:W-:Y:S01]  /*11440*/  VIADD R0, R71, 0x40 ;  /* 0x0000004047007836 */ /* 0x000fe20000000000 */
[----:B------:R2:W-:Y:S01]  /*11450*/  @!P4 ST.E.64 desc[UR42][R8.64], R46 ;  /* 0x0000002e0800c985 */ /* 0x0005e2000c101b2a */
[----:B------:R-:W-:Y:S02]  /*11460*/  ISETP.GE.AND P4, PT, R29, UR4, PT ;  /* 0x000000041d007c0c */ /* 0x000fe4000bf86270 */
[----:B------:R-:W-:Y:S01]  /*11470*/  @!P3 LEA.HI R12, R12, R12, RZ, 0x1 ;  /* 0x0000000c0c0cb211 */ /* 0x000fe200078f08ff */
[--C-:B-1----:R-:W-:Y:S01]  /*11480*/  @!P1 IMAD.WIDE R6, R11, 0x4, R26.reuse ;  /* 0x000000040b069825 */ /* 0x102fe200078e021a */
[----:B------:R-:W-:Y:S02]  /*11490*/  @!P5 LEA.HI R28, R28, R28, RZ, 0x1 ;  /* 0x0000001c1c1cd211 */ /* 0x000fe400078f08ff */
[----:B------:R-:W-:Y:S02]  /*114a0*/  @!P3 LOP3.LUT R11, R12, 0xfffffffe, RZ, 0xc0, !PT ;  /* 0xfffffffe0c0bb812 */ /* 0x000fe400078ec0ff */
[----:B------:R-:W-:Y:S01]  /*114b0*/  @!P0 LEA.HI R30, R30, R30, RZ, 0x1 ;  /* 0x0000001e1e1e8211 */ /* 0x000fe200078f08ff */
[----:B------:R1:W-:Y:S01]  /*114c0*/  @!P1 ST.E.64 desc[UR42][R6.64], R48 ;  /* 0x0000003006009985 */ /* 0x0003e2000c101b2a */
[----:B------:R-:W-:Y:S01]  /*114d0*/  ISETP.GE.AND P1, PT, R0, UR4, PT ;  /* 0x0000000400007c0c */ /* 0x000fe2000bf26270 */
[----:B------:R-:W-:Y:S01]  /*114e0*/  @!P3 IMAD.WIDE R10, R11, 0x4, R26 ;  /* 0x000000040b0ab825 */ /* 0x000fe200078e021a */
[----:B------:R-:W-:-:S02]  /*114f0*/  @!P0 LOP3.LUT R31, R30, 0xfffffffe, RZ, 0xc0, !PT ;  /* 0xfffffffe1e1f8812 */ /* 0x000fc400078ec0ff */
[----:B------:R-:W-:Y:S01]  /*11500*/  @!P4 LEA.HI R29, R29, R29, RZ, 0x1 ;  /* 0x0000001d1d1dc211 */ /* 0x000fe200078f08ff */
[--C-:B--2---:R-:W-:Y:S01]  /*11510*/  @!P2 IMAD.WIDE R8, R13, 0x4, R26.reuse ;  /* 0x000000040d08a825 */ /* 0x104fe200078e021a */
[----:B------:R-:W-:Y:S02]  /*11520*/  @!P5 LOP3.LUT R13, R28, 0xfffffffe, RZ, 0xc0, !PT ;  /* 0xfffffffe1c0dd812 */ /* 0x000fe400078ec0ff */
[----:B------:R-:W-:Y:S01]  /*11530*/  @!P4 LOP3.LUT R29, R29, 0xfffffffe, RZ, 0xc0, !PT ;  /* 0xfffffffe1d1dc812 */ /* 0x000fe200078ec0ff */
[----:B------:R-:W-:Y:S01]  /*11540*/  VIADD R28, R71, 0x48 ;  /* 0x00000048471c7836 */ /* 0x000fe20000000000 */
[----:B------:R2:W-:Y:S01]  /*11550*/  @!P2 ST.E.64 desc[UR42][R8.64], R52 ;  /* 0x000000340800a985 */ /* 0x0005e2000c101b2a */
[--C-:B------:R-:W-:Y:S02]  /*11560*/  @!P5 IMAD.WIDE R12, R13, 0x4, R26.reuse ;  /* 0x000000040d0cd825 */ /* 0x100fe400078e021a */
[----:B------:R-:W-:Y:S01]  /*11570*/  @!P1 LEA.HI R0, R0, R0, RZ, 0x1 ;  /* 0x0000000000009211 */ /* 0x000fe200078f08ff */
[----:B------:R3:W-:Y:S01]  /*11580*/  @!P3 ST.E.64 desc[UR42][R10.64], R14 ;  /* 0x0000000e0a00b985 */ /* 0x0007e2000c101b2a */
[----:B-1----:R-:W-:Y:S01]  /*11590*/  @!P4 IMAD.WIDE R6, R29, 0x4, R26 ;  /* 0x000000041d06c825 */ /* 0x002fe200078e021a */
[----:B------:R-:W-:-:S02]  /*115a0*/  ISETP.GE.AND P2, PT, R28, UR4, PT ;  /* 0x000000041c007c0c */ /* 0x000fc4000bf46270 */
[----:B------:R1:W-:Y:S04]  /*115b0*/  @!P5 ST.E.64 desc[UR42][R12.64], R64 ;  /* 0x000000400c00d985 */ /* 0x0003e8000c101b2a */
[----:B------:R-:W-:Y:S01]  /*115c0*/  @!P4 ST.E.64 desc[UR42][R6.64], R16 ;  /* 0x000000100600c985 */ /* 0x000fe2000c101b2a */
[----:B--2---:R-:W-:-:S04]  /*115d0*/  @!P0 IMAD.WIDE R8, R31, 0x4, R26 ;  /* 0x000000041f088825 */ /* 0x004fc800078e021a */
[C---:B---3--:R-:W-:Y:S01]  /*115e0*/  VIADD R10, R71.reuse, 0x50 ;  /* 0x00000050470a7836 */ /* 0x048fe20000000000 */
[----:B------:R2:W-:Y:S01]  /*115f0*/  @!P0 ST.E.64 desc[UR42][R8.64], R56 ;  /* 0x0000003808008985 */ /* 0x0005e2000c101b2a */
[C---:B------:R-:W-:Y:S01]  /*11600*/  VIADD R14, R71.reuse, 0x68 ;  /* 0x00000068470e7836 */ /* 0x040fe20000000000 */
[----:B------:R-:W-:Y:S01]  /*11610*/  @!P2 LEA.HI R28, R28, R28, RZ, 0x1 ;  /* 0x0000001c1c1ca211 */ /* 0x000fe200078f08ff */
[C---:B-1----:R-:W-:Y:S01]  /*11620*/  VIADD R12, R71.reuse, 0x58 ;  /* 0x00000058470c7836 */ /* 0x042fe20000000000 */
[----:B------:R-:W-:Y:S01]  /*11630*/  ISETP.GE.AND P3, PT, R10, UR4, PT ;  /* 0x000000040a007c0c */ /* 0x000fe2000bf66270 */
[C---:B------:R-:W-:Y:S01]  /*11640*/  VIADD R13, R71.reuse, 0x60 ;  /* 0x00000060470d7836 */ /* 0x040fe20000000000 */
[----:B------:R-:W-:Y:S01]  /*11650*/  ISETP.GE.AND P5, PT, R14, UR4, PT ;  /* 0x000000040e007c0c */ /* 0x000fe2000bfa6270 */
[C---:B------:R-:W-:Y:S01]  /*11660*/  VIADD R15, R71.reuse, 0x70 ;  /* 0x00000070470f7836 */ /* 0x040fe20000000000 */
[----:B------:R-:W-:Y:S01]  /*11670*/  ISETP.GE.AND P0, PT, R12, UR4, PT ;  /* 0x000000040c007c0c */ /* 0x000fe2000bf06270 */
[----:B------:R-:W-:Y:S01]  /*11680*/  VIADD R71, R71, 0x78 ;  /* 0x0000007847477836 */ /* 0x000fe20000000000 */
[----:B------:R-:W-:-:S02]  /*11690*/  ISETP.GE.AND P4, PT, R13, UR4, PT ;  /* 0x000000040d007c0c */ /* 0x000fc4000bf86270 */
[----:B------:R-:W-:Y:S02]  /*116a0*/  ISETP.GE.AND P6, PT, R15, UR4, PT ;  /* 0x000000040f007c0c */ /* 0x000fe4000bfc6270 */
[----:B------:R-:W-:Y:S02]  /*116b0*/  @!P1 LOP3.LUT R11, R0, 0xfffffffe, RZ, 0xc0, !PT ;  /* 0xfffffffe000b9812 */ /* 0x000fe400078ec0ff */
[----:B--2---:R-:W-:Y:S02]  /*116c0*/  @!P2 LOP3.LUT R9, R28, 0xfffffffe, RZ, 0xc0, !PT ;  /* 0xfffffffe1c09a812 */ /* 0x004fe400078ec0ff */
[----:B------:R-:W-:Y:S01]  /*116d0*/  @!P3 LEA.HI R10, R10, R10, RZ, 0x1 ;  /* 0x0000000a0a0ab211 */ /* 0x000fe200078f08ff */
[--C-:B------:R-:W-:Y:S01]  /*116e0*/  @!P1 IMAD.WIDE R6, R11, 0x4, R26.reuse ;  /* 0x000000040b069825 */ /* 0x100fe200078e021a */
[----:B------:R-:W-:Y:S02]  /*116f0*/  @!P5 LEA.HI R14, R14, R14, RZ, 0x1 ;  /* 0x0000000e0e0ed211 */ /* 0x000fe400078f08ff */
[----:B------:R-:W-:Y:S01]  /*11700*/  @!P0 LEA.HI R12, R12, R12, RZ, 0x1 ;  /* 0x0000000c0c0c8211 */ /* 0x000fe200078f08ff */
[----:B------:R-:W-:Y:S01]  /*11710*/  @!P2 IMAD.WIDE R8, R9, 0x4, R26 ;  /* 0x000000040908a825 */ /* 0x000fe200078e021a */
[----:B------:R-:W-:Y:S01]  /*11720*/  @!P4 LEA.HI R0, R13, R13, RZ, 0x1 ;  /* 0x0000000d0d00c211 */ /* 0x000fe200078f08ff */
[----:B------:R1:W-:Y:S01]  /*11730*/  @!P1 ST.E.64 desc[UR42][R6.64], R18 ;  /* 0x0000001206009985 */ /* 0x0003e2000c101b2a */
[----:B------:R-:W-:-:S02]  /*11740*/  @!P3 LOP3.LUT R11, R10, 0xfffffffe, RZ, 0xc0, !PT ;  /* 0xfffffffe0a0bb812 */ /* 0x000fc400078ec0ff */
[----:B------:R-:W-:Y:S01]  /*11750*/  @!P6 LEA.HI R16, R15, R15, RZ, 0x1 ;  /* 0x0000000f0f10e211 */ /* 0x000fe200078f08ff */
[----:B------:R2:W-:Y:S01]  /*11760*/  @!P2 ST.E.64 desc[UR42][R8.64], R50 ;  /* 0x000000320800a985 */ /* 0x0005e2000c101b2a */
[----:B------:R-:W-:Y:S01]  /*11770*/  @!P0 LOP3.LUT R13, R12, 0xfffffffe, RZ, 0xc0, !PT ;  /* 0xfffffffe0c0d8812 */ /* 0x000fe200078ec0ff */
[--C-:B------:R-:W-:Y:S01]  /*11780*/  @!P3 IMAD.WIDE R10, R11, 0x4, R26.reuse ;  /* 0x000000040b0ab825 */ /* 0x100fe200078e021a */
[----:B------:R-:W-:Y:S02]  /*11790*/  @!P4 LOP3.LUT R15, R0, 0xfffffffe, RZ, 0xc0, !PT ;  /* 0xfffffffe000fc812 */ /* 0x000fe400078ec0ff */
[----:B------:R-:W-:Y:S01]  /*117a0*/  @!P5 LOP3.LUT R17, R14, 0xfffffffe, RZ, 0xc0, !PT ;  /* 0xfffffffe0e11d812 */ /* 0x000fe200078ec0ff */
[--C-:B------:R-:W-:Y:S01]  /*117b0*/  @!P0 IMAD.WIDE R12, R13, 0x4, R26.reuse ;  /* 0x000000040d0c8825 */ /* 0x100fe200078e021a */
[----:B------:R3:W-:Y:S01]  /*117c0*/  @!P3 ST.E.64 desc[UR42][R10.64], R20 ;  /* 0x000000140a00b985 */ /* 0x0007e2000c101b2a */
[----:B-1----:R-:W-:Y:S02]  /*117d0*/  @!P6 LOP3.LUT R19, R16, 0xfffffffe, RZ, 0xc0, !PT ;  /* 0xfffffffe1013e812 */ /* 0x002fe400078ec0ff */
[----:B------:R-:W-:Y:S01]  /*117e0*/  @!P4 IMAD.WIDE R6, R15, 0x4, R26 ;  /* 0x000000040f06c825 */ /* 0x000fe200078e021a */
[----:B------:R3:W-:Y:S01]  /*117f0*/  @!P0 ST.E.64 desc[UR42][R12.64], R40 ;  /* 0x000000280c008985 */ /* 0x0007e2000c101b2a */
[----:B------:R-:W-:-:S02]  /*11800*/  ISETP.GE.AND P0, PT, R71, UR4, PT ;  /* 0x0000000447007c0c */ /* 0x000fc4000bf06270 */
[--C-:B--2---:R-:W-:Y:S01]  /*11810*/  @!P5 IMAD.WIDE R8, R17, 0x4, R26.reuse ;  /* 0x000000041108d825 */ /* 0x104fe200078e021a */
[----:B------:R3:W-:Y:S03]  /*11820*/  @!P4 ST.E.64 desc[UR42][R6.64], R22 ;  /* 0x000000160600c985 */ /* 0x0007e6000c101b2a */
[----:B------:R-:W-:Y:S01]  /*11830*/  @!P6 IMAD.WIDE R14, R19, 0x4, R26 ;  /* 0x00000004130ee825 */ /* 0x000fe200078e021a */
[----:B------:R3:W-:Y:S04]  /*11840*/  @!P5 ST.E.64 desc[UR42][R8.64], R24 ;  /* 0x000000180800d985 */ /* 0x0007e8000c101b2a */
[----:B------:R3:W-:Y:S02]  /*11850*/  @!P6 ST.E.64 desc[UR42][R14.64], R4 ;  /* 0x000000040e00e985 */ /* 0x0007e4000c101b2a */
[----:B------:R-:W-:Y:S05]  /*11860*/  @P0 BRA `(.L_x_1048) ;  /* 0x0000004800980947 */ /* 0x000fea0003800000 */
[----:B------:R-:W-:-:S04]  /*11870*/  LEA.HI R71, R71, R71, RZ, 0x1 ;  /* 0x0000004747477211 */ /* 0x000fc800078f08ff */
[----:B---3--:R-:W-:-:S05]  /*11880*/  LOP3.LUT R5, R71, 0xfffffffe, RZ, 0xc0, !PT ;  /* 0xfffffffe47057812 */ /* 0x008fca00078ec0ff */
[----:B------:R-:W-:-:S05]  /*11890*/  IMAD.WIDE R4, R5, 0x4, R26 ;  /* 0x0000000405047825 */ /* 0x000fca00078e021a */
[----:B------:R1:W-:Y:S01]  /*118a0*/  ST.E.64 desc[UR42][R4.64], R2 ;  /* 0x0000000204007985 */ /* 0x0003e2000c101b2a */
[----:B------:R-:W-:Y:S05]  /*118b0*/  BRA `(.L_x_1048) ;  /* 0x0000004800847947 */ /* 0x000fea0003800000 */
.L_x_1135:
        /* <DEDUP_REMOVED lines=14> */
[----:B------:R-:W-:Y:S01]  /*119a0*/  SHF.R.S32.HI R4, RZ, 0x1f, R17 ;  /* 0x0000001fff047819 */ /* 0x000fe20000011411 */
[----:B------:R-:W-:Y:S02]  /*119b0*/  ULDC.64 UR4, c[0x0][0xbd0] ;  /* 0x0002f40000047ab9 */ /* 0x000fe40000000a00 */
[----:B------:R-:W-:-:S04]  /*119c0*/  IMAD.WIDE.U32 R2, R17, UR4, RZ ;  /* 0x0000000411027c25 */ /* 0x000fc8000f8e00ff */
[----:B------:R-:W1:Y:S01]  /*119d0*/  S2UR UR6, SR_CTAID.Y ;  /* 0x00000000000679c3 */ /* 0x000e620000002600 */
[----:B------:R-:W-:-:S04]  /*119e0*/  IMAD R4, R4, UR4, RZ ;  /* 0x0000000404047c24 */ /* 0x000fc8000f8e02ff */
[----:B------:R-:W-:Y:S01]  /*119f0*/  IMAD R5, R17, UR5, R4 ;  /* 0x0000000511057c24 */ /* 0x000fe2000f8e0204 */
[----:B------:R-:W-:Y:S01]  /*11a00*/  ULDC.64 UR4, c[0x0][0xbe0] ;  /* 0x0002f80000047ab9 */ /* 0x000fe20000000a00 */
[----:B------:R-:W-:Y:S01]  /*11a10*/  IMAD.MOV R17, RZ, RZ, -R17 ;  /* 0x000000ffff117224 */ /* 0x000fe200078e0a11 */
[----:B------:R-:W3:Y:S01]  /*11a20*/  @P0 LDC R7, c[0x0][0xbec] ;  /* 0x0002fb00ff070b82 */ /* 0x000ee20000000800 */
[----:B------:R-:W-:Y:S02]  /*11a30*/  IMAD.IADD R3, R3, 0x1, R5 ;  /* 0x0000000103037824 */ /* 0x000fe400078e0205 */
[----:B------:R-:W-:-:S05]  /*11a40*/  IMAD.MOV.U32 R5, RZ, RZ, R0 ;  /* 0x000000ffff057224 */ /* 0x000fca00078e0000 */
[----:B------:R-:W1:Y:S01]  /*11a50*/  LDC R8, c[0x0][0xc50] ;  /* 0x00031400ff087b82 */ /* 0x000e620000000800 */
[C---:B0-----:R-:W-:Y:S02]  /*11a60*/  IMAD R12, R10.reuse, UR38, RZ ;  /* 0x000000260a0c7c24 */ /* 0x041fe4000f8e02ff */
[----:B------:R-:W-:-:S04]  /*11a70*/  IMAD.WIDE.U32 R2, R10, UR39, R2 ;  /* 0x000000270a027c25 */ /* 0x000fc8000f8e0002 */
[----:B------:R-:W-:Y:S01]  /*11a80*/  IMAD R11, R11, UR39, R12 ;  /* 0x000000270b0b7c24 */ /* 0x000fe2000f8e020c */
[----:B------:R-:W0:Y:S03]  /*11a90*/  @P0 LDC R9, c[0x0][0xbf0] ;  /* 0x0002fc00ff090b82 */ /* 0x000e260000000800 */
[----:B------:R-:W-:Y:S02]  /*11aa0*/  IMAD.IADD R3, R11, 0x1, R3 ;  /* 0x000000010b037824 */ /* 0x000fe400078e0203 */
[----:B---3--:R-:W-:-:S04]  /*11ab0*/  @P0 IMAD.HI.U32 R4, R0, R7, RZ ;  /* 0x0000000700040227 */ /* 0x008fc800078e00ff */
[----:B-1----:R-:W-:-:S04]  /*11ac0*/  IMAD R17, R8, R17, UR6 ;  /* 0x0000000608117e24 */ /* 0x002fc8000f8e0211 */
[----:B------:R-:W-:Y:S01]  /*11ad0*/  IMAD.WIDE.U32 R2, R17, UR4, R2 ;  /* 0x0000000411027c25 */ /* 0x000fe2000f8e0002 */
[----:B0-----:R-:W-:Y:S02]  /*11ae0*/  @P0 SHF.R.U32.HI R5, RZ, R9, R4 ;  /* 0x00000009ff050219 */ /* 0x001fe40000011604 */
[----:B------:R-:W-:Y:S02]  /*11af0*/  SHF.R.S32.HI R4, RZ, 0x1f, R17 ;  /* 0x0000001fff047819 */ /* 0x000fe40000011411 */
[--C-:B------:R-:W-:Y:S01]  /*11b00*/  SHF.R.S32.HI R9, RZ, 0x1f, R5.reuse ;  /* 0x0000001fff097819 */ /* 0x100fe20000011405 */
[----:B------:R-:W-:Y:S01]  /*11b10*/  IMAD.MOV R7, RZ, RZ, -R5 ;  /* 0x000000ffff077224 */ /* 0x000fe200078e0a05 */
[----:B------:R-:W-:Y:S01]  /*11b20*/  IADD3 R2, P0, R5, R2, RZ ;  /* 0x0000000205027210 */ /* 0x000fe20007f1e0ff */
[----:B------:R-:W-:Y:S02]  /*11b30*/  IMAD R4, R4, UR4, RZ ;  /* 0x0000000404047c24 */ /* 0x000fe4000f8e02ff */
[----:B------:R-:W-:-:S02]  /*11b40*/  IMAD R7, R6, R7, R0 ;  /* 0x0000000706077224 */ /* 0x000fc400078e0200 */
[----:B------:R-:W-:Y:S01]  /*11b50*/  IMAD R4, R17, UR5, R4 ;  /* 0x0000000511047c24 */ /* 0x000fe2000f8e0204 */
[----:B------:R-:W-:Y:S02]  /*11b60*/  ULDC.64 UR4, c[0x0][0xbc8] ;  /* 0x0002f20000047ab9 */ /* 0x000fe40000000a00 */
[----:B------:R-:W-:Y:S02]  /*11b70*/  SHF.R.S32.HI R0, RZ, 0x1f, R7 ;  /* 0x0000001fff007819 */ /* 0x000fe40000011407 */
[----:B------:R-:W-:-:S03]  /*11b80*/  IADD3.X R3, R9, R3, R4, P0, !PT ;  /* 0x0000000309037210 */ /* 0x000fc600007fe404 */
[----:B------:R-:W-:Y:S02]  /*11b90*/  IMAD R0, R0, UR4, RZ ;  /* 0x0000000400007c24 */ /* 0x000fe4000f8e02ff */
[----:B------:R-:W-:-:S04]  /*11ba0*/  IMAD.WIDE.U32 R2, R7, UR4, R2 ;  /* 0x0000000407027c25 */ /* 0x000fc8000f8e0002 */
[----:B------:R-:W-:Y:S01]  /*11bb0*/  IMAD R5, R7, UR5, R0 ;  /* 0x0000000507057c24 */ /* 0x000fe2000f8e0200 */
[----:B------:R-:W-:Y:S02]  /*11bc0*/  ULDC.64 UR4, c[0x0][0xba8] ;  /* 0x0002ea0000047ab9 */ /* 0x000fe40000000a00 */
[----:B------:R-:W-:Y:S01]  /*11bd0*/  LEA R4, P0, R2, UR4, 0x2 ;  /* 0x0000000402047c11 */ /* 0x000fe2000f8010ff */
[----:B------:R-:W-:-:S05]  /*11be0*/  IMAD.IADD R3, R3, 0x1, R5 ;  /* 0x0000000103037824 */ /* 0x000fca00078e0205 */
[----:B------:R-:W-:Y:S01]  /*11bf0*/  LEA.HI.X R5, R2, UR5, R3, 0x2, P0 ;  /* 0x0000000502057c11 */ /* 0x000fe200080f1403 */
[----:B------:R-:W-:-:S05]  /*11c00*/  IMAD.MOV.U32 R3, RZ, RZ, -0x800000 ;  /* 0xff800000ff037424 */ /* 0x000fca00078e00ff */
[----:B------:R4:W-:Y:S01]  /*11c10*/  STG.E desc[UR42][R4.64], R3 ;  /* 0x0000000304007986 */ /* 0x0009e2000c10192a */
[----:B------:R-:W-:Y:S05]  /*11c20*/  BRA `(.L_x_1048) ;  /* 0x0000004400a87947 */ /* 0x000fea0003800000 */
.L_x_1046:
[----:B------:R-:W-:-:S08]  /*11c30*/  NOP ;  /* 0x0000000000007918 */ /* 0x000fd00000000000 */
[----:B------:R-:W0:-:S00]  /*11c40*/  USETMAXREG.DEALLOC.CTAPOOL 0x28 ;  /* 0x00000028000079c8 */ /* 0x000e0000080e0500 */
[----:B0-----:R-:W-:Y:S01]  /*11c50*/  LOP3.LUT R27, R0, 0x3, RZ, 0xc0, !PT ;  /* 0x00000003001b7812 */ /* 0x001fe200078ec0ff */
[----:B------:R-:W0:Y:S05]  /*11c60*/  S2R R26, SR_CTAID.Z ;  /* 0x00000000001a7919 */ /* 0x000e2a0000002700 */
[----:B-1----:R-:W1:Y:S01]  /*11c70*/  S2UR UR6, SR_CTAID.Y ;  /* 0x00000000000679c3 */ /* 0x002e620000002600 */
        /* <DEDUP_REMOVED lines=13> */
.L_x_1138:
[----:B------:R-:W-:Y:S01]  /*11d50*/  ULDC UR7, c[0x0][0xc50] ;  /* 0x0003140000077ab9 */ /* 0x000fe20000000800 */
[----:B------:R-:W-:Y:S01]  /*11d60*/  UMOV UR39, UR6 ;  /* 0x0000000600277c82 */ /* 0x000fe20008000000 */
[----:B------:R-:W-:-:S11]  /*11d70*/  UISETP.NE.AND UP0, UPT, UR7, 0x1, UPT ;  /* 0x000000010700788c */ /* 0x000fd6000bf05270 */
[----:B------:R-:W-:Y:S01]  /*11d80*/  @UP0 ULDC UR4, c[0x0][0xc54] ;  /* 0x0003150000040ab9 */ /* 0x000fe20000000800 */
[----:B------:R-:W-:Y:S01]  /*11d90*/  @UP0 ULDC UR8, c[0x0][0xc58] ;  /* 0x0003160000080ab9 */ /* 0x000fe20000000800 */
[----:B------:R-:W-:-:S04]  /*11da0*/  UIMAD.WIDE.U32 UR4, UR6, UR4, URZ ;  /* 0x00000004060472a5 */ /* 0x000fc8000f8e003f */
[----:B------:R-:W-:-:S12]  /*11db0*/  @UP0 USHF.R.U32.HI UR39, URZ, UR8, UR5 ;  /* 0x000000083f270299 */ /* 0x000fd80008011605 */
.L_x_1139:
        /* <DEDUP_REMOVED lines=8> */
[----:B------:R-:W-:Y:S01]  /*11e40*/  IMAD.MOV.U32 R17, RZ, RZ, RZ ;  /* 0x000000ffff117224 */ /* 0x000fe200078e00ff */
[----:B------:R-:W-:Y:S01]  /*11e50*/  ULDC.64 UR4, c[0x0][0x418] ;  /* 0x0001060000047ab9 */ /* 0x000fe20000000a00 */
[----:B------:R-:W-:Y:S01]  /*11e60*/  ULDC UR6, c[0x0][0x448] ;  /* 0x0001120000067ab9 */ /* 0x000fe20000000800 */
[----:B------:R-:W-:Y:S01]  /*11e70*/  ULDC UR10, c[0x0][0x2f0] ;  /* 0x0000bc00000a7ab9 */ /* 0x000fe20000000800 */
[----:B------:R-:W-:Y:S01]  /*11e80*/  ULDC UR11, c[0x0][0x288] ;  /* 0x0000a200000b7ab9 */ /* 0x000fe20000000800 */
[----:B0-----:R-:W-:-:S04]  /*11e90*/  ISETP.NE.U32.AND P0, PT, R2, RZ, PT ;  /* 0x000000ff0200720c */ /* 0x001fc80003f05070 */
[----:B------:R-:W-:-:S13]  /*11ea0*/  ISETP.NE.AND.EX P0, PT, R3, RZ, PT, P0 ;  /* 0x000000ff0300720c */ /* 0x000fda0003f05300 */
[----:B------:R-:W0:Y:S02]  /*11eb0*/  @P0 LDC.64 R2, c[0x0][0xa28] ;  /* 0x00028a00ff020b82 */ /* 0x000e240000000a00 */
[----:B0-----:R-:W-:-:S05]  /*11ec0*/  @P0 IMAD.WIDE R2, R26, 0x4, R2 ;  /* 0x000000041a020825 */ /* 0x001fca00078e0202 */
[----:B------:R0:W5:Y:S01]  /*11ed0*/  @P0 LDG.E R17, desc[UR42][R2.64] ;  /* 0x0000002a02110981 */ /* 0x000162000c1e1900 */
[----:B------:R-:W1:Y:S01]  /*11ee0*/  S2UR UR41, SR_CTAID.X ;  /* 0x00000000002979c3 */ /* 0x000e620000002500 */
[----:B------:R-:W-:Y:S02]  /*11ef0*/  UISETP.NE.U32.AND UP0, UPT, UR4, URZ, UPT ;  /* 0x0000003f0400728c */ /* 0x000fe4000bf05070 */
[----:B------:R-:W-:Y:S02]  /*11f00*/  UISETP.NE.AND UP1, UPT, UR6, 0x1, UPT ;  /* 0x000000010600788c */ /* 0x000fe4000bf25270 */
[----:B------:R-:W-:Y:S01]  /*11f10*/  UISETP.NE.AND.EX UP0, UPT, UR5, URZ, UPT, UP0 ;  /* 0x0000003f0500728c */ /* 0x000fe2000bf05300 */
[----:B------:R-:W-:Y:S02]  /*11f20*/  ULDC UR6, c[0x0][0x424] ;  /* 0x0001090000067ab9 */ /* 0x000fe40000000800 */
[----:B------:R-:W-:Y:S01]  /*11f30*/  ULDC.64 UR4, c[0x0][0x9e0] ;  /* 0x0002780000047ab9 */ /* 0x000fe20000000a00 */
[----:B------:R-:W-:-:S02]  /*11f40*/  USEL UR9, UR6, 0x1, UP0 ;  /* 0x0000000106097887 */ /* 0x000fc40008000000 */
[----:B------:R-:W-:Y:S02]  /*11f50*/  UISETP.GE.AND UP0, UPT, UR5, 0x1, UPT ;  /* 0x000000010500788c */ /* 0x000fe4000bf06270 */
[----:B------:R-:W-:Y:S01]  /*11f60*/  UIMAD UR36, UR9, UR10, URZ ;  /* 0x0000000a092472a4 */ /* 0x000fe2000f8e023f */
[----:B------:R-:W-:Y:S01]  /*11f70*/  @UP1 ULDC UR7, c[0x0][0x44c] ;  /* 0x0001130000071ab9 */ /* 0x000fe20000000800 */
[----:B------:R-:W-:Y:S02]  /*11f80*/  UIMAD UR9, UR9, UR10, 0x7f ;  /* 0x0000007f090974a4 */ /* 0x000fe4000f8e020a */
[----:B------:R-:W-:Y:S01]  /*11f90*/  PLOP3.LUT P1, PT, PT, PT, UP0, 0x80, 0x0 ;  /* 0x000000000000781c */ /* 0x000fe20003f2f008 */
[----:B------:R-:W-:Y:S01]  /*11fa0*/  @UP1 ULDC UR12, c[0x0][0x450] ;  /* 0x00011400000c1ab9 */ /* 0x000fe20000000800 */
[----:B------:R-:W-:Y:S02]  /*11fb0*/  UP2UR UR50, UPR, URZ, 0x2 ;  /* 0x000000023f327883 */ /* 0x000fe40008000000 */
[----:B-1----:R-:W-:-:S04]  /*11fc0*/  USHF.L.U32 UR41, UR41, 0x7, URZ ;  /* 0x0000000729297899 */ /* 0x002fc8000800063f */
[----:B------:R-:W-:-:S04]  /*11fd0*/  UIADD3 UR8, UR41, 0x7f, URZ ;  /* 0x0000007f29087890 */ /* 0x000fc8000fffe03f */
[----:B------:R-:W-:Y:S02]  /*11fe0*/  UIMAD.WIDE.U32 UR6, UR8, UR7, URZ ;  /* 0x00000007080672a5 */ /* 0x000fe4000f8e003f */
[----:B------:R-:W-:Y:S02]  /*11ff0*/  UIADD3 UR6, UR36, 0x1, -UR11 ;  /* 0x0000000124067890 */ /* 0x000fe4000fffe80b */
[----:B------:R-:W-:Y:S02]  /*12000*/  @UP1 USHF.R.U32.HI UR8, URZ, UR12, UR7 ;  /* 0x0000000c3f081299 */ /* 0x000fe40008011607 */
[----:B------:R-:W-:Y:S02]  /*12010*/  USHF.R.S32.HI UR7, URZ, 0x1f, UR9 ;  /* 0x0000001f3f077899 */ /* 0x000fe40008011409 */
[----:B------:R-:W-:Y:S02]  /*12020*/  UIADD3 UR6, UR6, UR8, URZ ;  /* 0x0000000806067290 */ /* 0x000fe4000fffe03f */
[----:B------:R-:W-:-:S02]  /*12030*/  ULEA.HI UR7, UR7, UR9, URZ, 0x7 ;  /* 0x0000000907077291 */ /* 0x000fc4000f8f383f */
[----:B------:R-:W-:Y:S02]  /*12040*/  UIADD3 UR4, UR6, UR4, URZ ;  /* 0x0000000406047290 */ /* 0x000fe4000fffe03f */
[----:B------:R-:W-:Y:S01]  /*12050*/  USHF.R.S32.HI UR44, URZ, 0x7, UR7 ;  /* 0x000000073f2c7899 */ /* 0x000fe20008011407 */
[----:B0-----:R-:W-:Y:S11]  /*12060*/  @!P1 BRA `(.L_x_1141) ;  /* 0x0000000000449947 */ /* 0x001ff60003800000 */
[----:B------:R-:W-:Y:S01]  /*12070*/  ISETP.LT.AND P0, PT, RZ, UR6, PT ;  /* 0x00000006ff007c0c */ /* 0x000fe2000bf01270 */
[----:B------:R-:W-:-:S12]  /*12080*/  UIADD3 UR8, UR6, -0x1, URZ ;  /* 0xffffffff06087890 */ /* 0x000fd8000fffe03f */
[----:B------:R-:W-:Y:S05]  /*12090*/  @P0 BRA `(.L_x_1142) ;  /* 0x00000000001c0947 */ /* 0x000fea0003800000 */
[----:B------:R-:W-:Y:S02]  /*120a0*/  UISETP.NE.AND UP0, UPT, UR5, 0x1, UPT ;  /* 0x000000010500788c */ /* 0x000fe4000bf05270 */
[----:B------:R-:W-:-:S09]  /*120b0*/  UIADD3 UR8, -UR6, URZ, URZ ;  /* 0x0000003f06087290 */ /* 0x000fd2000fffe13f */
[----:B------:R-:W-:Y:S02]  /*120c0*/  @UP0 ULDC.64 UR12, c[0x0][0x9e8] ;  /* 0x00027a00000c0ab9 */ /* 0x000fe40000000a00 */
[----:B------:R-:W-:-:S04]  /*120d0*/  UIMAD.WIDE.U32 UR6, UR8, UR12, URZ ;  /* 0x0000000c080672a5 */ /* 0x000fc8000f8e003f */
[----:B------:R-:W-:-:S04]  /*120e0*/  @UP0 USHF.R.U32.HI UR8, URZ, UR13, UR7 ;  /* 0x0000000d3f080299 */ /* 0x000fc80008011607 */
[----:B------:R-:W-:Y:S01]  /*120f0*/  ULOP3.LUT UR8, URZ, UR8, URZ, 0x33, !UPT ;  /* 0x000000083f087292 */ /* 0x000fe2000f8e333f */
[----:B------:R-:W-:Y:S11]  /*12100*/  BRA `(.L_x_1143) ;  /* 0x0000000000107947 */ /* 0x000ff60003800000 */
.L_x_1142:
[----:B------:R-:W-:-:S11]  /*12110*/  UISETP.NE.AND UP0, UPT, UR5, 0x1, UPT ;  /* 0x000000010500788c */ /* 0x000fd6000bf05270 */
[----:B------:R-:W-:Y:S02]  /*12120*/  @UP0 ULDC.64 UR12, c[0x0][0x9e8] ;  /* 0x00027a00000c0ab9 */ /* 0x000fe40000000a00 */
[----:B------:R-:W-:-:S04]  /*12130*/  UIMAD.WIDE.U32 UR6, UR8, UR12, URZ ;  /* 0x0000000c080672a5 */ /* 0x000fc8000f8e003f */
[----:B------:R-:W-:-:S12]  /*12140*/  @UP0 USHF.R.U32.HI UR8, URZ, UR13, UR7 ;  /* 0x0000000d3f080299 */ /* 0x000fd80008011607 */
.L_x_1143:
[----:B------:R-:W-:-:S04]  /*12150*/  UIMAD UR8, UR8, UR5, UR5 ;  /* 0x00000005080872a4 */ /* 0x000fc8000f8e0205 */
[----:B------:R-:W-:-:S04]  /*12160*/  UISETP.LT.AND UP0, UPT, UR4, UR8, UPT ;  /* 0x000000080400728c */ /* 0x000fc8000bf01270 */
[----:B------:R-:W-:-:S12]  /*12170*/  USEL UR4, UR4, UR8, UP0 ;  /* 0x0000000804047287 */ /* 0x000fd80008000000 */
.L_x_1141:
[----:B------:R-:W-:Y:S02]  /*12180*/  UISETP.NE.AND UP0, UPT, UR50, URZ, UPT ;  /* 0x0000003f3200728c */ /* 0x000fe4000bf05270 */
[----:B------:R-:W-:-:S04]  /*12190*/  UIADD3 UR4, UR4, 0x7f, URZ ;  /* 0x0000007f04047890 */ /* 0x000fc8000fffe03f */
[----:B------:R-:W-:-:S04]  /*121a0*/  USHF.R.S32.HI UR8, URZ, 0x1f, UR4 ;  /* 0x0000001f3f087899 */ /* 0x000fc80008011404 */
[----:B------:R-:W-:Y:S01]  /*121b0*/  ULEA.HI UR8, UR8, UR4, URZ, 0x7 ;  /* 0x0000000408087291 */ /* 0x000fe2000f8f383f */
[----:B------:R-:W-:Y:S01]  /*121c0*/  @UP0 ULDC UR6, c[0x0][0x44c] ;  /* 0x0001130000060ab9 */ /* 0x000fe20000000800 */
[----:B------:R-:W-:Y:S01]  /*121d0*/  @UP0 ULDC UR9, c[0x0][0x450] ;  /* 0x0001140000090ab9 */ /* 0x000fe20000000800 */
[----:B------:R-:W-:Y:S02]  /*121e0*/  UIMAD.WIDE.U32 UR6, UR41, UR6, URZ ;  /* 0x00000006290672a5 */ /* 0x000fe4000f8e003f */
[----:B------:R-:W-:Y:S01]  /*121f0*/  UMOV UR4, UR41 ;  /* 0x0000002900047c82 */ /* 0x000fe20008000000 */
[----:B------:R-:W-:Y:S02]  /*12200*/  USHF.R.S32.HI UR45, URZ, 0x7, UR8 ;  /* 0x000000073f2d7899 */ /* 0x000fe40008011408 */
[----:B------:R-:W-:Y:S02]  /*12210*/  @UP0 USHF.R.U32.HI UR4, URZ, UR9, UR7 ;  /* 0x000000093f040299 */ /* 0x000fe40008011607 */
[----:B------:R-:W-:-:S02]  /*12220*/  UISETP.LT.AND UP0, UPT, UR44, UR45, UPT ;  /* 0x0000002d2c00728c */ /* 0x000fc4000bf01270 */
[----:B------:R-:W-:Y:S01]  /*12230*/  UIADD3 UR4, UR4, -UR11, UR36 ;  /* 0x8000000b04047290 */ /* 0x000fe2000fffe024 */
[----:B------:R-:W-:Y:S01]  /*12240*/  ULDC UR8, c[0x0][0x9dc] ;  /* 0x0002770000087ab9 */ /* 0x000fe20000000800 */
[----:B------:R-:W-:Y:S02]  /*12250*/  USEL UR12, UR44, UR45, UP0 ;  /* 0x0000002d2c0c7287 */ /* 0x000fe40008000000 */
[----:B------:R-:W-:Y:S01]  /*12260*/  UIADD3 UR8, UR4, -UR8, URZ ;  /* 0x8000000804087290 */ /* 0x000fe2000fffe03f */
[----:B------:R-:W-:Y:S11]  /*12270*/  @!P1 BRA `(.L_x_1144) ;  /* 0x0000000000449947 */ /* 0x000ff60003800000 */
[----:B------:R-:W-:-:S06]  /*12280*/  UISETP.GT.AND UP0, UPT, UR4, -0x1, UPT ;  /* 0xffffffff0400788c */ /* 0x000fcc000bf04270 */
[----:B------:R-:W-:-:S13]  /*12290*/  PLOP3.LUT P0, PT, PT, PT, UP0, 0x80, 0x0 ;  /* 0x000000000000781c */ /* 0x000fda0003f0f008 */
[----:B------:R-:W-:Y:S05]  /*122a0*/  @P0 BRA `(.L_x_1145) ;  /* 0x00000000001c0947 */ /* 0x000fea0003800000 */
[----:B------:R-:W-:Y:S02]  /*122b0*/  UISETP.NE.AND UP0, UPT, UR5, 0x1, UPT ;  /* 0x000000010500788c */ /* 0x000fe4000bf05270 */
[----:B------:R-:W-:-:S09]  /*122c0*/  ULOP3.LUT UR4, URZ, UR4, URZ, 0x33, !UPT ;  /* 0x000000043f047292 */ /* 0x000fd2000f8e333f */
[----:B------:R-:W-:Y:S02]  /*122d0*/  @UP0 ULDC.64 UR10, c[0x0][0x9e8] ;  /* 0x00027a00000a0ab9 */ /* 0x000fe40000000a00 */
[----:B------:R-:W-:-:S04]  /*122e0*/  UIMAD.WIDE.U32 UR6, UR4, UR10, URZ ;  /* 0x0000000a040672a5 */ /* 0x000fc8000f8e003f */
[----:B------:R-:W-:-:S04]  /*122f0*/  @UP0 USHF.R.U32.HI UR4, URZ, UR11, UR7 ;  /* 0x0000000b3f040299 */ /* 0x000fc80008011607 */
[----:B------:R-:W-:Y:S01]  /*12300*/  ULOP3.LUT UR4, URZ, UR4, URZ, 0x33, !UPT ;  /* 0x000000043f047292 */ /* 0x000fe2000f8e333f */
[----:B------:R-:W-:Y:S11]  /*12310*/  BRA `(.L_x_1146) ;  /* 0x0000000000107947 */ /* 0x000ff60003800000 */
.L_x_1145:
[----:B------:R-:W-:-:S11]  /*12320*/  UISETP.NE.AND UP0, UPT, UR5, 0x1, UPT ;  /* 0x000000010500788c */ /* 0x000fd6000bf05270 */
[----:B------:R-:W-:Y:S02]  /*12330*/  @UP0 ULDC.64 UR10, c[0x0][0x9e8] ;  /* 0x00027a00000a0ab9 */ /* 0x000fe40000000a00 */
[----:B------:R-:W-:-:S04]  /*12340*/  UIMAD.WIDE.U32 UR6, UR4, UR10, URZ ;  /* 0x0000000a040672a5 */ /* 0x000fc8000f8e003f */
[----:B------:R-:W-:-:S12]  /*12350*/  @UP0 USHF.R.U32.HI UR4, URZ, UR11, UR7 ;  /* 0x0000000b3f040299 */ /* 0x000fd80008011607 */
.L_x_1146:
[----:B------:R-:W-:-:S04]  /*12360*/  UIMAD UR4, UR4, UR5, URZ ;  /* 0x00000005040472a4 */ /* 0x000fc8000f8e023f */
[----:B------:R-:W-:-:S04]  /*12370*/  UISETP.LT.AND UP0, UPT, UR8, UR4, UPT ;  /* 0x000000040800728c */ /* 0x000fc8000bf01270 */
[----:B------:R-:W-:-:S12]  /*12380*/  USEL UR8, UR8, UR4, !UP0 ;  /* 0x0000000408087287 */ /* 0x000fd8000c000000 */
.L_x_1144:
[----:B------:R-:W-:Y:S02]  /*12390*/  USHF.R.S32.HI UR4, URZ, 0x1f, UR8 ;  /* 0x0000001f3f047899 */ /* 0x000fe40008011408 */
[----:B------:R-:W-:Y:S02]  /*123a0*/  USHF.R.U32.HI UR9, URZ, 0x10, UR47 ;  /* 0x000000103f097899 */ /* 0x000fe4000801162f */
[----:B------:R-:W-:Y:S02]  /*123b0*/  ULEA.HI UR4, UR4, UR8, URZ, 0x7 ;  /* 0x0000000804047291 */ /* 0x000fe4000f8f383f */
[----:B------:R-:W-:Y:S02]  /*123c0*/  ULOP3.LUT UR47, UR47, 0xffff, URZ, 0xc0, !UPT ;  /* 0x0000ffff2f2f7892 */ /* 0x000fe4000f8ec03f */
[----:B------:R-:W-:Y:S01]  /*123d0*/  USHF.R.S32.HI UR4, URZ, 0x7, UR4 ;  /* 0x000000073f047899 */ /* 0x000fe20008011404 */
[----:B------:R-:W-:-:S03]  /*123e0*/  UMOV UR38, URZ ;  /* 0x0000003f00267c82 */ /* 0x000fc60008000000 */
[----:B------:R-:W-:-:S04]  /*123f0*/  UISETP.LT.AND UP0, UPT, URZ, UR4, UPT ;  /* 0x000000043f00728c */ /* 0x000fc8000bf01270 */
[----:B------:R-:W-:Y:S02]  /*12400*/  USEL UR46, URZ, UR4, !UP0 ;  /* 0x000000043f2e7287 */ /* 0x000fe4000c000000 */
[----:B------:R-:W-:Y:S02]  /*12410*/  UISETP.NE.AND UP0, UPT, UR9, URZ, UPT ;  /* 0x0000003f0900728c */ /* 0x000fe4000bf05270 */
[----:B------:R-:W-:-:S06]  /*12420*/  UISETP.GT.AND UP1, UPT, UR12, UR46, UPT ;  /* 0x0000002e0c00728c */ /* 0x000fcc000bf24270 */
[----:B------:R-:W-:-:S03]  /*12430*/  PLOP3.LUT P0, PT, PT, PT, UP1, 0x80, 0x0 ;  /* 0x000000000000781c */ /* 0x000fc60003f0f018 */
[----:B------:R-:W-:-:S10]  /*12440*/  @!UP0 ULDC UR9, c[0x0][0x9f0] ;  /* 0x00027c0000098ab9 */ /* 0x000fd40000000800 */
[----:B------:R-:W-:Y:S05]  /*12450*/  @!P0 BRA `(.L_x_1147) ;  /* 0x00000000007c8947 */ /* 0x000fea0003800000 */
[----:B------:R-:W-:Y:S01]  /*12460*/  IABS R0, UR9 ;  /* 0x0000000900007c13 */ /* 0x000fe20008000000 */
[----:B------:R-:W-:Y:S02]  /*12470*/  UIADD3 UR4, UR9, -0x1, UR12 ;  /* 0xffffffff09047890 */ /* 0x000fe4000fffe00c */
[----:B------:R-:W-:Y:S02]  /*12480*/  IABS R4, UR9 ;  /* 0x0000000900047c13 */ /* 0x000fe40008000000 */
[----:B------:R-:W-:Y:S01]  /*12490*/  R2UR UR10, R0 ;  /* 0x00000000000a72ca */ /* 0x000fe200000e0000 */
[----:B------:R-:W-:-:S03]  /*124a0*/  UIADD3 UR6, -UR46, UR4, URZ ;  /* 0x000000042e067290 */ /* 0x000fc6000fffe13f */
[----:B------:R-:W-:-:S03]  /*124b0*/  UMOV UR4, URZ ;  /* 0x0000003f00047c82 */ /* 0x000fc60008000000 */
[----:B------:R-:W-:Y:S01]  /*124c0*/  IABS R3, UR6 ;  /* 0x0000000600037c13 */ /* 0x000fe20008000000 */
[----:B------:R-:W-:-:S03]  /*124d0*/  ULOP3.LUT UR6, UR6, UR9, URZ, 0x3c, !UPT ;  /* 0x0000000906067292 */ /* 0x000fc6000f8e3c3f */
[----:B------:R-:W-:Y:S02]  /*124e0*/  R2UR UR8, R3 ;  /* 0x00000000030872ca */ /* 0x000fe400000e0000 */
        /* <DEDUP_REMOVED lines=22> */
.L_x_1147:
[----:B------:R-:W-:Y:S02]  /*12650*/  UIMAD UR51, UR47, UR38, UR46 ;  /* 0x000000262f3372a4 */ /* 0x000fe4000f8e022e */
[----:B------:R-:W-:Y:S02]  /*12660*/  IMAD.U32 R3, RZ, RZ, UR38 ;  /* 0x00000026ff037e24 */ /* 0x000fe4000f8e00ff */
[----:B------:R-:W-:Y:S02]  /*12670*/  IMAD.MOV.U32 R0, RZ, RZ, RZ ;  /* 0x000000ffff007224 */ /* 0x000fe400078e00ff */
[----:B------:R-:W-:Y:S02]  /*12680*/  IMAD.MOV.U32 R29, RZ, RZ, 0x1 ;  /* 0x00000001ff1d7424 */ /* 0x000fe400078e00ff */
[----:B------:R-:W-:Y:S02]  /*12690*/  IMAD.U32 R16, RZ, RZ, UR51 ;  /* 0x00000033ff107e24 */ /* 0x000fe4000f8e00ff */
[----:B------:R-:W-:-:S03]  /*126a0*/  IMAD.MOV.U32 R2, RZ, RZ, 0x1 ;  /* 0x00000001ff027424 */ /* 0x000fc600078e00ff */
[----:B------:R-:W-:-:S04]  /*126b0*/  VIADDMNMX R16, R16, R3, UR12, PT ;  /* 0x0000000c10107e46 */ /* 0x000fc8000b800103 */
[----:B------:R-:W-:-:S13]  /*126c0*/  ISETP.GT.AND P0, PT, R16, UR51, PT ;  /* 0x0000003310007c0c */ /* 0x000fda000bf04270 */
        /* <DEDUP_REMOVED lines=24> */
[----:B0----5:R-:W-:Y:S05]  /*12850*/  CALL.ABS.NOINC R2 ;  /* 0x0000000002007343 */ /* 0x021fea0003c00000 */
.L_x_1148:
[----:B------:R-:W-:-:S06]  /*12860*/  UIADD3 UR4, UR48, 0x8400, URZ ;  /* 0x0000840030047890 */ /* 0x000fcc000fffe03f */
[----:B------:R-:W-:-:S05]  /*12870*/  IMAD.U32 R18, RZ, RZ, UR4 ;  /* 0x00000004ff127e24 */ /* 0x000fca000f8e00ff */
[----:B------:R-:W-:-:S13]  /*12880*/  LOP3.LUT P0, RZ, R18, 0x3ff, RZ, 0xc0, !PT ;  /* 0x000003ff12ff7812 */ /* 0x000fda000780c0ff */
        /* <DEDUP_REMOVED lines=17> */
.L_x_1149:
        /* <DEDUP_REMOVED lines=20> */
.L_x_1150:
        /* <DEDUP_REMOVED lines=18> */
.L_x_1151:
[----:B------:R-:W0:Y:S01]  /*12c00*/  LDC.64 R2, c[0x0][0x9f8] ;  /* 0x00027e00ff027b82 */ /* 0x000e220000000a00 */
[----:B------:R-:W-:Y:S01]  /*12c10*/  IMAD.MOV.U32 R32, RZ, RZ, R26 ;  /* 0x000000ffff207224 */ /* 0x000fe200078e001a */
[----:B------:R-:W2:Y:S06]  /*12c20*/  LDL.LU R18, [R1] ;  /* 0x0000000001127983 */ /* 0x000eac0000300800 */
[----:B------:R-:W1:Y:S01]  /*12c30*/  LDC R10, c[0x0][0x430] ;  /* 0x00010c00ff0a7b82 */ /* 0x000e620000000800 */
[C---:B------:R-:W-:Y:S01]  /*12c40*/  IMAD.SHL.U32 R6, R25.reuse, 0x20, RZ ;  /* 0x0000002019067824 */ /* 0x040fe200078e00ff */
[----:B------:R-:W-:Y:S01]  /*12c50*/  LOP3.LUT R21, R25, 0x7f, RZ, 0xc0, !PT ;  /* 0x0000007f19157812 */ /* 0x000fe200078ec0ff */
[----:B------:R-:W-:Y:S01]  /*12c60*/  ULDC UR4, c[0x0][0x2f4] ;  /* 0x0000bd0000047ab9 */ /* 0x000fe20000000800 */
[----:B------:R-:W-:Y:S01]  /*12c70*/  LEA R7, R16, 0xffffff80, 0x7 ;  /* 0xffffff8010077811 */ /* 0x000fe200078e38ff */
[----:B------:R-:W-:Y:S01]  /*12c80*/  ULDC UR5, c[0x0][0x320] ;  /* 0x0000c80000057ab9 */ /* 0x000fe20000000800 */
[----:B0-----:R-:W-:-:S04]  /*12c90*/  ISETP.NE.U32.AND P0, PT, R2, RZ, PT ;  /* 0x000000ff0200720c */ /* 0x001fc80003f05070 */
[----:B------:R-:W-:-:S13]  /*12ca0*/  ISETP.NE.AND.EX P0, PT, R3, RZ, PT, P0 ;  /* 0x000000ff0300720c */ /* 0x000fda0003f05300 */
[----:B------:R-:W0:Y:S02]  /*12cb0*/  @P0 LDC.64 R2, c[0x0][0x9f8] ;  /* 0x00027e00ff020b82 */ /* 0x000e240000000a00 */
[----:B0-----:R-:W-:-:S05]  /*12cc0*/  @P0 IMAD.WIDE R2, R26, 0x4, R2 ;  /* 0x000000041a020825 */ /* 0x001fca00078e0202 */
[----:B------:R0:W3:Y:S01]  /*12cd0*/  @P0 LDG.E R32, desc[UR42][R2.64] ;  /* 0x0000002a02200981 */ /* 0x0000e2000c1e1900 */
[----:B-1----:R-:W-:Y:S02]  /*12ce0*/  ISETP.NE.AND P1, PT, R10, 0x1, PT ;  /* 0x000000010a00780c */ /* 0x002fe40003f25270 */
[----:B------:R-:W-:Y:S02]  /*12cf0*/  SHF.R.U32.HI R23, RZ, 0x2, R21 ;  /* 0x00000002ff177819 */ /* 0x000fe40000011615 */
[----:B------:R-:W-:-:S04]  /*12d00*/  LOP3.LUT R24, R6, 0x60, RZ, 0xc0, !PT ;  /* 0x0000006006187812 */ /* 0x000fc800078ec0ff */
[----:B------:R-:W-:-:S04]  /*12d10*/  IADD3 R4, R24, R23, R7 ;  /* 0x0000001718047210 */ /* 0x000fc80007ffe007 */
[C---:B------:R-:W-:Y:S01]  /*12d20*/  ISETP.GE.AND P0, PT, R4.reuse, UR36, PT ;  /* 0x0000002404007c0c */ /* 0x040fe2000bf06270 */
[----:B------:R-:W1:Y:S01]  /*12d30*/  @P1 LDC R0, c[0x0][0x434] ;  /* 0x00010d00ff001b82 */ /* 0x000e620000000800 */
[----:B-----5:R-:W-:-:S04]  /*12d40*/  IMAD.IADD R13, R4, 0x1, R17 ;  /* 0x00000001040d7824 */ /* 0x020fc800078e0211 */
[----:B------:R-:W-:-:S03]  /*12d50*/  IMAD.MOV.U32 R11, RZ, RZ, R13 ;  /* 0x000000ffff0b7224 */ /* 0x000fc600078e000d */
[----:B0-----:R-:W0:Y:S08]  /*12d60*/  @P1 LDC R3, c[0x0][0x438] ;  /* 0x00010e00ff031b82 */ /* 0x001e300000000800 */
[----:B------:R-:W4:Y:S08]  /*12d70*/  @!P0 LDC.64 R8, c[0x0][0x428] ;  /* 0x00010a00ff088b82 */ /* 0x000f300000000a00 */
[----:B------:R-:W4:Y:S01]  /*12d80*/  @!P0 LDC.64 R4, c[0x0][0x418] ;  /* 0x00010600ff048b82 */ /* 0x000f220000000a00 */
[----:B-1----:R-:W-:-:S05]  /*12d90*/  @P1 IMAD.HI.U32 R0, R13, R0, RZ ;  /* 0x000000000d001227 */ /* 0x002fca00078e00ff */
[----:B0-----:R-:W-:-:S04]  /*12da0*/  @P1 SHF.R.U32.HI R11, RZ, R3, R0 ;  /* 0x00000003ff0b1219 */ /* 0x001fc80000011600 */
[--C-:B------:R-:W-:Y:S01]  /*12db0*/  @!P0 SHF.R.S32.HI R3, RZ, 0x1f, R11.reuse ;  /* 0x0000001fff038819 */ /* 0x100fe2000001140b */
[----:B------:R-:W-:Y:S02]  /*12dc0*/  @!P0 IMAD.MOV.U32 R2, RZ, RZ, R11 ;  /* 0x000000ffff028224 */ /* 0x000fe400078e000b */
[----:B------:R-:W-:Y:S02]  /*12dd0*/  IMAD.SHL.U32 R20, R25, 0x10, RZ ;  /* 0x0000001019147824 */ /* 0x000fe400078e00ff */
[----:B------:R-:W-:Y:S01]  /*12de0*/  IMAD.MOV.U32 R33, RZ, RZ, 0x20 ;  /* 0x00000020ff217424 */ /* 0x000fe200078e00ff */
[----:B------:R-:W-:Y:S01]  /*12df0*/  SHF.R.U32.HI R21, RZ, 0x5, R21 ;  /* 0x00000005ff157819 */ /* 0x000fe20000011615 */
[----:B------:R-:W-:Y:S01]  /*12e00*/  UMOV UR6, 0xffffffff ;  /* 0xffffffff00067882 */ /* 0x000fe20000000000 */
[----:B------:R-:W-:Y:S01]  /*12e10*/  IMAD.MOV.U32 R34, RZ, RZ, 0x40 ;  /* 0x00000040ff227424 */ /* 0x000fe200078e00ff */
[----:B--2---:R-:W-:-:S04]  /*12e20*/  LOP3.LUT R18, R18, 0xffffffbf, RZ, 0xc0, !PT ;  /* 0xffffffbf12127812 */ /* 0x004fc800078ec0ff */
[----:B------:R-:W-:-:S04]  /*12e30*/  @P1 LOP3.LUT R18, R18, 0x40, RZ, 0xfc, !PT ;  /* 0x0000004012121812 */ /* 0x000fc800078efcff */
[----:B------:R-:W-:Y:S02]  /*12e40*/  LOP3.LUT R18, R18, 0xffffffef, RZ, 0xc0, !PT ;  /* 0xffffffef12127812 */ /* 0x000fe400078ec0ff */
[----:B---3--:R-:W-:Y:S01]  /*12e50*/  SHF.R.S32.HI R12, RZ, 0x1f, R32 ;  /* 0x0000001fff0c7819 */ /* 0x008fe20000011420 */
[----:B----4-:R-:W-:-:S04]  /*12e60*/  @!P0 IMAD.WIDE.U32 R2, R32, R8, R2 ;  /* 0x0000000820028225 */ /* 0x010fc800078e0002 */
[----:B------:R-:W-:Y:S01]  /*12e70*/  @!P0 IMAD R0, R12, R8, RZ ;  /* 0x000000080c008224 */ /* 0x000fe200078e02ff */
[----:B------:R-:W-:Y:S01]  /*12e80*/  @!P0 LEA R4, P1, R2, R4, 0x2 ;  /* 0x0000000402048211 */ /* 0x000fe200078210ff */
[----:B------:R0:W-:Y:S02]  /*12e90*/  STL [R1+0x4], R12 ;  /* 0x0000040c01007387 */ /* 0x0001e40000100800 */
[----:B------:R-:W-:-:S04]  /*12ea0*/  @!P0 IMAD R9, R32, R9, R0 ;  /* 0x0000000920098224 */ /* 0x000fc800078e0200 */
[----:B------:R-:W-:Y:S01]  /*12eb0*/  @!P0 IMAD.IADD R0, R3, 0x1, R9 ;  /* 0x0000000103008824 */ /* 0x000fe200078e0209 */
[----:B------:R-:W-:-:S04]  /*12ec0*/  LOP3.LUT R9, R20, 0x30, RZ, 0xc0, !PT ;  /* 0x0000003014097812 */ /* 0x000fc800078ec0ff */
[----:B------:R-:W-:Y:S01]  /*12ed0*/  @!P0 LEA.HI.X R5, R2, R5, R0, 0x2, P1 ;  /* 0x0000000502058211 */ /* 0x000fe200008f1400 */
[----:B------:R-:W-:Y:S01]  /*12ee0*/  IMAD.MOV.U32 R0, RZ, RZ, RZ ;  /* 0x000000ffff007224 */ /* 0x000fe200078e00ff */
[----:B------:R-:W-:-:S05]  /*12ef0*/  R2P PR, R25, 0x6 ;  /* 0x0000000619007804 */ /* 0x000fca0000000000 */
[----:B------:R-:W-:Y:S01]  /*12f00*/  SEL R33, R33, 0xffffffe0, !P1 ;  /* 0xffffffe021217807 */ /* 0x000fe20004800000 */
[----:B------:R1:W5:Y:S01]  /*12f10*/  @!P0 LDG.E R0, desc[UR42][R4.64] ;  /* 0x0000002a04008981 */ /* 0x000362000c1e1900 */
[C---:B------:R-:W-:Y:S01]  /*12f20*/  ISETP.GE.AND P1, PT, R9.reuse, UR4, PT ;  /* 0x0000000409007c0c */ /* 0x040fe2000bf26270 */
[----:B------:R-:W-:Y:S01]  /*12f30*/  IMAD.MOV R2, RZ, RZ, -R11 ;  /* 0x000000ffff027224 */ /* 0x000fe200078e0a0b */
[C---:B------:R-:W-:Y:S02]  /*12f40*/  ISETP.GE.AND P0, PT, R9.reuse, UR5, PT ;  /* 0x0000000509007c0c */ /* 0x040fe4000bf06270 */
[C---:B------:R-:W-:Y:S02]  /*12f50*/  LOP3.LUT R19, R9.reuse, 0x40, RZ, 0xfc, !PT ;  /* 0x0000004009137812 */ /* 0x040fe400078efcff */
[----:B------:R-:W-:Y:S02]  /*12f60*/  LOP3.LUT R22, R9, 0x80, RZ, 0xfc, !PT ;  /* 0x0000008009167812 */ /* 0x000fe400078efcff */
[----:B------:R-:W-:Y:S01]  /*12f70*/  SEL R35, R34, 0xffffffc0, !P2 ;  /* 0xffffffc022237807 */ /* 0x000fe20005000000 */
[----:B-1----:R-:W-:-:S02]  /*12f80*/  IMAD R4, R10, R2, R13 ;  /* 0x000000020a047224 */ /* 0x002fc400078e020d */
[----:B------:R-:W-:Y:S02]  /*12f90*/  IMAD.SHL.U32 R2, R25, 0x80, RZ ;  /* 0x0000008019027824 */ /* 0x000fe400078e00ff */
[----:B------:R-:W-:Y:S02]  /*12fa0*/  @P1 LOP3.LUT R18, R18, 0x10, RZ, 0xfc, !PT ;  /* 0x0000001012121812 */ /* 0x000fe400078efcff */
[----:B------:R-:W-:Y:S02]  /*12fb0*/  ISETP.GE.AND P1, PT, R22, UR4, PT ;  /* 0x0000000416007c0c */ /* 0x000fe4000bf26270 */
[----:B------:R-:W-:Y:S02]  /*12fc0*/  LOP3.LUT R18, R18, 0xfffffffd, RZ, 0xc0, !PT ;  /* 0xfffffffd12127812 */ /* 0x000fe400078ec0ff */
[----:B------:R-:W-:Y:S02]  /*12fd0*/  LOP3.LUT R8, R2, 0x380, RZ, 0xc0, !PT ;  /* 0x0000038002087812 */ /* 0x000fe400078ec0ff */
[----:B------:R-:W-:-:S02]  /*12fe0*/  @P0 LOP3.LUT R18, R18, 0x2, RZ, 0xfc, !PT ;  /* 0x0000000212120812 */ /* 0x000fc400078efcff */
[----:B------:R-:W-:Y:S01]  /*12ff0*/  ISETP.GE.AND P0, PT, R19, UR4, PT ;  /* 0x0000000413007c0c */ /* 0x000fe2000bf06270 */
[----:B------:R-:W-:Y:S01]  /*13000*/  IMAD R3, R21, 0x10, R8 ;  /* 0x0000001015037824 */ /* 0x000fe200078e0208 */
[----:B------:R-:W-:Y:S02]  /*13010*/  LOP3.LUT R18, R18, 0xfffffff7, RZ, 0xc0, !PT ;  /* 0xfffffff712127812 */ /* 0x000fe400078ec0ff */
[----:B------:R-:W-:Y:S02]  /*13020*/  LOP3.LUT R10, R2, 0x400, RZ, 0xc0, !PT ;  /* 0x00000400020a7812 */ /* 0x000fe400078ec0ff */
[----:B------:R-:W-:Y:S02]  /*13030*/  LOP3.LUT R5, R8, 0x10, R25, 0xf8, !PT ;  /* 0x0000001008057812 */ /* 0x000fe400078ef819 */
[----:B------:R-:W-:Y:S01]  /*13040*/  LOP3.LUT R3, R3, 0x70, R20, 0x78, !PT ;  /* 0x0000007003037812 */ /* 0x000fe200078e7814 */
[----:B------:R-:W-:-:S04]  /*13050*/  IMAD R10, R21, 0x800, R10 ;  /* 0x00000800150a7824 */ /* 0x000fc800078e020a */
[----:B------:R-:W-:Y:S02]  /*13060*/  @P0 LOP3.LUT R18, R18, 0x8, RZ, 0xfc, !PT ;  /* 0x0000000812120812 */ /* 0x000fe400078efcff */
[----:B------:R-:W-:Y:S02]  /*13070*/  ISETP.GE.AND P0, PT, R19, UR5, PT ;  /* 0x0000000513007c0c */ /* 0x000fe4000bf06270 */
[----:B------:R-:W-:-:S04]  /*13080*/  LOP3.LUT R18, R18, 0xfffffffb, RZ, 0xc0, !PT ;  /* 0xfffffffb12127812 */ /* 0x000fc800078ec0ff */
[----:B------:R-:W-:-:S04]  /*13090*/  @P1 LOP3.LUT R18, R18, 0x4, RZ, 0xfc, !PT ;  /* 0x0000000412121812 */ /* 0x000fc800078efcff */
[----:B------:R-:W-:-:S04]  /*130a0*/  LOP3.LUT R18, R18, 0xfffffffe, RZ, 0xc0, !PT ;  /* 0xfffffffe12127812 */ /* 0x000fc800078ec0ff */
[----:B------:R-:W-:-:S05]  /*130b0*/  @P0 LOP3.LUT R18, R18, 0x1, RZ, 0xfc, !PT ;  /* 0x0000000112120812 */ /* 0x000fca00078efcff */
[----:B------:R0:W-:Y:S01]  /*130c0*/  STL [R1], R18 ;  /* 0x0000001201007387 */ /* 0x0001e20000100800 */
[----:B------:R-:W-:Y:S05]  /*130d0*/  BRA.DIV UR6, `(.L_x_1152) ;  /* 0x00000036065c7947 */ /* 0x000fea000b800000 */
.L_x_1204:
[----:B------:R-:W-:Y:S01]  /*130e0*/  ULOP3.LUT UR4, UR40, 0x2, URZ, 0xfc, !UPT ;  /* 0x0000000228047892 */ /* 0x000fe2000f8efc3f */
[----:B------:R-:W-:Y:S01]  /*130f0*/  LOP3.LUT R9, R3, 0xc00, R2, 0xf8, !PT ;  /* 0x00000c0003097812 */ /* 0x000fe200078ef802 */
[----:B------:R-:W-:Y:S01]  /*13100*/  IMAD.MOV.U32 R8, RZ, RZ, R18 ;  /* 0x000000ffff087224 */ /* 0x000fe200078e0012 */
[----:B------:R-:W-:Y:S01]  /*13110*/  LOP3.LUT R5, R5, 0x70, R20, 0x78, !PT ;  /* 0x0000007005057812 */ /* 0x000fe200078e7814 */
[----:B------:R-:W-:Y:S01]  /*13120*/  IMAD.U32 R31, RZ, RZ, UR39 ;  /* 0x00000027ff1f7e24 */ /* 0x000fe2000f8e00ff */
[----:B------:R-:W-:Y:S01]  /*13130*/  SHF.R.U32.HI R28, RZ, 0x3, R25 ;  /* 0x00000003ff1c7819 */ /* 0x000fe20000011619 */
[----:B------:R-:W-:Y:S01]  /*13140*/  IMAD.U32 R2, RZ, RZ, UR4 ;  /* 0x00000004ff027e24 */ /* 0x000fe2000f8e00ff */
[----:B------:R-:W-:Y:S01]  /*13150*/  LOP3.LUT R8, R8, 0xffffffdf, RZ, 0xc0, !PT ;  /* 0xffffffdf08087812 */ /* 0x000fe200078ec0ff */
[----:B------:R-:W-:Y:S01]  /*13160*/  IMAD.IADD R3, R10, 0x1, R5 ;  /* 0x000000010a037824 */ /* 0x000fe200078e0205 */
[----:B------:R1:W-:Y:S01]  /*13170*/  STL [R1+0xc], R9 ;  /* 0x00000c0901007387 */ /* 0x0003e20000100800 */
[----:B------:R-:W-:-:S02]  /*13180*/  SHF.R.S32.HI R31, RZ, 0x1f, R31 ;  /* 0x0000001fff1f7819 */ /* 0x000fc4000001141f */
[----:B------:R-:W-:Y:S01]  /*13190*/  ISETP.NE.AND P0, PT, R2, 0x3, PT ;  /* 0x000000030200780c */ /* 0x000fe20003f05270 */
[----:B------:R1:W-:Y:S01]  /*131a0*/  STL [R1+0x8], R3 ;  /* 0x0000080301007387 */ /* 0x0003e20000100800 */
[----:B------:R-:W-:-:S11]  /*131b0*/  LOP3.LUT R5, R25, 0x10, RZ, 0xc0, !PT ;  /* 0x0000001019057812 */ /* 0x000fd600078ec0ff */
[----:B------:R-:W-:-:S05]  /*131c0*/  @P0 LOP3.LUT R8, R8, 0x20, RZ, 0xfc, !PT ;  /* 0x0000002008080812 */ /* 0x000fca00078efcff */
[----:B------:R1:W-:Y:S01]  /*131d0*/  STL [R1], R8 ;  /* 0x0000000801007387 */ /* 0x0003e20000100800 */
[----:B------:R-:W-:Y:S05]  /*131e0*/  @!P0 BRA `(.L_x_1153) ;  /* 0x0000000000048947 */ /* 0x000fea0003800000 */
[----:B------:R-:W-:Y:S01]  /*131f0*/  BPT.TRAP 0x1 ;  /* 0x000000040000795c */ /* 0x000fe20000300000 */
.L_x_1153:
[----:B------:R-:W-:Y:S01]  /*13200*/  IMAD.MOV.U32 R27, RZ, RZ, 0x1 ;  /* 0x00000001ff1b7424 */ /* 0x000fe200078e00ff */
[----:B------:R-:W-:-:S04]  /*13210*/  SHF.R.S32.HI R10, RZ, 0x1f, R4 ;  /* 0x0000001fff0a7819 */ /* 0x000fc80000011404 */
[----:B------:R-:W-:-:S04]  /*13220*/  SHF.L.U32 R27, R27, 0x1f, RZ ;  /* 0x0000001f1b1b7819 */ /* 0x000fc800000006ff */
[----:B------:R-:W2:Y:S02]  /*13230*/  SYNCS.PHASECHK.TRANS64.TRYWAIT P0, [UR48+0x22880], R27 ;  /* 0x0228801bff0075a7 */ /* 0x000ea40008000170 */
[----:B--2---:R-:W-:Y:S05]  /*13240*/  @!P0 BRA `(.L_x_1154) ;  /* 0x0000003400208947 */ /* 0x004fea0003800000 */
.L_x_1205:
[----:B------:R-:W3:Y:S01]  /*13250*/  LDL R30, [R1] ;  /* 0x00000000011e7983 */ /* 0x000ee20000100800 */
[----:B------:R-:W-:Y:S01]  /*13260*/  ULDC.64 UR4, c[0x0][0x328] ;  /* 0x0000ca0000047ab9 */ /* 0x000fe20000000a00 */
[----:B0----5:R-:W-:Y:S01]  /*13270*/  SHF.R.S32.HI R18, RZ, 0x1f, R0 ;  /* 0x0000001fff127819 */ /* 0x021fe20000011400 */
[----:B-1----:R-:W-:Y:S01]  /*13280*/  IMAD R3, R10, UR4, RZ ;  /* 0x000000040a037c24 */ /* 0x002fe2000f8e02ff */
[----:B------:R-:W-:Y:S02]  /*13290*/  R2UR UR6, R31 ;  /* 0x000000001f0672ca */ /* 0x000fe400000e0000 */
[----:B------:R-:W-:Y:S01]  /*132a0*/  IADD3 R7, -R23, UR36, -R7 ;  /* 0x0000002417077c10 */ /* 0x000fe2000fffe907 */
[----:B------:R-:W-:Y:S01]  /*132b0*/  IMAD R9, R4, UR5, R3 ;  /* 0x0000000504097c24 */ /* 0x000fe2000f8e0203 */
[----:B------:R-:W-:Y:S01]  /*132c0*/  LOP3.LUT R29, R20, 0x30, RZ, 0xc0, !PT ;  /* 0x00000030141d7812 */ /* 0x000fe200078ec0ff */
[----:B--2---:R-:W-:Y:S01]  /*132d0*/  IMAD.WIDE.U32 R2, R4, UR4, RZ ;  /* 0x0000000404027c25 */ /* 0x004fe2000f8e00ff */
[----:B------:R-:W-:Y:S01]  /*132e0*/  ULDC.64 UR4, c[0x0][0x338] ;  /* 0x0000ce0000047ab9 */ /* 0x000fe20000000a00 */
[----:B------:R-:W-:-:S02]  /*132f0*/  ISETP.GE.AND P3, PT, R7, 0x1, PT ;  /* 0x000000010700780c */ /* 0x000fc40003f66270 */
[----:B------:R-:W-:Y:S02]  /*13300*/  IMAD.IADD R3, R3, 0x1, R9 ;  /* 0x0000000103037824 */ /* 0x000fe400078e0209 */
[----:B------:R-:W-:Y:S02]  /*13310*/  IMAD R9, R18, UR4, RZ ;  /* 0x0000000412097c24 */ /* 0x000fe4000f8e02ff */
[----:B------:R-:W-:-:S04]  /*13320*/  IMAD.WIDE.U32 R2, R0, UR4, R2 ;  /* 0x0000000400027c25 */ /* 0x000fc8000f8e0002 */
[----:B------:R-:W-:Y:S01]  /*13330*/  IMAD R8, R0, UR5, R9 ;  /* 0x0000000500087c24 */ /* 0x000fe2000f8e0209 */
[----:B------:R-:W-:Y:S02]  /*13340*/  ULDC.64 UR4, c[0x0][0x330] ;  /* 0x0000cc0000047ab9 */ /* 0x000fe40000000a00 */
[----:B------:R-:W-:Y:S01]  /*13350*/  IMAD.U32 R9, RZ, RZ, UR4 ;  /* 0x00000004ff097e24 */ /* 0x000fe2000f8e00ff */
[----:B------:R-:W-:Y:S01]  /*13360*/  UIMAD UR4, UR6, UR4, URZ ;  /* 0x00000004060472a4 */ /* 0x000fe2000f8e023f */
[----:B------:R-:W-:Y:S02]  /*13370*/  IMAD.IADD R3, R3, 0x1, R8 ;  /* 0x0000000103037824 */ /* 0x000fe400078e0208 */
[----:B------:R-:W-:Y:S01]  /*13380*/  ULDC.64 UR6, c[0x0][0x318] ;  /* 0x0000c60000067ab9 */ /* 0x000fe20000000a00 */
[----:B------:R-:W-:Y:S02]  /*13390*/  UIMAD UR4, UR39, UR5, UR4 ;  /* 0x00000005270472a4 */ /* 0x000fe4000f8e0204 */
[----:B------:R-:W-:-:S04]  /*133a0*/  IMAD.WIDE.U32 R2, R9, UR39, R2 ;  /* 0x0000002709027c25 */ /* 0x000fc8000f8e0002 */
[----:B------:R-:W-:Y:S01]  /*133b0*/  IMAD.U32 R9, RZ, RZ, UR7 ;  /* 0x00000007ff097e24 */ /* 0x000fe2000f8e00ff */
[----:B------:R-:W-:Y:S01]  /*133c0*/  IADD3 R8, P0, R2, UR6, RZ ;  /* 0x0000000602087c10 */ /* 0x000fe2000ff1e0ff */
[----:B------:R-:W-:Y:S01]  /*133d0*/  IMAD.SHL.U32 R2, R25, 0x4, RZ ;  /* 0x0000000419027824 */ /* 0x000fe200078e00ff */
[----:B------:R-:W-:Y:S02]  /*133e0*/  SHF.R.U32.HI R25, RZ, 0x2, R25 ;  /* 0x00000002ff197819 */ /* 0x000fe40000011619 */
[----:B------:R-:W-:Y:S01]  /*133f0*/  IADD3.X R9, R9, UR4, R3, P0, !PT ;  /* 0x0000000409097c10 */ /* 0x000fe200087fe403 */
[----:B------:R-:W-:Y:S01]  /*13400*/  UMOV UR4, 0xffffffff ;  /* 0xffffffff00047882 */ /* 0x000fe20000000000 */
[----:B------:R-:W-:Y:S02]  /*13410*/  LOP3.LUT R3, R6, 0x380, RZ, 0xc0, !PT ;  /* 0x0000038006037812 */ /* 0x000fe400078ec0ff */
[----:B------:R-:W-:Y:S02]  /*13420*/  ISETP.NE.AND P0, PT, R5, RZ, PT ;  /* 0x000000ff0500720c */ /* 0x000fe40003f05270 */
[----:B------:R-:W-:-:S02]  /*13430*/  LOP3.LUT R3, R3, 0x30, R20, 0xf8, !PT ;  /* 0x0000003003037812 */ /* 0x000fc400078ef814 */
[----:B------:R-:W-:Y:S02]  /*13440*/  SEL R34, R34, 0xffffffc0, !P0 ;  /* 0xffffffc022227807 */ /* 0x000fe40004000000 */
[----:B------:R-:W-:-:S05]  /*13450*/  LOP3.LUT R2, R3, 0x70, R2, 0x78, !PT ;  /* 0x0000007003027812 */ /* 0x000fca00078e7802 */
[----:B------:R-:W-:Y:S01]  /*13460*/  IMAD R5, R21, 0x400, R2 ;  /* 0x0000040015057824 */ /* 0x000fe200078e0202 */
[----:B---3--:R-:W-:Y:S01]  /*13470*/  LOP3.LUT P5, RZ, R30, 0x1, RZ, 0xc0, !PT ;  /* 0x000000011eff7812 */ /* 0x008fe200078ac0ff */
[----:B------:R-:W-:-:S12]  /*13480*/  BRA.DIV UR4, `(.L_x_1155) ;  /* 0x0000003204a87947 */ /* 0x000fd8000b800000 */
[----:B------:R-:W0:Y:S01]  /*13490*/  SHFL.IDX PT, R14, R8, RZ, 0x1c1f ;  /* 0x001c1fff080e7589 */ /* 0x000e2200000e0000 */
[----:B------:R-:W-:Y:S01]  /*134a0*/  LOP3.LUT P6, RZ, R30, 0x2, RZ, 0xc0, !PT ;  /* 0x000000021eff7812 */ /* 0x000fe200078cc0ff */
[----:B------:R-:W-:Y:S01]  /*134b0*/  VIADD R5, R5, UR48 ;  /* 0x0000003005057c36 */ /* 0x000fe20008000000 */
[C---:B------:R-:W-:Y:S01]  /*134c0*/  ISETP.GE.AND P2, PT, R7.reuse, 0x21, PT ;  /* 0x000000210700780c */ /* 0x040fe20003f46270 */
[----:B------:R-:W1:Y:S01]  /*134d0*/  SHFL.IDX PT, R3, R9, RZ, 0x1c1f ;  /* 0x001c1fff09037589 */ /* 0x000e6200000e0000 */
[C---:B------:R-:W-:Y:S01]  /*134e0*/  ISETP.GE.AND P1, PT, R7.reuse, 0x41, PT ;  /* 0x000000410700780c */ /* 0x040fe20003f26270 */
[----:B------:R-:W-:Y:S01]  /*134f0*/  IMAD.IADD R6, R34, 0x1, R5 ;  /* 0x0000000122067824 */ /* 0x000fe200078e0205 */
[----:B------:R-:W-:Y:S01]  /*13500*/  ISETP.GE.AND P4, PT, R7, 0x61, PT ;  /* 0x000000610700780c */ /* 0x000fe20003f86270 */
[----:B------:R-:W-:Y:S01]  /*13510*/  VIADD R36, R5, 0x8400 ;  /* 0x0000840005247836 */ /* 0x000fe20000000000 */
[----:B0-----:R-:W-:Y:S02]  /*13520*/  IADD3 R2, P0, R29, R14, RZ ;  /* 0x0000000e1d027210 */ /* 0x001fe40007f1e0ff */
[----:B------:R-:W0:Y:S03]  /*13530*/  SHFL.IDX PT, R14, R8, 0x1, 0x1c1f ;  /* 0x003c1f00080e7f89 */ /* 0x000e2600000e0000 */
[----:B-1----:R-:W-:Y:S01]  /*13540*/  IMAD.X R3, RZ, RZ, R3, P0 ;  /* 0x000000ffff037224 */ /* 0x002fe200000e0603 */
[----:B------:R-:W-:-:S13]  /*13550*/  ISETP.LT.OR P0, PT, R7, 0x1, P6 ;  /* 0x000000010700780c */ /* 0x000fda0003701670 */
[----:B------:R-:W-:Y:S01]  /*13560*/  LDGSTS.E.BYPASS.LTC128B.128 [R5+0x8400], desc[UR42][R2.64], !P0 ;  /* 0x0840000002057fae */ /* 0x000fe2000c101d6a */
[----:B------:R-:W-:-:S13]  /*13570*/  ISETP.LT.OR P0, PT, R7, 0x1, P5 ;  /* 0x000000010700780c */ /* 0x000fda0002f01670 */
[----:B------:R1:W-:Y:S04]  /*13580*/  LDGSTS.E.BYPASS.LTC128B.128 [R6+0x8400], desc[UR42][R2.64+0x40], !P0 ;  /* 0x0840004002067fae */ /* 0x0003e8000c101d6a */
[----:B-1----:R-:W1:Y:S01]  /*13590*/  SHFL.IDX PT, R3, R9, 0x1, 0x1c1f ;  /* 0x003c1f0009037f89 */ /* 0x002e6200000e0000 */
[----:B0-----:R-:W-:-:S03]  /*135a0*/  IADD3 R2, P0, R29, R14, RZ ;  /* 0x0000000e1d027210 */ /* 0x001fc60007f1e0ff */
[----:B------:R-:W0:Y:S02]  /*135b0*/  SHFL.IDX PT, R14, R8, 0x2, 0x1c1f ;  /* 0x005c1f00080e7f89 */ /* 0x000e2400000e0000 */
[----:B-1----:R-:W-:Y:S01]  /*135c0*/  IMAD.X R3, RZ, RZ, R3, P0 ;  /* 0x000000ffff037224 */ /* 0x002fe200000e0603 */
[----:B------:R-:W-:-:S13]  /*135d0*/  ISETP.LT.OR P0, PT, R7, 0x21, P6 ;  /* 0x000000210700780c */ /* 0x000fda0003701670 */
[----:B------:R-:W-:Y:S01]  /*135e0*/  LDGSTS.E.BYPASS.LTC128B.128 [R5+0x9400], desc[UR42][R2.64], !P0 ;  /* 0x0940000002057fae */ /* 0x000fe2000c101d6a */
[----:B------:R-:W-:-:S13]  /*135f0*/  ISETP.LT.OR P0, PT, R7, 0x21, P5 ;  /* 0x000000210700780c */ /* 0x000fda0002f01670 */
[----:B------:R1:W-:Y:S04]  /*13600*/  LDGSTS.E.BYPASS.LTC128B.128 [R6+0x9400], desc[UR42][R2.64+0x40], !P0 ;  /* 0x0940004002067fae */ /* 0x0003e8000c101d6a */
[----:B-1----:R-:W1:Y:S01]  /*13610*/  SHFL.IDX PT, R3, R9, 0x2, 0x1c1f ;  /* 0x005c1f0009037f89 */ /* 0x002e6200000e0000 */
[----:B0-----:R-:W-:-:S03]  /*13620*/  IADD3 R2, P0, R29, R14, RZ ;  /* 0x0000000e1d027210 */ /* 0x001fc60007f1e0ff */
[----:B------:R-:W2:Y:S04]  /*13630*/  SHFL.IDX PT, R9, R9, 0x3, 0x1c1f ;  /* 0x007c1f0009097f89 */ /* 0x000ea800000e0000 */
[----:B------:R3:W4:Y:S01]  /*13640*/  SHFL.IDX PT, R14, R8, 0x3, 0x1c1f ;  /* 0x007c1f00080e7f89 */ /* 0x00072200000e0000 */
[----:B-1----:R-:W-:Y:S01]  /*13650*/  IMAD.X R3, RZ, RZ, R3, P0 ;  /* 0x000000ffff037224 */ /* 0x002fe200000e0603 */
[----:B------:R-:W-:-:S13]  /*13660*/  ISETP.LT.OR P0, PT, R7, 0x41, P6 ;  /* 0x000000410700780c */ /* 0x000fda0003701670 */
[----:B------:R3:W-:Y:S01]  /*13670*/  LDGSTS.E.BYPASS.LTC128B.128 [R5+0xa400], desc[UR42][R2.64], !P0 ;  /* 0x0a40000002057fae */ /* 0x0007e2000c101d6a */
[----:B------:R-:W-:-:S13]  /*13680*/  ISETP.LT.OR P0, PT, R7, 0x41, P5 ;  /* 0x000000410700780c */ /* 0x000fda0002f01670 */
[----:B--2-4-:R3:W-:Y:S02]  /*13690*/  LDGSTS.E.BYPASS.LTC128B.128 [R6+0xa400], desc[UR42][R2.64+0x40], !P0 ;  /* 0x0a40004002067fae */ /* 0x0147e4000c101d6a */
.L_x_1215:
[----:B0--3--:R-:W-:Y:S02]  /*136a0*/  IADD3 R2, P0, R29, R14, RZ ;  /* 0x0000000e1d027210 */ /* 0x009fe40007f1e0ff */
[----:B------:R-:W-:-:S03]  /*136b0*/  LOP3.LUT P6, RZ, R30, 0x2, RZ, 0xc0, !PT ;  /* 0x000000021eff7812 */ /* 0x000fc600078cc0ff */
[----:B------:R-:W-:Y:S01]  /*136c0*/  IMAD.X R3, RZ, RZ, R9, P0 ;  /* 0x000000ffff037224 */ /* 0x000fe200000e0609 */
        /* <DEDUP_REMOVED lines=16> */
.L_x_1156:
[----:B------:R-:W-:Y:S01]  /*137d0*/  SYNCS.ARRIVE.TRANS64.A1T0 RZ, [UR48+0x22870], RZ ;  /* 0x022870ffffff79a7 */ /* 0x000fe20008100030 */
[----:B------:R-:W-:Y:S05]  /*137e0*/  @!P5 BRA `(.L_x_1157) ;  /* 0x000000000004d947 */ /* 0x000fea0003800000 */
[----:B------:R-:W-:Y:S01]  /*137f0*/  BPT.TRAP 0x1 ;  /* 0x000000040000795c */ /* 0x000fe20000300000 */
.L_x_1157:
[----:B------:R-:W0:Y:S02]  /*13800*/  SYNCS.PHASECHK.TRANS64.TRYWAIT P0, [UR48+0x22840], R27 ;  /* 0x0228401bff0075a7 */ /* 0x000e240008000170 */
[----:B0-----:R-:W-:Y:S05]  /*13810*/  @!P0 BRA `(.L_x_1158) ;  /* 0x0000003400188947 */ /* 0x001fea0003800000 */
.L_x_1216:
[----:B------:R-:W2:Y:S01]  /*13820*/  LDL R8, [R1] ;  /* 0x0000000001087983 */ /* 0x000ea20000100800 */
[----:B------:R-:W-:Y:S01]  /*13830*/  ULDC.64 UR4, c[0x0][0x300] ;  /* 0x0000c00000047ab9 */ /* 0x000fe20000000a00 */
[----:B------:R-:W-:Y:S01]  /*13840*/  R2UR UR6, R31 ;  /* 0x000000001f0672ca */ /* 0x000fe200000e0000 */
[----:B------:R-:W-:Y:S01]  /*13850*/  IMAD R3, R10, UR4, RZ ;  /* 0x000000040a037c24 */ /* 0x000fe2000f8e02ff */
[----:B------:R-:W1:Y:S01]  /*13860*/  S2R R29, SR_TID.X ;  /* 0x00000000001d7919 */ /* 0x000e620000002100 */
[----:B------:R-:W-:Y:S02]  /*13870*/  IMAD.SHL.U32 R25, R25, 0x40, RZ ;  /* 0x0000004019197824 */ /* 0x000fe400078e00ff */
[C---:B------:R-:W-:Y:S02]  /*13880*/  IMAD R5, R4.reuse, UR5, R3 ;  /* 0x0000000504057c24 */ /* 0x040fe4000f8e0203 */
[----:B0-----:R-:W-:Y:S01]  /*13890*/  IMAD.WIDE.U32 R2, R4, UR4, RZ ;  /* 0x0000000404027c25 */ /* 0x001fe2000f8e00ff */
[----:B------:R-:W-:-:S03]  /*138a0*/  ULDC.64 UR4, c[0x0][0x310] ;  /* 0x0000c40000047ab9 */ /* 0x000fc60000000a00 */
[----:B------:R-:W-:Y:S02]  /*138b0*/  IMAD.IADD R3, R3, 0x1, R5 ;  /* 0x0000000103037824 */ /* 0x000fe400078e0205 */
[----:B------:R-:W-:Y:S02]  /*138c0*/  IMAD R5, R18, UR4, RZ ;  /* 0x0000000412057c24 */ /* 0x000fe4000f8e02ff */
[----:B------:R-:W-:-:S04]  /*138d0*/  IMAD.WIDE.U32 R2, R0, UR4, R2 ;  /* 0x0000000400027c25 */ /* 0x000fc8000f8e0002 */
[----:B------:R-:W-:Y:S01]  /*138e0*/  IMAD R5, R0, UR5, R5 ;  /* 0x0000000500057c24 */ /* 0x000fe2000f8e0205 */
[----:B------:R-:W-:-:S03]  /*138f0*/  ULDC.64 UR4, c[0x0][0x308] ;  /* 0x0000c20000047ab9 */ /* 0x000fc60000000a00 */
[----:B------:R-:W-:Y:S02]  /*13900*/  IMAD.IADD R3, R3, 0x1, R5 ;  /* 0x0000000103037824 */ /* 0x000fe400078e0205 */
[----:B------:R-:W-:Y:S01]  /*13910*/  IMAD.U32 R5, RZ, RZ, UR4 ;  /* 0x00000004ff057e24 */ /* 0x000fe2000f8e00ff */
[----:B------:R-:W-:-:S03]  /*13920*/  UIMAD UR4, UR6, UR4, URZ ;  /* 0x00000004060472a4 */ /* 0x000fc6000f8e023f */
[----:B------:R-:W-:Y:S01]  /*13930*/  IMAD.WIDE.U32 R2, R5, UR39, R2 ;  /* 0x0000002705027c25 */ /* 0x000fe2000f8e0002 */
[----:B------:R-:W-:Y:S01]  /*13940*/  ULDC.64 UR6, c[0x0][0x2e8] ;  /* 0x0000ba0000067ab9 */ /* 0x000fe20000000a00 */
[----:B------:R-:W-:Y:S02]  /*13950*/  UIMAD UR4, UR39, UR5, UR4 ;  /* 0x00000005270472a4 */ /* 0x000fe4000f8e0204 */
[----:B------:R-:W-:Y:S01]  /*13960*/  IMAD.U32 R5, RZ, RZ, UR7 ;  /* 0x00000007ff057e24 */ /* 0x000fe2000f8e00ff */
[----:B------:R-:W-:Y:S01]  /*13970*/  IADD3 R0, P0, R2, UR6, RZ ;  /* 0x0000000602007c10 */ /* 0x000fe2000ff1e0ff */
[C---:B------:R-:W-:Y:S02]  /*13980*/  IMAD.SHL.U32 R2, R28.reuse, 0x80, RZ ;  /* 0x000000801c027824 */ /* 0x040fe400078e00ff */
[----:B------:R-:W-:Y:S01]  /*13990*/  IMAD.SHL.U32 R28, R28, 0x10, RZ ;  /* 0x000000101c1c7824 */ /* 0x000fe200078e00ff */
[----:B------:R-:W-:Y:S01]  /*139a0*/  IADD3.X R4, R5, UR4, R3, P0, !PT ;  /* 0x0000000405047c10 */ /* 0x000fe200087fe403 */
[----:B-1----:R-:W-:Y:S01]  /*139b0*/  IMAD.SHL.U32 R29, R29, 0x10, RZ ;  /* 0x000000101d1d7824 */ /* 0x002fe200078e00ff */
[----:B------:R-:W-:Y:S01]  /*139c0*/  LOP3.LUT R3, R2, 0x180, RZ, 0xc0, !PT ;  /* 0x0000018002037812 */ /* 0x000fe200078ec0ff */
[----:B------:R-:W-:Y:S01]  /*139d0*/  UMOV UR4, 0xffffffff ;  /* 0xffffffff00047882 */ /* 0x000fe20000000000 */
[----:B------:R-:W-:-:S02]  /*139e0*/  LOP3.LUT R2, R25, 0x40, RZ, 0xc0, !PT ;  /* 0x0000004019027812 */ /* 0x000fc400078ec0ff */
[----:B------:R-:W-:Y:S02]  /*139f0*/  LOP3.LUT R3, R3, 0x30, R20, 0xf8, !PT ;  /* 0x0000003003037812 */ /* 0x000fe400078ef814 */
[----:B------:R-:W-:Y:S01]  /*13a00*/  LOP3.LUT R29, R29, 0x30, RZ, 0xc0, !PT ;  /* 0x000000301d1d7812 */ /* 0x000fe200078ec0ff */
[----:B------:R-:W-:Y:S01]  /*13a10*/  IMAD R2, R21, 0x200, R2 ;  /* 0x0000020015027824 */ /* 0x000fe200078e0202 */
[----:B------:R-:W-:-:S05]  /*13a20*/  LOP3.LUT R3, R3, 0x30, R28, 0x78, !PT ;  /* 0x0000003003037812 */ /* 0x000fca00078e781c */
[----:B------:R-:W-:Y:S01]  /*13a30*/  IMAD.IADD R37, R3, 0x1, R2 ;  /* 0x0000000103257824 */ /* 0x000fe200078e0202 */
[----:B--2---:R-:W-:Y:S01]  /*13a40*/  LOP3.LUT P5, RZ, R8, 0x4, RZ, 0xc0, !PT ;  /* 0x0000000408ff7812 */ /* 0x004fe200078ac0ff */
[----:B------:R-:W-:-:S12]  /*13a50*/  BRA.DIV UR4, `(.L_x_1159) ;  /* 0x0000003204a07947 */ /* 0x000fd8000b800000 */
[----:B------:R-:W0:Y:S01]  /*13a60*/  SHFL.IDX PT, R14, R0, RZ, 0x1c1f ;  /* 0x001c1fff000e7589 */ /* 0x000e2200000e0000 */
[----:B------:R-:W-:Y:S01]  /*13a70*/  LOP3.LUT P6, RZ, R8, 0x8, RZ, 0xc0, !PT ;  /* 0x0000000808ff7812 */ /* 0x000fe200078cc0ff */
[C---:B------:R-:W-:Y:S02]  /*13a80*/  @P3 VIADD R7, R37.reuse, UR48 ;  /* 0x0000003025073c36 */ /* 0x040fe40008000000 */
[----:B------:R-:W1:Y:S01]  /*13a90*/  SHFL.IDX PT, R2, R4, RZ, 0x1c1f ;  /* 0x001c1fff04027589 */ /* 0x000e6200000e0000 */
[----:B------:R-:W-:-:S03]  /*13aa0*/  @P2 VIADD R21, R37, UR48 ;  /* 0x0000003025152c36 */ /* 0x000fc60008000000 */
[----:B------:R-:W-:Y:S04]  /*13ab0*/  SHFL.IDX PT, R6, R4, 0x1, 0x1c1f ;  /* 0x003c1f0004067f89 */ /* 0x000fe800000e0000 */
[----:B------:R-:W-:Y:S01]  /*13ac0*/  SHFL.IDX PT, R5, R4, 0x3, 0x1c1f ;  /* 0x007c1f0004057f89 */ /* 0x000fe200000e0000 */
[----:B0-----:R-:W-:-:S05]  /*13ad0*/  @P3 IADD3 R14, P0, R29, R14, RZ ;  /* 0x0000000e1d0e3210 */ /* 0x001fca0007f1e0ff */
[----:B-1----:R-:W-:Y:S01]  /*13ae0*/  @P3 IMAD.X R3, RZ, RZ, R2, P0 ;  /* 0x000000ffff033224 */ /* 0x002fe200000e0602 */
[C---:B------:R-:W-:Y:S01]  /*13af0*/  LOP3.LUT P0, RZ, R8.reuse, 0x10, RZ, 0xc0, !PT ;  /* 0x0000001008ff7812 */ /* 0x040fe2000780c0ff */
[----:B------:R-:W-:Y:S02]  /*13b00*/  @P3 IMAD.MOV.U32 R2, RZ, RZ, R14 ;  /* 0x000000ffff023224 */ /* 0x000fe400078e000e */
[----:B------:R-:W0:Y:S10]  /*13b10*/  SHFL.IDX PT, R14, R0, 0x1, 0x1c1f ;  /* 0x003c1f00000e7f89 */ /* 0x000e3400000e0000 */
[----:B------:R-:W-:Y:S04]  /*13b20*/  @P3 LDGSTS.E.BYPASS.LTC128B.128 [R7+0x16400], desc[UR42][R2.64], !P0 ;  /* 0x1640000002073fae */ /* 0x000fe8000c101d6a */
[----:B------:R-:W-:Y:S04]  /*13b30*/  @P3 LDGSTS.E.BYPASS.LTC128B.128 [R7+0x18400], desc[UR42][R2.64+0x40], !P6 ;  /* 0x1840004002073fae */ /* 0x000fe8000f101d6a */
[----:B------:R1:W-:Y:S01]  /*13b40*/  @P3 LDGSTS.E.BYPASS.LTC128B.128 [R7+0x1a400], desc[UR42][R2.64+0x80], !P5 ;  /* 0x1a40008002073fae */ /* 0x0003e2000e901d6a */
[----:B------:R-:W-:-:S02]  /*13b50*/  LOP3.LUT P3, RZ, R8, 0x10, RZ, 0xc0, !PT ;  /* 0x0000001008ff7812 */ /* 0x000fc4000786c0ff */
[----:B0-----:R-:W-:-:S05]  /*13b60*/  @P2 IADD3 R14, P0, R29, R14, RZ ;  /* 0x0000000e1d0e2210 */ /* 0x001fca0007f1e0ff */
[----:B------:R-:W-:Y:S02]  /*13b70*/  @P2 IMAD.X R9, RZ, RZ, R6, P0 ;  /* 0x000000ffff092224 */ /* 0x000fe400000e0606 */
[----:B-1----:R-:W-:Y:S01]  /*13b80*/  @P2 IMAD.MOV.U32 R2, RZ, RZ, R14 ;  /* 0x000000ffff022224 */ /* 0x002fe200078e000e */
[----:B------:R-:W-:Y:S01]  /*13b90*/  SHFL.IDX PT, R6, R4, 0x2, 0x1c1f ;  /* 0x005c1f0004067f89 */ /* 0x000fe200000e0000 */
[----:B------:R-:W-:Y:S02]  /*13ba0*/  @P2 IMAD.MOV.U32 R3, RZ, RZ, R9 ;  /* 0x000000ffff032224 */ /* 0x000fe400078e0009 */
[----:B------:R-:W-:Y:S01]  /*13bb0*/  @P1 VIADD R9, R37, UR48 ;  /* 0x0000003025091c36 */ /* 0x000fe20008000000 */
[----:B------:R-:W0:Y:S04]  /*13bc0*/  SHFL.IDX PT, R14, R0, 0x2, 0x1c1f ;  /* 0x005c1f00000e7f89 */ /* 0x000e2800000e0000 */
[----:B------:R-:W-:Y:S04]  /*13bd0*/  @P2 LDGSTS.E.BYPASS.LTC128B.128 [R21+0x16c00], desc[UR42][R2.64], !P3 ;  /* 0x16c0000002152fae */ /* 0x000fe8000d901d6a */
[----:B------:R-:W-:Y:S04]  /*13be0*/  @P2 LDGSTS.E.BYPASS.LTC128B.128 [R21+0x18c00], desc[UR42][R2.64+0x40], !P6 ;  /* 0x18c0004002152fae */ /* 0x000fe8000f101d6a */
[----:B------:R1:W-:Y:S01]  /*13bf0*/  @P2 LDGSTS.E.BYPASS.LTC128B.128 [R21+0x1ac00], desc[UR42][R2.64+0x80], !P5 ;  /* 0x1ac0008002152fae */ /* 0x0003e2000e901d6a */
[----:B0-----:R-:W-:-:S05]  /*13c00*/  @P1 IADD3 R14, P0, R29, R14, RZ ;  /* 0x0000000e1d0e1210 */ /* 0x001fca0007f1e0ff */
[----:B------:R-:W-:Y:S02]  /*13c10*/  @P1 IMAD.X R7, RZ, RZ, R6, P0 ;  /* 0x000000ffff071224 */ /* 0x000fe400000e0606 */
[----:B-1----:R-:W-:Y:S02]  /*13c20*/  @P1 IMAD.MOV.U32 R2, RZ, RZ, R14 ;  /* 0x000000ffff021224 */ /* 0x002fe400078e000e */
[----:B------:R-:W-:Y:S01]  /*13c30*/  @P1 IMAD.MOV.U32 R3, RZ, RZ, R7 ;  /* 0x000000ffff031224 */ /* 0x000fe200078e0007 */
[----:B------:R0:W1:Y:S04]  /*13c40*/  SHFL.IDX PT, R14, R0, 0x3, 0x1c1f ;  /* 0x007c1f00000e7f89 */ /* 0x00006800000e0000 */
[----:B------:R0:W-:Y:S04]  /*13c50*/  @P1 LDGSTS.E.BYPASS.LTC128B.128 [R9+0x17400], desc[UR42][R2.64], !P3 ;  /* 0x1740000002091fae */ /* 0x0001e8000d901d6a */
[----:B------:R0:W-:Y:S04]  /*13c60*/  @P1 LDGSTS.E.BYPASS.LTC128B.128 [R9+0x19400], desc[UR42][R2.64+0x40], !P6 ;  /* 0x1940004002091fae */ /* 0x0001e8000f101d6a */
[----:B------:R0:W-:Y:S02]  /*13c70*/  @P1 LDGSTS.E.BYPASS.LTC128B.128 [R9+0x1b400], desc[UR42][R2.64+0x80], !P5 ;  /* 0x1b40008002091fae */ /* 0x0001e4000e901d6a */
.L_x_1226:
[C---:B------:R-:W-:Y:S02]  /*13c80*/  LOP3.LUT P2, RZ, R8.reuse, 0x10, RZ, 0xc0, !PT ;  /* 0x0000001008ff7812 */ /* 0x040fe4000784c0ff */
[----:B------:R-:W-:Y:S02]  /*13c90*/  LOP3.LUT P1, RZ, R8, 0x8, RZ, 0xc0, !PT ;  /* 0x0000000808ff7812 */ /* 0x000fe4000782c0ff */
[----:B01----:R-:W-:-:S05]  /*13ca0*/  @P4 IADD3 R2, P0, R29, R14, RZ ;  /* 0x0000000e1d024210 */ /* 0x003fca0007f1e0ff */
[----:B------:R-:W-:Y:S02]  /*13cb0*/  @P4 IMAD.X R3, RZ, RZ, R5, P0 ;  /* 0x000000ffff034224 */ /* 0x000fe400000e0605 */
[----:B------:R-:W-:-:S05]  /*13cc0*/  @P4 VIADD R5, R37, UR48 ;  /* 0x0000003025054c36 */ /* 0x000fca0008000000 */
[----:B------:R-:W-:Y:S01]  /*13cd0*/  @!PT LDS RZ, [RZ] ;  /* 0x00000000fffff984 */ /* 0x000fe20000000800 */
[----:B------:R-:W-:Y:S01]  /*13ce0*/  @!PT LDS RZ, [RZ] ;  /* 0x00000000fffff984 */ /* 0x000fe20000000800 */
[----:B------:R-:W-:Y:S01]  /*13cf0*/  @!PT LDS RZ, [RZ] ;  /* 0x00000000fffff984 */ /* 0x000fe20000000800 */
[----:B------:R0:W-:Y:S04]  /*13d00*/  @P4 LDGSTS.E.BYPASS.LTC128B.128 [R5+0x17c00], desc[UR42][R2.64], !P2 ;  /* 0x17c0000002054fae */ /* 0x0001e8000d101d6a */
[----:B------:R0:W-:Y:S04]  /*13d10*/  @P4 LDGSTS.E.BYPASS.LTC128B.128 [R5+0x19c00], desc[UR42][R2.64+0x40], !P1 ;  /* 0x19c0004002054fae */ /* 0x0001e8000c901d6a */
[----:B------:R0:W-:Y:S01]  /*13d20*/  @P4 LDGSTS.E.BYPASS.LTC128B.128 [R5+0x1bc00], desc[UR42][R2.64+0x80], !P5 ;  /* 0x1bc0008002054fae */ /* 0x0001e2000e901d6a */
        /* <DEDUP_REMOVED lines=9> */
.L_x_1160:
[----:B------:R-:W-:Y:S01]  /*13dc0*/  SYNCS.ARRIVE.TRANS64.A1T0 RZ, [UR48+0x22830], RZ ;  /* 0x022830ffffff79a7 */ /* 0x000fe20008100030 */
[----:B------:R-:W-:Y:S05]  /*13dd0*/  WARPSYNC.ALL ;  /* 0x0000000000007948 */ /* 0x000fea0003800000 */
[----:B------:R-:W-:Y:S01]  /*13de0*/  UIADD3 UR5, UR48, 0x10400, URZ ;  /* 0x0001040030057890 */ /* 0x000fe2000fffe03f */
[----:B------:R-:W-:Y:S01]  /*13df0*/  R2UR UR4, R31 ;  /* 0x000000001f0472ca */ /* 0x000fe200000e0000 */
[----:B------:R-:W-:Y:S01]  /*13e00*/  ULDC.64 UR6, c[0x0][0x2d8] ;  /* 0x0000b60000067ab9 */ /* 0x000fe20000000a00 */
[----:B------:R-:W-:Y:S01]  /*13e10*/  SHF.R.S32.HI R18, RZ, 0x1f, R26 ;  /* 0x0000001fff127819 */ /* 0x000fe2000001141a */
[----:B------:R-:W-:Y:S02]  /*13e20*/  ULOP3.LUT UP0, URZ, UR5, 0x1bf, URZ, 0xc0, !UPT ;  /* 0x000001bf053f7892 */ /* 0x000fe4000f80c03f */
[----:B------:R-:W-:Y:S01]  /*13e30*/  UIMAD.WIDE.U32 UR36, UR39, UR6, URZ ;  /* 0x00000006272472a5 */ /* 0x000fe2000f8e003f */
[----:B------:R-:W-:Y:S03]  /*13e40*/  BAR.SYNC.DEFER_BLOCKING 0x8, 0x180 ;  /* 0x0206000000007b1d */ /* 0x000fe60000010000 */
[----:B------:R-:W-:-:S04]  /*13e50*/  PLOP3.LUT P0, PT, PT, PT, UP0, 0x80, 0x0 ;  /* 0x000000000000781c */ /* 0x000fc80003f0f008 */
[----:B------:R-:W-:-:S04]  /*13e60*/  UIMAD UR4, UR4, UR6, URZ ;  /* 0x00000006040472a4 */ /* 0x000fc8000f8e023f */
        /* <DEDUP_REMOVED lines=19> */
.L_x_1161:
[----:B------:R-:W-:Y:S01]  /*13fa0*/  UISETP.NE.AND UP0, UPT, UR50, URZ, UPT ;  /* 0x0000003f3200728c */ /* 0x000fe2000bf05270 */
[----:B------:R-:W-:Y:S01]  /*13fb0*/  IADD3 R9, R23, UR41, R24 ;  /* 0x0000002917097c10 */ /* 0x000fe2000fffe018 */
[----:B------:R-:W-:Y:S02]  /*13fc0*/  IMAD.U32 R4, RZ, RZ, UR36 ;  /* 0x00000024ff047e24 */ /* 0x000fe4000f8e00ff */
[----:B------:R-:W-:Y:S02]  /*13fd0*/  IMAD.U32 R3, RZ, RZ, UR49 ;  /* 0x00000031ff037e24 */ /* 0x000fe4000f8e00ff */
[----:B------:R-:W-:Y:S01]  /*13fe0*/  PLOP3.LUT P0, PT, PT, PT, UP0, 0x80, 0x0 ;  /* 0x000000000000781c */ /* 0x000fe20003f0f008 */
[----:B------:R-:W-:Y:S02]  /*13ff0*/  IMAD.MOV.U32 R7, RZ, RZ, R9 ;  /* 0x000000ffff077224 */ /* 0x000fe400078e0009 */
[----:B------:R-:W-:Y:S02]  /*14000*/  IMAD.MOV.U32 R2, RZ, RZ, R4 ;  /* 0x000000ffff027224 */ /* 0x000fe400078e0004 */
[----:B------:R-:W-:Y:S01]  /*14010*/  @UP0 ULDC UR4, c[0x0][0x44c] ;  /* 0x0001130000040ab9 */ /* 0x000fe20000000800 */
[----:B------:R-:W-:-:S07]  /*14020*/  IMAD.U32 R5, RZ, RZ, UR37 ;  /* 0x00000025ff057e24 */ /* 0x000fce000f8e00ff */
[----:B------:R-:W-:Y:S01]  /*14030*/  @P0 IMAD.HI.U32 R0, R9, UR4, RZ ;  /* 0x0000000409000c27 */ /* 0x000fe2000f8e00ff */
[----:B------:R-:W-:Y:S01]  /*14040*/  PLOP3.LUT P0, PT, PT, PT, UP0, 0x80, 0x0 ;  /* 0x000000000000781c */ /* 0x000fe20003f0f008 */
[----:B------:R-:W-:-:S12]  /*14050*/  @UP0 ULDC UR4, c[0x0][0x450] ;  /* 0x0001140000040ab9 */ /* 0x000fd80000000800 */
[----:B------:R-:W-:Y:S01]  /*14060*/  @P0 SHF.R.U32.HI R7, RZ, UR4, R0 ;  /* 0x00000004ff070c19 */ /* 0x000fe20008011600 */
[----:B------:R-:W-:Y:S01]  /*14070*/  ULDC.64 UR4, c[0x0][0x2e0] ;  /* 0x0000b80000047ab9 */ /* 0x000fe20000000a00 */
[----:B------:R-:W0:Y:S01]  /*14080*/  LDC R0, c[0x0][0x448] ;  /* 0x00011200ff007b82 */ /* 0x000e220000000800 */
[----:B------:R-:W-:Y:S01]  /*14090*/  IMAD R11, R18, UR4, RZ ;  /* 0x00000004120b7c24 */ /* 0x000fe2000f8e02ff */
[----:B------:R-:W-:Y:S01]  /*140a0*/  SHF.R.S32.HI R4, RZ, 0x1f, R7 ;  /* 0x0000001fff047819 */ /* 0x000fe20000011407 */
[----:B------:R-:W-:-:S04]  /*140b0*/  IMAD.WIDE.U32 R2, R26, UR4, R2 ;  /* 0x000000041a027c25 */ /* 0x000fc8000f8e0002 */
[----:B------:R-:W-:Y:S01]  /*140c0*/  IMAD R11, R26, UR5, R11 ;  /* 0x000000051a0b7c24 */ /* 0x000fe2000f8e020b */
[----:B------:R-:W-:Y:S02]  /*140d0*/  ULDC.64 UR4, c[0x0][0x2d0] ;  /* 0x0000b40000047ab9 */ /* 0x000fe40000000a00 */
[----:B------:R-:W-:Y:S02]  /*140e0*/  IMAD R4, R4, UR4, RZ ;  /* 0x0000000404047c24 */ /* 0x000fe4000f8e02ff */
[----:B------:R-:W-:Y:S02]  /*140f0*/  IMAD.IADD R3, R3, 0x1, R11 ;  /* 0x0000000103037824 */ /* 0x000fe400078e020b */
[C---:B------:R-:W-:Y:S02]  /*14100*/  IMAD R5, R7.reuse, UR5, R4 ;  /* 0x0000000507057c24 */ /* 0x040fe4000f8e0204 */
[----:B------:R-:W-:Y:S02]  /*14110*/  IMAD.MOV R4, RZ, RZ, -R7 ;  /* 0x000000ffff047224 */ /* 0x000fe400078e0a07 */
[----:B------:R-:W-:Y:S01]  /*14120*/  IMAD.WIDE.U32 R2, R7, UR4, R2 ;  /* 0x0000000407027c25 */ /* 0x000fe2000f8e0002 */
[----:B------:R-:W-:-:S03]  /*14130*/  ULDC.64 UR4, c[0x0][0x2c8] ;  /* 0x0000b20000047ab9 */ /* 0x000fc60000000a00 */
[----:B------:R-:W-:Y:S02]  /*14140*/  IMAD.IADD R3, R3, 0x1, R5 ;  /* 0x0000000103037824 */ /* 0x000fe400078e0205 */
[----:B0-----:R-:W-:-:S04]  /*14150*/  IMAD R9, R0, R4, R9 ;  /* 0x0000000400097224 */ /* 0x001fc800078e0209 */
[----:B------:R-:W-:Y:S01]  /*14160*/  IMAD.WIDE.U32 R2, R9, UR4, R2 ;  /* 0x0000000409027c25 */ /* 0x000fe2000f8e0002 */
[----:B------:R-:W-:-:S05]  /*14170*/  SHF.R.S32.HI R4, RZ, 0x1f, R9 ;  /* 0x0000001fff047819 */ /* 0x000fca0000011409 */
        /* <DEDUP_REMOVED lines=11> */
[----:B------:R-:W0:Y:S01]  /*14230*/  SHFL.IDX PT, R14, R4, RZ, 0x1c1f ;  /* 0x001c1fff040e7589 */ /* 0x000e2200000e0000 */
[----:B------:R-:W-:Y:S02]  /*14240*/  ULDC UR4, c[0x0][0x288] ;  /* 0x0000a20000047ab9 */ /* 0x000fe40000000800 */
[----:B------:R-:W-:Y:S01]  /*14250*/  IMAD R7, R0, UR4, RZ ;  /* 0x0000000400077c24 */ /* 0x000fe2000f8e02ff */
[----:B------:R-:W1:Y:S01]  /*14260*/  SHFL.IDX PT, R2, R5, RZ, 0x1c1f ;  /* 0x001c1fff05027589 */ /* 0x000e6200000e0000 */
[----:B------:R-:W-:-:S03]  /*14270*/  VIADD R0, R23, UR41 ;  /* 0x0000002917007c36 */ /* 0x000fc60008000000 */
[----:B------:R-:W-:Y:S01]  /*14280*/  SHFL.IDX PT, R6, R5, 0x1, 0x1c1f ;  /* 0x003c1f0005067f89 */ /* 0x000fe200000e0000 */
[C---:B------:R-:W-:Y:S01]  /*14290*/  VIADD R8, R0.reuse, 0x20 ;  /* 0x0000002000087836 */ /* 0x040fe20000000000 */
[----:B------:R-:W-:-:S13]  /*142a0*/  ISETP.GE.AND P0, PT, R0, R7, PT ;  /* 0x000000070000720c */ /* 0x000fda0003f06270 */
[----:B------:R-:W-:Y:S01]  /*142b0*/  @!P0 VIADD R19, R37, UR48 ;  /* 0x0000003025138c36 */ /* 0x000fe20008000000 */
[----:B0-----:R-:W-:-:S05]  /*142c0*/  @!P0 IADD3 R14, P4, R29, R14, RZ ;  /* 0x0000000e1d0e8210 */ /* 0x001fca0007f9e0ff */
[----:B-1----:R-:W-:Y:S02]  /*142d0*/  @!P0 IMAD.X R3, RZ, RZ, R2, P4 ;  /* 0x000000ffff038224 */ /* 0x002fe400020e0602 */
[----:B------:R-:W-:Y:S02]  /*142e0*/  @!P0 IMAD.MOV.U32 R2, RZ, RZ, R14 ;  /* 0x000000ffff028224 */ /* 0x000fe400078e000e */
[----:B------:R-:W0:Y:S04]  /*142f0*/  SHFL.IDX PT, R14, R4, 0x1, 0x1c1f ;  /* 0x003c1f00040e7f89 */ /* 0x000e2800000e0000 */
[----:B------:R-:W-:Y:S04]  /*14300*/  @!P0 LDGSTS.E.BYPASS.LTC128B.128 [R19+0x10400], desc[UR42][R2.64], !P3 ;  /* 0x1040000002138fae */ /* 0x000fe8000d901d6a */
[----:B------:R-:W-:Y:S04]  /*14310*/  @!P0 LDGSTS.E.BYPASS.LTC128B.128 [R19+0x12400], desc[UR42][R2.64+0x40], !P2 ;  /* 0x1240004002138fae */ /* 0x000fe8000d101d6a */
[----:B------:R1:W-:Y:S01]  /*14320*/  @!P0 LDGSTS.E.BYPASS.LTC128B.128 [R19+0x14400], desc[UR42][R2.64+0x80], !P1 ;  /* 0x1440008002138fae */ /* 0x0003e2000c901d6a */
[----:B------:R-:W-:Y:S01]  /*14330*/  ISETP.GE.AND P0, PT, R8, R7, PT ;  /* 0x000000070800720c */ /* 0x000fe20003f06270 */
[----:B------:R-:W-:-:S12]  /*14340*/  VIADD R8, R0, 0x40 ;  /* 0x0000004000087836 */ /* 0x000fd80000000000 */
[----:B0-----:R-:W-:Y:S01]  /*14350*/  @!P0 IADD3 R14, P4, R29, R14, RZ ;  /* 0x0000000e1d0e8210 */ /* 0x001fe20007f9e0ff */
[----:B------:R-:W-:-:S04]  /*14360*/  @!P0 VIADD R21, R37, UR48 ;  /* 0x0000003025158c36 */ /* 0x000fc80008000000 */
[----:B------:R-:W-:Y:S02]  /*14370*/  @!P0 IMAD.X R9, RZ, RZ, R6, P4 ;  /* 0x000000ffff098224 */ /* 0x000fe400020e0606 */
[----:B-1----:R-:W-:Y:S01]  /*14380*/  @!P0 IMAD.MOV.U32 R2, RZ, RZ, R14 ;  /* 0x000000ffff028224 */ /* 0x002fe200078e000e */
[----:B------:R-:W-:Y:S01]  /*14390*/  SHFL.IDX PT, R6, R5, 0x2, 0x1c1f ;  /* 0x005c1f0005067f89 */ /* 0x000fe200000e0000 */
[----:B------:R-:W-:-:S03]  /*143a0*/  @!P0 IMAD.MOV.U32 R3, RZ, RZ, R9 ;  /* 0x000000ffff038224 */ /* 0x000fc600078e0009 */
[----:B------:R-:W0:Y:S04]  /*143b0*/  SHFL.IDX PT, R14, R4, 0x2, 0x1c1f ;  /* 0x005c1f00040e7f89 */ /* 0x000e2800000e0000 */
[----:B------:R-:W-:Y:S04]  /*143c0*/  @!P0 LDGSTS.E.BYPASS.LTC128B.128 [R21+0x10c00], desc[UR42][R2.64], !P3 ;  /* 0x10c0000002158fae */ /* 0x000fe8000d901d6a */
[----:B------:R-:W-:Y:S04]  /*143d0*/  @!P0 LDGSTS.E.BYPASS.LTC128B.128 [R21+0x12c00], desc[UR42][R2.64+0x40], !P2 ;  /* 0x12c0004002158fae */ /* 0x000fe8000d101d6a */
[----:B------:R1:W-:Y:S01]  /*143e0*/  @!P0 LDGSTS.E.BYPASS.LTC128B.128 [R21+0x14c00], desc[UR42][R2.64+0x80], !P1 ;  /* 0x14c0008002158fae */ /* 0x0003e2000c901d6a */
[----:B------:R-:W-:-:S03]  /*143f0*/  ISETP.GE.AND P0, PT, R8, R7, PT ;  /* 0x000000070800720c */ /* 0x000fc60003f06270 */
[----:B------:R-:W2:Y:S10]  /*14400*/  SHFL.IDX PT, R5, R5, 0x3, 0x1c1f ;  /* 0x007c1f0005057f89 */ /* 0x000eb400000e0000 */
[----:B0-----:R-:W-:Y:S01]  /*14410*/  @!P0 IADD3 R14, P4, R29, R14, RZ ;  /* 0x0000000e1d0e8210 */ /* 0x001fe20007f9e0ff */
[----:B------:R-:W-:-:S04]  /*14420*/  @!P0 VIADD R19, R37, UR48 ;  /* 0x0000003025138c36 */ /* 0x000fc80008000000 */
[----:B------:R-:W-:Y:S02]  /*14430*/  @!P0 IMAD.X R9, RZ, RZ, R6, P4 ;  /* 0x000000ffff098224 */ /* 0x000fe400020e0606 */
[----:B-1----:R-:W-:Y:S02]  /*14440*/  @!P0 IMAD.MOV.U32 R2, RZ, RZ, R14 ;  /* 0x000000ffff028224 */ /* 0x002fe400078e000e */
[----:B------:R-:W-:Y:S01]  /*14450*/  @!P0 IMAD.MOV.U32 R3, RZ, RZ, R9 ;  /* 0x000000ffff038224 */ /* 0x000fe200078e0009 */
[----:B------:R0:W1:Y:S04]  /*14460*/  SHFL.IDX PT, R14, R4, 0x3, 0x1c1f ;  /* 0x007c1f00040e7f89 */ /* 0x00006800000e0000 */
[----:B------:R0:W-:Y:S04]  /*14470*/  @!P0 LDGSTS.E.BYPASS.LTC128B.128 [R19+0x11400], desc[UR42][R2.64], !P3 ;  /* 0x1140000002138fae */ /* 0x0001e8000d901d6a */
[----:B------:R0:W-:Y:S04]  /*14480*/  @!P0 LDGSTS.E.BYPASS.LTC128B.128 [R19+0x13400], desc[UR42][R2.64+0x40], !P2 ;  /* 0x1340004002138fae */ /* 0x0001e8000d101d6a */
[----:B--2---:R0:W-:Y:S02]  /*14490*/  @!P0 LDGSTS.E.BYPASS.LTC128B.128 [R19+0x15400], desc[UR42][R2.64+0x80], !P1 ;  /* 0x1540008002138fae */ /* 0x0041e4000c901d6a */
.L_x_1235:
[----:B------:R-:W-:Y:S01]  /*144a0*/  VIADD R0, R0, 0x60 ;  /* 0x0000006000007836 */ /* 0x000fe20000000000 */
[----:B------:R-:W-:Y:S04]  /*144b0*/  BSSY B0, `(.L_x_1163) ;  /* 0x000000c000007945 */ /* 0x000fe80003800000 */
[----:B------:R-:W-:-:S13]  /*144c0*/  ISETP.GE.AND P0, PT, R0, R7, PT ;  /* 0x000000070000720c */ /* 0x000fda0003f06270 */
[----:B------:R-:W-:Y:S05]  /*144d0*/  @P0 BRA `(.L_x_1164) ;  /* 0x0000000000240947 */ /* 0x000fea0003800000 */
[----:B01----:R-:W-:-:S05]  /*144e0*/  IADD3 R2, P0, R29, R14, RZ ;  /* 0x0000000e1d027210 */ /* 0x003fca0007f1e0ff */
[----:B------:R-:W-:Y:S02]  /*144f0*/  IMAD.X R3, RZ, RZ, R5, P0 ;  /* 0x000000ffff037224 */ /* 0x000fe400000e0605 */
[----:B------:R-:W-:-:S05]  /*14500*/  VIADD R5, R37, UR48 ;  /* 0x0000003025057c36 */ /* 0x000fca0008000000 */
[----:B------:R-:W-:Y:S01]  /*14510*/  @!PT LDS RZ, [RZ] ;  /* 0x00000000fffff984 */ /* 0x000fe20000000800 */
[----:B------:R-:W-:Y:S01]  /*14520*/  @!PT LDS RZ, [RZ] ;  /* 0x00000000fffff984 */ /* 0x000fe20000000800 */
[----:B------:R-:W-:Y:S01]  /*14530*/  @!PT LDS RZ, [RZ] ;  /* 0x00000000fffff984 */ /* 0x000fe20000000800 */
[----:B------:R2:W-:Y:S04]  /*14540*/  LDGSTS.E.BYPASS.LTC128B.128 [R5+0x11c00], desc[UR42][R2.64], !P3 ;  /* 0x11c0000002057fae */ /* 0x0005e8000d901d6a */
[----:B------:R2:W-:Y:S04]  /*14550*/  LDGSTS.E.BYPASS.LTC128B.128 [R5+0x13c00], desc[UR42][R2.64+0x40], !P2 ;  /* 0x13c0004002057fae */ /* 0x0005e8000d101d6a */
[----:B------:R2:W-:Y:S02]  /*14560*/  LDGSTS.E.BYPASS.LTC128B.128 [R5+0x15c00], desc[UR42][R2.64+0x80], !P1 ;  /* 0x15c0008002057fae */ /* 0x0005e4000c901d6a */
.L_x_1164:
[----:B------:R-:W-:Y:S05]  /*14570*/  BSYNC B0 ;  /* 0x0000000000007941 */ /* 0x000fea0003800000 */
.L_x_1163:
[----:B------:R-:W-:Y:S01]  /*14580*/  NOP ;  /* 0x0000000000007918 */ /* 0x000fe20000000000 */
[----:B------:R-:W-:Y:S01]  /*14590*/  SYNCS.ARRIVE.TRANS64.RED.A0T1 RZ, [UR48+0x22800], RZ ;  /* 0x022800ffffff79a7 */ /* 0x000fe20008200430 */
[----:B------:R-:W-:Y:S01]  /*145a0*/  IMAD.MOV.U32 R0, RZ, RZ, 0x1 ;  /* 0x00000001ff007424 */ /* 0x000fe200078e00ff */
[----:B------:R-:W-:Y:S01]  /*145b0*/  ARRIVES.LDGSTSBAR.64.TRANSCNT [UR48+0x22800] ;  /* 0x02280000ff0079b0 */ /* 0x000fe20008000ab0 */
[----:B------:R-:W-:Y:S02]  /*145c0*/  VIADD R16, R16, 0xfffffffe ;  /* 0xfffffffe10107836 */ /* 0x000fe40000000000 */
[----:B------:R-:W-:Y:S01]  /*145d0*/  IMAD.MOV.U32 R29, RZ, RZ, 0x1 ;  /* 0x00000001ff1d7424 */ /* 0x000fe200078e00ff */
[----:B------:R-:W-:Y:S01]  /*145e0*/  SHF.L.U32 R0, R0, 0x1f, RZ ;  /* 0x0000001f00007819 */ /* 0x000fe200000006ff */
[----:B------:R-:W-:Y:S01]  /*145f0*/  NOP ;  /* 0x0000000000007918 */ /* 0x000fe20000000000 */
[----:B------:R-:W-:Y:S02]  /*14600*/  SYNCS.ARRIVE.TRANS64.A1T0 RZ, [UR48+0x22800], RZ ;  /* 0x022800ffffff79a7 */ /* 0x000fe40008100030 */
[----:B------:R-:W3:Y:S02]  /*14610*/  SYNCS.PHASECHK.TRANS64.TRYWAIT P0, [UR48+0x22820], R0 ;  /* 0x02282000ff0075a7 */ /* 0x000ee40008000170 */
[----:B---3--:R-:W-:Y:S05]  /*14620*/  @!P0 BRA `(.L_x_1165) ;  /* 0x0000003000588947 */ /* 0x008fea0003800000 */
.L_x_1236:
[----:B------:R-:W-:-:S13]  /*14630*/  ISETP.GE.AND P0, PT, R16, UR51, PT ;  /* 0x0000003310007c0c */ /* 0x000fda000bf06270 */
[----:B------:R-:W-:Y:S05]  /*14640*/  @!P0 BRA `(.L_x_1166) ;  /* 0x0000001000ac8947 */ /* 0x000fea0003800000 */
[----:B------:R-:W-:Y:S01]  /*14650*/  UIADD3 UR4, UR47, 0x1, URZ ;  /* 0x000000012f047890 */ /* 0x000fe2000fffe03f */
[----:B0-2---:R-:W-:Y:S01]  /*14660*/  LOP3.LUT R3, RZ, UR45, RZ, 0x33, !PT ;  /* 0x0000002dff037c12 */ /* 0x005fe2000f8e33ff */
[----:B------:R-:W-:Y:S01]  /*14670*/  IMAD.MOV.U32 R10, RZ, RZ, 0x1 ;  /* 0x00000001ff0a7424 */ /* 0x000fe200078e00ff */
[----:B------:R-:W-:Y:S01]  /*14680*/  IADD3 R17, R24, R17, R23 ;  /* 0x0000001118117210 */ /* 0x000fe20007ffe017 */
[----:B------:R-:W-:Y:S01]  /*14690*/  UIMAD UR4, UR4, UR38, URZ ;  /* 0x00000026040472a4 */ /* 0x000fe2000f8e023f */
[----:B------:R-:W-:Y:S01]  /*146a0*/  LOP3.LUT R5, RZ, UR44, RZ, 0x33, !PT ;  /* 0x0000002cff057c12 */ /* 0x000fe2000f8e33ff */
[----:B------:R-:W-:Y:S02]  /*146b0*/  IMAD.MOV.U32 R9, RZ, RZ, RZ ;  /* 0x000000ffff097224 */ /* 0x000fe400078e00ff */
[----:B------:R-:W-:Y:S02]  /*146c0*/  VIADD R17, R17, 0xfffffe80 ;  /* 0xfffffe8011117836 */ /* 0x000fe40000000000 */
[----:B------:R-:W-:-:S04]  /*146d0*/  LOP3.LUT R0, RZ, UR4, RZ, 0x33, !PT ;  /* 0x00000004ff007c12 */ /* 0x000fc8000f8e33ff */
[----:B------:R-:W-:-:S04]  /*146e0*/  VIADDMNMX R0, R0, -UR46, R3, !PT ;  /* 0x8000002e00007c46 */ /* 0x000fc8000f800103 */
[----:B------:R-:W-:-:S04]  /*146f0*/  VIMNMX R0, R0, R5, !PT ;  /* 0x0000000500007248 */ /* 0x000fc80007fe0100 */
[C---:B------:R-:W-:Y:S01]  /*14700*/  IADD3 R30, -R0.reuse, -0x2, RZ ;  /* 0xfffffffe001e7810 */ /* 0x040fe20007ffe1ff */
[----:B------:R-:W-:-:S07]  /*14710*/  IMAD R28, R0, -0x80, R17 ;  /* 0xffffff80001c7824 */ /* 0x000fce00078e0211 */
.L_x_1181:
[----:B0-2---:R-:W2:Y:S01]  /*14720*/  LDL R4, [R1+0x4] ;  /* 0x0000040001047983 */ /* 0x005ea20000100800 */
[----:B------:R-:W0:Y:S01]  /*14730*/  LDC R0, c[0x0][0x430] ;  /* 0x00010c00ff007b82 */ /* 0x000e220000000800 */
[----:B------:R-:W-:Y:S01]  /*14740*/  IMAD.MOV.U32 R7, RZ, RZ, R28 ;  /* 0x000000ffff077224 */ /* 0x000fe200078e001c */
[----:B------:R-:W-:Y:S01]  /*14750*/  ULDC.64 UR4, c[0x0][0x428] ;  /* 0x00010a0000047ab9 */ /* 0x000fe20000000a00 */
[----:B0-----:R-:W-:-:S13]  /*14760*/  ISETP.NE.AND P0, PT, R0, 0x1, PT ;  /* 0x000000010000780c */ /* 0x001fda0003f05270 */
[----:B------:R-:W0:Y:S08]  /*14770*/  @P0 LDC R3, c[0x0][0x434] ;  /* 0x00010d00ff030b82 */ /* 0x000e300000000800 */
[----:B------:R-:W3:Y:S01]  /*14780*/  @P0 LDC R5, c[0x0][0x438] ;  /* 0x00010e00ff050b82 */ /* 0x000ee20000000800 */
[----:B0-----:R-:W-:-:S05]  /*14790*/  @P0 IMAD.HI.U32 R0, R28, R3, RZ ;  /* 0x000000031c000227 */ /* 0x001fca00078e00ff */
[----:B---3--:R-:W-:-:S04]  /*147a0*/  @P0 SHF.R.U32.HI R7, RZ, R5, R0 ;  /* 0x00000005ff070219 */ /* 0x008fc80000011600 */
[--C-:B------:R-:W-:Y:S01]  /*147b0*/  SHF.R.S32.HI R3, RZ, 0x1f, R7.reuse ;  /* 0x0000001fff037819 */ /* 0x100fe20000011407 */
[----:B------:R-:W-:-:S04]  /*147c0*/  IMAD.MOV.U32 R2, RZ, RZ, R7 ;  /* 0x000000ffff027224 */ /* 0x000fc800078e0007 */
[----:B------:R-:W-:-:S04]  /*147d0*/  IMAD.WIDE.U32 R2, R32, UR4, R2 ;  /* 0x0000000420027c25 */ /* 0x000fc8000f8e0002 */
[----:B--2---:R-:W-:-:S04]  /*147e0*/  IMAD R5, R4, UR4, RZ ;  /* 0x0000000404057c24 */ /* 0x004fc8000f8e02ff */
[----:B------:R-:W-:Y:S01]  /*147f0*/  IMAD R5, R32, UR5, R5 ;  /* 0x0000000520057c24 */ /* 0x000fe2000f8e0205 */
[----:B------:R-:W-:Y:S02]  /*14800*/  ULDC.64 UR4, c[0x0][0x418] ;  /* 0x0001060000047ab9 */ /* 0x000fe40000000a00 */
[----:B------:R-:W-:Y:S01]  /*14810*/  LEA R4, P0, R2, UR4, 0x2 ;  /* 0x0000000402047c11 */ /* 0x000fe2000f8010ff */
[----:B------:R-:W-:-:S05]  /*14820*/  IMAD.IADD R3, R5, 0x1, R3 ;  /* 0x0000000105037824 */ /* 0x000fca00078e0203 */
[----:B------:R-:W-:-:S05]  /*14830*/  LEA.HI.X R5, R2, UR5, R3, 0x2, P0 ;  /* 0x0000000502057c11 */ /* 0x000fca00080f1403 */
[----:B------:R-:W2:Y:S01]  /*14840*/  LDG.E R6, desc[UR42][R4.64] ;  /* 0x0000002a04067981 */ /* 0x000ea2000c1e1900 */
[----:B------:R-:W-:-:S06]  /*14850*/  ULOP3.LUT UR6, UR40, 0x2, URZ, 0xfc, !UPT ;  /* 0x0000000228067892 */ /* 0x000fcc000f8efc3f */
[----:B------:R-:W-:Y:S02]  /*14860*/  IMAD.U32 R8, RZ, RZ, UR6 ;  /* 0x00000006ff087e24 */ /* 0x000fe4000f8e00ff */
[----:B------:R-:W-:-:S03]  /*14870*/  VIADD R0, R9, 0x1 ;  /* 0x0000000109007836 */ /* 0x000fc60000000000 */
[----:B------:R-:W-:Y:S02]  /*14880*/  ISETP.NE.AND P1, PT, R8, 0x3, PT ;  /* 0x000000030800780c */ /* 0x000fe40003f25270 */
[----:B------:R-:W-:Y:S01]  /*14890*/  ISETP.NE.AND P0, PT, R0, 0x2, PT ;  /* 0x000000020000780c */ /* 0x000fe20003f05270 */
[----:B------:R-:W-:-:S03]  /*148a0*/  VIADD R30, R30, 0xffffffff ;  /* 0xffffffff1e1e7836 */ /* 0x000fc60000000000 */
[----:B------:R-:W-:Y:S02]  /*148b0*/  SEL R29, RZ, 0x1, P0 ;  /* 0x00000001ff1d7807 */ /* 0x000fe40000000000 */
[----:B------:R-:W-:Y:S02]  /*148c0*/  SEL R0, R0, RZ, P0 ;  /* 0x000000ff00007207 */ /* 0x000fe40000000000 */
[----:B------:R-:W-:Y:S02]  /*148d0*/  LOP3.LUT R29, R10, R29, RZ, 0x3c, !PT ;  /* 0x0000001d0a1d7212 */ /* 0x000fe400078e3cff */
[----:B------:R-:W-:Y:S02]  /*148e0*/  ISETP.GT.AND P2, PT, R30, UR51, PT ;  /* 0x000000331e007c0c */ /* 0x000fe4000bf44270 */
[----:B--2---:R-:W-:Y:S01]  /*148f0*/  SHF.R.S32.HI R17, RZ, 0x1f, R6 ;  /* 0x0000001fff117819 */ /* 0x004fe20000011406 */
[----:B------:R-:W-:Y:S10]  /*14900*/  @!P1 BRA `(.L_x_1167) ;  /* 0x0000000000049947 */ /* 0x000ff40003800000 */
[----:B------:R-:W-:Y:S01]  /*14910*/  BPT.TRAP 0x1 ;  /* 0x000000040000795c */ /* 0x000fe20000300000 */
.L_x_1167:
[----:B------:R-:W-:Y:S02]  /*14920*/  LEA R8, R0, UR48, 0x3 ;  /* 0x0000003000087c11 */ /* 0x000fe4000f8e18ff */
[----:B------:R-:W-:-:S04]  /*14930*/  SHF.L.U32 R18, R29, 0x1f, RZ ;  /* 0x0000001f1d127819 */ /* 0x000fc800000006ff */
[----:B------:R-:W0:Y:S02]  /*14940*/  SYNCS.PHASECHK.TRANS64.TRYWAIT P0, [R8+URZ+0x22880], R18 ;  /* 0x02288012080075a7 */ /* 0x000e24000800017f */
[----:B0-----:R-:W-:Y:S05]  /*14950*/  @!P0 BRA `(.L_x_1168) ;  /* 0x0000002c00a48947 */ /* 0x001fea0003800000 */
.L_x_1237:
[----:B------:R-:W2:Y:S01]  /*14960*/  LDL R2, [R1] ;  /* 0x0000000001027983 */ /* 0x000ea20000100800 */
[----:B------:R-:W-:Y:S01]  /*14970*/  ULDC UR4, c[0x0][0x430] ;  /* 0x00010c0000047ab9 */ /* 0x000fe20000000800 */
[----:B------:R-:W-:Y:S01]  /*14980*/  R2UR UR6, R31 ;  /* 0x000000001f0672ca */ /* 0x000fe200000e0000 */
[----:B------:R-:W-:Y:S01]  /*14990*/  UIADD3 UR4, -UR4, URZ, URZ ;  /* 0x0000003f04047290 */ /* 0x000fe2000fffe13f */
[----:B------:R-:W3:Y:S05]  /*149a0*/  S2R R23, SR_TID.X ;  /* 0x0000000000177919 */ /* 0x000eea0000002100 */
[----:B------:R-:W-:Y:S01]  /*149b0*/  IMAD R7, R7, UR4, R28 ;  /* 0x0000000407077c24 */ /* 0x000fe2000f8e021c */
[----:B------:R-:W-:-:S04]  /*149c0*/  ULDC.64 UR4, c[0x0][0x328] ;  /* 0x0000ca0000047ab9 */ /* 0x000fc80000000a00 */
[----:B------:R-:W-:Y:S01]  /*149d0*/  SHF.R.S32.HI R16, RZ, 0x1f, R7 ;  /* 0x0000001fff107819 */ /* 0x000fe20000011407 */
[----:B---3--:R-:W-:-:S05]  /*149e0*/  IMAD.SHL.U32 R23, R23, 0x10, RZ ;  /* 0x0000001017177824 */ /* 0x008fca00078e00ff */
[----:B------:R-:W-:Y:S02]  /*149f0*/  LOP3.LUT R23, R23, 0x30, RZ, 0xc0, !PT ;  /* 0x0000003017177812 */ /* 0x000fe400078ec0ff */
[C---:B--2---:R-:W-:Y:S02]  /*14a00*/  LOP3.LUT P3, RZ, R2.reuse, 0x2, RZ, 0xc0, !PT ;  /* 0x0000000202ff7812 */ /* 0x044fe4000786c0ff */
[----:B------:R-:W-:Y:S01]  /*14a10*/  LOP3.LUT P1, RZ, R2, 0x1, RZ, 0xc0, !PT ;  /* 0x0000000102ff7812 */ /* 0x000fe2000782c0ff */
[----:B------:R-:W-:-:S04]  /*14a20*/  IMAD R2, R16, UR4, RZ ;  /* 0x0000000410027c24 */ /* 0x000fc8000f8e02ff */
[C---:B------:R-:W-:Y:S02]  /*14a30*/  IMAD R5, R7.reuse, UR5, R2 ;  /* 0x0000000507057c24 */ /* 0x040fe4000f8e0202 */
[----:B------:R-:W-:Y:S01]  /*14a40*/  IMAD.WIDE.U32 R2, R7, UR4, RZ ;  /* 0x0000000407027c25 */ /* 0x000fe2000f8e00ff */
        /* <DEDUP_REMOVED lines=13> */
[----:B------:R-:W-:-:S04]  /*14b20*/  IADD3 R19, P0, R2, UR6, RZ ;  /* 0x0000000602137c10 */ /* 0x000fc8000ff1e0ff */
[----:B------:R-:W-:Y:S01]  /*14b30*/  IADD3.X R22, R5, UR4, R3, P0, !PT ;  /* 0x0000000405167c10 */ /* 0x000fe200087fe403 */
[----:B------:R-:W-:-:S03]  /*14b40*/  UMOV UR4, 0xffffffff ;  /* 0xffffffff00047882 */ /* 0x000fc60000000000 */
[----:B------:R-:W-:Y:S05]  /*14b50*/  BRA.DIV UR4, `(.L_x_1169) ;  /* 0x0000002e04387947 */ /* 0x000fea000b800000 */
[----:B-1----:R-:W1:Y:S01]  /*14b60*/  SHFL.IDX PT, R14, R19, RZ, 0x1c1f ;  /* 0x001c1fff130e7589 */ /* 0x002e6200000e0000 */
[----:B------:R-:W-:-:S03]  /*14b70*/  IMAD R20, R0, 0x4000, R36 ;  /* 0x0000400000147824 */ /* 0x000fc600078e0224 */
[----:B------:R-:W2:Y:S01]  /*14b80*/  SHFL.IDX PT, R3, R22, RZ, 0x1c1f ;  /* 0x001c1fff16037589 */ /* 0x000ea200000e0000 */
[----:B------:R-:W-:-:S03]  /*14b90*/  IMAD.IADD R21, R34, 0x1, R20 ;  /* 0x0000000122157824 */ /* 0x000fc600078e0214 */
[----:B------:R-:W-:Y:S01]  /*14ba0*/  SHFL.IDX PT, R5, R22, 0x1, 0x1c1f ;  /* 0x003c1f0016057f89 */ /* 0x000fe200000e0000 */
[----:B-1----:R-:W-:-:S03]  /*14bb0*/  IADD3 R2, P0, R23, R14, RZ ;  /* 0x0000000e17027210 */ /* 0x002fc60007f1e0ff */
[----:B------:R-:W1:Y:S02]  /*14bc0*/  SHFL.IDX PT, R14, R19, 0x1, 0x1c1f ;  /* 0x003c1f00130e7f89 */ /* 0x000e6400000e0000 */
[----:B--2---:R-:W-:-:S05]  /*14bd0*/  IMAD.X R3, RZ, RZ, R3, P0 ;  /* 0x000000ffff037224 */ /* 0x004fca00000e0603 */
[----:B------:R-:W-:Y:S04]  /*14be0*/  LDGSTS.E.BYPASS.LTC128B.128 [R20], desc[UR42][R2.64], !P3 ;  /* 0x0000000002147fae */ /* 0x000fe8000d901d6a */
[----:B------:R2:W-:Y:S01]  /*14bf0*/  LDGSTS.E.BYPASS.LTC128B.128 [R21], desc[UR42][R2.64+0x40], !P1 ;  /* 0x0000004002157fae */ /* 0x0005e2000c901d6a */
[----:B-1----:R-:W-:-:S03]  /*14c00*/  IADD3 R4, P0, R23, R14, RZ ;  /* 0x0000000e17047210 */ /* 0x002fc60007f1e0ff */
[----:B--2---:R-:W-:Y:S04]  /*14c10*/  SHFL.IDX PT, R3, R22, 0x2, 0x1c1f ;  /* 0x005c1f0016037f89 */ /* 0x004fe800000e0000 */
[----:B------:R-:W1:Y:S01]  /*14c20*/  SHFL.IDX PT, R14, R19, 0x2, 0x1c1f ;  /* 0x005c1f00130e7f89 */ /* 0x000e6200000e0000 */
[----:B------:R-:W-:-:S03]  /*14c30*/  IMAD.X R5, RZ, RZ, R5, P0 ;  /* 0x000000ffff057224 */ /* 0x000fc600000e0605 */
[----:B------:R-:W2:Y:S04]  /*14c40*/  SHFL.IDX PT, R22, R22, 0x3, 0x1c1f ;  /* 0x007c1f0016167f89 */ /* 0x000ea800000e0000 */
[----:B------:R3:W-:Y:S04]  /*14c50*/  LDGSTS.E.BYPASS.LTC128B.128 [R20+0x1000], desc[UR42][R4.64], !P3 ;  /* 0x0100000004147fae */ /* 0x0007e8000d901d6a */
[----:B------:R3:W-:Y:S01]  /*14c60*/  LDGSTS.E.BYPASS.LTC128B.128 [R21+0x1000], desc[UR42][R4.64+0x40], !P1 ;  /* 0x0100004004157fae */ /* 0x0007e2000c901d6a */
[----:B-1----:R-:W-:-:S03]  /*14c70*/  IADD3 R2, P0, R23, R14, RZ ;  /* 0x0000000e17027210 */ /* 0x002fc60007f1e0ff */
[----:B------:R3:W1:Y:S02]  /*14c80*/  SHFL.IDX PT, R14, R19, 0x3, 0x1c1f ;  /* 0x007c1f00130e7f89 */ /* 0x00066400000e0000 */
[----:B------:R-:W-:-:S05]  /*14c90*/  IMAD.X R3, RZ, RZ, R3, P0 ;  /* 0x000000ffff037224 */ /* 0x000fca00000e0603 */
[----:B------:R3:W-:Y:S04]  /*14ca0*/  LDGSTS.E.BYPASS.LTC128B.128 [R20+0x2000], desc[UR42][R2.64], !P3 ;  /* 0x0200000002147fae */ /* 0x0007e8000d901d6a */
[----:B--2---:R3:W-:Y:S02]  /*14cb0*/  LDGSTS.E.BYPASS.LTC128B.128 [R21+0x2000], desc[UR42][R2.64+0x40], !P1 ;  /* 0x0200004002157fae */ /* 0x0047e4000c901d6a */
.L_x_1247:
[----:B-1-3--:R-:W-:Y:S02]  /*14cc0*/  IADD3 R2, P0, R23, R14, RZ ;  /* 0x0000000e17027210 */ /* 0x00afe40007f1e0ff */
        /* <DEDUP_REMOVED lines=16> */
.L_x_1170:
[----:B------:R1:W-:Y:S01]  /*14dd0*/  SYNCS.ARRIVE.TRANS64.A1T0 RZ, [R8+URZ+0x22870], RZ ;  /* 0x022870ff08ff79a7 */ /* 0x0003e2000810003f */
[----:B------:R-:W-:Y:S05]  /*14de0*/  @!P1 BRA `(.L_x_1171) ;  /* 0x0000000000049947 */ /* 0x000fea0003800000 */
[----:B------:R-:W-:Y:S01]  /*14df0*/  BPT.TRAP 0x1 ;  /* 0x000000040000795c */ /* 0x000fe20000300000 */
.L_x_1171:
[----:B------:R-:W2:Y:S02]  /*14e00*/  SYNCS.PHASECHK.TRANS64.TRYWAIT P0, [R8+URZ+0x22840], R18 ;  /* 0x02284012080075a7 */ /* 0x000ea4000800017f */
[----:B--2---:R-:W-:Y:S05]  /*14e10*/  @!P0 BRA `(.L_x_1172) ;  /* 0x0000002c00a48947 */ /* 0x004fea0003800000 */
.L_x_1248:
[----:B------:R-:W3:Y:S01]  /*14e20*/  LDL R2, [R1] ;  /* 0x0000000001027983 */ /* 0x000ee20000100800 */
[----:B------:R-:W-:Y:S01]  /*14e30*/  ULDC.64 UR4, c[0x0][0x300] ;  /* 0x0000c00000047ab9 */ /* 0x000fe20000000a00 */
[----:B------:R-:W-:Y:S01]  /*14e40*/  R2UR UR6, R31 ;  /* 0x000000001f0672ca */ /* 0x000fe200000e0000 */
[----:B------:R-:W-:Y:S01]  /*14e50*/  IMAD R16, R16, UR4, RZ ;  /* 0x0000000410107c24 */ /* 0x000fe2000f8e02ff */
[----:B------:R-:W4:Y:S03]  /*14e60*/  S2R R19, SR_TID.X ;  /* 0x0000000000137919 */ /* 0x000f260000002100 */
[----:B------:R-:W-:Y:S02]  /*14e70*/  IMAD R5, R7, UR5, R16 ;  /* 0x0000000507057c24 */ /* 0x000fe4000f8e0210 */
[----:B----4-:R-:W-:-:S05]  /*14e80*/  IMAD.SHL.U32 R19, R19, 0x10, RZ ;  /* 0x0000001013137824 */ /* 0x010fca00078e00ff */
[----:B------:R-:W-:Y:S02]  /*14e90*/  LOP3.LUT R19, R19, 0x30, RZ, 0xc0, !PT ;  /* 0x0000003013137812 */ /* 0x000fe400078ec0ff */
[C---:B---3--:R-:W-:Y:S02]  /*14ea0*/  LOP3.LUT P4, RZ, R2.reuse, 0x10, RZ, 0xc0, !PT ;  /* 0x0000001002ff7812 */ /* 0x048fe4000788c0ff */
[C---:B------:R-:W-:Y:S02]  /*14eb0*/  LOP3.LUT P3, RZ, R2.reuse, 0x8, RZ, 0xc0, !PT ;  /* 0x0000000802ff7812 */ /* 0x040fe4000786c0ff */
[----:B------:R-:W-:Y:S01]  /*14ec0*/  LOP3.LUT P1, RZ, R2, 0x4, RZ, 0xc0, !PT ;  /* 0x0000000402ff7812 */ /* 0x000fe2000782c0ff */
[----:B------:R-:W-:Y:S01]  /*14ed0*/  IMAD.WIDE.U32 R2, R7, UR4, RZ ;  /* 0x0000000407027c25 */ /* 0x000fe2000f8e00ff */
[----:B------:R-:W-:-:S03]  /*14ee0*/  ULDC.64 UR4, c[0x0][0x310] ;  /* 0x0000c40000047ab9 */ /* 0x000fc60000000a00 */
        /* <DEDUP_REMOVED lines=13> */
[----:B------:R-:W-:-:S03]  /*14fc0*/  IMAD R17, R0, 0x6000, R37 ;  /* 0x0000600000117824 */ /* 0x000fc600078e0225 */
[----:B0-2---:R-:W-:Y:S01]  /*14fd0*/  IADD3.X R18, R5, UR4, R3, P0, !PT ;  /* 0x0000000405127c10 */ /* 0x005fe200087fe403 */
[----:B------:R-:W-:-:S03]  /*14fe0*/  UMOV UR4, 0xffffffff ;  /* 0xffffffff00047882 */ /* 0x000fc60000000000 */
[----:B------:R-:W-:Y:S05]  /*14ff0*/  BRA.DIV UR4, `(.L_x_1173) ;  /* 0x0000002e04407947 */ /* 0x000fea000b800000 */
[----:B------:R-:W0:Y:S01]  /*15000*/  SHFL.IDX PT, R14, R16, RZ, 0x1c1f ;  /* 0x001c1fff100e7589 */ /* 0x000e2200000e0000 */
[----:B------:R-:W-:-:S03]  /*15010*/  VIADD R17, R17, UR48 ;  /* 0x0000003011117c36 */ /* 0x000fc60008000000 */
[----:B------:R-:W2:Y:S01]  /*15020*/  SHFL.IDX PT, R3, R18, RZ, 0x1c1f ;  /* 0x001c1fff12037589 */ /* 0x000ea200000e0000 */
[----:B0-----:R-:W-:-:S03]  /*15030*/  IADD3 R6, P0, R19, R14, RZ ;  /* 0x0000000e13067210 */ /* 0x001fc60007f1e0ff */
[----:B------:R-:W0:Y:S02]  /*15040*/  SHFL.IDX PT, R14, R16, 0x1, 0x1c1f ;  /* 0x003c1f00100e7f89 */ /* 0x000e2400000e0000 */
[----:B--2---:R-:W-:Y:S02]  /*15050*/  IMAD.X R7, RZ, RZ, R3, P0 ;  /* 0x000000ffff077224 */ /* 0x004fe400000e0603 */
[----:B------:R-:W2:Y:S04]  /*15060*/  SHFL.IDX PT, R3, R18, 0x1, 0x1c1f ;  /* 0x003c1f0012037f89 */ /* 0x000ea800000e0000 */
[----:B------:R3:W-:Y:S04]  /*15070*/  LDGSTS.E.BYPASS.LTC128B.128 [R17+0x16400], desc[UR42][R6.64], !P4 ;  /* 0x1640000006117fae */ /* 0x0007e8000e101d6a */
[----:B------:R3:W-:Y:S04]  /*15080*/  LDGSTS.E.BYPASS.LTC128B.128 [R17+0x18400], desc[UR42][R6.64+0x40], !P3 ;  /* 0x1840004006117fae */ /* 0x0007e8000d901d6a */
[----:B------:R3:W-:Y:S01]  /*15090*/  LDGSTS.E.BYPASS.LTC128B.128 [R17+0x1a400], desc[UR42][R6.64+0x80], !P1 ;  /* 0x1a40008006117fae */ /* 0x0007e2000c901d6a */
[----:B0-----:R-:W-:-:S03]  /*150a0*/  IADD3 R4, P0, R19, R14, RZ ;  /* 0x0000000e13047210 */ /* 0x001fc60007f1e0ff */
[----:B------:R-:W0:Y:S02]  /*150b0*/  SHFL.IDX PT, R14, R16, 0x2, 0x1c1f ;  /* 0x005c1f00100e7f89 */ /* 0x000e2400000e0000 */
[----:B--2---:R-:W-:Y:S02]  /*150c0*/  IMAD.X R5, RZ, RZ, R3, P0 ;  /* 0x000000ffff057224 */ /* 0x004fe400000e0603 */
[----:B------:R-:W2:Y:S04]  /*150d0*/  SHFL.IDX PT, R3, R18, 0x2, 0x1c1f ;  /* 0x005c1f0012037f89 */ /* 0x000ea800000e0000 */
[----:B------:R3:W-:Y:S04]  /*150e0*/  LDGSTS.E.BYPASS.LTC128B.128 [R17+0x16c00], desc[UR42][R4.64], !P4 ;  /* 0x16c0000004117fae */ /* 0x0007e8000e101d6a */
[----:B------:R3:W-:Y:S04]  /*150f0*/  LDGSTS.E.BYPASS.LTC128B.128 [R17+0x18c00], desc[UR42][R4.64+0x40], !P3 ;  /* 0x18c0004004117fae */ /* 0x0007e8000d901d6a */
[----:B------:R3:W-:Y:S04]  /*15100*/  LDGSTS.E.BYPASS.LTC128B.128 [R17+0x1ac00], desc[UR42][R4.64+0x80], !P1 ;  /* 0x1ac0008004117fae */ /* 0x0007e8000c901d6a */
[----:B------:R-:W4:Y:S01]  /*15110*/  SHFL.IDX PT, R18, R18, 0x3, 0x1c1f ;  /* 0x007c1f0012127f89 */ /* 0x000f2200000e0000 */
[----:B0-----:R-:W-:-:S03]  /*15120*/  IADD3 R2, P0, R19, R14, RZ ;  /* 0x0000000e13027210 */ /* 0x001fc60007f1e0ff */
[----:B------:R3:W0:Y:S02]  /*15130*/  SHFL.IDX PT, R14, R16, 0x3, 0x1c1f ;  /* 0x007c1f00100e7f89 */ /* 0x00062400000e0000 */
[----:B--2---:R-:W-:-:S05]  /*15140*/  IMAD.X R3, RZ, RZ, R3, P0 ;  /* 0x000000ffff037224 */ /* 0x004fca00000e0603 */
[----:B------:R3:W-:Y:S04]  /*15150*/  LDGSTS.E.BYPASS.LTC128B.128 [R17+0x17400], desc[UR42][R2.64], !P4 ;  /* 0x1740000002117fae */ /* 0x0007e8000e101d6a */
[----:B------:R3:W-:Y:S04]  /*15160*/  LDGSTS.E.BYPASS.LTC128B.128 [R17+0x19400], desc[UR42][R2.64+0x40], !P3 ;  /* 0x1940004002117fae */ /* 0x0007e8000d901d6a */
[----:B------:R3:W-:Y:S02]  /*15170*/  LDGSTS.E.BYPASS.LTC128B.128 [R17+0x1b400], desc[UR42][R2.64+0x80], !P1 ;  /* 0x1b40008002117fae */ /* 0x0007e4000c901d6a */
.L_x_1258:
[----:B0--3--:R-:W-:Y:S02]  /*15180*/  IADD3 R2, P0, R19, R14, RZ ;  /* 0x0000000e13027210 */ /* 0x009fe40007f1e0ff */
[----:B------:R-:W-:-:S03]  /*15190*/  R2UR UR4, R8 ;  /* 0x00000000080472ca */ /* 0x000fc600000e0000 */
[----:B----4-:R-:W-:-:S05]  /*151a0*/  IMAD.X R3, RZ, RZ, R18, P0 ;  /* 0x000000ffff037224 */ /* 0x010fca00000e0612 */
        /* <DEDUP_REMOVED lines=15> */
.L_x_1174:
[----:B------:R-:W-:Y:S01]  /*152a0*/  IMAD.U32 R2, RZ, RZ, UR40 ;  /* 0x00000028ff027e24 */ /* 0x000fe2000f8e00ff */
[----:B------:R0:W-:Y:S04]  /*152b0*/  SYNCS.ARRIVE.TRANS64.A1T0 RZ, [R8+URZ+0x22830], RZ ;  /* 0x022830ff08ff79a7 */ /* 0x0001e8000810003f */
[----:B------:R-:W-:-:S04]  /*152c0*/  LOP3.LUT R2, R2, 0x1, RZ, 0xfc, !PT ;  /* 0x0000000102027812 */ /* 0x000fc800078efcff */
[----:B------:R-:W-:-:S13]  /*152d0*/  ISETP.NE.AND P1, PT, R2, 0x3, PT ;  /* 0x000000030200780c */ /* 0x000fda0003f25270 */
[----:B0-----:R-:W-:Y:S05]  /*152e0*/  @!P1 BRA `(.L_x_1175) ;  /* 0x0000000000049947 */ /* 0x001fea0003800000 */
[----:B------:R-:W-:Y:S01]  /*152f0*/  BPT.TRAP 0x1 ;  /* 0x000000040000795c */ /* 0x000fe20000300000 */
.L_x_1175:
[----:B------:R-:W-:Y:S02]  /*15300*/  LOP3.LUT R3, R10, 0x1, RZ, 0x3c, !PT ;  /* 0x000000010a037812 */ /* 0x000fe400078e3cff */
[----:B------:R-:W-:Y:S02]  /*15310*/  LEA R2, R9, UR48, 0x3 ;  /* 0x0000003009027c11 */ /* 0x000fe4000f8e18ff */
[----:B------:R-:W-:-:S04]  /*15320*/  SHF.L.U32 R3, R3, 0x1f, RZ ;  /* 0x0000001f03037819 */ /* 0x000fc800000006ff */
[----:B------:R-:W0:Y:S02]  /*15330*/  SYNCS.PHASECHK.TRANS64.TRYWAIT P0, [R2+URZ+0x22870], R3 ;  /* 0x02287003020075a7 */ /* 0x000e24000800017f */
[----:B0-----:R-:W-:Y:S05]  /*15340*/  @!P0 BRA `(.L_x_1176) ;  /* 0x0000002c00908947 */ /* 0x001fea0003800000 */
.L_x_1259:
[----:B------:R-:W-:-:S06]  /*15350*/  ULOP3.LUT UR4, UR40, 0x2, URZ, 0xfc, !UPT ;  /* 0x0000000228047892 */ /* 0x000fcc000f8efc3f */
[----:B------:R-:W-:-:S05]  /*15360*/  IMAD.U32 R4, RZ, RZ, UR4 ;  /* 0x00000004ff047e24 */ /* 0x000fca000f8e00ff */
[----:B------:R-:W-:-:S13]  /*15370*/  ISETP.NE.AND P0, PT, R4, 0x3, PT ;  /* 0x000000030400780c */ /* 0x000fda0003f05270 */
[----:B------:R-:W-:Y:S05]  /*15380*/  @!P0 BRA `(.L_x_1177) ;  /* 0x0000000000048947 */ /* 0x000fea0003800000 */
[----:B------:R-:W-:Y:S01]  /*15390*/  BPT.TRAP 0x1 ;  /* 0x000000040000795c */ /* 0x000fe20000300000 */
.L_x_1177:
[----:B0-----:R-:W-:Y:S01]  /*153a0*/  SHF.L.U32 R3, R10, 0x1f, RZ ;  /* 0x0000001f0a037819 */ /* 0x001fe200000006ff */
[----:B------:R-:W-:-:S03]  /*153b0*/  IMAD.SHL.U32 R5, R9, 0x4000, RZ ;  /* 0x0000400009057824 */ /* 0x000fc600078e00ff */
[----:B------:R-:W0:Y:S02]  /*153c0*/  SYNCS.PHASECHK.TRANS64.TRYWAIT P0, [R2+URZ+0x22860], R3 ;  /* 0x02286003020075a7 */ /* 0x000e24000800017f */
[----:B0-----:R-:W-:Y:S05]  /*153d0*/  @!P0 BRA `(.L_x_1178) ;  /* 0x0000002c00808947 */ /* 0x001fea0003800000 */
.L_x_1260:
[----:B------:R-:W2:Y:S04]  /*153e0*/  LDL R4, [R1+0xc] ;  /* 0x00000c0001047983 */ /* 0x000ea80000100800 */
[----:B------:R-:W3:Y:S01]  /*153f0*/  LDL R7, [R1+0x8] ;  /* 0x0000080001077983 */ /* 0x000ee20000100800 */
[----:B------:R-:W-:Y:S05]  /*15400*/  WARPSYNC.ALL ;  /* 0x0000000000007948 */ /* 0x000fea0003800000 */
[----:B------:R-:W-:Y:S01]  /*15410*/  ULOP3.LUT UR4, UR40, 0x2, URZ, 0xfc, !UPT ;  /* 0x0000000228047892 */ /* 0x000fe2000f8efc3f */
[----:B--2---:R-:W-:-:S02]  /*15420*/  LOP3.LUT R4, R5, R4, RZ, 0xfc, !PT ;  /* 0x0000000405047212 */ /* 0x004fc400078efcff */
[----:B---3--:R-:W-:-:S03]  /*15430*/  IADD3 R5, R5, UR48, R7 ;  /* 0x0000003005057c10 */ /* 0x008fc6000fffe007 */
[----:B------:R-:W-:Y:S01]  /*15440*/  VIADD R6, R4, UR48 ;  /* 0x0000003004067c36 */ /* 0x000fe20008000000 */
[----:B------:R-:W2:Y:S03]  /*15450*/  LDSM.16.MT88.4 R16, [R4+UR48+0x8400] ;  /* 0x008400300410783b */ /* 0x000ea60008004200 */
[----:B0-----:R-:W-:Y:S01]  /*15460*/  IMAD.IADD R3, R35, 0x1, R6 ;  /* 0x0000000123037824 */ /* 0x001fe200078e0206 */
[----:B------:R-:W-:-:S04]  /*15470*/  IADD3 R6, R33, 0x400, R5 ;  /* 0x0000040021067810 */ /* 0x000fc80007ffe005 */
[----:B-1----:R-:W0:Y:S01]  /*15480*/  LDSM.16.MT88.4 R8, [R3+0x8400] ;  /* 0x008400000308783b */ /* 0x002e220000004200 */
[C-C-:B--2---:R-:W-:Y:S02]  /*15490*/  PRMT R12, R16.reuse, 0x6420, R17.reuse ;  /* 0x00006420100c7816 */ /* 0x144fe40000000011 */
[----:B------:R-:W-:Y:S02]  /*154a0*/  PRMT R13, R16, 0x7531, R17 ;  /* 0x00007531100d7816 */ /* 0x000fe40000000011 */
[C-C-:B------:R-:W-:Y:S02]  /*154b0*/  PRMT R14, R18.reuse, 0x6420, R19.reuse ;  /* 0x00006420120e7816 */ /* 0x140fe40000000013 */
[----:B------:R-:W-:Y:S02]  /*154c0*/  PRMT R15, R18, 0x7531, R19 ;  /* 0x00007531120f7816 */ /* 0x000fe40000000013 */
[C-C-:B0-----:R-:W-:Y:S02]  /*154d0*/  PRMT R20, R8.reuse, 0x6420, R9.reuse ;  /* 0x0000642008147816 */ /* 0x141fe40000000009 */
[----:B------:R-:W-:Y:S01]  /*154e0*/  PRMT R21, R8, 0x7531, R9 ;  /* 0x0000753108157816 */ /* 0x000fe20000000009 */
[----:B------:R-:W-:Y:S01]  /*154f0*/  STSM.16.M88.4 [R5+0x400], R12 ;  /* 0x0004000c05007844 */ /* 0x000fe20000000200 */
[----:B------:R-:W-:-:S02]  /*15500*/  PRMT R22, R10, 0x6420, R11 ;  /* 0x000064200a167816 */ /* 0x000fc4000000000b */
[----:B------:R-:W-:-:S05]  /*15510*/  PRMT R23, R10, 0x7531, R11 ;  /* 0x000075310a177816 */ /* 0x000fca000000000b */
[----:B------:R0:W-:Y:S04]  /*15520*/  STSM.16.M88.4 [R5+0x2400], R20 ;  /* 0x0024001405007844 */ /* 0x0001e80000000200 */
[----:B------:R-:W1:Y:S04]  /*15530*/  LDSM.16.MT88.4 R8, [R4+UR48+0x9400] ;  /* 0x009400300408783b */ /* 0x000e680008004200 */
[----:B------:R-:W2:Y:S01]  /*15540*/  LDSM.16.MT88.4 R12, [R3+0x9400] ;  /* 0x00940000030c783b */ /* 0x000ea20000004200 */
[----:B0-----:R-:W-:Y:S01]  /*15550*/  IADD3 R20, R35, 0x400, R5 ;  /* 0x0000040023147810 */ /* 0x001fe20007ffe005 */
[----:B------:R-:W-:-:S05]  /*15560*/  IMAD.U32 R23, RZ, RZ, UR4 ;  /* 0x00000004ff177e24 */ /* 0x000fca000f8e00ff */
[----:B------:R-:W-:Y:S02]  /*15570*/  ISETP.NE.AND P0, PT, R23, 0x3, PT ;  /* 0x000000031700780c */ /* 0x000fe40003f05270 */
[C-C-:B-1----:R-:W-:Y:S02]  /*15580*/  PRMT R16, R8.reuse, 0x6420, R9.reuse ;  /* 0x0000642008107816 */ /* 0x142fe40000000009 */
[----:B------:R-:W-:Y:S02]  /*15590*/  PRMT R17, R8, 0x7531, R9 ;  /* 0x0000753108117816 */ /* 0x000fe40000000009 */
[C-C-:B------:R-:W-:Y:S02]  /*155a0*/  PRMT R18, R10.reuse, 0x6420, R11.reuse ;  /* 0x000064200a127816 */ /* 0x140fe4000000000b */
[----:B------:R-:W-:Y:S02]  /*155b0*/  PRMT R19, R10, 0x7531, R11 ;  /* 0x000075310a137816 */ /* 0x000fe4000000000b */
[----:B--2---:R-:W-:-:S02]  /*155c0*/  PRMT R24, R12, 0x6420, R13 ;  /* 0x000064200c187816 */ /* 0x004fc4000000000d */
[----:B------:R-:W-:Y:S01]  /*155d0*/  PRMT R25, R12, 0x7531, R13 ;  /* 0x000075310c197816 */ /* 0x000fe2000000000d */
[----:B------:R-:W-:Y:S01]  /*155e0*/  STSM.16.M88.4 [R6], R16 ;  /* 0x0000001006007844 */ /* 0x000fe20000000200 */
        /* <DEDUP_REMOVED lines=11> */
[----:B------:R0:W-:Y:S01]  /*156a0*/  STSM.16.M88.4 [R20], R16 ;  /* 0x0000001014007844 */ /* 0x0001e20000000200 */
[C-C-:B------:R-:W-:Y:S02]  /*156b0*/  PRMT R10, R14.reuse, 0x6420, R15.reuse ;  /* 0x000064200e0a7816 */ /* 0x140fe4000000000f */
[----:B------:R-:W-:-:S05]  /*156c0*/  PRMT R11, R14, 0x7531, R15 ;  /* 0x000075310e0b7816 */ /* 0x000fca000000000f */
[----:B------:R-:W-:Y:S04]  /*156d0*/  STSM.16.M88.4 [R20+0x2000], R8 ;  /* 0x0020000814007844 */ /* 0x000fe80000000200 */
[----:B------:R-:W1:Y:S04]  /*156e0*/  LDSM.16.MT88.4 R4, [R4+UR48+0xb400] ;  /* 0x00b400300404783b */ /* 0x000e680008004200 */
[----:B------:R-:W2:Y:S01]  /*156f0*/  LDSM.16.MT88.4 R8, [R3+0xb400] ;  /* 0x00b400000308783b */ /* 0x000ea20000004200 */
[----:B0-----:R-:W-:Y:S01]  /*15700*/  IMAD.IADD R16, R33, 0x1, R20 ;  /* 0x0000000121107824 */ /* 0x001fe200078e0214 */
[----:B-1----:R-:W-:-:S02]  /*15710*/  PRMT R12, R4, 0x6420, R5 ;  /* 0x00006420040c7816 */ /* 0x002fc40000000005 */
[----:B------:R-:W-:Y:S02]  /*15720*/  PRMT R13, R4, 0x7531, R5 ;  /* 0x00007531040d7816 */ /* 0x000fe40000000005 */
[C-C-:B------:R-:W-:Y:S02]  /*15730*/  PRMT R14, R6.reuse, 0x6420, R7.reuse ;  /* 0x00006420060e7816 */ /* 0x140fe40000000007 */
[----:B------:R-:W-:Y:S02]  /*15740*/  PRMT R15, R6, 0x7531, R7 ;  /* 0x00007531060f7816 */ /* 0x000fe40000000007 */
[C-C-:B--2---:R-:W-:Y:S02]  /*15750*/  PRMT R4, R8.reuse, 0x6420, R9.reuse ;  /* 0x0000642008047816 */ /* 0x144fe40000000009 */
[----:B------:R-:W-:Y:S01]  /*15760*/  PRMT R5, R8, 0x7531, R9 ;  /* 0x0000753108057816 */ /* 0x000fe20000000009 */
[----:B------:R0:W-:Y:S01]  /*15770*/  STSM.16.M88.4 [R16], R12 ;  /* 0x0000000c10007844 */ /* 0x0001e20000000200 */
        /* <DEDUP_REMOVED lines=11> */
.L_x_1179:
[----:B-1----:R1:W-:Y:S01]  /*15830*/  SYNCS.ARRIVE.TRANS64.A1T0 RZ, [R2+URZ+0x22850], RZ ;  /* 0x022850ff02ff79a7 */ /* 0x0023e2000810003f */
[----:B------:R-:W-:Y:S06]  /*15840*/  BAR.SYNC.DEFER_BLOCKING 0x2, 0x80 ;  /* 0x0082000000007b1d */ /* 0x000fec0000010000 */
[----:B------:R-:W-:Y:S05]  /*15850*/  @!P1 BRA `(.L_x_1180) ;  /* 0x0000000000049947 */ /* 0x000fea0003800000 */
[----:B------:R-:W-:Y:S01]  /*15860*/  BPT.TRAP 0x1 ;  /* 0x000000040000795c */ /* 0x000fe20000300000 */
.L_x_1180:
[----:B------:R-:W2:Y:S01]  /*15870*/  S2R R3, SR_CgaCtaId ;  /* 0x0000000000037919 */ /* 0x000ea20000008800 */
[----:B-1----:R-:W-:Y:S02]  /*15880*/  VIADD R2, R2, 0x22880 ;  /* 0x0002288002027836 */ /* 0x002fe40000000000 */
[----:B------:R-:W-:Y:S02]  /*15890*/  VIADD R28, R28, 0xffffff80 ;  /* 0xffffff801c1c7836 */ /* 0x000fe40000000000 */
[----:B------:R-:W-:Y:S02]  /*158a0*/  IMAD.MOV.U32 R9, RZ, RZ, R0 ;  /* 0x000000ffff097224 */ /* 0x000fe400078e0000 */
[----:B------:R-:W-:Y:S01]  /*158b0*/  IMAD.MOV.U32 R10, RZ, RZ, R29 ;  /* 0x000000ffff0a7224 */ /* 0x000fe200078e001d */
[----:B--2---:R-:W-:-:S04]  /*158c0*/  PRMT R2, R3, 0x654, R2 ;  /* 0x0000065403027816 */ /* 0x004fc80000000002 */
[----:B------:R2:W-:Y:S01]  /*158d0*/  SYNCS.ARRIVE.TRANS64.RED.A1T0 RZ, [R2+URZ], RZ ;  /* 0x000000ff02ff79a7 */ /* 0x0005e2000810043f */
[----:B------:R-:W-:Y:S05]  /*158e0*/  @P2 BRA `(.L_x_1181) ;  /* 0xffffffec008c2947 */ /* 0x000fea000383ffff */
[----:B------:R-:W-:Y:S05]  /*158f0*/  BRA `(.L_x_1182) ;  /* 0x0000000000047947 */ /* 0x000fea0003800000 */
.L_x_1166:
[----:B0-----:R-:W-:-:S07]  /*15900*/  IMAD.MOV.U32 R0, RZ, RZ, RZ ;  /* 0x000000ffff007224 */ /* 0x001fce00078e00ff */
.L_x_1182:
[----:B------:R-:W-:-:S06]  /*15910*/  ULOP3.LUT UR4, UR40, 0x1, URZ, 0xfc, !UPT ;  /* 0x0000000128047892 */ /* 0x000fcc000f8efc3f */
[----:B--2---:R-:W-:-:S05]  /*15920*/  IMAD.U32 R2, RZ, RZ, UR4 ;  /* 0x00000004ff027e24 */ /* 0x004fca000f8e00ff */
[----:B------:R-:W-:-:S13]  /*15930*/  ISETP.NE.AND P1, PT, R2, 0x3, PT ;  /* 0x000000030200780c */ /* 0x000fda0003f25270 */
[----:B------:R-:W-:Y:S05]  /*15940*/  @!P1 BRA `(.L_x_1183) ;  /* 0x0000000000049947 */ /* 0x000fea0003800000 */
[----:B------:R-:W-:Y:S01]  /*15950*/  BPT.TRAP 0x1 ;  /* 0x000000040000795c */ /* 0x000fe20000300000 */
.L_x_1183:
[----:B------:R-:W-:Y:S01]  /*15960*/  LOP3.LUT R2, R29, 0x1, RZ, 0x3c, !PT ;  /* 0x000000011d027812 */ /* 0x000fe200078e3cff */
[----:B------:R-:W-:Y:S01]  /*15970*/  BSSY B0, `(.L_x_1184) ;  /* 0x0000005000007945 */ /* 0x000fe20003800000 */
[----:B------:R-:W-:Y:S02]  /*15980*/  LEA R17, R0, UR48, 0x3 ;  /* 0x0000003000117c11 */ /* 0x000fe4000f8e18ff */
[----:B------:R-:W-:-:S04]  /*15990*/  SHF.L.U32 R2, R2, 0x1f, RZ ;  /* 0x0000001f02027819 */ /* 0x000fc800000006ff */
[----:B------:R-:W2:Y:S02]  /*159a0*/  SYNCS.PHASECHK.TRANS64.TRYWAIT P0, [R17+URZ+0x22870], R2 ;  /* 0x02287002110075a7 */ /* 0x000ea4000800017f */
[----:B--2---:R-:W-:Y:S05]  /*159b0*/  @!P0 BRA `(.L_x_1185) ;  /* 0x00000028001c8947 */ /* 0x004fea0003800000 */
.L_x_1261:
[----:B------:R-:W-:Y:S05]  /*159c0*/  BSYNC B0 ;  /* 0x0000000000007941 */ /* 0x000fea0003800000 */
.L_x_1184:
[----:B------:R-:W-:-:S06]  /*159d0*/  ULOP3.LUT UR4, UR40, 0x2, URZ, 0xfc, !UPT ;  /* 0x0000000228047892 */ /* 0x000fcc000f8efc3f */
[----:B------:R-:W-:-:S05]  /*159e0*/  IMAD.U32 R3, RZ, RZ, UR4 ;  /* 0x00000004ff037e24 */ /* 0x000fca000f8e00ff */
[----:B------:R-:W-:-:S13]  /*159f0*/  ISETP.NE.AND P0, PT, R3, 0x3, PT ;  /* 0x000000030300780c */ /* 0x000fda0003f05270 */
[----:B------:R-:W-:Y:S05]  /*15a00*/  @!P0 BRA `(.L_x_1186) ;  /* 0x0000000000048947 */ /* 0x000fea0003800000 */
[----:B------:R-:W-:Y:S01]  /*15a10*/  BPT.TRAP 0x1 ;  /* 0x000000040000795c */ /* 0x000fe20000300000 */
.L_x_1186:
[----:B--2---:R-:W2:Y:S01]  /*15a20*/  LDL.LU R2, [R1+0xc] ;  /* 0x00000c0001027983 */ /* 0x004ea20000300800 */
[----:B0-----:R-:W-:Y:S01]  /*15a30*/  SHF.L.U32 R4, R29, 0x1f, RZ ;  /* 0x0000001f1d047819 */ /* 0x001fe200000006ff */
[----:B------:R-:W-:-:S03]  /*15a40*/  IMAD.SHL.U32 R3, R0, 0x4000, RZ ;  /* 0x0000400000037824 */ /* 0x000fc600078e00ff */
[----:B------:R-:W0:Y:S02]  /*15a50*/  SYNCS.PHASECHK.TRANS64.TRYWAIT P0, [R17+URZ+0x22860], R4 ;  /* 0x02286004110075a7 */ /* 0x000e24000800017f */
[----:B--2---:R-:W-:-:S05]  /*15a60*/  LOP3.LUT R2, R3, R2, RZ, 0xfc, !PT ;  /* 0x0000000203027212 */ /* 0x004fca00078efcff */
[----:B------:R-:W-:-:S04]  /*15a70*/  VIADD R16, R2, UR48 ;  /* 0x0000003002107c36 */ /* 0x000fc80008000000 */
[----:B------:R-:W-:Y:S01]  /*15a80*/  IMAD.IADD R16, R35, 0x1, R16 ;  /* 0x0000000123107824 */ /* 0x000fe200078e0210 */
[----:B0-----:R-:W-:Y:S06]  /*15a90*/  @!P0 BRA `(.L_x_1187) ;  /* 0x0000002400f88947 */ /* 0x001fec0003800000 */
.L_x_1262:
[----:B------:R-:W2:Y:S01]  /*15aa0*/  LDL.LU R12, [R1+0x8] ;  /* 0x00000800010c7983 */ /* 0x000ea20000300800 */
[----:B------:R-:W-:Y:S05]  /*15ab0*/  WARPSYNC.ALL ;  /* 0x0000000000007948 */ /* 0x000fea0003800000 */
[----:B------:R-:W3:Y:S01]  /*15ac0*/  LDSM.16.MT88.4 R8, [R2+UR48+0x8400] ;  /* 0x008400300208783b */ /* 0x000ee20008004200 */
[----:B------:R-:W-:-:S03]  /*15ad0*/  ULOP3.LUT UR4, UR40, 0x2, URZ, 0xfc, !UPT ;  /* 0x0000000228047892 */ /* 0x000fc6000f8efc3f */
[----:B0-----:R-:W0:Y:S03]  /*15ae0*/  LDSM.16.MT88.4 R4, [R16+0x8400] ;  /* 0x008400001004783b */ /* 0x001e260000004200 */
[----:B------:R-:W-:-:S05]  /*15af0*/  IMAD.U32 R19, RZ, RZ, UR4 ;  /* 0x00000004ff137e24 */ /* 0x000fca000f8e00ff */
[----:B------:R-:W-:Y:S02]  /*15b00*/  ISETP.NE.AND P0, PT, R19, 0x3, PT ;  /* 0x000000031300780c */ /* 0x000fe40003f05270 */
[----:B---3--:R-:W-:Y:S02]  /*15b10*/  PRMT R13, R8, 0x7531, R9 ;  /* 0x00007531080d7816 */ /* 0x008fe40000000009 */
[C-C-:B-1----:R-:W-:Y:S02]  /*15b20*/  PRMT R14, R10.reuse, 0x6420, R11.reuse ;  /* 0x000064200a0e7816 */ /* 0x142fe4000000000b */
[----:B------:R-:W-:Y:S02]  /*15b30*/  PRMT R15, R10, 0x7531, R11 ;  /* 0x000075310a0f7816 */ /* 0x000fe4000000000b */
[C-C-:B0-----:R-:W-:Y:S02]  /*15b40*/  PRMT R10, R6.reuse, 0x6420, R7.reuse ;  /* 0x00006420060a7816 */ /* 0x141fe40000000007 */
[----:B------:R-:W-:-:S02]  /*15b50*/  PRMT R11, R6, 0x7531, R7 ;  /* 0x00007531060b7816 */ /* 0x000fc40000000007 */
[----:B--2---:R-:W-:Y:S02]  /*15b60*/  IADD3 R3, R3, UR48, R12 ;  /* 0x0000003003037c10 */ /* 0x004fe4000fffe00c */
[----:B------:R-:W-:Y:S02]  /*15b70*/  PRMT R12, R8, 0x6420, R9 ;  /* 0x00006420080c7816 */ /* 0x000fe40000000009 */
[C-C-:B------:R-:W-:Y:S02]  /*15b80*/  PRMT R8, R4.reuse, 0x6420, R5.reuse ;  /* 0x0000642004087816 */ /* 0x140fe40000000005 */
[----:B------:R-:W-:Y:S01]  /*15b90*/  PRMT R9, R4, 0x7531, R5 ;  /* 0x0000753104097816 */ /* 0x000fe20000000005 */
[----:B------:R-:W-:Y:S01]  /*15ba0*/  STSM.16.M88.4 [R3+0x400], R12 ;  /* 0x0004000c03007844 */ /* 0x000fe20000000200 */
[--C-:B------:R-:W-:Y:S02]  /*15bb0*/  IADD3 R18, R33, 0x400, R3.reuse ;  /* 0x0000040021127810 */ /* 0x100fe40007ffe003 */
[----:B------:R-:W-:Y:S01]  /*15bc0*/  IADD3 R20, R35, 0x400, R3 ;  /* 0x0000040023147810 */ /* 0x000fe20007ffe003 */
[----:B------:R-:W-:Y:S04]  /*15bd0*/  STSM.16.M88.4 [R3+0x2400], R8 ;  /* 0x0024000803007844 */ /* 0x000fe80000000200 */
[----:B------:R-:W0:Y:S01]  /*15be0*/  LDSM.16.MT88.4 R12, [R2+UR48+0x9400] ;  /* 0x00940030020c783b */ /* 0x000e220008004200 */
[----:B------:R-:W-:-:S03]  /*15bf0*/  IMAD.IADD R33, R33, 0x1, R20 ;  /* 0x0000000121217824 */ /* 0x000fc600078e0214 */
[----:B------:R-:W1:Y:S01]  /*15c00*/  LDSM.16.MT88.4 R8, [R16+0x9400] ;  /* 0x009400001008783b */ /* 0x000e620000004200 */
[C-C-:B0-----:R-:W-:Y:S02]  /*15c10*/  PRMT R4, R12.reuse, 0x6420, R13.reuse ;  /* 0x000064200c047816 */ /* 0x141fe4000000000d */
[----:B------:R-:W-:Y:S02]  /*15c20*/  PRMT R5, R12, 0x7531, R13 ;  /* 0x000075310c057816 */ /* 0x000fe4000000000d */
[C-C-:B------:R-:W-:Y:S02]  /*15c30*/  PRMT R6, R14.reuse, 0x6420, R15.reuse ;  /* 0x000064200e067816 */ /* 0x140fe4000000000f */
[----:B------:R-:W-:Y:S02]  /*15c40*/  PRMT R7, R14, 0x7531, R15 ;  /* 0x000075310e077816 */ /* 0x000fe4000000000f */
[C-C-:B-1----:R-:W-:Y:S02]  /*15c50*/  PRMT R12, R8.reuse, 0x6420, R9.reuse ;  /* 0x00006420080c7816 */ /* 0x142fe40000000009 */
[----:B------:R-:W-:Y:S01]  /*15c60*/  PRMT R13, R8, 0x7531, R9 ;  /* 0x00007531080d7816 */ /* 0x000fe20000000009 */
[----:B------:R-:W-:Y:S01]  /*15c70*/  STSM.16.M88.4 [R18], R4 ;  /* 0x0000000412007844 */ /* 0x000fe20000000200 */
        /* <DEDUP_REMOVED lines=35> */
.L_x_1188:
[----:B-1----:R1:W-:Y:S01]  /*15eb0*/  SYNCS.ARRIVE.TRANS64.A1T0 RZ, [R17+URZ+0x22850], RZ ;  /* 0x022850ff11ff79a7 */ /* 0x0023e2000810003f */
[----:B------:R-:W-:Y:S06]  /*15ec0*/  BAR.SYNC.DEFER_BLOCKING 0x2, 0x80 ;  /* 0x0082000000007b1d */ /* 0x000fec0000010000 */
[----:B------:R-:W-:Y:S05]  /*15ed0*/  @!P1 BRA `(.L_x_1189) ;  /* 0x0000000000049947 */ /* 0x000fea0003800000 */
[----:B------:R-:W-:Y:S01]  /*15ee0*/  BPT.TRAP 0x1 ;  /* 0x000000040000795c */ /* 0x000fe20000300000 */
.L_x_1189:
[----:B------:R-:W2:Y:S01]  /*15ef0*/  S2R R2, SR_CgaCtaId ;  /* 0x0000000000027919 */ /* 0x000ea20000008800 */
[----:B-1----:R-:W-:Y:S02]  /*15f00*/  VIADD R17, R17, 0x22880 ;  /* 0x0002288011117836 */ /* 0x002fe40000000000 */
[----:B------:R-:W-:-:S05]  /*15f10*/  VIADD R0, R0, 0x1 ;  /* 0x0000000100007836 */ /* 0x000fca0000000000 */
[----:B------:R-:W-:-:S04]  /*15f20*/  ISETP.NE.AND P0, PT, R0, 0x2, PT ;  /* 0x000000020000780c */ /* 0x000fc80003f05270 */
[----:B0-----:R-:W-:Y:S02]  /*15f30*/  SEL R4, RZ, 0x1, P0 ;  /* 0x00000001ff047807 */ /* 0x001fe40000000000 */
[----:B------:R-:W-:Y:S02]  /*15f40*/  SEL R0, R0, RZ, P0 ;  /* 0x000000ff00007207 */ /* 0x000fe40000000000 */
[----:B------:R-:W-:Y:S02]  /*15f50*/  LOP3.LUT R29, R29, R4, RZ, 0x3c, !PT ;  /* 0x000000041d1d7212 */ /* 0x000fe400078e3cff */
[----:B--2---:R-:W-:Y:S01]  /*15f60*/  PRMT R17, R2, 0x654, R17 ;  /* 0x0000065402117816 */ /* 0x004fe20000000011 */
[----:B------:R-:W-:-:S03]  /*15f70*/  IMAD.MOV.U32 R2, RZ, RZ, RZ ;  /* 0x000000ffff027224 */ /* 0x000fc600078e00ff */
[----:B------:R0:W-:Y:S04]  /*15f80*/  SYNCS.ARRIVE.TRANS64.RED.A1T0 RZ, [R17+URZ], RZ ;  /* 0x000000ff11ff79a7 */ /* 0x0001e8000810043f */
.L_x_1140:
[----:B------:R-:W1:Y:S01]  /*15f90*/  S2R R4, SR_CgaCtaId ;  /* 0x0000000000047919 */ /* 0x000e620000008800 */
[----:B------:R-:W-:Y:S02]  /*15fa0*/  MOV R3, 0x400 ;  /* 0x0000040000037802 */ /* 0x000fe40000000f00 */
[----:B------:R-:W-:Y:S02]  /*15fb0*/  SHF.L.U32 R2, R2, 0x1f, RZ ;  /* 0x0000001f02027819 */ /* 0x000fe400000006ff */
[----:B-1----:R-:W-:-:S04]  /*15fc0*/  LEA R5, R4, R3, 0x18 ;  /* 0x0000000304057211 */ /* 0x002fc800078ec0ff */
[----:B------:R-:W1:Y:S02]  /*15fd0*/  SYNCS.PHASECHK.TRANS64.TRYWAIT P0, [R5+URZ+0x22820], R2 ;  /* 0x02282002050075a7 */ /* 0x000e64000800017f */
[----:B-1----:R-:W-:Y:S05]  /*15fe0*/  @!P0 BRA `(.L_x_1190) ;  /* 0x0000002000b88947 */ /* 0x002fea0003800000 */
.L_x_1263:
[----:B------:R-:W2:Y:S02]  /*15ff0*/  S2R R3, SR_TID.X ;  /* 0x0000000000037919 */ /* 0x000ea40000002100 */
[----:B--2---:R-:W-:-:S04]  /*16000*/  SHF.R.U32.HI R3, RZ, 0x5, R3 ;  /* 0x00000005ff037819 */ /* 0x004fc80000011603 */
[----:B------:R-:W-:-:S05]  /*16010*/  LOP3.LUT R3, R3, 0x3, RZ, 0xc0, !PT ;  /* 0x0000000303037812 */ /* 0x000fca00078ec0ff */
[----:B-1----:R-:W1:Y:S02]  /*16020*/  SHFL.IDX PT, R2, R3, RZ, 0x1f ;  /* 0x00001fff03027589 */ /* 0x002e6400000e0000 */
[----:B-1----:R-:W-:-:S13]  /*16030*/  ISETP.NE.AND P0, PT, R2, RZ, PT ;  /* 0x000000ff0200720c */ /* 0x002fda0003f05270 */
        /* <DEDUP_REMOVED lines=8> */
.L_x_1191:
[C---:B------:R-:W-:Y:S01]  /*160c0*/  IMAD R4, R0.reuse, 0x8, R5 ;  /* 0x0000000800047824 */ /* 0x040fe200078e0205 */
[----:B------:R-:W-:Y:S01]  /*160d0*/  SHF.L.U32 R3, R29, 0x1f, RZ ;  /* 0x0000001f1d037819 */ /* 0x000fe200000006ff */
[----:B------:R-:W-:-:S03]  /*160e0*/  VIADD R0, R0, 0x1 ;  /* 0x0000000100007836 */ /* 0x000fc60000000000 */
[----:B------:R-:W1:Y:S02]  /*160f0*/  SYNCS.PHASECHK.TRANS64.TRYWAIT P1, [R4+URZ+0x22840], R3 ;  /* 0x02284003040075a7 */ /* 0x000e64000802017f */
[----:B------:R-:W-:-:S04]  /*16100*/  ISETP.NE.AND P2, PT, R0, 0x2, PT ;  /* 0x000000020000780c */ /* 0x000fc80003f45270 */
[----:B------:R-:W-:Y:S01]  /*16110*/  SEL R2, RZ, 0x1, P2 ;  /* 0x00000001ff027807 */ /* 0x000fe20001000000 */
[----:B-1----:R-:W-:Y:S08]  /*16120*/  @!P1 BRA `(.L_x_1192) ;  /* 0x00000020007c9947 */ /* 0x002ff00003800000 */
.L_x_1264:
[----:B------:R-:W-:Y:S02]  /*16130*/  SEL R0, R0, RZ, P2 ;  /* 0x000000ff00007207 */ /* 0x000fe40001000000 */
[----:B------:R-:W-:Y:S01]  /*16140*/  LOP3.LUT R2, R29, R2, RZ, 0x3c, !PT ;  /* 0x000000021d027212 */ /* 0x000fe200078e3cff */
[----:B------:R-:W-:Y:S06]  /*16150*/  @!P0 BRA `(.L_x_1193) ;  /* 0x0000000000048947 */ /* 0x000fec0003800000 */
[----:B------:R-:W-:Y:S01]  /*16160*/  BPT.TRAP 0x1 ;  /* 0x000000040000795c */ /* 0x000fe20000300000 */
.L_x_1193:
[----:B------:R-:W-:Y:S01]  /*16170*/  IMAD R5, R0, 0x8, R5 ;  /* 0x0000000800057824 */ /* 0x000fe200078e0205 */
[----:B------:R-:W-:-:S04]  /*16180*/  SHF.L.U32 R0, R2, 0x1f, RZ ;  /* 0x0000001f02007819 */ /* 0x000fc800000006ff */
[----:B------:R-:W2:Y:S02]  /*16190*/  SYNCS.PHASECHK.TRANS64.TRYWAIT P1, [R5+URZ+0x22840], R0 ;  /* 0x02284000050075a7 */ /* 0x000ea4000802017f */
[----:B--2---:R-:W-:Y:S05]  /*161a0*/  @!P1 BRA `(.L_x_1194) ;  /* 0x0000002000709947 */ /* 0x004fea0003800000 */
.L_x_1265:
[----:B------:R-:W-:Y:S05]  /*161b0*/  @!P0 BRA `(.L_x_1195) ;  /* 0x0000000000048947 */ /* 0x000fea0003800000 */
[----:B------:R-:W-:Y:S01]  /*161c0*/  BPT.TRAP 0x1 ;  /* 0x000000040000795c */ /* 0x000fe20000300000 */
.L_x_1195:
[----:B------:R-:W3:Y:S02]  /*161d0*/  SYNCS.PHASECHK.TRANS64.TRYWAIT P1, [R4+URZ+0x22860], R3 ;  /* 0x02286003040075a7 */ /* 0x000ee4000802017f */
[----:B---3--:R-:W-:Y:S05]  /*161e0*/  @!P1 BRA `(.L_x_1196) ;  /* 0x0000002000749947 */ /* 0x008fea0003800000 */
.L_x_1266:
[----:B------:R-:W-:Y:S05]  /*161f0*/  @!P0 BRA `(.L_x_1197) ;  /* 0x0000000000048947 */ /* 0x000fea0003800000 */
[----:B------:R-:W-:Y:S01]  /*16200*/  BPT.TRAP 0x1 ;  /* 0x000000040000795c */ /* 0x000fe20000300000 */
.L_x_1197:
[----:B------:R-:W4:Y:S02]  /*16210*/  SYNCS.PHASECHK.TRANS64.TRYWAIT P1, [R5+URZ+0x22860], R0 ;  /* 0x02286000050075a7 */ /* 0x000f24000802017f */
[----:B----4-:R-:W-:Y:S05]  /*16220*/  @!P1 BRA `(.L_x_1198) ;  /* 0x0000002000789947 */ /* 0x010fea0003800000 */
.L_x_1267:
[----:B------:R-:W-:Y:S05]  /*16230*/  @!P0 BRA `(.L_x_1199) ;  /* 0x0000000000048947 */ /* 0x000fea0003800000 */
[----:B------:R-:W-:Y:S01]  /*16240*/  BPT.TRAP 0x1 ;  /* 0x000000040000795c */ /* 0x000fe20000300000 */
.L_x_1199:
[----:B------:R-:W0:Y:S02]  /*16250*/  SYNCS.PHASECHK.TRANS64.TRYWAIT P1, [R4+URZ+0x22880], R3 ;  /* 0x02288003040075a7 */ /* 0x000e24000802017f */
[----:B0-----:R-:W-:Y:S05]  /*16260*/  @!P1 BRA `(.L_x_1200) ;  /* 0x00000020007c9947 */ /* 0x001fea0003800000 */
.L_x_1268:
[----:B------:R-:W-:Y:S05]  /*16270*/  @!P0 BRA `(.L_x_1201) ;  /* 0x0000000000048947 */ /* 0x000fea0003800000 */
[----:B------:R-:W-:Y:S01]  /*16280*/  BPT.TRAP 0x1 ;  /* 0x000000040000795c */ /* 0x000fe20000300000 */
.L_x_1201:
[----:B------:R0:W0:Y:S02]  /*16290*/  SYNCS.PHASECHK.TRANS64.TRYWAIT P0, [R5+URZ+0x22880], R0 ;  /* 0x02288000050075a7 */ /* 0x000024000800017f */
[----:B0-----:R-:W-:Y:S05]  /*162a0*/  @!P0 NANOSLEEP.SYNCS 0x989680 ;  /* 0x009896800000895d */ /* 0x001fea0003900000 */
[----:B------:R-:W0:Y:S02]  /*162b0*/  @!P0 SYNCS.PHASECHK.TRANS64 P0, [R5+URZ+0x22880], R0 ;  /* 0x02288000050085a7 */ /* 0x000e24000800007f */
[----:B0-----:R-:W-:Y:S05]  /*162c0*/  @!P0 BRA `(.L_x_1201) ;  /* 0xfffffffc00f08947 */ /* 0x001fea000383ffff */
.L_x_1048:
[----:B------:R-:W-:Y:S05]  /*162d0*/  BSYNC B6 ;  /* 0x0000000000067941 */ /* 0x000fea0003800000 */
.L_x_1045:
[----:B------:R-:W-:Y:S05]  /*162e0*/  EXIT ;  /* 0x000000000000794d */ /* 0x000fea0003800000 */
.L_x_1058:
[----:B0-----:R-:W-:-:S04]  /*162f0*/  IMAD.U32 R3, RZ, RZ, UR36 ;  /* 0x00000024ff037e24 */ /* 0x001fc8000f8e00ff */
[----:B------:R0:W1:Y:S03]  /*16300*/  SYNCS.PHASECHK.TRANS64.TRYWAIT P0, [R3+URZ+0x22800], R2 ;  /* 0x02280002030075a7 */ /* 0x000066000800017f */
[----:B-1----:R-:W-:Y:S05]  /*16310*/  @!P0 NANOSLEEP.SYNCS 0x989680 ;  /* 0x009896800000895d */ /* 0x002fea0003900000 */
[----:B------:R-:W1:Y:S02]  /*16320*/  @!P0 SYNCS.PHASECHK.TRANS64 P0, [R3+URZ+0x22800], R2 ;  /* 0x02280002030085a7 */ /* 0x000e64000800007f */
[----:B-1----:R-:W-:Y:S05]  /*16330*/  @!P0 BRA `(.L_x_1058) ;  /* 0xfffffffc00ec8947 */ /* 0x002fea000383ffff */
[----:B------:R-:W-:Y:S05]  /*16340*/  BRA `(.L_x_1202) ;  /* 0xfffffeb400607947 */ /* 0x000fea000383ffff */
.L_x_1062:
[----:B-1----:R-:W-:-:S04]  /*16350*/  IMAD.U32 R3, RZ, RZ, UR36 ;  /* 0x00000024ff037e24 */ /* 0x002fc8000f8e00ff */
[----:B------:R1:W2:Y:S03]  /*16360*/  SYNCS.PHASECHK.TRANS64.TRYWAIT P1, [R3+URZ+0x22830], R2 ;  /* 0x02283002030075a7 */ /* 0x0002a6000802017f */
[----:B--2---:R-:W-:Y:S05]  /*16370*/  @!P1 NANOSLEEP.SYNCS 0x989680 ;  /* 0x009896800000995d */ /* 0x004fea0003900000 */
[----:B------:R-:W2:Y:S02]  /*16380*/  @!P1 SYNCS.PHASECHK.TRANS64 P1, [R3+URZ+0x22830], R2 ;  /* 0x02283002030095a7 */ /* 0x000ea4000802007f */
[----:B--2---:R-:W-:Y:S05]  /*16390*/  @!P1 BRA `(.L_x_1062) ;  /* 0xfffffffc00ec9947 */ /* 0x004fea000383ffff */
[----:B------:R-:W-:Y:S05]  /*163a0*/  BRA `(.L_x_1061) ;  /* 0xfffffeb4007c7947 */ /* 0x000fea000383ffff */
.L_x_1079:
[----:B-1----:R-:W-:-:S04]  /*163b0*/  IMAD.U32 R10, RZ, RZ, UR4 ;  /* 0x00000004ff0a7e24 */ /* 0x002fc8000f8e00ff */
[----:B------:R1:W2:Y:S03]  /*163c0*/  SYNCS.PHASECHK.TRANS64.TRYWAIT P1, [R10+URZ+0x22830], R9 ;  /* 0x022830090a0075a7 */ /* 0x0002a6000802017f */
[----:B--2---:R-:W-:Y:S05]  /*163d0*/  @!P1 NANOSLEEP.SYNCS 0x989680 ;  /* 0x009896800000995d */ /* 0x004fea0003900000 */
[----:B------:R-:W2:Y:S02]  /*163e0*/  @!P1 SYNCS.PHASECHK.TRANS64 P1, [R10+URZ+0x22830], R9 ;  /* 0x022830090a0095a7 */ /* 0x000ea4000802007f */
[----:B--2---:R-:W-:Y:S05]  /*163f0*/  @!P1 BRA `(.L_x_1079) ;  /* 0xfffffffc00ec9947 */ /* 0x004fea000383ffff */
[----:B------:R-:W-:Y:S05]  /*16400*/  BRA `(.L_x_1076) ;  /* 0xfffffef000f07947 */ /* 0x000fea000383ffff */
.L_x_1083:
[----:B-1----:R-:W-:-:S04]  /*16410*/  IMAD.U32 R10, RZ, RZ, UR10 ;  /* 0x0000000aff0a7e24 */ /* 0x002fc8000f8e00ff */
[----:B------:R1:W2:Y:S03]  /*16420*/  SYNCS.PHASECHK.TRANS64.TRYWAIT P1, [R10+URZ+0x22850], R9 ;  /* 0x022850090a0075a7 */ /* 0x0002a6000802017f */
[----:B--2---:R-:W-:Y:S05]  /*16430*/  @!P1 NANOSLEEP.SYNCS 0x989680 ;  /* 0x009896800000995d */ /* 0x004fea0003900000 */
[----:B------:R-:W2:Y:S02]  /*16440*/  @!P1 SYNCS.PHASECHK.TRANS64 P1, [R10+URZ+0x22850], R9 ;  /* 0x022850090a0095a7 */ /* 0x000ea4000802007f */
[----:B--2---:R-:W-:Y:S05]  /*16450*/  @!P1 BRA `(.L_x_1083) ;  /* 0xfffffffc00ec9947 */ /* 0x004fea000383ffff */
[----:B------:R-:W-:Y:S05]  /*16460*/  BRA `(.L_x_1080) ;  /* 0xfffffef400987947 */ /* 0x000fea000383ffff */
.L_x_1102:
[----:B-1----:R-:W-:-:S04]  /*16470*/  IMAD.U32 R10, RZ, RZ, UR4 ;  /* 0x00000004ff0a7e24 */ /* 0x002fc8000f8e00ff */
[----:B------:R1:W2:Y:S03]  /*16480*/  SYNCS.PHASECHK.TRANS64.TRYWAIT P1, [R10+URZ+0x22830], R9 ;  /* 0x022830090a0075a7 */ /* 0x0002a6000802017f */
[----:B--2---:R-:W-:Y:S05]  /*16490*/  @!P1 NANOSLEEP.SYNCS 0x989680 ;  /* 0x009896800000995d */ /* 0x004fea0003900000 */
[----:B------:R-:W2:Y:S02]  /*164a0*/  @!P1 SYNCS.PHASECHK.TRANS64 P1, [R10+URZ+0x22830], R9 ;  /* 0x022830090a0095a7 */ /* 0x000ea4000802007f */
[----:B--2---:R-:W-:Y:S05]  /*164b0*/  @!P1 BRA `(.L_x_1102) ;  /* 0xfffffffc00ec9947 */ /* 0x004fea000383ffff */
[----:B------:R-:W-:Y:S05]  /*164c0*/  BRA `(.L_x_1099) ;  /* 0xffffff2c00287947 */ /* 0x000fea000383ffff */
.L_x_1106:
[----:B-1----:R-:W-:-:S04]  /*164d0*/  IMAD.U32 R10, RZ, RZ, UR10 ;  /* 0x0000000aff0a7e24 */ /* 0x002fc8000f8e00ff */
[----:B------:R1:W2:Y:S03]  /*164e0*/  SYNCS.PHASECHK.TRANS64.TRYWAIT P1, [R10+URZ+0x22850], R9 ;  /* 0x022850090a0075a7 */ /* 0x0002a6000802017f */
[----:B--2---:R-:W-:Y:S05]  /*164f0*/  @!P1 NANOSLEEP.SYNCS 0x989680 ;  /* 0x009896800000995d */ /* 0x004fea0003900000 */
[----:B------:R-:W2:Y:S02]  /*16500*/  @!P1 SYNCS.PHASECHK.TRANS64 P1, [R10+URZ+0x22850], R9 ;  /* 0x022850090a0095a7 */ /* 0x000ea4000802007f */
[----:B--2---:R-:W-:Y:S05]  /*16510*/  @!P1 BRA `(.L_x_1106) ;  /* 0xfffffffc00ec9947 */ /* 0x004fea000383ffff */
[----:B------:R-:W-:Y:S05]  /*16520*/  BRA `(.L_x_1103) ;  /* 0xffffff2c00d07947 */ /* 0x000fea000383ffff */
.L_x_1114:
[----:B-1----:R-:W-:-:S04]  /*16530*/  IMAD.U32 R10, RZ, RZ, UR10 ;  /* 0x0000000aff0a7e24 */ /* 0x002fc8000f8e00ff */
[----:B------:R1:W2:Y:S03]  /*16540*/  SYNCS.PHASECHK.TRANS64.TRYWAIT P1, [R10+URZ+0x22830], R9 ;  /* 0x022830090a0075a7 */ /* 0x0002a6000802017f */
[----:B--2---:R-:W-:Y:S05]  /*16550*/  @!P1 NANOSLEEP.SYNCS 0x989680 ;  /* 0x009896800000995d */ /* 0x004fea0003900000 */
[----:B------:R-:W2:Y:S02]  /*16560*/  @!P1 SYNCS.PHASECHK.TRANS64 P1, [R10+URZ+0x22830], R9 ;  /* 0x022830090a0095a7 */ /* 0x000ea4000802007f */
[----:B--2---:R-:W-:Y:S05]  /*16570*/  @!P1 BRA `(.L_x_1114) ;  /* 0xfffffffc00ec9947 */ /* 0x004fea000383ffff */
[----:B------:R-:W-:Y:S05]  /*16580*/  BRA `(.L_x_1111) ;  /* 0xffffff5000a87947 */ /* 0x000fea000383ffff */
.L_x_1118:
[----:B-1----:R-:W-:-:S04]  /*16590*/  IMAD.U32 R10, RZ, RZ, UR10 ;  /* 0x0000000aff0a7e24 */ /* 0x002fc8000f8e00ff */
[----:B------:R1:W2:Y:S03]  /*165a0*/  SYNCS.PHASECHK.TRANS64.TRYWAIT P1, [R10+URZ+0x22850], R9 ;  /* 0x022850090a0075a7 */ /* 0x0002a6000802017f */
[----:B--2---:R-:W-:Y:S05]  /*165b0*/  @!P1 NANOSLEEP.SYNCS 0x989680 ;  /* 0x009896800000995d */ /* 0x004fea0003900000 */
[----:B------:R-:W2:Y:S02]  /*165c0*/  @!P1 SYNCS.PHASECHK.TRANS64 P1, [R10+URZ+0x22850], R9 ;  /* 0x022850090a0095a7 */ /* 0x000ea4000802007f */
[----:B--2---:R-:W-:Y:S05]  /*165d0*/  @!P1 BRA `(.L_x_1118) ;  /* 0xfffffffc00ec9947 */ /* 0x004fea000383ffff */
[----:B------:R-:W-:Y:S05]  /*165e0*/  BRA `(.L_x_1115) ;  /* 0xffffff5400407947 */ /* 0x000fea000383ffff */
.L_x_1133:
[----:B-1----:R-:W-:-:S04]  /*165f0*/  IMAD.U32 R3, RZ, RZ, UR5 ;  /* 0x00000005ff037e24 */ /* 0x002fc8000f8e00ff */
[----:B------:R1:W3:Y:S03]  /*16600*/  SYNCS.PHASECHK.TRANS64.TRYWAIT P1, [R3+URZ+0x22850], R2 ;  /* 0x02285002030075a7 */ /* 0x0002e6000802017f */
[----:B---3--:R-:W-:Y:S05]  /*16610*/  @!P1 NANOSLEEP.SYNCS 0x989680 ;  /* 0x009896800000995d */ /* 0x008fea0003900000 */
[----:B------:R-:W3:Y:S02]  /*16620*/  @!P1 SYNCS.PHASECHK.TRANS64 P1, [R3+URZ+0x22850], R2 ;  /* 0x02285002030095a7 */ /* 0x000ee4000802007f */
[----:B---3--:R-:W-:Y:S05]  /*16630*/  @!P1 BRA `(.L_x_1133) ;  /* 0xfffffffc00ec9947 */ /* 0x008fea000383ffff */
[----:B------:R-:W-:Y:S05]  /*16640*/  BRA `(.L_x_1132) ;  /* 0xffffff8400fc7947 */ /* 0x000fea000383ffff */
.L_x_1152:
[----:B------:R-:W-:Y:S02]  /*16650*/  IMAD.MOV.U32 R13, RZ, RZ, R27 ;  /* 0x000000ffff0d7224 */ /* 0x000fe400078e001b */
[----:B0-----:R-:W-:Y:S02]  /*16660*/  IMAD.MOV.U32 R12, RZ, RZ, RZ ;  /* 0x000000ffff0c7224 */ /* 0x001fe400078e00ff */
[----:B------:R-:W-:Y:S02]  /*16670*/  IMAD.MOV.U32 R11, RZ, RZ, 0x1f ;  /* 0x0000001fff0b7424 */ /* 0x000fe400078e00ff */
[----:B------:R-:W-:-:S07]  /*16680*/  IMAD.MOV.U32 R15, RZ, RZ, -0x1 ;  /* 0xffffffffff0f7424 */ /* 0x000fce00078e00ff */
[----:B-----5:R-:W-:Y:S05]  /*16690*/  WARPSYNC.COLLECTIVE R15, `(.L_x_1203) ;  /* 0x000000000f087348 */ /* 0x020fea0003c00000 */
[----:B------:R0:W1:Y:S02]  /*166a0*/  SHFL.IDX P6, R14, R13, R12, R11 ;  /* 0x0000000c0d0e7389 */ /* 0x00006400000c000b */
[----:B01---5:R-:W-:Y:S01]  /*166b0*/  ENDCOLLECTIVE ;  /* 0x000000000000791b */ /* 0x023fe20003800000 */
.L_x_1203:
[----:B------:R-:W-:Y:S05]  /*166c0*/  BRA `(.L_x_1204) ;  /* 0xffffffc800847947 */ /* 0x000fea000383ffff */
.L_x_1154:
[----:B--2---:R-:W-:-:S04]  /*166d0*/  IMAD.U32 R2, RZ, RZ, UR48 ;  /* 0x00000030ff027e24 */ /* 0x004fc8000f8e00ff */
[----:B------:R2:W3:Y:S03]  /*166e0*/  SYNCS.PHASECHK.TRANS64.TRYWAIT P0, [R2+URZ+0x22880], R27 ;  /* 0x0228801b020075a7 */ /* 0x0004e6000800017f */
[----:B---3--:R-:W-:Y:S05]  /*166f0*/  @!P0 NANOSLEEP.SYNCS 0x989680 ;  /* 0x009896800000895d */ /* 0x008fea0003900000 */
[----:B------:R-:W3:Y:S02]  /*16700*/  @!P0 SYNCS.PHASECHK.TRANS64 P0, [R2+URZ+0x22880], R27 ;  /* 0x0228801b020085a7 */ /* 0x000ee4000800007f */
[----:B---3--:R-:W-:Y:S05]  /*16710*/  @!P0 BRA `(.L_x_1154) ;  /* 0xfffffffc00ec8947 */ /* 0x008fea000383ffff */
[----:B------:R-:W-:Y:S05]  /*16720*/  BRA `(.L_x_1205) ;  /* 0xffffffc800c87947 */ /* 0x000fea000383ffff */
.L_x_1155:
[----:B------:R-:W-:Y:S01]  /*16730*/  BSSY B0, `(.L_x_1206) ;  /* 0x0000008000007945 */ /* 0x000fe20003800000 */
[----:B------:R-:W-:Y:S02]  /*16740*/  IMAD.MOV.U32 R13, RZ, RZ, R9 ;  /* 0x000000ffff0d7224 */ /* 0x000fe400078e0009 */
[----:B------:R-:W-:Y:S02]  /*16750*/  IMAD.MOV.U32 R12, RZ, RZ, RZ ;  /* 0x000000ffff0c7224 */ /* 0x000fe400078e00ff */
[----:B------:R-:W-:Y:S02]  /*16760*/  IMAD.MOV.U32 R11, RZ, RZ, 0x1c1f ;  /* 0x00001c1fff0b7424 */ /* 0x000fe400078e00ff */
[----:B------:R-:W-:-:S07]  /*16770*/  IMAD.MOV.U32 R15, RZ, RZ, -0x1 ;  /* 0xffffffffff0f7424 */ /* 0x000fce00078e00ff */
[----:B------:R-:W-:Y:S05]  /*16780*/  WARPSYNC.COLLECTIVE R15, `(.L_x_1207) ;  /* 0x000000000f087348 */ /* 0x000fea0003c00000 */
[----:B------:R0:W1:Y:S02]  /*16790*/  SHFL.IDX P6, R14, R13, R12, R11 ;  /* 0x0000000c0d0e7389 */ /* 0x00006400000c000b */
[----:B01----:R-:W-:Y:S01]  /*167a0*/  ENDCOLLECTIVE ;  /* 0x000000000000791b */ /* 0x003fe20003800000 */
.L_x_1207:
[----:B------:R-:W-:Y:S05]  /*167b0*/  BSYNC B0 ;  /* 0x0000000000007941 */ /* 0x000fea0003800000 */
.L_x_1206:
[----:B------:R-:W-:Y:S01]  /*167c0*/  IMAD.MOV.U32 R13, RZ, RZ, R8 ;  /* 0x000000ffff0d7224 */ /* 0x000fe200078e0008 */
[----:B------:R-:W-:Y:S01]  /*167d0*/  LOP3.LUT P1, RZ, R30, 0x2, RZ, 0xc0, !PT ;  /* 0x000000021eff7812 */ /* 0x000fe2000782c0ff */
[----:B------:R-:W-:Y:S01]  /*167e0*/  IMAD.MOV.U32 R12, RZ, RZ, RZ ;  /* 0x000000ffff0c7224 */ /* 0x000fe200078e00ff */
[C---:B------:R-:W-:Y:S01]  /*167f0*/  ISETP.GE.AND P2, PT, R7.reuse, 0x21, PT ;  /* 0x000000210700780c */ /* 0x040fe20003f46270 */
[----:B------:R-:W-:Y:S01]  /*16800*/  IMAD.MOV.U32 R11, RZ, RZ, 0x1c1f ;  /* 0x00001c1fff0b7424 */ /* 0x000fe200078e00ff */
[----:B------:R-:W-:Y:S01]  /*16810*/  ISETP.GE.AND P4, PT, R7, 0x61, PT ;  /* 0x000000610700780c */ /* 0x000fe20003f86270 */
[----:B------:R-:W-:Y:S02]  /*16820*/  IMAD.MOV.U32 R15, RZ, RZ, -0x1 ;  /* 0xffffffffff0f7424 */ /* 0x000fe400078e00ff */
[----:B------:R-:W-:Y:S02]  /*16830*/  IMAD.MOV.U32 R3, RZ, RZ, R14 ;  /* 0x000000ffff037224 */ /* 0x000fe400078e000e */
[----:B------:R-:W-:-:S08]  /*16840*/  VIADD R5, R5, UR48 ;  /* 0x0000003005057c36 */ /* 0x000fd00008000000 */
[----:B------:R-:W-:Y:S05]  /*16850*/  WARPSYNC.COLLECTIVE R15, `(.L_x_1208) ;  /* 0x000000000f087348 */ /* 0x000fea0003c00000 */
[----:B------:R0:W1:Y:S02]  /*16860*/  SHFL.IDX P6, R14, R13, R12, R11 ;  /* 0x0000000c0d0e7389 */ /* 0x00006400000c000b */
[----:B01----:R-:W-:Y:S01]  /*16870*/  ENDCOLLECTIVE ;  /* 0x000000000000791b */ /* 0x003fe20003800000 */
.L_x_1208:
[----:B------:R-:W-:Y:S02]  /*16880*/  IMAD.IADD R6, R34, 0x1, R5 ;  /* 0x0000000122067824 */ /* 0x000fe400078e0205 */
[----:B------:R-:W-:Y:S02]  /*16890*/  VIADD R36, R5, 0x8400 ;  /* 0x0000840005247836 */ /* 0x000fe40000000000 */
[----:B------:R-:W-:Y:S02]  /*168a0*/  IMAD.MOV.U32 R13, RZ, RZ, R9 ;  /* 0x000000ffff0d7224 */ /* 0x000fe400078e0009 */
[----:B------:R-:W-:Y:S01]  /*168b0*/  IMAD.MOV.U32 R12, RZ, RZ, 0x1 ;  /* 0x00000001ff0c7424 */ /* 0x000fe200078e00ff */
[----:B------:R-:W-:-:S13]  /*168c0*/  IADD3 R2, P0, R29, R14, RZ ;  /* 0x0000000e1d027210 */ /* 0x000fda0007f1e0ff */
[----:B------:R-:W-:Y:S05]  /*168d0*/  WARPSYNC.COLLECTIVE R15, `(.L_x_1209) ;  /* 0x000000000f087348 */ /* 0x000fea0003c00000 */
[----:B------:R0:W1:Y:S02]  /*168e0*/  SHFL.IDX P6, R14, R13, R12, R11 ;  /* 0x0000000c0d0e7389 */ /* 0x00006400000c000b */
[----:B01----:R-:W-:Y:S01]  /*168f0*/  ENDCOLLECTIVE ;  /* 0x000000000000791b */ /* 0x003fe20003800000 */
.L_x_1209:
        /* <DEDUP_REMOVED lines=13> */
.L_x_1210:
[----:B------:R-:W-:Y:S02]  /*169d0*/  IMAD.MOV.U32 R13, RZ, RZ, R9 ;  /* 0x000000ffff0d7224 */ /* 0x000fe400078e0009 */
[----:B------:R-:W-:Y:S01]  /*169e0*/  IMAD.MOV.U32 R12, RZ, RZ, 0x2 ;  /* 0x00000002ff0c7424 */ /* 0x000fe200078e00ff */
[----:B------:R-:W-:-:S13]  /*169f0*/  IADD3 R2, P0, R29, R14, RZ ;  /* 0x0000000e1d027210 */ /* 0x000fda0007f1e0ff */
[----:B------:R-:W-:Y:S05]  /*16a00*/  WARPSYNC.COLLECTIVE R15, `(.L_x_1211) ;  /* 0x000000000f087348 */ /* 0x000fea0003c00000 */
[----:B------:R0:W1:Y:S02]  /*16a10*/  SHFL.IDX P6, R14, R13, R12, R11 ;  /* 0x0000000c0d0e7389 */ /* 0x00006400000c000b */
[----:B01----:R-:W-:Y:S01]  /*16a20*/  ENDCOLLECTIVE ;  /* 0x000000000000791b */ /* 0x003fe20003800000 */
.L_x_1211:
        /* <DEDUP_REMOVED lines=13> */
.L_x_1212:
[----:B------:R-:W-:Y:S02]  /*16b00*/  IMAD.MOV.U32 R13, RZ, RZ, R9 ;  /* 0x000000ffff0d7224 */ /* 0x000fe400078e0009 */
[----:B------:R-:W-:Y:S01]  /*16b10*/  IMAD.MOV.U32 R12, RZ, RZ, 0x3 ;  /* 0x00000003ff0c7424 */ /* 0x000fe200078e00ff */
[----:B------:R-:W-:-:S13]  /*16b20*/  IADD3 R2, P0, R29, R14, RZ ;  /* 0x0000000e1d027210 */ /* 0x000fda0007f1e0ff */
[----:B------:R-:W-:Y:S05]  /*16b30*/  WARPSYNC.COLLECTIVE R15, `(.L_x_1213) ;  /* 0x000000000f087348 */ /* 0x000fea0003c00000 */
[----:B------:R0:W1:Y:S02]  /*16b40*/  SHFL.IDX P6, R14, R13, R12, R11 ;  /* 0x0000000c0d0e7389 */ /* 0x00006400000c000b */
[----:B01----:R-:W-:Y:S01]  /*16b50*/  ENDCOLLECTIVE ;  /* 0x000000000000791b */ /* 0x003fe20003800000 */
.L_x_1213:
        /* <DEDUP_REMOVED lines=8> */
[----:B------:R-:W-:Y:S01]  /*16be0*/  ISETP.LT.OR P0, PT, R7, 0x41, P5 ;  /* 0x000000410700780c */ /* 0x000fe20002f01670 */
[----:B------:R-:W-:-:S12]  /*16bf0*/  IMAD.MOV.U32 R9, RZ, RZ, R14 ;  /* 0x000000ffff097224 */ /* 0x000fd800078e000e */
[----:B0-----:R-:W-:Y:S05]  /*16c00*/  WARPSYNC.COLLECTIVE R15, `(.L_x_1214) ;  /* 0x000000000f087348 */ /* 0x001fea0003c00000 */
[----:B------:R1:W2:Y:S02]  /*16c10*/  SHFL.IDX P6, R14, R13, R12, R11 ;  /* 0x0000000c0d0e7389 */ /* 0x0002a400000c000b */
[----:B012---:R-:W-:Y:S01]  /*16c20*/  ENDCOLLECTIVE ;  /* 0x000000000000791b */ /* 0x007fe20003800000 */
.L_x_1214:
[----:B------:R-:W-:Y:S01]  /*16c30*/  @!PT LDS RZ, [RZ] ;  /* 0x00000000fffff984 */ /* 0x000fe20000000800 */
[----:B------:R-:W-:Y:S01]  /*16c40*/  @!PT LDS RZ, [RZ] ;  /* 0x00000000fffff984 */ /* 0x000fe20000000800 */
[----:B------:R-:W-:Y:S01]  /*16c50*/  @!PT LDS RZ, [RZ] ;  /* 0x00000000fffff984 */ /* 0x000fe20000000800 */
[----:B------:R0:W-:Y:S01]  /*16c60*/  LDGSTS.E.BYPASS.LTC128B.128 [R6+0xa400], desc[UR42][R2.64+0x40], !P0 ;  /* 0x0a40004002067fae */ /* 0x0001e2000c101d6a */
[----:B------:R-:W-:Y:S05]  /*16c70*/  BRA `(.L_x_1215) ;  /* 0xffffffc800887947 */ /* 0x000fea000383ffff */
.L_x_1158:
[----:B0-----:R-:W-:-:S04]  /*16c80*/  IMAD.U32 R2, RZ, RZ, UR48 ;  /* 0x00000030ff027e24 */ /* 0x001fc8000f8e00ff */
[----:B------:R0:W1:Y:S03]  /*16c90*/  SYNCS.PHASECHK.TRANS64.TRYWAIT P0, [R2+URZ+0x22840], R27 ;  /* 0x0228401b020075a7 */ /* 0x000066000800017f */
[----:B-1----:R-:W-:Y:S05]  /*16ca0*/  @!P0 NANOSLEEP.SYNCS 0x989680 ;  /* 0x009896800000895d */ /* 0x002fea0003900000 */
[----:B------:R-:W1:Y:S02]  /*16cb0*/  @!P0 SYNCS.PHASECHK.TRANS64 P0, [R2+URZ+0x22840], R27 ;  /* 0x0228401b020085a7 */ /* 0x000e64000800007f */
[----:B-1----:R-:W-:Y:S05]  /*16cc0*/  @!P0 BRA `(.L_x_1158) ;  /* 0xfffffffc00ec8947 */ /* 0x002fea000383ffff */
[----:B------:R-:W-:Y:S05]  /*16cd0*/  BRA `(.L_x_1216) ;  /* 0xffffffc800d07947 */ /* 0x000fea000383ffff */
.L_x_1159:
        /* <DEDUP_REMOVED lines=8> */
.L_x_1218:
[----:B------:R-:W-:Y:S05]  /*16d60*/  BSYNC B0 ;  /* 0x0000000000007941 */ /* 0x000fea0003800000 */
.L_x_1217:
[----:B------:R-:W-:Y:S01]  /*16d70*/  IMAD.MOV.U32 R13, RZ, RZ, R0 ;  /* 0x000000ffff0d7224 */ /* 0x000fe200078e0000 */
[----:B------:R-:W-:Y:S01]  /*16d80*/  P2R R5, PR, RZ, 0x10 ;  /* 0x00000010ff057803 */ /* 0x000fe20000000000 */
[----:B------:R-:W-:Y:S01]  /*16d90*/  IMAD.MOV.U32 R12, RZ, RZ, RZ ;  /* 0x000000ffff0c7224 */ /* 0x000fe200078e00ff */
[----:B------:R-:W-:Y:S01]  /*16da0*/  LOP3.LUT P4, RZ, R8, 0x8, RZ, 0xc0, !PT ;  /* 0x0000000808ff7812 */ /* 0x000fe2000788c0ff */
[----:B------:R-:W-:Y:S02]  /*16db0*/  IMAD.MOV.U32 R11, RZ, RZ, 0x1c1f ;  /* 0x00001c1fff0b7424 */ /* 0x000fe400078e00ff */
[----:B------:R-:W-:Y:S02]  /*16dc0*/  IMAD.MOV.U32 R15, RZ, RZ, -0x1 ;  /* 0xffffffffff0f7424 */ /* 0x000fe400078e00ff */
[----:B------:R-:W-:Y:S02]  /*16dd0*/  IMAD.MOV.U32 R2, RZ, RZ, R14 ;  /* 0x000000ffff027224 */ /* 0x000fe400078e000e */
[----:B------:R-:W-:-:S07]  /*16de0*/  @P3 VIADD R7, R37, UR48 ;  /* 0x0000003025073c36 */ /* 0x000fce0008000000 */
[----:B------:R-:W-:Y:S05]  /*16df0*/  WARPSYNC.COLLECTIVE R15, `(.L_x_1219) ;  /* 0x000000000f087348 */ /* 0x000fea0003c00000 */
[----:B------:R0:W1:Y:S02]  /*16e00*/  SHFL.IDX P6, R14, R13, R12, R11 ;  /* 0x0000000c0d0e7389 */ /* 0x00006400000c000b */
[----:B01----:R-:W-:Y:S01]  /*16e10*/  ENDCOLLECTIVE ;  /* 0x000000000000791b */ /* 0x003fe20003800000 */
.L_x_1219:
[----:B------:R-:W-:Y:S02]  /*16e20*/  @P2 VIADD R21, R37, UR48 ;  /* 0x0000003025152c36 */ /* 0x000fe40008000000 */
[----:B------:R-:W-:Y:S02]  /*16e30*/  IMAD.MOV.U32 R13, RZ, RZ, R4 ;  /* 0x000000ffff0d7224 */ /* 0x000fe400078e0004 */
[----:B------:R-:W-:Y:S01]  /*16e40*/  IMAD.MOV.U32 R12, RZ, RZ, 0x1 ;  /* 0x00000001ff0c7424 */ /* 0x000fe200078e00ff */
[----:B------:R-:W-:Y:S02]  /*16e50*/  LOP3.LUT P6, RZ, R8, 0x10, RZ, 0xc0, !PT ;  /* 0x0000001008ff7812 */ /* 0x000fe400078cc0ff */
[----:B------:R-:W-:-:S05]  /*16e60*/  @P3 IADD3 R14, P0, R29, R14, RZ ;  /* 0x0000000e1d0e3210 */ /* 0x000fca0007f1e0ff */
[----:B------:R-:W-:Y:S02]  /*16e70*/  @P3 IMAD.X R3, RZ, RZ, R2, P0 ;  /* 0x000000ffff033224 */ /* 0x000fe400000e0602 */
[----:B------:R-:W-:-:S05]  /*16e80*/  @P3 IMAD.MOV.U32 R2, RZ, RZ, R14 ;  /* 0x000000ffff023224 */ /* 0x000fca00078e000e */
[----:B------:R-:W-:Y:S01]  /*16e90*/  @!PT LDS RZ, [RZ] ;  /* 0x00000000fffff984 */ /* 0x000fe20000000800 */
[----:B------:R-:W-:Y:S01]  /*16ea0*/  @!PT LDS RZ, [RZ] ;  /* 0x00000000fffff984 */ /* 0x000fe20000000800 */
[----:B------:R-:W-:Y:S01]  /*16eb0*/  @!PT LDS RZ, [RZ] ;  /* 0x00000000fffff984 */ /* 0x000fe20000000800 */
[----:B------:R0:W-:Y:S02]  /*16ec0*/  @P3 LDGSTS.E.BYPASS.LTC128B.128 [R7+0x16400], desc[UR42][R2.64], !P6 ;  /* 0x1640000002073fae */ /* 0x0001e4000f101d6a */
[----:B0-----:R-:W-:Y:S05]  /*16ed0*/  WARPSYNC.COLLECTIVE R15, `(.L_x_1220) ;  /* 0x000000000f087348 */ /* 0x001fea0003c00000 */
[----:B------:R1:W2:Y:S02]  /*16ee0*/  SHFL.IDX P6, R14, R13, R12, R11 ;  /* 0x0000000c0d0e7389 */ /* 0x0002a400000c000b */
[----:B012---:R-:W-:Y:S01]  /*16ef0*/  ENDCOLLECTIVE ;  /* 0x000000000000791b */ /* 0x007fe20003800000 */
.L_x_1220:
[----:B------:R-:W-:Y:S01]  /*16f00*/  @!PT LDS RZ, [RZ] ;  /* 0x00000000fffff984 */ /* 0x000fe20000000800 */
[----:B------:R-:W-:Y:S01]  /*16f10*/  @!PT LDS RZ, [RZ] ;  /* 0x00000000fffff984 */ /* 0x000fe20000000800 */
[----:B------:R-:W-:Y:S01]  /*16f20*/  @!PT LDS RZ, [RZ] ;  /* 0x00000000fffff984 */ /* 0x000fe20000000800 */
[----:B------:R0:W-:Y:S04]  /*16f30*/  @P3 LDGSTS.E.BYPASS.LTC128B.128 [R7+0x18400], desc[UR42][R2.64+0x40], !P4 ;  /* 0x1840004002073fae */ /* 0x0001e8000e101d6a */
[----:B------:R0:W-:Y:S01]  /*16f40*/  @P3 LDGSTS.E.BYPASS.LTC128B.128 [R7+0x1a400], desc[UR42][R2.64+0x80], !P5 ;  /* 0x1a40008002073fae */ /* 0x0001e2000e901d6a */
[----:B------:R-:W-:Y:S01]  /*16f50*/  LOP3.LUT P3, RZ, R8, 0x10, RZ, 0xc0, !PT ;  /* 0x0000001008ff7812 */ /* 0x000fe2000786c0ff */
[----:B------:R-:W-:Y:S02]  /*16f60*/  IMAD.MOV.U32 R13, RZ, RZ, R0 ;  /* 0x000000ffff0d7224 */ /* 0x000fe400078e0000 */
[----:B------:R-:W-:-:S10]  /*16f70*/  IMAD.MOV.U32 R6, RZ, RZ, R14 ;  /* 0x000000ffff067224 */ /* 0x000fd400078e000e */
[----:B0-----:R-:W-:Y:S05]  /*16f80*/  WARPSYNC.COLLECTIVE R15, `(.L_x_1221) ;  /* 0x000000000f087348 */ /* 0x001fea0003c00000 */
[----:B------:R1:W2:Y:S02]  /*16f90*/  SHFL.IDX P6, R14, R13, R12, R11 ;  /* 0x0000000c0d0e7389 */ /* 0x0002a400000c000b */
[----:B012---:R-:W-:Y:S01]  /*16fa0*/  ENDCOLLECTIVE ;  /* 0x000000000000791b */ /* 0x007fe20003800000 */
.L_x_1221:
[----:B------:R-:W-:Y:S02]  /*16fb0*/  IMAD.MOV.U32 R13, RZ, RZ, R4 ;  /* 0x000000ffff0d7224 */ /* 0x000fe400078e0004 */
[----:B------:R-:W-:Y:S01]  /*16fc0*/  IMAD.MOV.U32 R12, RZ, RZ, 0x2 ;  /* 0x00000002ff0c7424 */ /* 0x000fe200078e00ff */
[----:B------:R-:W-:-:S05]  /*16fd0*/  @P2 IADD3 R14, P0, R29, R14, RZ ;  /* 0x0000000e1d0e2210 */ /* 0x000fca0007f1e0ff */
[----:B------:R-:W-:-:S08]  /*16fe0*/  @P2 IMAD.MOV.U32 R2, RZ, RZ, R14 ;  /* 0x000000ffff022224 */ /* 0x000fd000078e000e */
[----:B------:R-:W-:Y:S05]  /*16ff0*/  WARPSYNC.COLLECTIVE R15, `(.L_x_1222) ;  /* 0x000000000f087348 */ /* 0x000fea0003c00000 */
[----:B------:R0:W1:Y:S02]  /*17000*/  SHFL.IDX P6, R14, R13, R12, R11 ;  /* 0x0000000c0d0e7389 */ /* 0x00006400000c000b */
[----:B01----:R-:W-:Y:S01]  /*17010*/  ENDCOLLECTIVE ;  /* 0x000000000000791b */ /* 0x003fe20003800000 */
.L_x_1222:
[----:B------:R-:W-:-:S04]  /*17020*/  @P2 IMAD.X R9, RZ, RZ, R6, P0 ;  /* 0x000000ffff092224 */ /* 0x000fc800000e0606 */
[----:B------:R-:W-:Y:S02]  /*17030*/  @P2 IMAD.MOV.U32 R3, RZ, RZ, R9 ;  /* 0x000000ffff032224 */ /* 0x000fe400078e0009 */
[----:B------:R-:W-:-:S03]  /*17040*/  @P1 VIADD R9, R37, UR48 ;  /* 0x0000003025091c36 */ /* 0x000fc60008000000 */
        /* <DEDUP_REMOVED lines=11> */
.L_x_1223:
[----:B------:R-:W-:Y:S02]  /*17100*/  IMAD.MOV.U32 R13, RZ, RZ, R4 ;  /* 0x000000ffff0d7224 */ /* 0x000fe400078e0004 */
[----:B------:R-:W-:Y:S01]  /*17110*/  IMAD.MOV.U32 R12, RZ, RZ, 0x3 ;  /* 0x00000003ff0c7424 */ /* 0x000fe200078e00ff */
[----:B------:R-:W-:-:S05]  /*17120*/  @P1 IADD3 R14, P0, R29, R14, RZ ;  /* 0x0000000e1d0e1210 */ /* 0x000fca0007f1e0ff */
[----:B------:R-:W-:-:S08]  /*17130*/  @P1 IMAD.MOV.U32 R2, RZ, RZ, R14 ;  /* 0x000000ffff021224 */ /* 0x000fd000078e000e */
[----:B------:R-:W-:Y:S05]  /*17140*/  WARPSYNC.COLLECTIVE R15, `(.L_x_1224) ;  /* 0x000000000f087348 */ /* 0x000fea0003c00000 */
[----:B------:R0:W1:Y:S02]  /*17150*/  SHFL.IDX P6, R14, R13, R12, R11 ;  /* 0x0000000c0d0e7389 */ /* 0x00006400000c000b */
[----:B01----:R-:W-:Y:S01]  /*17160*/  ENDCOLLECTIVE ;  /* 0x000000000000791b */ /* 0x003fe20003800000 */
.L_x_1224:
[----:B------:R-:W-:-:S04]  /*17170*/  @P1 IMAD.X R7, RZ, RZ, R6, P0 ;  /* 0x000000ffff071224 */ /* 0x000fc800000e0606 */
[----:B------:R-:W-:-:S05]  /*17180*/  @P1 IMAD.MOV.U32 R3, RZ, RZ, R7 ;  /* 0x000000ffff031224 */ /* 0x000fca00078e0007 */
[----:B------:R-:W-:Y:S01]  /*17190*/  @!PT LDS RZ, [RZ] ;  /* 0x00000000fffff984 */ /* 0x000fe20000000800 */
[----:B------:R-:W-:Y:S01]  /*171a0*/  @!PT LDS RZ, [RZ] ;  /* 0x00000000fffff984 */ /* 0x000fe20000000800 */
[----:B------:R-:W-:Y:S01]  /*171b0*/  @!PT LDS RZ, [RZ] ;  /* 0x00000000fffff984 */ /* 0x000fe20000000800 */
[----:B------:R0:W-:Y:S01]  /*171c0*/  @P1 LDGSTS.E.BYPASS.LTC128B.128 [R9+0x17400], desc[UR42][R2.64], !P3 ;  /* 0x1740000002091fae */ /* 0x0001e2000d901d6a */
[----:B------:R-:W-:-:S03]  /*171d0*/  IMAD.MOV.U32 R13, RZ, RZ, R0 ;  /* 0x000000ffff0d7224 */ /* 0x000fc600078e0000 */
[----:B------:R0:W-:Y:S01]  /*171e0*/  @P1 LDGSTS.E.BYPASS.LTC128B.128 [R9+0x19400], desc[UR42][R2.64+0x40], !P4 ;  /* 0x1940004002091fae */ /* 0x0001e2000e101d6a */
[----:B------:R-:W-:-:S03]  /*171f0*/  ISETP.NE.AND P4, PT, R5, RZ, PT ;  /* 0x000000ff0500720c */ /* 0x000fc60003f85270 */
[----:B------:R0:W-:Y:S01]  /*17200*/  @P1 LDGSTS.E.BYPASS.LTC128B.128 [R9+0x1b400], desc[UR42][R2.64+0x80], !P5 ;  /* 0x1b40008002091fae */ /* 0x0001e2000e901d6a */
[----:B------:R-:W-:-:S09]  /*17210*/  IMAD.MOV.U32 R5, RZ, RZ, R14 ;  /* 0x000000ffff057224 */ /* 0x000fd200078e000e */
[----:B0-----:R-:W-:Y:S05]  /*17220*/  WARPSYNC.COLLECTIVE R15, `(.L_x_1225) ;  /* 0x000000000f087348 */ /* 0x001fea0003c00000 */
[----:B------:R1:W2:Y:S02]  /*17230*/  SHFL.IDX P6, R14, R13, R12, R11 ;  /* 0x0000000c0d0e7389 */ /* 0x0002a400000c000b */
[----:B012---:R-:W-:Y:S01]  /*17240*/  ENDCOLLECTIVE ;  /* 0x000000000000791b */ /* 0x007fe20003800000 */
.L_x_1225:
[----:B------:R-:W-:Y:S05]  /*17250*/  BRA `(.L_x_1226) ;  /* 0xffffffc800887947 */ /* 0x000fea000383ffff */
.L_x_1162:
[----:B------:R-:W-:Y:S02]  /*17260*/  IMAD.MOV.U32 R13, RZ, RZ, R5 ;  /* 0x000000ffff0d7224 */ /* 0x000fe400078e0005 */
[----:B------:R-:W-:Y:S02]  /*17270*/  IMAD.MOV.U32 R12, RZ, RZ, RZ ;  /* 0x000000ffff0c7224 */ /* 0x000fe400078e00ff */
[----:B------:R-:W-:Y:S02]  /*17280*/  IMAD.MOV.U32 R11, RZ, RZ, 0x1c1f ;  /* 0x00001c1fff0b7424 */ /* 0x000fe400078e00ff */
[----:B------:R-:W-:-:S07]  /*17290*/  IMAD.MOV.U32 R15, RZ, RZ, -0x1 ;  /* 0xffffffffff0f7424 */ /* 0x000fce00078e00ff */
[----:B------:R-:W-:Y:S05]  /*172a0*/  WARPSYNC.COLLECTIVE R15, `(.L_x_1227) ;  /* 0x000000000f087348 */ /* 0x000fea0003c00000 */
[----:B------:R0:W1:Y:S02]  /*172b0*/  SHFL.IDX P6, R14, R13, R12, R11 ;  /* 0x0000000c0d0e7389 */ /* 0x00006400000c000b */
[----:B01----:R-:W-:Y:S01]  /*172c0*/  ENDCOLLECTIVE ;  /* 0x000000000000791b */ /* 0x003fe20003800000 */
.L_x_1227:
[----:B------:R-:W-:Y:S02]  /*172d0*/  IMAD.MOV.U32 R13, RZ, RZ, R4 ;  /* 0x000000ffff0d7224 */ /* 0x000fe400078e0004 */
[----:B------:R-:W-:-:S07]  /*172e0*/  IMAD.MOV.U32 R2, RZ, RZ, R14 ;  /* 0x000000ffff027224 */ /* 0x000fce00078e000e */
[----:B------:R-:W-:Y:S05]  /*172f0*/  WARPSYNC.COLLECTIVE R15, `(.L_x_1228) ;  /* 0x000000000f087348 */ /* 0x000fea0003c00000 */
[----:B------:R0:W1:Y:S02]  /*17300*/  SHFL.IDX P6, R14, R13, R12, R11 ;  /* 0x0000000c0d0e7389 */ /* 0x00006400000c000b */
[----:B01----:R-:W-:Y:S01]  /*17310*/  ENDCOLLECTIVE ;  /* 0x000000000000791b */ /* 0x003fe20003800000 */
.L_x_1228:
[----:B------:R-:W-:Y:S02]  /*17320*/  ULDC UR4, c[0x0][0x288] ;  /* 0x0000a20000047ab9 */ /* 0x000fe40000000800 */
[----:B------:R-:W-:Y:S02]  /*17330*/  IMAD R7, R0, UR4, RZ ;  /* 0x0000000400077c24 */ /* 0x000fe4000f8e02ff */
[----:B------:R-:W-:-:S04]  /*17340*/  VIADD R0, R23, UR41 ;  /* 0x0000002917007c36 */ /* 0x000fc80008000000 */
[C---:B------:R-:W-:Y:S01]  /*17350*/  VIADD R6, R0.reuse, 0x20 ;  /* 0x0000002000067836 */ /* 0x040fe20000000000 */
[----:B------:R-:W-:Y:S01]  /*17360*/  ISETP.GE.AND P0, PT, R0, R7, PT ;  /* 0x000000070000720c */ /* 0x000fe20003f06270 */
[----:B------:R-:W-:Y:S02]  /*17370*/  IMAD.MOV.U32 R13, RZ, RZ, R5 ;  /* 0x000000ffff0d7224 */ /* 0x000fe400078e0005 */
[----:B------:R-:W-:-:S10]  /*17380*/  IMAD.MOV.U32 R12, RZ, RZ, 0x1 ;  /* 0x00000001ff0c7424 */ /* 0x000fd400078e00ff */
[----:B------:R-:W-:Y:S01]  /*17390*/  @!P0 VIADD R19, R37, UR48 ;  /* 0x0000003025138c36 */ /* 0x000fe20008000000 */
[----:B------:R-:W-:-:S05]  /*173a0*/  @!P0 IADD3 R14, P4, R29, R14, RZ ;  /* 0x0000000e1d0e8210 */ /* 0x000fca0007f9e0ff */
[----:B------:R-:W-:Y:S02]  /*173b0*/  @!P0 IMAD.X R3, RZ, RZ, R2, P4 ;  /* 0x000000ffff038224 */ /* 0x000fe400020e0602 */
[----:B------:R-:W-:-:S07]  /*173c0*/  @!P0 IMAD.MOV.U32 R2, RZ, RZ, R14 ;  /* 0x000000ffff028224 */ /* 0x000fce00078e000e */
[----:B------:R-:W-:Y:S05]  /*173d0*/  WARPSYNC.COLLECTIVE R15, `(.L_x_1229) ;  /* 0x000000000f087348 */ /* 0x000fea0003c00000 */
[----:B------:R0:W1:Y:S02]  /*173e0*/  SHFL.IDX P6, R14, R13, R12, R11 ;  /* 0x0000000c0d0e7389 */ /* 0x00006400000c000b */
[----:B01----:R-:W-:Y:S01]  /*173f0*/  ENDCOLLECTIVE ;  /* 0x000000000000791b */ /* 0x003fe20003800000 */
.L_x_1229:
[----:B------:R-:W-:Y:S01]  /*17400*/  @!PT LDS RZ, [RZ] ;  /* 0x00000000fffff984 */ /* 0x000fe20000000800 */
[----:B------:R-:W-:Y:S01]  /*17410*/  @!PT LDS RZ, [RZ] ;  /* 0x00000000fffff984 */ /* 0x000fe20000000800 */
[----:B------:R-:W-:Y:S01]  /*17420*/  @!PT LDS RZ, [RZ] ;  /* 0x00000000fffff984 */ /* 0x000fe20000000800 */
[----:B------:R0:W-:Y:S04]  /*17430*/  @!P0 LDGSTS.E.BYPASS.LTC128B.128 [R19+0x10400], desc[UR42][R2.64], !P3 ;  /* 0x1040000002138fae */ /* 0x0001e8000d901d6a */
[----:B------:R0:W-:Y:S04]  /*17440*/  @!P0 LDGSTS.E.BYPASS.LTC128B.128 [R19+0x12400], desc[UR42][R2.64+0x40], !P2 ;  /* 0x1240004002138fae */ /* 0x0001e8000d101d6a */
[----:B------:R0:W-:Y:S01]  /*17450*/  @!P0 LDGSTS.E.BYPASS.LTC128B.128 [R19+0x14400], desc[UR42][R2.64+0x80], !P1 ;  /* 0x1440008002138fae */ /* 0x0001e2000c901d6a */
[----:B------:R-:W-:Y:S01]  /*17460*/  ISETP.GE.AND P0, PT, R6, R7, PT ;  /* 0x000000070600720c */ /* 0x000fe20003f06270 */
[----:B------:R-:W-:-:S02]  /*17470*/  IMAD.MOV.U32 R13, RZ, RZ, R4 ;  /* 0x000000ffff0d7224 */ /* 0x000fc400078e0004 */
[----:B------:R-:W-:-:S10]  /*17480*/  IMAD.MOV.U32 R6, RZ, RZ, R14 ;  /* 0x000000ffff067224 */ /* 0x000fd400078e000e */
[----:B0-----:R-:W-:Y:S05]  /*17490*/  WARPSYNC.COLLECTIVE R15, `(.L_x_1230) ;  /* 0x000000000f087348 */ /* 0x001fea0003c00000 */
[----:B------:R1:W2:Y:S02]  /*174a0*/  SHFL.IDX P6, R14, R13, R12, R11 ;  /* 0x0000000c0d0e7389 */ /* 0x0002a400000c000b */
[----:B012---:R-:W-:Y:S01]  /*174b0*/  ENDCOLLECTIVE ;  /* 0x000000000000791b */ /* 0x007fe20003800000 */
.L_x_1230:
        /* <DEDUP_REMOVED lines=8> */
.L_x_1231:
[----:B------:R-:W-:Y:S02]  /*17540*/  @!P0 IMAD.X R9, RZ, RZ, R6, P4 ;  /* 0x000000ffff098224 */ /* 0x000fe400020e0606 */
[----:B------:R-:W-:Y:S02]  /*17550*/  VIADD R6, R0, 0x40 ;  /* 0x0000004000067836 */ /* 0x000fe40000000000 */
        /* <DEDUP_REMOVED lines=8> */
[----:B------:R-:W-:Y:S01]  /*175e0*/  ISETP.GE.AND P0, PT, R6, R7, PT ;  /* 0x000000070600720c */ /* 0x000fe20003f06270 */
[----:B------:R-:W-:-:S12]  /*175f0*/  IMAD.MOV.U32 R6, RZ, RZ, R14 ;  /* 0x000000ffff067224 */ /* 0x000fd800078e000e */
[----:B0-----:R-:W-:Y:S05]  /*17600*/  WARPSYNC.COLLECTIVE R15, `(.L_x_1232) ;  /* 0x000000000f087348 */ /* 0x001fea0003c00000 */
[----:B------:R1:W2:Y:S02]  /*17610*/  SHFL.IDX P6, R14, R13, R12, R11 ;  /* 0x0000000c0d0e7389 */ /* 0x0002a400000c000b */
[----:B012---:R-:W-:Y:S01]  /*17620*/  ENDCOLLECTIVE ;  /* 0x000000000000791b */ /* 0x007fe20003800000 */
.L_x_1232:
        /* <DEDUP_REMOVED lines=8> */
.L_x_1233:
        /* <DEDUP_REMOVED lines=13> */
.L_x_1234:
[----:B------:R-:W-:Y:S05]  /*17780*/  BRA `(.L_x_1235) ;  /* 0xffffffcc00447947 */ /* 0x000fea000383ffff */
.L_x_1165:
[----:B0-2---:R-:W-:-:S04]  /*17790*/  IMAD.U32 R3, RZ, RZ, UR48 ;  /* 0x00000030ff037e24 */ /* 0x005fc8000f8e00ff */
[----:B------:R0:W2:Y:S03]  /*177a0*/  SYNCS.PHASECHK.TRANS64.TRYWAIT P0, [R3+URZ+0x22820], R0 ;  /* 0x02282000030075a7 */ /* 0x0000a6000800017f */
[----:B--2---:R-:W-:Y:S05]  /*177b0*/  @!P0 NANOSLEEP.SYNCS 0x989680 ;  /* 0x009896800000895d */ /* 0x004fea0003900000 */
[----:B------:R-:W2:Y:S02]  /*177c0*/  @!P0 SYNCS.PHASECHK.TRANS64 P0, [R3+URZ+0x22820], R0 ;  /* 0x02282000030085a7 */ /* 0x000ea4000800007f */
[----:B--2---:R-:W-:Y:S05]  /*177d0*/  @!P0 BRA `(.L_x_1165) ;  /* 0xfffffffc00ec8947 */ /* 0x004fea000383ffff */
[----:B------:R-:W-:Y:S05]  /*177e0*/  BRA `(.L_x_1236) ;  /* 0xffffffcc00907947 */ /* 0x000fea000383ffff */
.L_x_1168:
[----:B0-----:R0:W2:Y:S02]  /*177f0*/  SYNCS.PHASECHK.TRANS64.TRYWAIT P0, [R8+URZ+0x22880], R18 ;  /* 0x02288012080075a7 */ /* 0x0010a4000800017f */
[----:B--2---:R-:W-:Y:S05]  /*17800*/  @!P0 NANOSLEEP.SYNCS 0x989680 ;  /* 0x009896800000895d */ /* 0x004fea0003900000 */
[----:B------:R-:W2:Y:S02]  /*17810*/  @!P0 SYNCS.PHASECHK.TRANS64 P0, [R8+URZ+0x22880], R18 ;  /* 0x02288012080085a7 */ /* 0x000ea4000800007f */
[----:B--2---:R-:W-:Y:S05]  /*17820*/  @!P0 BRA `(.L_x_1168) ;  /* 0xfffffffc00f08947 */ /* 0x004fea000383ffff */
[----:B------:R-:W-:Y:S05]  /*17830*/  BRA `(.L_x_1237) ;  /* 0xffffffd000487947 */ /* 0x000fea000383ffff */
.L_x_1169:
[----:B------:R-:W-:Y:S01]  /*17840*/  BSSY B0, `(.L_x_1238) ;  /* 0x0000008000007945 */ /* 0x000fe20003800000 */
[----:B------:R-:W-:Y:S02]  /*17850*/  IMAD.MOV.U32 R13, RZ, RZ, R22 ;  /* 0x000000ffff0d7224 */ /* 0x000fe400078e0016 */
[----:B------:R-:W-:Y:S02]  /*17860*/  IMAD.MOV.U32 R12, RZ, RZ, RZ ;  /* 0x000000ffff0c7224 */ /* 0x000fe400078e00ff */
[----:B------:R-:W-:Y:S02]  /*17870*/  IMAD.MOV.U32 R11, RZ, RZ, 0x1c1f ;  /* 0x00001c1fff0b7424 */ /* 0x000fe400078e00ff */
[----:B------:R-:W-:-:S07]  /*17880*/  IMAD.MOV.U32 R15, RZ, RZ, -0x1 ;  /* 0xffffffffff0f7424 */ /* 0x000fce00078e00ff */
[----:B01----:R-:W-:Y:S05]  /*17890*/  WARPSYNC.COLLECTIVE R15, `(.L_x_1239) ;  /* 0x000000000f087348 */ /* 0x003fea0003c00000 */
[----:B-1----:R1:W2:Y:S02]  /*178a0*/  SHFL.IDX P6, R14, R13, R12, R11 ;  /* 0x0000000c0d0e7389 */ /* 0x0022a400000c000b */
[----:B012---:R-:W-:Y:S01]  /*178b0*/  ENDCOLLECTIVE ;  /* 0x000000000000791b */ /* 0x007fe20003800000 */
.L_x_1239:
[----:B------:R-:W-:Y:S05]  /*178c0*/  BSYNC B0 ;  /* 0x0000000000007941 */ /* 0x000fea0003800000 */
.L_x_1238:
[----:B------:R-:W-:Y:S02]  /*178d0*/  IMAD.MOV.U32 R13, RZ, RZ, R19 ;  /* 0x000000ffff0d7224 */ /* 0x000fe400078e0013 */
        /* <DEDUP_REMOVED lines=8> */
.L_x_1240:
[----:B------:R-:W-:Y:S02]  /*17960*/  IMAD.IADD R21, R34, 0x1, R20 ;  /* 0x0000000122157824 */ /* 0x000fe400078e0214 */
[----:B------:R-:W-:Y:S02]  /*17970*/  IMAD.MOV.U32 R13, RZ, RZ, R22 ;  /* 0x000000ffff0d7224 */ /* 0x000fe400078e0016 */
[----:B------:R-:W-:Y:S01]  /*17980*/  IMAD.MOV.U32 R12, RZ, RZ, 0x1 ;  /* 0x00000001ff0c7424 */ /* 0x000fe200078e00ff */
[----:B------:R-:W-:-:S13]  /*17990*/  IADD3 R2, P0, R23, R14, RZ ;  /* 0x0000000e17027210 */ /* 0x000fda0007f1e0ff */
[----:B------:R-:W-:Y:S05]  /*179a0*/  WARPSYNC.COLLECTIVE R15, `(.L_x_1241) ;  /* 0x000000000f087348 */ /* 0x000fea0003c00000 */
[----:B------:R0:W1:Y:S02]  /*179b0*/  SHFL.IDX P6, R14, R13, R12, R11 ;  /* 0x0000000c0d0e7389 */ /* 0x00006400000c000b */
[----:B01----:R-:W-:Y:S01]  /*179c0*/  ENDCOLLECTIVE ;  /* 0x000000000000791b */ /* 0x003fe20003800000 */
.L_x_1241:
[----:B------:R-:W-:-:S05]  /*179d0*/  IMAD.X R3, RZ, RZ, R3, P0 ;  /* 0x000000ffff037224 */ /* 0x000fca00000e0603 */
[----:B------:R-:W-:Y:S01]  /*179e0*/  @!PT LDS RZ, [RZ] ;  /* 0x00000000fffff984 */ /* 0x000fe20000000800 */
[----:B------:R-:W-:Y:S01]  /*179f0*/  @!PT LDS RZ, [RZ] ;  /* 0x00000000fffff984 */ /* 0x000fe20000000800 */
[----:B------:R-:W-:Y:S01]  /*17a00*/  @!PT LDS RZ, [RZ] ;  /* 0x00000000fffff984 */ /* 0x000fe20000000800 */
[----:B------:R0:W-:Y:S04]  /*17a10*/  LDGSTS.E.BYPASS.LTC128B.128 [R20], desc[UR42][R2.64], !P3 ;  /* 0x0000000002147fae */ /* 0x0001e8000d901d6a */
[----:B------:R0:W-:Y:S01]  /*17a20*/  LDGSTS.E.BYPASS.LTC128B.128 [R21], desc[UR42][R2.64+0x40], !P1 ;  /* 0x0000004002157fae */ /* 0x0001e2000c901d6a */
[----:B------:R-:W-:Y:S02]  /*17a30*/  IMAD.MOV.U32 R13, RZ, RZ, R19 ;  /* 0x000000ffff0d7224 */ /* 0x000fe400078e0013 */
[----:B------:R-:W-:-:S07]  /*17a40*/  IMAD.MOV.U32 R5, RZ, RZ, R14 ;  /* 0x000000ffff057224 */ /* 0x000fce00078e000e */
[----:B0-----:R-:W-:Y:S05]  /*17a50*/  WARPSYNC.COLLECTIVE R15, `(.L_x_1242) ;  /* 0x000000000f087348 */ /* 0x001fea0003c00000 */
[----:B------:R1:W2:Y:S02]  /*17a60*/  SHFL.IDX P6, R14, R13, R12, R11 ;  /* 0x0000000c0d0e7389 */ /* 0x0002a400000c000b */
[----:B012---:R-:W-:Y:S01]  /*17a70*/  ENDCOLLECTIVE ;  /* 0x000000000000791b */ /* 0x007fe20003800000 */
.L_x_1242:
[----:B------:R-:W-:Y:S02]  /*17a80*/  IMAD.MOV.U32 R13, RZ, RZ, R22 ;  /* 0x000000ffff0d7224 */ /* 0x000fe400078e0016 */
[----:B------:R-:W-:Y:S01]  /*17a90*/  IMAD.MOV.U32 R12, RZ, RZ, 0x2 ;  /* 0x00000002ff0c7424 */ /* 0x000fe200078e00ff */
[----:B------:R-:W-:-:S13]  /*17aa0*/  IADD3 R2, P0, R23, R14, RZ ;  /* 0x0000000e17027210 */ /* 0x000fda0007f1e0ff */
[----:B------:R-:W-:Y:S05]  /*17ab0*/  WARPSYNC.COLLECTIVE R15, `(.L_x_1243) ;  /* 0x000000000f087348 */ /* 0x000fea0003c00000 */
[----:B------:R0:W1:Y:S02]  /*17ac0*/  SHFL.IDX P6, R14, R13, R12, R11 ;  /* 0x0000000c0d0e7389 */ /* 0x00006400000c000b */
[----:B01----:R-:W-:Y:S01]  /*17ad0*/  ENDCOLLECTIVE ;  /* 0x000000000000791b */ /* 0x003fe20003800000 */
.L_x_1243:
[----:B------:R-:W-:-:S05]  /*17ae0*/  IMAD.X R3, RZ, RZ, R5, P0 ;  /* 0x000000ffff037224 */ /* 0x000fca00000e0605 */
[----:B------:R-:W-:Y:S01]  /*17af0*/  @!PT LDS RZ, [RZ] ;  /* 0x00000000fffff984 */ /* 0x000fe20000000800 */
[----:B------:R-:W-:Y:S01]  /*17b00*/  @!PT LDS RZ, [RZ] ;  /* 0x00000000fffff984 */ /* 0x000fe20000000800 */
[----:B------:R-:W-:Y:S01]  /*17b10*/  @!PT LDS RZ, [RZ] ;  /* 0x00000000fffff984 */ /* 0x000fe20000000800 */
[----:B------:R-:W-:Y:S04]  /*17b20*/  LDGSTS.E.BYPASS.LTC128B.128 [R20+0x1000], desc[UR42][R2.64], !P3 ;  /* 0x0100000002147fae */ /* 0x000fe8000d901d6a */
[----:B------:R0:W-:Y:S01]  /*17b30*/  LDGSTS.E.BYPASS.LTC128B.128 [R21+0x1000], desc[UR42][R2.64+0x40], !P1 ;  /* 0x0100004002157fae */ /* 0x0001e2000c901d6a */
[----:B------:R-:W-:Y:S02]  /*17b40*/  IMAD.MOV.U32 R13, RZ, RZ, R19 ;  /* 0x000000ffff0d7224 */ /* 0x000fe400078e0013 */
[----:B0-----:R-:W-:-:S07]  /*17b50*/  IMAD.MOV.U32 R3, RZ, RZ, R14 ;  /* 0x000000ffff037224 */ /* 0x001fce00078e000e */
[----:B------:R-:W-:Y:S05]  /*17b60*/  WARPSYNC.COLLECTIVE R15, `(.L_x_1244) ;  /* 0x000000000f087348 */ /* 0x000fea0003c00000 */
[----:B------:R0:W1:Y:S02]  /*17b70*/  SHFL.IDX P6, R14, R13, R12, R11 ;  /* 0x0000000c0d0e7389 */ /* 0x00006400000c000b */
[----:B01----:R-:W-:Y:S01]  /*17b80*/  ENDCOLLECTIVE ;  /* 0x000000000000791b */ /* 0x003fe20003800000 */
.L_x_1244:
[----:B------:R-:W-:Y:S02]  /*17b90*/  IMAD.MOV.U32 R13, RZ, RZ, R22 ;  /* 0x000000ffff0d7224 */ /* 0x000fe400078e0016 */
[----:B------:R-:W-:Y:S01]  /*17ba0*/  IMAD.MOV.U32 R12, RZ, RZ, 0x3 ;  /* 0x00000003ff0c7424 */ /* 0x000fe200078e00ff */
[----:B------:R-:W-:-:S13]  /*17bb0*/  IADD3 R2, P0, R23, R14, RZ ;  /* 0x0000000e17027210 */ /* 0x000fda0007f1e0ff */
[----:B------:R-:W-:Y:S05]  /*17bc0*/  WARPSYNC.COLLECTIVE R15, `(.L_x_1245) ;  /* 0x000000000f087348 */ /* 0x000fea0003c00000 */
[----:B------:R0:W1:Y:S02]  /*17bd0*/  SHFL.IDX P6, R14, R13, R12, R11 ;  /* 0x0000000c0d0e7389 */ /* 0x00006400000c000b */
[----:B01----:R-:W-:Y:S01]  /*17be0*/  ENDCOLLECTIVE ;  /* 0x000000000000791b */ /* 0x003fe20003800000 */
.L_x_1245:
[----:B------:R-:W-:-:S05]  /*17bf0*/  IMAD.X R3, RZ, RZ, R3, P0 ;  /* 0x000000ffff037224 */ /* 0x000fca00000e0603 */
[----:B------:R-:W-:Y:S01]  /*17c00*/  @!PT LDS RZ, [RZ] ;  /* 0x00000000fffff984 */ /* 0x000fe20000000800 */
[----:B------:R-:W-:Y:S01]  /*17c10*/  @!PT LDS RZ, [RZ] ;  /* 0x00000000fffff984 */ /* 0x000fe20000000800 */
[----:B------:R-:W-:Y:S01]  /*17c20*/  @!PT LDS RZ, [RZ] ;  /* 0x00000000fffff984 */ /* 0x000fe20000000800 */
[----:B------:R0:W-:Y:S04]  /*17c30*/  LDGSTS.E.BYPASS.LTC128B.128 [R20+0x2000], desc[UR42][R2.64], !P3 ;  /* 0x0200000002147fae */ /* 0x0001e8000d901d6a */
[----:B------:R0:W-:Y:S01]  /*17c40*/  LDGSTS.E.BYPASS.LTC128B.128 [R21+0x2000], desc[UR42][R2.64+0x40], !P1 ;  /* 0x0200004002157fae */ /* 0x0001e2000c901d6a */
[----:B------:R-:W-:Y:S02]  /*17c50*/  IMAD.MOV.U32 R13, RZ, RZ, R19 ;  /* 0x000000ffff0d7224 */ /* 0x000fe400078e0013 */
[----:B------:R-:W-:-:S07]  /*17c60*/  IMAD.MOV.U32 R22, RZ, RZ, R14 ;  /* 0x000000ffff167224 */ /* 0x000fce00078e000e */
[----:B0-----:R-:W-:Y:S05]  /*17c70*/  WARPSYNC.COLLECTIVE R15, `(.L_x_1246) ;  /* 0x000000000f087348 */ /* 0x001fea0003c00000 */
[----:B------:R1:W2:Y:S02]  /*17c80*/  SHFL.IDX P6, R14, R13, R12, R11 ;  /* 0x0000000c0d0e7389 */ /* 0x0002a400000c000b */
[----:B012---:R-:W-:Y:S01]  /*17c90*/  ENDCOLLECTIVE ;  /* 0x000000000000791b */ /* 0x007fe20003800000 */
.L_x_1246:
[----:B------:R-:W-:Y:S05]  /*17ca0*/  BRA `(.L_x_1247) ;  /* 0xffffffd000047947 */ /* 0x000fea000383ffff */
.L_x_1172:
[----:B--2---:R2:W3:Y:S02]  /*17cb0*/  SYNCS.PHASECHK.TRANS64.TRYWAIT P0, [R8+URZ+0x22840], R18 ;  /* 0x02284012080075a7 */ /* 0x0044e4000800017f */
[----:B---3--:R-:W-:Y:S05]  /*17cc0*/  @!P0 NANOSLEEP.SYNCS 0x989680 ;  /* 0x009896800000895d */ /* 0x008fea0003900000 */
[----:B------:R-:W3:Y:S02]  /*17cd0*/  @!P0 SYNCS.PHASECHK.TRANS64 P0, [R8+URZ+0x22840], R18 ;  /* 0x02284012080085a7 */ /* 0x000ee4000800007f */
[----:B---3--:R-:W-:Y:S05]  /*17ce0*/  @!P0 BRA `(.L_x_1172) ;  /* 0xfffffffc00f08947 */ /* 0x008fea000383ffff */
[----:B------:R-:W-:Y:S05]  /*17cf0*/  BRA `(.L_x_1248) ;  /* 0xffffffd000487947 */ /* 0x000fea000383ffff */
.L_x_1173:
[----:B------:R-:W-:Y:S01]  /*17d00*/  BSSY B0, `(.L_x_1249) ;  /* 0x0000008000007945 */ /* 0x000fe20003800000 */
[----:B------:R-:W-:Y:S02]  /*17d10*/  IMAD.MOV.U32 R13, RZ, RZ, R18 ;  /* 0x000000ffff0d7224 */ /* 0x000fe400078e0012 */
[----:B------:R-:W-:Y:S02]  /*17d20*/  IMAD.MOV.U32 R12, RZ, RZ, RZ ;  /* 0x000000ffff0c7224 */ /* 0x000fe400078e00ff */
[----:B------:R-:W-:Y:S02]  /*17d30*/  IMAD.MOV.U32 R11, RZ, RZ, 0x1c1f ;  /* 0x00001c1fff0b7424 */ /* 0x000fe400078e00ff */
[----:B------:R-:W-:-:S07]  /*17d40*/  IMAD.MOV.U32 R15, RZ, RZ, -0x1 ;  /* 0xffffffffff0f7424 */ /* 0x000fce00078e00ff */
[----:B-1----:R-:W-:Y:S05]  /*17d50*/  WARPSYNC.COLLECTIVE R15, `(.L_x_1250) ;  /* 0x000000000f087348 */ /* 0x002fea0003c00000 */
[----:B------:R0:W2:Y:S02]  /*17d60*/  SHFL.IDX P6, R14, R13, R12, R11 ;  /* 0x0000000c0d0e7389 */ /* 0x0000a400000c000b */
[----:B012---:R-:W-:Y:S01]  /*17d70*/  ENDCOLLECTIVE ;  /* 0x000000000000791b */ /* 0x007fe20003800000 */
.L_x_1250:
[----:B------:R-:W-:Y:S05]  /*17d80*/  BSYNC B0 ;  /* 0x0000000000007941 */ /* 0x000fea0003800000 */
.L_x_1249:
[----:B------:R-:W-:Y:S02]  /*17d90*/  IMAD.MOV.U32 R13, RZ, RZ, R16 ;  /* 0x000000ffff0d7224 */ /* 0x000fe400078e0010 */
[----:B------:R-:W-:Y:S02]  /*17da0*/  IMAD.MOV.U32 R12, RZ, RZ, RZ ;  /* 0x000000ffff0c7224 */ /* 0x000fe400078e00ff */
[----:B------:R-:W-:Y:S02]  /*17db0*/  IMAD.MOV.U32 R11, RZ, RZ, 0x1c1f ;  /* 0x00001c1fff0b7424 */ /* 0x000fe400078e00ff */
[----:B------:R-:W-:Y:S02]  /*17dc0*/  IMAD.MOV.U32 R15, RZ, RZ, -0x1 ;  /* 0xffffffffff0f7424 */ /* 0x000fe400078e00ff */
[----:B------:R-:W-:Y:S02]  /*17dd0*/  IMAD.MOV.U32 R3, RZ, RZ, R14 ;  /* 0x000000ffff037224 */ /* 0x000fe400078e000e */
[----:B------:R-:W-:-:S07]  /*17de0*/  VIADD R17, R17, UR48 ;  /* 0x0000003011117c36 */ /* 0x000fce0008000000 */
[----:B------:R-:W-:Y:S05]  /*17df0*/  WARPSYNC.COLLECTIVE R15, `(.L_x_1251) ;  /* 0x000000000f087348 */ /* 0x000fea0003c00000 */
[----:B------:R0:W1:Y:S02]  /*17e00*/  SHFL.IDX P6, R14, R13, R12, R11 ;  /* 0x0000000c0d0e7389 */ /* 0x00006400000c000b */
[----:B01----:R-:W-:Y:S01]  /*17e10*/  ENDCOLLECTIVE ;  /* 0x000000000000791b */ /* 0x003fe20003800000 */
.L_x_1251:
[----:B------:R-:W-:Y:S02]  /*17e20*/  IMAD.MOV.U32 R13, RZ, RZ, R18 ;  /* 0x000000ffff0d7224 */ /* 0x000fe400078e0012 */
[----:B------:R-:W-:Y:S01]  /*17e30*/  IMAD.MOV.U32 R12, RZ, RZ, 0x1 ;  /* 0x00000001ff0c7424 */ /* 0x000fe200078e00ff */
[----:B------:R-:W-:-:S13]  /*17e40*/  IADD3 R2, P0, R19, R14, RZ ;  /* 0x0000000e13027210 */ /* 0x000fda0007f1e0ff */
[----:B------:R-:W-:Y:S05]  /*17e50*/  WARPSYNC.COLLECTIVE R15, `(.L_x_1252) ;  /* 0x000000000f087348 */ /* 0x000fea0003c00000 */
[----:B------:R0:W1:Y:S02]  /*17e60*/  SHFL.IDX P6, R14, R13, R12, R11 ;  /* 0x0000000c0d0e7389 */ /* 0x00006400000c000b */
[----:B01----:R-:W-:Y:S01]  /*17e70*/  ENDCOLLECTIVE ;  /* 0x000000000000791b */ /* 0x003fe20003800000 */
.L_x_1252:
        /* <DEDUP_REMOVED lines=12> */
.L_x_1253:
[----:B------:R-:W-:Y:S02]  /*17f40*/  IMAD.MOV.U32 R13, RZ, RZ, R18 ;  /* 0x000000ffff0d7224 */ /* 0x000fe400078e0012 */
[----:B------:R-:W-:Y:S01]  /*17f50*/  IMAD.MOV.U32 R12, RZ, RZ, 0x2 ;  /* 0x00000002ff0c7424 */ /* 0x000fe200078e00ff */
[----:B------:R-:W-:-:S13]  /*17f60*/  IADD3 R2, P0, R19, R14, RZ ;  /* 0x0000000e13027210 */ /* 0x000fda0007f1e0ff */
[----:B------:R-:W-:Y:S05]  /*17f70*/  WARPSYNC.COLLECTIVE R15, `(.L_x_1254) ;  /* 0x000000000f087348 */ /* 0x000fea0003c00000 */
[----:B------:R0:W1:Y:S02]  /*17f80*/  SHFL.IDX P6, R14, R13, R12, R11 ;  /* 0x0000000c0d0e7389 */ /* 0x00006400000c000b */
[----:B01----:R-:W-:Y:S01]  /*17f90*/  ENDCOLLECTIVE ;  /* 0x000000000000791b */ /* 0x003fe20003800000 */
.L_x_1254:
        /* <DEDUP_REMOVED lines=12> */
.L_x_1255:
[----:B------:R-:W-:Y:S02]  /*18060*/  IMAD.MOV.U32 R13, RZ, RZ, R18 ;  /* 0x000000ffff0d7224 */ /* 0x000fe400078e0012 */
[----:B------:R-:W-:Y:S01]  /*18070*/  IMAD.MOV.U32 R12, RZ, RZ, 0x3 ;  /* 0x00000003ff0c7424 */ /* 0x000fe200078e00ff */
[----:B------:R-:W-:-:S13]  /*18080*/  IADD3 R2, P0, R19, R14, RZ ;  /* 0x0000000e13027210 */ /* 0x000fda0007f1e0ff */
[----:B------:R-:W-:Y:S05]  /*18090*/  WARPSYNC.COLLECTIVE R15, `(.L_x_1256) ;  /* 0x000000000f087348 */ /* 0x000fea0003c00000 */
[----:B------:R0:W1:Y:S02]  /*180a0*/  SHFL.IDX P6, R14, R13, R12, R11 ;  /* 0x0000000c0d0e7389 */ /* 0x00006400000c000b */
[----:B01----:R-:W-:Y:S01]  /*180b0*/  ENDCOLLECTIVE ;  /* 0x000000000000791b */ /* 0x003fe20003800000 */
.L_x_1256:
        /* <DEDUP_REMOVED lines=12> */
.L_x_1257:
[----:B------:R-:W-:Y:S05]  /*18180*/  BRA `(.L_x_1258) ;  /* 0xffffffcc00fc7947 */ /* 0x000fea000383ffff */
.L_x_1176:
[----:B0-----:R0:W2:Y:S02]  /*18190*/  SYNCS.PHASECHK.TRANS64.TRYWAIT P0, [R2+URZ+0x22870], R3 ;  /* 0x02287003020075a7 */ /* 0x0010a4000800017f */
[----:B--2---:R-:W-:Y:S05]  /*181a0*/  @!P0 NANOSLEEP.SYNCS 0x989680 ;  /* 0x009896800000895d */ /* 0x004fea0003900000 */
[----:B------:R-:W2:Y:S02]  /*181b0*/  @!P0 SYNCS.PHASECHK.TRANS64 P0, [R2+URZ+0x22870], R3 ;  /* 0x02287003020085a7 */ /* 0x000ea4000800007f */
[----:B--2---:R-:W-:Y:S05]  /*181c0*/  @!P0 BRA `(.L_x_1176) ;  /* 0xfffffffc00f08947 */ /* 0x004fea000383ffff */
[----:B------:R-:W-:Y:S05]  /*181d0*/  BRA `(.L_x_1259) ;  /* 0xffffffd0005c7947 */ /* 0x000fea000383ffff */
.L_x_1178:
[----:B0-----:R0:W2:Y:S02]  /*181e0*/  SYNCS.PHASECHK.TRANS64.TRYWAIT P0, [R2+URZ+0x22860], R3 ;  /* 0x02286003020075a7 */ /* 0x0010a4000800017f */
[----:B--2---:R-:W-:Y:S05]  /*181f0*/  @!P0 NANOSLEEP.SYNCS 0x989680 ;  /* 0x009896800000895d */ /* 0x004fea0003900000 */
[----:B------:R-:W2:Y:S02]  /*18200*/  @!P0 SYNCS.PHASECHK.TRANS64 P0, [R2+URZ+0x22860], R3 ;  /* 0x02286003020085a7 */ /* 0x000ea4000800007f */
[----:B--2---:R-:W-:Y:S05]  /*18210*/  @!P0 BRA `(.L_x_1178) ;  /* 0xfffffffc00f08947 */ /* 0x004fea000383ffff */
[----:B------:R-:W-:Y:S05]  /*18220*/  BRA `(.L_x_1260) ;  /* 0xffffffd0006c7947 */ /* 0x000fea000383ffff */
.L_x_1185:
[----:B--2---:R2:W3:Y:S02]  /*18230*/  SYNCS.PHASECHK.TRANS64.TRYWAIT P0, [R17+URZ+0x22870], R2 ;  /* 0x02287002110075a7 */ /* 0x0044e4000800017f */
[----:B---3--:R-:W-:Y:S05]  /*18240*/  @!P0 NANOSLEEP.SYNCS 0x989680 ;  /* 0x009896800000895d */ /* 0x008fea0003900000 */
[----:B------:R-:W3:Y:S02]  /*18250*/  @!P0 SYNCS.PHASECHK.TRANS64 P0, [R17+URZ+0x22870], R2 ;  /* 0x02287002110085a7 */ /* 0x000ee4000800007f */
[----:B---3--:R-:W-:Y:S05]  /*18260*/  @!P0 BRA `(.L_x_1185) ;  /* 0xfffffffc00f08947 */ /* 0x008fea000383ffff */
[----:B------:R-:W-:Y:S05]  /*18270*/  BRA `(.L_x_1261) ;  /* 0xffffffd400d07947 */ /* 0x000fea000383ffff */
.L_x_1187:
[----:B0-----:R0:W2:Y:S02]  /*18280*/  SYNCS.PHASECHK.TRANS64.TRYWAIT P0, [R17+URZ+0x22860], R4 ;  /* 0x02286004110075a7 */ /* 0x0010a4000800017f */
[----:B--2---:R-:W-:Y:S05]  /*18290*/  @!P0 NANOSLEEP.SYNCS 0x989680 ;  /* 0x009896800000895d */ /* 0x004fea0003900000 */
[----:B------:R-:W2:Y:S02]  /*182a0*/  @!P0 SYNCS.PHASECHK.TRANS64 P0, [R17+URZ+0x22860], R4 ;  /* 0x02286004110085a7 */ /* 0x000ea4000800007f */
[----:B--2---:R-:W-:Y:S05]  /*182b0*/  @!P0 BRA `(.L_x_1187) ;  /* 0xfffffffc00f08947 */ /* 0x004fea000383ffff */
[----:B------:R-:W-:Y:S05]  /*182c0*/  BRA `(.L_x_1262) ;  /* 0xffffffd400f47947 */ /* 0x000fea000383ffff */
.L_x_1190:
[----:B-1----:R1:W2:Y:S02]  /*182d0*/  SYNCS.PHASECHK.TRANS64.TRYWAIT P0, [R5+URZ+0x22820], R2 ;  /* 0x02282002050075a7 */ /* 0x0022a4000800017f */
[----:B--2---:R-:W-:Y:S05]  /*182e0*/  @!P0 NANOSLEEP.SYNCS 0x989680 ;  /* 0x009896800000895d */ /* 0x004fea0003900000 */
[----:B------:R-:W2:Y:S02]  /*182f0*/  @!P0 SYNCS.PHASECHK.TRANS64 P0, [R5+URZ+0x22820], R2 ;  /* 0x02282002050085a7 */ /* 0x000ea4000800007f */
[----:B--2---:R-:W-:Y:S05]  /*18300*/  @!P0 BRA `(.L_x_1190) ;  /* 0xfffffffc00f08947 */ /* 0x004fea000383ffff */
[----:B------:R-:W-:Y:S05]  /*18310*/  BRA `(.L_x_1263) ;  /* 0xffffffdc00347947 */ /* 0x000fea000383ffff */
.L_x_1192:
[----:B-1----:R1:W2:Y:S02]  /*18320*/  SYNCS.PHASECHK.TRANS64.TRYWAIT P1, [R4+URZ+0x22840], R3 ;  /* 0x02284003040075a7 */ /* 0x0022a4000802017f */
[----:B--2---:R-:W-:Y:S05]  /*18330*/  @!P1 NANOSLEEP.SYNCS 0x989680 ;  /* 0x009896800000995d */ /* 0x004fea0003900000 */
[----:B------:R-:W2:Y:S02]  /*18340*/  @!P1 SYNCS.PHASECHK.TRANS64 P1, [R4+URZ+0x22840], R3 ;  /* 0x02284003040095a7 */ /* 0x000ea4000802007f */
[----:B--2---:R-:W-:Y:S05]  /*18350*/  @!P1 BRA `(.L_x_1192) ;  /* 0xfffffffc00f09947 */ /* 0x004fea000383ffff */
[----:B------:R-:W-:Y:S05]  /*18360*/  BRA `(.L_x_1264) ;  /* 0xffffffdc00707947 */ /* 0x000fea000383ffff */
.L_x_1194:
[----:B--2---:R2:W3:Y:S02]  /*18370*/  SYNCS.PHASECHK.TRANS64.TRYWAIT P1, [R5+URZ+0x22840], R0 ;  /* 0x02284000050075a7 */ /* 0x0044e4000802017f */
[----:B---3--:R-:W-:Y:S05]  /*18380*/  @!P1 NANOSLEEP.SYNCS 0x989680 ;  /* 0x009896800000995d */ /* 0x008fea0003900000 */
[----:B------:R-:W3:Y:S02]  /*18390*/  @!P1 SYNCS.PHASECHK.TRANS64 P1, [R5+URZ+0x22840], R0 ;  /* 0x02284000050095a7 */ /* 0x000ee4000802007f */
[----:B---3--:R-:W-:Y:S05]  /*183a0*/  @!P1 BRA `(.L_x_1194) ;  /* 0xfffffffc00f09947 */ /* 0x008fea000383ffff */
[----:B------:R-:W-:Y:S05]  /*183b0*/  BRA `(.L_x_1265) ;  /* 0xffffffdc007c7947 */ /* 0x000fea000383ffff */
.L_x_1196:
[----:B---3--:R3:W4:Y:S02]  /*183c0*/  SYNCS.PHASECHK.TRANS64.TRYWAIT P1, [R4+URZ+0x22860], R3 ;  /* 0x02286003040075a7 */ /* 0x008724000802017f */
[----:B----4-:R-:W-:Y:S05]  /*183d0*/  @!P1 NANOSLEEP.SYNCS 0x989680 ;  /* 0x009896800000995d */ /* 0x010fea0003900000 */
[----:B------:R-:W4:Y:S02]  /*183e0*/  @!P1 SYNCS.PHASECHK.TRANS64 P1, [R4+URZ+0x22860], R3 ;  /* 0x02286003040095a7 */ /* 0x000f24000802007f */
[----:B----4-:R-:W-:Y:S05]  /*183f0*/  @!P1 BRA `(.L_x_1196) ;  /* 0xfffffffc00f09947 */ /* 0x010fea000383ffff */
[----:B------:R-:W-:Y:S05]  /*18400*/  BRA `(.L_x_1266) ;  /* 0xffffffdc00787947 */ /* 0x000fea000383ffff */
.L_x_1198:
[----:B----4-:R4:W0:Y:S02]  /*18410*/  SYNCS.PHASECHK.TRANS64.TRYWAIT P1, [R5+URZ+0x22860], R0 ;  /* 0x02286000050075a7 */ /* 0x010824000802017f */
[----:B0-----:R-:W-:Y:S05]  /*18420*/  @!P1 NANOSLEEP.SYNCS 0x989680 ;  /* 0x009896800000995d */ /* 0x001fea0003900000 */
[----:B------:R-:W0:Y:S02]  /*18430*/  @!P1 SYNCS.PHASECHK.TRANS64 P1, [R5+URZ+0x22860], R0 ;  /* 0x02286000050095a7 */ /* 0x000e24000802007f */
[----:B0-----:R-:W-:Y:S05]  /*18440*/  @!P1 BRA `(.L_x_1198) ;  /* 0xfffffffc00f09947 */ /* 0x001fea000383ffff */
[----:B------:R-:W-:Y:S05]  /*18450*/  BRA `(.L_x_1267) ;  /* 0xffffffdc00747947 */ /* 0x000fea000383ffff */
.L_x_1200:
[----:B------:R0:W0:Y:S02]  /*18460*/  SYNCS.PHASECHK.TRANS64.TRYWAIT P1, [R4+URZ+0x22880], R3 ;  /* 0x02288003040075a7 */ /* 0x000024000802017f */
[----:B0-----:R-:W-:Y:S05]  /*18470*/  @!P1 NANOSLEEP.SYNCS 0x989680 ;  /* 0x009896800000995d */ /* 0x001fea0003900000 */
[----:B------:R-:W0:Y:S02]  /*18480*/  @!P1 SYNCS.PHASECHK.TRANS64 P1, [R4+URZ+0x22880], R3 ;  /* 0x02288003040095a7 */ /* 0x000e24000802007f */
[----:B0-----:R-:W-:Y:S05]  /*18490*/  @!P1 BRA `(.L_x_1200) ;  /* 0xfffffffc00f09947 */ /* 0x001fea000383ffff */
[----:B------:R-:W-:Y:S05]  /*184a0*/  BRA `(.L_x_1268) ;  /* 0xffffffdc00707947 */ /* 0x000fea000383ffff */
.L_x_1269:
        /* <DEDUP_REMOVED lines=13> */
.L_x_3317:


//--------------------- .text._ZN7cutlass13device_kernelIN5flash11enable_sm90INS1_16FlashAttnFwdSm90INS1_25CollectiveMainloopFwdSm90ILi2EN4cute5tupleIJNS5_1CILi1EEES8_S8_EEENS6_IJNS7_ILi128EEESA_NS7_ILi192EEEEEELi128ENS_12float_e4m3_tEfNS_4arch4Sm90ELb0ELb1ELb1ELb1ELb1ELb0ELb0ELb1ELb1ELb1ELb1ELb0EEENS1_21CollectiveEpilogueFwdINS6_IJSA_SA_SA_EEES9_NS_10bfloat16_tESF_Li256ELb1ELb1ELb1ELb1EEENS1_36VarlenDynamicPersistentTileSchedulerILi128ELi128ELi256ELi128ELb1ELb1ELb1ELb1ELb0ELb1EEEEEEEEEvNT_6ParamsE --------------------------
	.section	.text._ZN7cutlass13device_kernelIN5flash11enable_sm90INS1_16FlashAttnFwdSm90INS1_25CollectiveMainloopFwdSm90ILi2EN4cute5tupleIJNS5_1CILi1EEES8_S8_EEENS6_IJNS7_ILi128EEESA_NS7_ILi192EEEEEELi128ENS_12float_e4m3_tEfNS_4arch4Sm90ELb0ELb1ELb1ELb1ELb1ELb0ELb0ELb1ELb1ELb1ELb1ELb0EEENS1_21CollectiveEpilogueFwdINS6_IJSA_SA_SA_EEES9_NS_10bfloat16_tESF_Li256ELb1ELb1ELb1ELb1EEENS1_36VarlenDynamicPersistentTileSchedulerILi128ELi128ELi256ELi128ELb1ELb1ELb1ELb1ELb0ELb1EEEEEEEEEvNT_6ParamsE,"ax",@progbits
	.align	128
.text._ZN7cutlass13device_kernelIN5flash11enable_sm90INS1_16FlashAttnFwdSm90INS1_25CollectiveMainloopFwdSm90ILi2EN4cute5tupleIJNS5_1CILi1EEES8_S8_EEENS6_IJNS7_ILi128EEESA_NS7_ILi192EEEEEELi128ENS_12float_e4m3_tEfNS_4arch4Sm90ELb0ELb1ELb1ELb1ELb1ELb0ELb0ELb1ELb1ELb1ELb1ELb0EEENS1_21CollectiveEpilogueFwdINS6_IJSA_SA_SA_EEES9_NS_10bfloat16_tESF_Li256ELb1ELb1ELb1ELb1EEENS1_36VarlenDynamicPersistentTileSchedulerILi128ELi128ELi256ELi128ELb1ELb1ELb1ELb1ELb0ELb1EEEEEEEEEvNT_6ParamsE:
        .type           _ZN7cutlass13device_kernelIN5flash11enable_sm90INS1_16FlashAttnFwdSm90INS1_25CollectiveMainloopFwdSm90ILi2EN4cute5tupleIJNS5_1CILi1EEES8_S8_EEENS6_IJNS7_ILi128EEESA_NS7_ILi192EEEEEELi128ENS_12float_e4m3_tEfNS_4arch4Sm90ELb0ELb1ELb1ELb1ELb1ELb0ELb0ELb1ELb1ELb1ELb1ELb0EEENS1_21CollectiveEpilogueFwdINS6_IJSA_SA_SA_EEES9_NS_10bfloat16_tESF_Li256ELb1ELb1ELb1ELb1EEENS1_36VarlenDynamicPersistentTileSchedulerILi128ELi128ELi256ELi128ELb1ELb1ELb1ELb1ELb0ELb1EEEEEEEEEvNT_6ParamsE,@function
        .size           _ZN7cutlass13device_kernelIN5flash11enable_sm90INS1_16FlashAttnFwdSm90INS1_25CollectiveMainloopFwdSm90ILi2EN4cute5tupleIJNS5_1CILi1EEES8_S8_EEENS6_IJNS7_ILi128EEESA_NS7_ILi192EEEEEELi128ENS_12float_e4m3_tEfNS_4arch4Sm90ELb0ELb1ELb1ELb1ELb1ELb0ELb0ELb1ELb1ELb1ELb1ELb0EEENS1_21CollectiveEpilogueFwdINS6_IJSA_SA_SA_EEES9_NS_10bfloat16_tESF_Li256ELb1ELb1ELb1ELb1EEENS1_36VarlenDynamicPersistentTileSchedulerILi128ELi128ELi256ELi128ELb1ELb1ELb1ELb1ELb0ELb1EEEEEEEEEvNT_6ParamsE,(.L_x_3318 - _ZN7cutlass13device_kernelIN5flash11enable_sm90INS1_16FlashAttnFwdSm90INS1_25CollectiveMainloopFwdSm90ILi2EN4cute5tupleIJNS5_1CILi1EEES8_S8_EEENS6_IJNS7_ILi128EEESA_NS7_ILi192EEEEEELi128ENS_12float_e4m3_tEfNS_4arch4Sm90ELb0ELb1ELb1ELb1ELb1ELb0ELb0ELb1ELb1ELb1ELb1ELb0EEENS1_21CollectiveEpilogueFwdINS6_IJSA_SA_SA_EEES9_NS_10bfloat16_tESF_Li256ELb1ELb1ELb1ELb1EEENS1_36VarlenDynamicPersistentTileSchedulerILi128ELi128ELi256ELi128ELb1ELb1ELb1ELb1ELb0ELb1EEEEEEEEEvNT_6ParamsE)
        .other          _ZN7cutlass13device_kernelIN5flash11enable_sm90INS1_16FlashAttnFwdSm90INS1_25CollectiveMainloopFwdSm90ILi2EN4cute5tupleIJNS5_1CILi1EEES8_S8_EEENS6_IJNS7_ILi128EEESA_NS7_ILi192EEEEEELi128ENS_12float_e4m3_tEfNS_4arch4Sm90ELb0ELb1ELb1ELb1ELb1ELb0ELb0ELb1ELb1ELb1ELb1ELb0EEENS1_21CollectiveEpilogueFwdINS6_IJSA_SA_SA_EEES9_NS_10bfloat16_tESF_Li256ELb1ELb1ELb1ELb1EEENS1_36VarlenDynamicPersistentTileSchedulerILi128ELi128ELi256ELi128ELb1ELb1ELb1ELb1ELb0ELb1EEEEEEEEEvNT_6ParamsE,@"STO_CUDA_ENTRY STV_DEFAULT"
_ZN7cutlass13device_kernelIN5flash11enable_sm90INS1_16FlashAttnFwdSm90INS1_25CollectiveMainloopFwdSm90ILi2EN4cute5tupleIJNS5_1CILi1EEES8_S8_EEENS6_IJNS7_ILi128EEESA_NS7_ILi192EEEEEELi128ENS_12float_e4m3_tEfNS_4arch4Sm90ELb0ELb1ELb1ELb1ELb1ELb0ELb0ELb1ELb1ELb1ELb1ELb0EEENS1_21CollectiveEpilogueFwdINS6_IJSA_SA_SA_EEES9_NS_10bfloat16_tESF_Li256ELb1ELb1ELb1ELb1EEENS1_36VarlenDynamicPersistentTileSchedulerILi128ELi128ELi256ELi128ELb1ELb1ELb1ELb1ELb0ELb1EEEEEEEEEvNT_6ParamsE:
        /* <DEDUP_REMOVED lines=45> */
.L_x_1270:
        /* <DEDUP_REMOVED lines=22> */
.L_x_1271:
        /* <DEDUP_REMOVED lines=18> */
.L_x_1272:
        /* <DEDUP_REMOVED lines=22> */
.L_x_1273:
        /* <DEDUP_REMOVED lines=24> */
.L_x_1274:
        /* <DEDUP_REMOVED lines=8> */
.L_x_1276:
        /* <DEDUP_REMOVED lines=25> */
[----:B------:R-:W-:Y:S01]  /*0a40*/  R2UR UR52, R15 ;  /* 0x000000000f3472ca */ /* 0x000fe200000e0000 */
[----:B------:R-:W-:Y:S01]  /*0a50*/  UMOV UR48, URZ ;  /* 0x0000003f00307c82 */ /* 0x000fe20008000000 */
[CC--:B------:R-:W-:Y:S02]  /*0a60*/  LEA.HI R3, R0.reuse, R205.reuse, RZ, 0x7 ;  /* 0x000000cd00037211 */ /* 0x0c0fe400078f38ff */
[----:B------:R-:W-:-:S02]  /*0a70*/  LEA.HI R4, R0, R205, RZ, 0x5 ;  /* 0x000000cd00047211 */ /* 0x000fc400078f28ff */
[----:B------:R-:W-:Y:S02]  /*0a80*/  LOP3.LUT R2, R3, 0xffffff80, RZ, 0xc0, !PT ;  /* 0xffffff8003027812 */ /* 0x000fe400078ec0ff */
[----:B------:R-:W-:Y:S01]  /*0a90*/  SHF.R.S32.HI R200, RZ, 0x7, R3 ;  /* 0x00000007ffc87819 */ /* 0x000fe20000011403 */
[----:B------:R-:W-:Y:S02]  /*0aa0*/  IMAD.SHL.U32 R6, R4, 0x20, RZ ;  /* 0x0000002004067824 */ /* 0x000fe400078e00ff */
[----:B------:R-:W-:Y:S01]  /*0ab0*/  IMAD.IADD R183, R205, 0x1, -R2 ;  /* 0x00000001cdb77824 */ /* 0x000fe200078e0a02 */
[----:B------:R-:W-:Y:S02]  /*0ac0*/  LEA.HI R2, R0, R205, RZ, 0x4 ;  /* 0x000000cd00027211 */ /* 0x000fe400078f20ff */
[----:B------:R-:W-:Y:S02]  /*0ad0*/  LOP3.LUT R7, R6, 0xfffffc00, RZ, 0xc0, !PT ;  /* 0xfffffc0006077812 */ /* 0x000fe400078ec0ff */
[----:B------:R-:W-:-:S02]  /*0ae0*/  LOP3.LUT R4, R2, 0x3fffff0, RZ, 0xc0, !PT ;  /* 0x03fffff002047812 */ /* 0x000fc400078ec0ff */
[----:B------:R-:W-:Y:S02]  /*0af0*/  SHF.R.S32.HI R5, RZ, 0x4, R2 ;  /* 0x00000004ff057819 */ /* 0x000fe40000011402 */
[----:B------:R-:W-:Y:S01]  /*0b00*/  SHF.R.S32.HI R8, RZ, 0x1f, R183 ;  /* 0x0000001fff087819 */ /* 0x000fe200000114b7 */
[----:B------:R-:W-:Y:S01]  /*0b10*/  IMAD.IADD R4, R205, 0x1, -R4 ;  /* 0x00000001cd047824 */ /* 0x000fe200078e0a04 */
[----:B------:R-:W-:Y:S02]  /*0b20*/  LEA.HI R2, R2, R5, RZ, 0x1 ;  /* 0x0000000502027211 */ /* 0x000fe400078f08ff */
[----:B------:R-:W-:Y:S01]  /*0b30*/  LEA.HI R9, R8, R183, RZ, 0x2 ;  /* 0x000000b708097211 */ /* 0x000fe200078f10ff */
[----:B------:R-:W-:Y:S01]  /*0b40*/  IMAD R7, R4, 0x40, R7 ;  /* 0x0000004004077824 */ /* 0x000fe200078e0207 */
[----:B------:R-:W-:Y:S02]  /*0b50*/  LEA.HI R4, R0, R205, RZ, 0x2 ;  /* 0x000000cd00047211 */ /* 0x000fe400078f10ff */
[----:B------:R-:W-:-:S02]  /*0b60*/  LOP3.LUT R2, R2, 0x1ffffffe, RZ, 0xc0, !PT ;  /* 0x1ffffffe02027812 */ /* 0x000fc400078ec0ff */
[----:B------:R-:W-:Y:S02]  /*0b70*/  LOP3.LUT R4, R4, 0xfffffffc, RZ, 0xc0, !PT ;  /* 0xfffffffc04047812 */ /* 0x000fe400078ec0ff */
[--C-:B------:R-:W-:Y:S01]  /*0b80*/  SHF.R.S32.HI R6, RZ, 0x2, R9.reuse ;  /* 0x00000002ff067819 */ /* 0x100fe20000011409 */
[----:B------:R-:W-:Y:S01]  /*0b90*/  IMAD.IADD R2, R5, 0x1, -R2 ;  /* 0x0000000105027824 */ /* 0x000fe200078e0a02 */
[----:B------:R-:W-:Y:S01]  /*0ba0*/  SHF.R.S32.HI R11, RZ, 0x1f, R9 ;  /* 0x0000001fff0b7819 */ /* 0x000fe20000011409 */
[----:B------:R-:W-:Y:S01]  /*0bb0*/  IMAD.IADD R4, R205, 0x1, -R4 ;  /* 0x00000001cd047824 */ /* 0x000fe200078e0a04 */
[----:B------:R-:W-:Y:S01]  /*0bc0*/  LEA.HI R0, R0, R205, RZ, 0x3 ;  /* 0x000000cd00007211 */ /* 0x000fe200078f18ff */
[----:B------:R-:W-:Y:S01]  /*0bd0*/  IMAD R202, R2, 0x8, R7 ;  /* 0x0000000802ca7824 */ /* 0x000fe200078e0207 */
[----:B------:R-:W-:Y:S02]  /*0be0*/  LEA.HI R11, R11, R6, RZ, 0x3 ;  /* 0x000000060b0b7211 */ /* 0x000fe400078f18ff */
[----:B------:R-:W-:-:S02]  /*0bf0*/  LEA.HI R2, R4, R4, RZ, 0x1 ;  /* 0x0000000404027211 */ /* 0x000fc400078f08ff */
[----:B------:R-:W-:Y:S02]  /*0c00*/  LOP3.LUT R22, R0, 0xfffffff8, RZ, 0xc0, !PT ;  /* 0xfffffff800167812 */ /* 0x000fe400078ec0ff */
[----:B------:R-:W-:Y:S02]  /*0c10*/  LOP3.LUT R5, R2, 0x1ffffffe, RZ, 0xc0, !PT ;  /* 0x1ffffffe02057812 */ /* 0x000fe400078ec0ff */
[----:B------:R-:W-:Y:S01]  /*0c20*/  LOP3.LUT R2, R9, 0x7ffffffc, RZ, 0xc0, !PT ;  /* 0x7ffffffc09027812 */ /* 0x000fe200078ec0ff */
[----:B------:R-:W-:Y:S01]  /*0c30*/  IMAD.IADD R22, R205, 0x1, -R22 ;  /* 0x00000001cd167824 */ /* 0x000fe200078e0a16 */
[----:B------:R-:W-:Y:S01]  /*0c40*/  LOP3.LUT R11, R11, 0xfffffff8, RZ, 0xc0, !PT ;  /* 0xfffffff80b0b7812 */ /* 0x000fe200078ec0ff */
[----:B------:R-:W-:Y:S01]  /*0c50*/  IMAD.IADD R4, R4, 0x1, -R5 ;  /* 0x0000000104047824 */ /* 0x000fe200078e0a05 */
[----:B------:R-:W-:Y:S01]  /*0c60*/  LEA.HI R8, R8, R183, RZ, 0x5 ;  /* 0x000000b708087211 */ /* 0x000fe200078f28ff */
[----:B------:R-:W-:Y:S01]  /*0c70*/  IMAD.IADD R2, R183, 0x1, -R2 ;  /* 0x00000001b7027824 */ /* 0x000fe200078e0a02 */
[----:B------:R-:W-:Y:S01]  /*0c80*/  LEA.HI R3, R3, R200, RZ, 0x1 ;  /* 0x000000c803037211 */ /* 0x000fe200078f08ff */
[----:B------:R-:W-:Y:S01]  /*0c90*/  IMAD.IADD R11, R6, 0x1, -R11 ;  /* 0x00000001060b7824 */ /* 0x000fe200078e0a0b */
[----:B------:R-:W-:Y:S01]  /*0ca0*/  SHF.R.S32.HI R8, RZ, 0x5, R8 ;  /* 0x00000005ff087819 */ /* 0x000fe20000011408 */
[----:B------:R-:W-:Y:S01]  /*0cb0*/  IMAD.SHL.U32 R18, R22, 0x8, RZ ;  /* 0x0000000816127824 */ /* 0x000fe200078e00ff */
[----:B------:R-:W-:Y:S01]  /*0cc0*/  LOP3.LUT R3, R3, 0x3fffffe, RZ, 0xc0, !PT ;  /* 0x03fffffe03037812 */ /* 0x000fe200078ec0ff */
[----:B------:R-:W-:Y:S01]  /*0cd0*/  IMAD.SHL.U32 R16, R2, 0x2, RZ ;  /* 0x0000000202107824 */ /* 0x000fe200078e00ff */
[----:B------:R-:W-:Y:S01]  /*0ce0*/  SHF.R.S32.HI R182, RZ, 0x3, R0 ;  /* 0x00000003ffb67819 */ /* 0x000fe20000011400 */
[----:B------:R-:W-:Y:S01]  /*0cf0*/  IMAD R8, R8, 0x10, R11 ;  /* 0x0000001008087824 */ /* 0x000fe200078e020b */
[----:B------:R-:W-:Y:S01]  /*0d00*/  SHF.R.S32.HI R204, RZ, 0x1f, R18 ;  /* 0x0000001fffcc7819 */ /* 0x000fe20000011412 */
[----:B------:R-:W-:Y:S01]  /*0d10*/  IMAD.IADD R3, R200, 0x1, -R3 ;  /* 0x00000001c8037824 */ /* 0x000fe200078e0a03 */
[----:B------:R-:W-:Y:S01]  /*0d20*/  SHF.R.S32.HI R199, RZ, 0x1f, R16 ;  /* 0x0000001fffc77819 */ /* 0x000fe20000011410 */
[----:B------:R-:W-:-:S02]  /*0d30*/  VIADD R19, R18, 0x40 ;  /* 0x0000004012137836 */ /* 0x000fc40000000000 */
        /* <DEDUP_REMOVED lines=33> */
.L_x_1388:
[----:B------:R-:W-:Y:S01]  /*0f50*/  ULDC.64 UR8, c[0x0][0xa28] ;  /* 0x00028a0000087ab9 */ /* 0x000fe20000000a00 */
[----:B------:R-:W-:Y:S01]  /*0f60*/  ULDC UR4, c[0x0][0x424] ;  /* 0x0001090000047ab9 */ /* 0x000fe20000000800 */
[----:B------:R-:W-:Y:S01]  /*0f70*/  UISETP.NE.U32.AND UP0, UPT, UR8, URZ, UPT ;  /* 0x0000003f0800728c */ /* 0x000fe2000bf05070 */
[----:B------:R-:W-:-:S03]  /*0f80*/  ULDC UR7, c[0x0][0x2f0] ;  /* 0x0000bc0000077ab9 */ /* 0x000fc60000000800 */
[----:B------:R-:W-:-:S03]  /*0f90*/  UISETP.NE.AND.EX UP0, UPT, UR9, URZ, UPT, UP0 ;  /* 0x0000003f0900728c */ /* 0x000fc6000bf05300 */
[----:B------:R-:W-:Y:S02]  /*0fa0*/  ULDC.64 UR8, c[0x0][0xa18] ;  /* 0x0002860000087ab9 */ /* 0x000fe40000000a00 */
[----:B------:R-:W-:Y:S01]  /*0fb0*/  UISETP.NE.U32.AND UP1, UPT, UR8, URZ, UPT ;  /* 0x0000003f0800728c */ /* 0x000fe2000bf25070 */
[----:B------:R-:W-:-:S03]  /*0fc0*/  PLOP3.LUT P0, PT, PT, PT, UP0, 0x80, 0x0 ;  /* 0x000000000000781c */ /* 0x000fc60003f0f008 */
[----:B------:R-:W-:-:S03]  /*0fd0*/  UISETP.NE.AND.EX UP1, UPT, UR9, URZ, UPT, UP1 ;  /* 0x0000003f0900728c */ /* 0x000fc6000bf25310 */
[----:B------:R-:W-:Y:S02]  /*0fe0*/  @UP0 ULDC.64 UR8, c[0x0][0xa28] ;  /* 0x00028a0000080ab9 */ /* 0x000fe40000000a00 */
[----:B------:R-:W-:Y:S01]  /*0ff0*/  @UP0 UIMAD.WIDE UR8, UR52, 0x4, UR8 ;  /* 0x00000004340808a5 */ /* 0x000fe2000f8e0208 */
[----:B------:R-:W-:-:S05]  /*1000*/  PLOP3.LUT P2, PT, PT, PT, UP1, 0x80, 0x0 ;  /* 0x000000000000781c */ /* 0x000fca0003f4f018 */
[----:B0-2-4-:R-:W-:Y:S02]  /*1010*/  IMAD.U32 R2, RZ, RZ, UR8 ;  /* 0x00000008ff027e24 */ /* 0x015fe4000f8e00ff */
[----:B------:R-:W-:Y:S01]  /*1020*/  IMAD.U32 R3, RZ, RZ, UR9 ;  /* 0x00000009ff037e24 */ /* 0x000fe2000f8e00ff */
[----:B------:R-:W-:Y:S02]  /*1030*/  @UP1 ULDC.64 UR8, c[0x0][0xa18] ;  /* 0x0002860000081ab9 */ /* 0x000fe40000000a00 */
[----:B------:R-:W-:Y:S02]  /*1040*/  @UP1 UIMAD.WIDE UR8, UR52, 0x4, UR8 ;  /* 0x00000004340818a5 */ /* 0x000fe4000f8e0208 */
[----:B------:R-:W2:Y:S04]  /*1050*/  @P0 LDG.E R2, desc[UR56][R2.64] ;  /* 0x0000003802020981 */ /* 0x000ea8000c1e1900 */
[----:B------:R-:W-:-:S02]  /*1060*/  IMAD.U32 R4, RZ, RZ, UR8 ;  /* 0x00000008ff047e24 */ /* 0x000fc4000f8e00ff */
[----:B------:R-:W-:Y:S01]  /*1070*/  IMAD.U32 R5, RZ, RZ, UR9 ;  /* 0x00000009ff057e24 */ /* 0x000fe2000f8e00ff */
[----:B------:R-:W-:-:S04]  /*1080*/  ULDC.64 UR8, c[0x0][0x418] ;  /* 0x0001060000087ab9 */ /* 0x000fc80000000a00 */
[----:B---3--:R-:W3:Y:S01]  /*1090*/  @P2 LDG.E R4, desc[UR56][R4.64] ;  /* 0x0000003804042981 */ /* 0x008ee2000c1e1900 */
[----:B------:R-:W-:Y:S01]  /*10a0*/  UISETP.NE.U32.AND UP0, UPT, UR8, URZ, UPT ;  /* 0x0000003f0800728c */ /* 0x000fe2000bf05070 */
[----:B------:R-:W-:Y:S01]  /*10b0*/  UMOV UR40, URZ ;  /* 0x0000003f00287c82 */ /* 0x000fe20008000000 */
[----:B------:R-:W-:Y:S02]  /*10c0*/  ULOP3.LUT UR43, UR5, 0xffff, URZ, 0xc0, !UPT ;  /* 0x0000ffff052b7892 */ /* 0x000fe4000f8ec03f */
[----:B------:R-:W-:-:S03]  /*10d0*/  UISETP.NE.AND.EX UP0, UPT, UR9, URZ, UPT, UP0 ;  /* 0x0000003f0900728c */ /* 0x000fc6000bf05300 */
[----:B------:R-:W-:Y:S01]  /*10e0*/  ULDC.64 UR8, c[0x0][0xa20] ;  /* 0x0002880000087ab9 */ /* 0x000fe20000000a00 */
[----:B------:R-:W-:Y:S01]  /*10f0*/  USEL UR4, UR4, 0x1, UP0 ;  /* 0x0000000104047887 */ /* 0x000fe20008000000 */
[----:B------:R-:W-:-:S03]  /*1100*/  ISETP.NE.U32.AND P1, PT, RZ, UR8, PT ;  /* 0x00000008ff007c0c */ /* 0x000fc6000bf25070 */
[----:B------:R-:W-:Y:S01]  /*1110*/  UIMAD UR4, UR4, UR7, URZ ;  /* 0x00000007040472a4 */ /* 0x000fe2000f8e023f */
[----:B------:R-:W-:Y:S02]  /*1120*/  ISETP.NE.AND.EX P1, PT, RZ, UR9, PT, P1 ;  /* 0x00000009ff007c0c */ /* 0x000fe4000bf25310 */
[----:B--2---:R-:W-:Y:S02]  /*1130*/  @P0 R2UR UR40, R2 ;  /* 0x00000000022802ca */ /* 0x004fe400000e0000 */
[----:B---3--:R-:W-:Y:S01]  /*1140*/  @P2 R2UR UR47, R4 ;  /* 0x00000000042f22ca */ /* 0x008fe200000e0000 */
[----:B-1---5:R-:W-:-:S14]  /*1150*/  @P2 BRA `(.L_x_1277) ;  /* 0x0000000000382947 */ /* 0x022fdc0003800000 */
[----:B------:R-:W-:Y:S01]  /*1160*/  ULDC.64 UR8, c[0x0][0xa00] ;  /* 0x0002800000087ab9 */ /* 0x000fe20000000a00 */
[----:B------:R-:W-:Y:S01]  /*1170*/  ULDC UR47, c[0x0][0x288] ;  /* 0x0000a200002f7ab9 */ /* 0x000fe20000000800 */
        /* <DEDUP_REMOVED lines=12> */
.L_x_1277:
[----:B------:R-:W-:Y:S01]  /*1240*/  UMOV UR42, UR52 ;  /* 0x00000034002a7c82 */ /* 0x000fe20008000000 */
[----:B------:R-:W-:Y:S05]  /*1250*/  @!P1 BRA `(.L_x_1278) ;  /* 0x00000000001c9947 */ /* 0x000fea0003800000 */
[----:B------:R-:W-:Y:S02]  /*1260*/  ULDC.64 UR8, c[0x0][0xa20] ;  /* 0x0002880000087ab9 */ /* 0x000fe40000000a00 */
[----:B------:R-:W-:-:S06]  /*1270*/  UIMAD.WIDE UR8, UR52, 0x4, UR8 ;  /* 0x00000004340878a5 */ /* 0x000fcc000f8e0208 */
[----:B------:R-:W-:Y:S02]  /*1280*/  IMAD.U32 R2, RZ, RZ, UR8 ;  /* 0x00000008ff027e24 */ /* 0x000fe4000f8e00ff */
[----:B------:R-:W-:-:S05]  /*1290*/  IMAD.U32 R3, RZ, RZ, UR9 ;  /* 0x00000009ff037e24 */ /* 0x000fca000f8e00ff */
[----:B------:R-:W2:Y:S02]  /*12a0*/  LDG.E R2, desc[UR56][R2.64] ;  /* 0x0000003802027981 */ /* 0x000ea4000c1e1900 */
[----:B--2---:R-:W-:Y:S01]  /*12b0*/  R2UR UR4, R2 ;  /* 0x00000000020472ca */ /* 0x004fe200000e0000 */
[----:B------:R-:W-:-:S14]  /*12c0*/  BRA `(.L_x_1279) ;  /* 0x0000000000347947 */ /* 0x000fdc0003800000 */
.L_x_1278:
        /* <DEDUP_REMOVED lines=13> */
.L_x_1279:
[----:B------:R-:W-:Y:S01]  /*13a0*/  ULDC UR7, c[0x0][0x448] ;  /* 0x0001120000077ab9 */ /* 0x000fe20000000800 */
[----:B------:R-:W-:Y:S02]  /*13b0*/  USHF.L.U32 UR41, UR6, 0x7, URZ ;  /* 0x0000000706297899 */ /* 0x000fe4000800063f */
[----:B------:R-:W-:Y:S02]  /*13c0*/  UISETP.NE.AND UP0, UPT, UR7, 0x1, UPT ;  /* 0x000000010700788c */ /* 0x000fe4000bf05270 */
[----:B------:R-:W-:Y:S01]  /*13d0*/  UIADD3 UR10, UR41, 0x7f, URZ ;  /* 0x0000007f290a7890 */ /* 0x000fe2000fffe03f */
[----:B------:R-:W-:Y:S01]  /*13e0*/  ULDC.64 UR6, c[0x0][0x9e0] ;  /* 0x0002780000067ab9 */ /* 0x000fe20000000a00 */
[----:B------:R-:W-:Y:S02]  /*13f0*/  UP2UR UR54, UPR, URZ, 0x1 ;  /* 0x000000013f367883 */ /* 0x000fe40008000000 */
[----:B------:R-:W-:-:S05]  /*1400*/  UIADD3 UR40, -UR40, UR4, URZ ;  /* 0x0000000428287290 */ /* 0x000fca000fffe13f */
[----:B------:R-:W-:Y:S01]  /*1410*/  @UP0 ULDC UR8, c[0x0][0x44c] ;  /* 0x0001130000080ab9 */ /* 0x000fe20000000800 */
[----:B------:R-:W-:Y:S01]  /*1420*/  @UP0 ULDC UR11, c[0x0][0x450] ;  /* 0x00011400000b0ab9 */ /* 0x000fe20000000800 */
[----:B------:R-:W-:Y:S02]  /*1430*/  UIMAD.WIDE.U32 UR8, UR10, UR8, URZ ;  /* 0x000000080a0872a5 */ /* 0x000fe4000f8e003f */
[----:B------:R-:W-:Y:S02]  /*1440*/  UIADD3 UR4, UR40, 0x1, -UR47 ;  /* 0x0000000128047890 */ /* 0x000fe4000fffe82f */
[----:B------:R-:W-:Y:S02]  /*1450*/  @UP0 USHF.R.U32.HI UR10, URZ, UR11, UR9 ;  /* 0x0000000b3f0a0299 */ /* 0x000fe40008011609 */
[----:B------:R-:W-:Y:S02]  /*1460*/  UISETP.GE.AND UP0, UPT, UR7, 0x1, UPT ;  /* 0x000000010700788c */ /* 0x000fe4000bf06270 */
[----:B------:R-:W-:-:S02]  /*1470*/  UIADD3 UR10, UR4, UR10, URZ ;  /* 0x0000000a040a7290 */ /* 0x000fc4000fffe03f */
[----:B------:R-:W-:Y:S02]  /*1480*/  UP2UR UR53, UPR, URZ, 0x1 ;  /* 0x000000013f357883 */ /* 0x000fe40008000000 */
[----:B------:R-:W-:Y:S01]  /*1490*/  PLOP3.LUT P0, PT, PT, PT, UP0, 0x40, 0x0 ;  /* 0x000000000000781c */ /* 0x000fe20003f0e808 */
[----:B------:R-:W-:-:S12]  /*14a0*/  UIADD3 UR6, UR10, UR6, URZ ;  /* 0x000000060a067290 */ /* 0x000fd8000fffe03f */
[----:B------:R-:W-:Y:S05]  /*14b0*/  @P0 BRA `(.L_x_1280) ;  /* 0x0000000000440947 */ /* 0x000fea0003800000 */
        /* <DEDUP_REMOVED lines=10> */
.L_x_1281:
[----:B------:R-:W-:-:S11]  /*1560*/  UISETP.NE.AND UP0, UPT, UR7, 0x1, UPT ;  /* 0x000000010700788c */ /* 0x000fd6000bf05270 */
[----:B------:R-:W-:Y:S02]  /*1570*/  @UP0 ULDC.64 UR10, c[0x0][0x9e8] ;  /* 0x00027a00000a0ab9 */ /* 0x000fe40000000a00 */
[----:B------:R-:W-:-:S04]  /*1580*/  UIMAD.WIDE.U32 UR8, UR4, UR10, URZ ;  /* 0x0000000a040872a5 */ /* 0x000fc8000f8e003f */
[----:B------:R-:W-:-:S12]  /*1590*/  @UP0 USHF.R.U32.HI UR4, URZ, UR11, UR9 ;  /* 0x0000000b3f040299 */ /* 0x000fd80008011609 */
.L_x_1282:
[----:B------:R-:W-:-:S04]  /*15a0*/  UIMAD UR4, UR4, UR7, UR7 ;  /* 0x00000007040472a4 */ /* 0x000fc8000f8e0207 */
[----:B------:R-:W-:-:S04]  /*15b0*/  UISETP.LT.AND UP0, UPT, UR6, UR4, UPT ;  /* 0x000000040600728c */ /* 0x000fc8000bf01270 */
[----:B------:R-:W-:-:S12]  /*15c0*/  USEL UR6, UR6, UR4, UP0 ;  /* 0x0000000406067287 */ /* 0x000fd80008000000 */
.L_x_1280:
[----:B------:R-:W-:Y:S02]  /*15d0*/  UISETP.NE.AND UP0, UPT, UR54, URZ, UPT ;  /* 0x0000003f3600728c */ /* 0x000fe4000bf05270 */
[----:B------:R-:W-:Y:S02]  /*15e0*/  UIADD3 UR4, UR40, 0x7f, URZ ;  /* 0x0000007f28047890 */ /* 0x000fe4000fffe03f */
[----:B------:R-:W-:Y:S02]  /*15f0*/  UIADD3 UR10, UR6, 0x7f, URZ ;  /* 0x0000007f060a7890 */ /* 0x000fe4000fffe03f */
[----:B------:R-:W-:Y:S02]  /*1600*/  UISETP.GE.AND UP1, UPT, UR7, 0x1, UPT ;  /* 0x000000010700788c */ /* 0x000fe4000bf26270 */
[----:B------:R-:W-:Y:S02]  /*1610*/  USHF.R.S32.HI UR6, URZ, 0x1f, UR4 ;  /* 0x0000001f3f067899 */ /* 0x000fe40008011404 */
[----:B------:R-:W-:Y:S01]  /*1620*/  USHF.R.S32.HI UR11, URZ, 0x1f, UR10 ;  /* 0x0000001f3f0b7899 */ /* 0x000fe2000801140a */
[----:B------:R-:W-:Y:S01]  /*1630*/  @UP0 ULDC UR8, c[0x0][0x44c] ;  /* 0x0001130000080ab9 */ /* 0x000fe20000000800 */
[----:B------:R-:W-:Y:S01]  /*1640*/  ULEA.HI UR6, UR6, UR4, URZ, 0x7 ;  /* 0x0000000406067291 */ /* 0x000fe2000f8f383f */
[----:B------:R-:W-:Y:S01]  /*1650*/  PLOP3.LUT P0, PT, PT, PT, UP1, 0x40, 0x0 ;  /* 0x000000000000781c */ /* 0x000fe20003f0e818 */
[----:B------:R-:W-:-:S02]  /*1660*/  UIMAD.WIDE.U32 UR8, UR41, UR8, URZ ;  /* 0x00000008290872a5 */ /* 0x000fc4000f8e003f */
[----:B------:R-:W-:Y:S01]  /*1670*/  ULEA.HI UR11, UR11, UR10, URZ, 0x7 ;  /* 0x0000000a0b0b7291 */ /* 0x000fe2000f8f383f */
[----:B------:R-:W-:Y:S01]  /*1680*/  @UP0 ULDC UR13, c[0x0][0x450] ;  /* 0x00011400000d0ab9 */ /* 0x000fe20000000800 */
[----:B------:R-:W-:Y:S01]  /*1690*/  UMOV UR12, UR41 ;  /* 0x00000029000c7c82 */ /* 0x000fe20008000000 */
[----:B------:R-:W-:Y:S02]  /*16a0*/  UIADD3 UR55, UR40, -UR47, URZ ;  /* 0x8000002f28377290 */ /* 0x000fe4000fffe03f */
[----:B------:R-:W-:Y:S02]  /*16b0*/  USHF.R.S32.HI UR6, URZ, 0x7, UR6 ;  /* 0x000000073f067899 */ /* 0x000fe40008011406 */
[----:B------:R-:W-:Y:S02]  /*16c0*/  USHF.R.S32.HI UR11, URZ, 0x7, UR11 ;  /* 0x000000073f0b7899 */ /* 0x000fe4000801140b */
[----:B------:R-:W-:Y:S02]  /*16d0*/  @UP0 USHF.R.U32.HI UR12, URZ, UR13, UR9 ;  /* 0x0000000d3f0c0299 */ /* 0x000fe40008011609 */
[----:B------:R-:W-:-:S02]  /*16e0*/  UISETP.LT.AND UP0, UPT, UR6, UR11, UPT ;  /* 0x0000000b0600728c */ /* 0x000fc4000bf01270 */
[----:B------:R-:W-:Y:S01]  /*16f0*/  UIADD3 UR4, UR55, UR12, URZ ;  /* 0x0000000c37047290 */ /* 0x000fe2000fffe03f */
[----:B------:R-:W-:Y:S01]  /*1700*/  ULDC UR10, c[0x0][0x9dc] ;  /* 0x00027700000a7ab9 */ /* 0x000fe20000000800 */
[----:B------:R-:W-:Y:S02]  /*1710*/  USEL UR6, UR6, UR11, UP0 ;  /* 0x0000000b06067287 */ /* 0x000fe40008000000 */
[----:B------:R-:W-:Y:S01]  /*1720*/  UIADD3 UR10, UR4, -UR10, URZ ;  /* 0x8000000a040a7290 */ /* 0x000fe2000fffe03f */
[----:B------:R-:W-:Y:S11]  /*1730*/  @P0 BRA `(.L_x_1283) ;  /* 0x0000000000440947 */ /* 0x000ff60003800000 */
        /* <DEDUP_REMOVED lines=10> */
.L_x_1284:
[----:B------:R-:W-:-:S11]  /*17e0*/  UISETP.NE.AND UP0, UPT, UR7, 0x1, UPT ;  /* 0x000000010700788c */ /* 0x000fd6000bf05270 */
[----:B------:R-:W-:Y:S02]  /*17f0*/  @UP0 ULDC.64 UR12, c[0x0][0x9e8] ;  /* 0x00027a00000c0ab9 */ /* 0x000fe40000000a00 */
[----:B------:R-:W-:-:S04]  /*1800*/  UIMAD.WIDE.U32 UR8, UR4, UR12, URZ ;  /* 0x0000000c040872a5 */ /* 0x000fc8000f8e003f */
[----:B------:R-:W-:-:S12]  /*1810*/  @UP0 USHF.R.U32.HI UR4, URZ, UR13, UR9 ;  /* 0x0000000d3f040299 */ /* 0x000fd80008011609 */
.L_x_1285:
[----:B------:R-:W-:-:S04]  /*1820*/  UIMAD UR4, UR4, UR7, URZ ;  /* 0x00000007040472a4 */ /* 0x000fc8000f8e023f */
[----:B------:R-:W-:-:S04]  /*1830*/  UISETP.LT.AND UP0, UPT, UR10, UR4, UPT ;  /* 0x000000040a00728c */ /* 0x000fc8000bf01270 */
[----:B------:R-:W-:-:S12]  /*1840*/  USEL UR10, UR10, UR4, !UP0 ;  /* 0x000000040a0a7287 */ /* 0x000fd8000c000000 */
.L_x_1283:
[----:B------:R-:W-:-:S04]  /*1850*/  USHF.R.S32.HI UR4, URZ, 0x1f, UR10 ;  /* 0x0000001f3f047899 */ /* 0x000fc8000801140a */
[----:B------:R-:W-:-:S04]  /*1860*/  ULEA.HI UR4, UR4, UR10, URZ, 0x7 ;  /* 0x0000000a04047291 */ /* 0x000fc8000f8f383f */
[----:B------:R-:W-:Y:S02]  /*1870*/  USHF.R.S32.HI UR7, URZ, 0x7, UR4 ;  /* 0x000000073f077899 */ /* 0x000fe40008011404 */
[----:B------:R-:W-:Y:S02]  /*1880*/  ULOP3.LUT UR4, UR5, 0xff000000, URZ, 0xc0, !UPT ;  /* 0xff00000005047892 */ /* 0x000fe4000f8ec03f */
[----:B------:R-:W-:Y:S02]  /*1890*/  UISETP.LT.AND UP0, UPT, URZ, UR7, UPT ;  /* 0x000000073f00728c */ /* 0x000fe4000bf01270 */
[----:B------:R-:W-:Y:S02]  /*18a0*/  ULOP3.LUT UR5, UR5, 0xff0000, URZ, 0xc0, !UPT ;  /* 0x00ff000005057892 */ /* 0x000fe4000f8ec03f */
[----:B------:R-:W-:Y:S02]  /*18b0*/  USEL UR38, URZ, UR7, !UP0 ;  /* 0x000000073f267287 */ /* 0x000fe4000c000000 */
[----:B------:R-:W-:-:S02]  /*18c0*/  USHF.R.U32.HI UR4, URZ, 0x8, UR4 ;  /* 0x000000083f047899 */ /* 0x000fc40008011604 */
[----:B------:R-:W-:Y:S02]  /*18d0*/  UISETP.GT.AND UP0, UPT, UR6, UR38, UPT ;  /* 0x000000260600728c */ /* 0x000fe4000bf04270 */
[----:B------:R-:W-:-:S03]  /*18e0*/  ULEA.HI UR5, UR5, UR4, URZ, 0x10 ;  /* 0x0000000405057291 */ /* 0x000fc6000f8f803f */
[----:B------:R-:W-:Y:S01]  /*18f0*/  UMOV UR4, URZ ;  /* 0x0000003f00047c82 */ /* 0x000fe20008000000 */
[----:B------:R-:W-:Y:S01]  /*1900*/  PLOP3.LUT P0, PT, PT, PT, UP0, 0x80, 0x0 ;  /* 0x000000000000781c */ /* 0x000fe20003f0f008 */
[----:B------:R-:W-:Y:S02]  /*1910*/  ULOP3.LUT UR39, UR5, 0xff, URZ, 0xc0, !UPT ;  /* 0x000000ff05277892 */ /* 0x000fe4000f8ec03f */
[----:B------:R-:W-:-:S10]  /*1920*/  USHF.R.U32.HI UR46, URZ, 0x10, UR5 ;  /* 0x000000103f2e7899 */ /* 0x000fd40008011605 */
[----:B------:R-:W-:Y:S05]  /*1930*/  @!P0 BRA `(.L_x_1286) ;  /* 0x0000000000948947 */ /* 0x000fea0003800000 */
[----:B------:R-:W-:Y:S01]  /*1940*/  UISETP.NE.AND UP0, UPT, UR46, URZ, UPT ;  /* 0x0000003f2e00728c */ /* 0x000fe2000bf05270 */
[----:B------:R-:W-:-:S03]  /*1950*/  ULDC UR4, c[0x0][0x9f0] ;  /* 0x00027c0000047ab9 */ /* 0x000fc60000000800 */
[----:B------:R-:W-:-:S04]  /*1960*/  USEL UR10, UR46, UR4, UP0 ;  /* 0x000000042e0a7287 */ /* 0x000fc80008000000 */
[----:B------:R-:W-:Y:S02]  /*1970*/  UIADD3 UR4, UR10, -0x1, UR6 ;  /* 0xffffffff0a047890 */ /* 0x000fe4000fffe006 */
[----:B------:R-:W-:Y:S02]  /*1980*/  IMAD.U32 R3, RZ, RZ, UR10 ;  /* 0x0000000aff037e24 */ /* 0x000fe4000f8e00ff */
[----:B------:R-:W-:-:S03]  /*1990*/  UIADD3 UR7, -UR38, UR4, URZ ;  /* 0x0000000426077290 */ /* 0x000fc6000fffe13f */
[-C--:B------:R-:W-:Y:S01]  /*19a0*/  IABS R0, R3.reuse ;  /* 0x0000000300007213 */ /* 0x080fe20000000000 */
[----:B------:R-:W-:Y:S01]  /*19b0*/  UMOV UR4, URZ ;  /* 0x0000003f00047c82 */ /* 0x000fe20008000000 */
[----:B------:R-:W-:Y:S01]  /*19c0*/  IABS R5, R3 ;  /* 0x0000000300057213 */ /* 0x000fe20000000000 */
[----:B------:R-:W-:Y:S01]  /*19d0*/  IMAD.U32 R4, RZ, RZ, UR7 ;  /* 0x00000007ff047e24 */ /* 0x000fe2000f8e00ff */
[----:B------:R-:W-:Y:S01]  /*19e0*/  R2UR UR11, R0 ;  /* 0x00000000000b72ca */ /* 0x000fe200000e0000 */
[----:B------:R-:W-:-:S03]  /*19f0*/  ULOP3.LUT UR7, UR7, UR10, URZ, 0x3c, !UPT ;  /* 0x0000000a07077292 */ /* 0x000fc6000f8e3c3f */
[----:B------:R-:W-:-:S05]  /*1a00*/  IABS R4, R4 ;  /* 0x0000000400047213 */ /* 0x000fca0000000000 */
[----:B------:R-:W-:-:S04]  /*1a10*/  IMAD.MOV.U32 R3, RZ, RZ, R4 ;  /* 0x000000ffff037224 */ /* 0x000fc800078e0004 */
[----:B------:R-:W0:Y:S01]  /*1a20*/  I2F.RP R0, UR11 ;  /* 0x0000000b00007d06 */ /* 0x000e220008209400 */
[----:B------:R-:W-:-:S07]  /*1a30*/  R2UR UR9, R3 ;  /* 0x00000000030972ca */ /* 0x000fce00000e0000 */
[----:B0-----:R-:W0:Y:S02]  /*1a40*/  MUFU.RCP R0, R0 ;  /* 0x0000000000007308 */ /* 0x001e240000001000 */
[----:B0-----:R-:W-:Y:S02]  /*1a50*/  VIADD R2, R0, 0xffffffe ;  /* 0x0ffffffe00027836 */ /* 0x001fe40000000000 */
        /* <DEDUP_REMOVED lines=19> */
.L_x_1286:
[----:B------:R-:W-:Y:S01]  /*1b90*/  UIMAD UR38, UR39, UR4, UR38 ;  /* 0x00000004272672a4 */ /* 0x000fe2000f8e0226 */
[----:B------:R-:W-:Y:S01]  /*1ba0*/  IMAD.U32 R88, RZ, RZ, UR6 ;  /* 0x00000006ff587e24 */ /* 0x000fe2000f8e00ff */
[----:B------:R-:W-:Y:S01]  /*1bb0*/  PLOP3.LUT P0, PT, PT, PT, PT, 0x80, 0x0 ;  /* 0x000000000000781c */ /* 0x000fe20003f0f070 */
[----:B------:R-:W-:Y:S01]  /*1bc0*/  IMAD.U32 R3, RZ, RZ, UR4 ;  /* 0x00000004ff037e24 */ /* 0x000fe2000f8e00ff */
[----:B------:R-:W-:Y:S01]  /*1bd0*/  CS2R R26, SRZ ;  /* 0x00000000001a7805 */ /* 0x000fe2000001ff00 */
[----:B------:R-:W-:Y:S01]  /*1be0*/  IMAD.MOV.U32 R0, RZ, RZ, RZ ;  /* 0x000000ffff007224 */ /* 0x000fe200078e00ff */
[----:B------:R-:W-:Y:S01]  /*1bf0*/  CS2R R42, SRZ ;  /* 0x00000000002a7805 */ /* 0x000fe2000001ff00 */
[----:B------:R-:W-:Y:S01]  /*1c00*/  IMAD.MOV.U32 R2, RZ, RZ, RZ ;  /* 0x000000ffff027224 */ /* 0x000fe200078e00ff */
[----:B------:R-:W-:Y:S01]  /*1c10*/  VIADDMNMX R88, R3, UR38, R88, PT ;  /* 0x0000002603587c46 */ /* 0x000fe2000b800158 */
[----:B------:R-:W-:Y:S01]  /*1c20*/  IMAD.MOV.U32 R15, RZ, RZ, RZ ;  /* 0x000000ffff0f7224 */ /* 0x000fe200078e00ff */
[----:B------:R-:W-:Y:S01]  /*1c30*/  CS2R R100, SRZ ;  /* 0x0000000000647805 */ /* 0x000fe2000001ff00 */
[----:B------:R-:W-:Y:S01]  /*1c40*/  IMAD.MOV.U32 R6, RZ, RZ, RZ ;  /* 0x000000ffff067224 */ /* 0x000fe200078e00ff */
[----:B------:R-:W-:Y:S01]  /*1c50*/  ISETP.GT.AND P1, PT, R88, UR38, PT ;  /* 0x0000002658007c0c */ /* 0x000fe2000bf24270 */
[----:B------:R-:W-:Y:S01]  /*1c60*/  IMAD.MOV.U32 R8, RZ, RZ, RZ ;  /* 0x000000ffff087224 */ /* 0x000fe200078e00ff */
[----:B------:R-:W-:Y:S01]  /*1c70*/  CS2R R44, SRZ ;  /* 0x00000000002c7805 */ /* 0x000fe2000001ff00 */
        /* <DEDUP_REMOVED lines=29> */
[----:B------:R-:W-:Y:S02]  /*1e50*/  IMAD.MOV.U32 R137, RZ, RZ, RZ ;  /* 0x000000ffff897224 */ /* 0x000fe400078e00ff */
[----:B------:R-:W-:-:S02]  /*1e60*/  IMAD.MOV.U32 R143, RZ, RZ, RZ ;  /* 0x000000ffff8f7224 */ /* 0x000fc400078e00ff */
[----:B------:R-:W-:Y:S02]  /*1e70*/  IMAD.MOV.U32 R56, RZ, RZ, RZ ;  /* 0x000000ffff387224 */ /* 0x000fe400078e00ff */
[----:B------:R-:W-:Y:S02]  /*1e80*/  IMAD.MOV.U32 R58, RZ, RZ, RZ ;  /* 0x000000ffff3a7224 */ /* 0x000fe400078e00ff */
[----:B------:R-:W-:Y:S01]  /*1e90*/  IMAD.MOV.U32 R60, RZ, RZ, RZ ;  /* 0x000000ffff3c7224 */ /* 0x000fe200078e00ff */
        /* <DEDUP_REMOVED lines=32> */
.L_x_1288:
        /* <DEDUP_REMOVED lines=10> */
[----:B------:R-:W-:Y:S02]  /*2140*/  @UP0 USHF.R.S32.HI UR14, URZ, 0x1f, UR52 ;  /* 0x0000001f3f0e0899 */ /* 0x000fe40008011434 */
[----:B------:R-:W-:Y:S01]  /*2150*/  @UP1 USHF.R.S32.HI UR15, URZ, 0x1f, UR52 ;  /* 0x0000001f3f0f1899 */ /* 0x000fe20008011434 */
[----:B------:R-:W-:Y:S01]  /*2160*/  @UP0 ULDC.64 UR10, c[0x0][0x9a8] ;  /* 0x00026a00000a0ab9 */ /* 0x000fe20000000a00 */
[----:B------:R-:W-:Y:S01]  /*2170*/  @UP1 ULDC.64 UR8, c[0x0][0x9b8] ;  /* 0x00026e0000081ab9 */ /* 0x000fe20000000a00 */
[----:B------:R-:W-:Y:S02]  /*2180*/  @UP0 UIMAD.WIDE.U32 UR12, UR52, UR10, URZ ;  /* 0x0000000a340c02a5 */ /* 0x000fe4000f8e003f */
[----:B------:R-:W-:Y:S02]  /*2190*/  @UP0 UIMAD UR14, UR14, UR10, URZ ;  /* 0x0000000a0e0e02a4 */ /* 0x000fe4000f8e023f */
[----:B------:R-:W-:Y:S02]  /*21a0*/  @UP1 UIMAD UR10, UR15, UR8, URZ ;  /* 0x000000080f0a12a4 */ /* 0x000fe4000f8e023f */
[----:B------:R-:W-:-:S02]  /*21b0*/  @UP0 UIMAD UR11, UR52, UR11, UR14 ;  /* 0x0000000b340b02a4 */ /* 0x000fc4000f8e020e */
[----:B------:R-:W-:Y:S02]  /*21c0*/  @UP1 UIMAD UR9, UR52, UR9, UR10 ;  /* 0x00000009340912a4 */ /* 0x000fe4000f8e020a */
[----:B------:R-:W-:Y:S02]  /*21d0*/  @UP1 UIMAD.WIDE.U32 UR14, UR52, UR8, URZ ;  /* 0x00000008340e12a5 */ /* 0x000fe4000f8e003f */
[----:B------:R-:W-:Y:S02]  /*21e0*/  @UP0 UIADD3 UR13, UR13, UR11, URZ ;  /* 0x0000000b0d0d0290 */ /* 0x000fe4000fffe03f */
[----:B------:R-:W-:Y:S01]  /*21f0*/  @UP1 UIADD3 UR15, UR15, UR9, URZ ;  /* 0x000000090f0f1290 */ /* 0x000fe2000fffe03f */
[----:B------:R-:W-:Y:S02]  /*2200*/  @UP1 ULDC.64 UR10, c[0x0][0x9c0] ;  /* 0x00027000000a1ab9 */ /* 0x000fe40000000a00 */
[----:B------:R-:W-:Y:S01]  /*2210*/  @UP0 ULDC.64 UR8, c[0x0][0x9b0] ;  /* 0x00026c0000080ab9 */ /* 0x000fe20000000a00 */
[----:B------:R-:W-:-:S02]  /*2220*/  @UP1 UIMAD.WIDE.U32 UR14, UR43, UR10, UR14 ;  /* 0x0000000a2b0e12a5 */ /* 0x000fc4000f8e000e */
[----:B------:R-:W-:Y:S02]  /*2230*/  @UP0 UIMAD.WIDE.U32 UR12, UR43, UR8, UR12 ;  /* 0x000000082b0c02a5 */ /* 0x000fe4000f8e000c */
[----:B------:R-:W-:Y:S02]  /*2240*/  @UP1 UIMAD UR11, UR43, UR11, UR15 ;  /* 0x0000000b2b0b12a4 */ /* 0x000fe4000f8e020f */
[----:B------:R-:W-:Y:S02]  /*2250*/  @UP0 UIMAD UR9, UR43, UR9, UR13 ;  /* 0x000000092b0902a4 */ /* 0x000fe4000f8e020d */
[----:B------:R-:W-:Y:S02]  /*2260*/  @UP0 ULEA UR6, UP2, UR12, UR6, 0x2 ;  /* 0x000000060c060291 */ /* 0x000fe4000f84103f */
[----:B------:R-:W-:Y:S02]  /*2270*/  @UP1 ULEA UR4, UP3, UR14, UR4, 0x2 ;  /* 0x000000040e041291 */ /* 0x000fe4000f86103f */
[----:B------:R-:W-:-:S02]  /*2280*/  @UP0 ULEA.HI.X UR7, UR12, UR7, UR9, 0x2, UP2 ;  /* 0x000000070c070291 */ /* 0x000fc400090f1409 */
[----:B------:R-:W-:Y:S01]  /*2290*/  @UP1 ULEA.HI.X UR5, UR14, UR5, UR11, 0x2, UP3 ;  /* 0x000000050e051291 */ /* 0x000fe200098f140b */
[----:B------:R-:W-:Y:S02]  /*22a0*/  IMAD.U32 R2, RZ, RZ, UR6 ;  /* 0x00000006ff027e24 */ /* 0x000fe4000f8e00ff */
[----:B------:R-:W-:Y:S02]  /*22b0*/  IMAD.U32 R4, RZ, RZ, UR4 ;  /* 0x00000004ff047e24 */ /* 0x000fe4000f8e00ff */
[----:B------:R-:W-:Y:S02]  /*22c0*/  IMAD.U32 R3, RZ, RZ, UR7 ;  /* 0x00000007ff037e24 */ /* 0x000fe4000f8e00ff */
[----:B------:R-:W-:-:S03]  /*22d0*/  IMAD.U32 R5, RZ, RZ, UR5 ;  /* 0x00000005ff057e24 */ /* 0x000fc6000f8e00ff */
[----:B------:R-:W2:Y:S04]  /*22e0*/  @P0 LDG.E R7, desc[UR56][R2.64] ;  /* 0x0000003802070981 */ /* 0x000ea8000c1e1900 */
[----:B------:R-:W2:Y:S01]  /*22f0*/  @P1 LDG.E R0, desc[UR56][R4.64] ;  /* 0x0000003804001981 */ /* 0x000ea2000c1e1900 */
[----:B------:R-:W-:Y:S01]  /*2300*/  ULEA.HI UR4, UR50, UR50, URZ, 0x1 ;  /* 0x0000003232047291 */ /* 0x000fe2000f8f083f */
[----:B------:R-:W-:-:S03]  /*2310*/  IMAD.U32 R8, RZ, RZ, UR51 ;  /* 0x00000033ff087e24 */ /* 0x000fc6000f8e00ff */
[----:B------:R-:W-:Y:S02]  /*2320*/  ULOP3.LUT UR4, UR4, 0xfffffffe, URZ, 0xc0, !UPT ;  /* 0xfffffffe04047892 */ /* 0x000fe4000f8ec03f */
[----:B------:R-:W-:Y:S02]  /*2330*/  ISETP.NE.AND P0, PT, R8, 0x3, PT ;  /* 0x000000030800780c */ /* 0x000fe40003f05270 */
[----:B------:R-:W-:-:S06]  /*2340*/  UIADD3 UR4, UR50, -UR4, URZ ;  /* 0x8000000432047290 */ /* 0x000fcc000fffe03f */
[----:B------:R-:W-:Y:S01]  /*2350*/  IMAD.U32 R6, RZ, RZ, UR4 ;  /* 0x00000004ff067e24 */ /* 0x000fe2000f8e00ff */
[----:B------:R-:W-:-:S04]  /*2360*/  ULDC UR4, c[0x0][0x9d8] ;  /* 0x0002760000047ab9 */ /* 0x000fc80000000800 */
[----:B------:R-:W-:-:S04]  /*2370*/  SHF.L.U32 R6, R6, 0x1f, RZ ;  /* 0x0000001f06067819 */ /* 0x000fc800000006ff */
[----:B------:R-:W0:Y:S01]  /*2380*/  SYNCS.PHASECHK.TRANS64.TRYWAIT P1, [UR36+0x22800], R6 ;  /* 0x02280006ff0075a7 */ /* 0x000e220008020164 */
[----:B--2---:R-:W-:-:S04]  /*2390*/  FMUL.FTZ R0, R7, R0 ;  /* 0x0000000007007220 */ /* 0x004fc80000410000 */
[----:B------:R-:W-:Y:S01]  /*23a0*/  FMUL.FTZ R0, R0, UR4 ;  /* 0x0000000400007c20 */ /* 0x000fe20008410000 */
[----:B0-----:R-:W-:Y:S06]  /*23b0*/  @!P1 BRA `(.L_x_1289) ;  /* 0x00000188001c9947 */ /* 0x001fec0003800000 */
.L_x_1497:
[----:B------:R-:W-:Y:S05]  /*23c0*/  @!P0 BRA `(.L_x_1290) ;  /* 0x0000000000048947 */ /* 0x000fea0003800000 */
[----:B------:R-:W-:Y:S01]  /*23d0*/  BPT.TRAP 0x1 ;  /* 0x000000040000795c */ /* 0x000fe20000300000 */
.L_x_1290:
[----:B------:R-:W-:Y:S02]  /*23e0*/  IMAD.U32 R91, RZ, RZ, UR48 ;  /* 0x00000030ff5b7e24 */ /* 0x000fe4000f8e00ff */
[----:B------:R-:W-:-:S03]  /*23f0*/  IMAD.U32 R2, RZ, RZ, UR49 ;  /* 0x00000031ff027e24 */ /* 0x000fc6000f8e00ff */
[----:B------:R-:W-:Y:S02]  /*2400*/  LEA R91, R91, UR36, 0x3 ;  /* 0x000000245b5b7c11 */ /* 0x000fe4000f8e18ff */
[----:B------:R-:W-:-:S04]  /*2410*/  SHF.L.U32 R2, R2, 0x1f, RZ ;  /* 0x0000001f02027819 */ /* 0x000fc800000006ff */
[----:B------:R1:W2:Y:S01]  /*2420*/  SYNCS.PHASECHK.TRANS64.TRYWAIT P1, [R91+URZ+0x22830], R2 ;  /* 0x022830025b0075a7 */ /* 0x0002a2000802017f */
[----:B------:R-:W-:Y:S05]  /*2430*/  @!P0 BRA `(.L_x_1291) ;  /* 0x0000000000048947 */ /* 0x000fea0003800000 */
[----:B------:R-:W-:Y:S01]  /*2440*/  BPT.TRAP 0x1 ;  /* 0x000000040000795c */ /* 0x000fe20000300000 */
.L_x_1291:
[----:B--2---:R-:W-:Y:S05]  /*2450*/  @P1 BRA `(.L_x_1292) ;  /* 0x0000000000081947 */ /* 0x004fea0003800000 */
[----:B------:R-:W2:Y:S02]  /*2460*/  SYNCS.PHASECHK.TRANS64.TRYWAIT P1, [R91+URZ+0x22830], R2 ;  /* 0x022830025b0075a7 */ /* 0x000ea4000802017f */
[----:B--2---:R-:W-:Y:S05]  /*2470*/  @!P1 BRA `(.L_x_1293) ;  /* 0x0000018800049947 */ /* 0x004fea0003800000 */
.L_x_1292:
        /* <DEDUP_REMOVED lines=8> */
[----:B------:R-:W-:Y:S01]  /*2500*/  UMOV UR5, 0x80000020 ;  /* 0x8000002000057882 */ /* 0x000fe20000000000 */
[----:B------:R-:W-:Y:S02]  /*2510*/  UMOV UR7, 0x80000020 ;  /* 0x8000002000077882 */ /* 0x000fe40000000000 */
[----:B------:R-:W-:Y:S02]  /*2520*/  ULOP3.LUT UR28, UR4, 0x10000, URZ, 0xfc, !UPT ;  /* 0x00010000041c7892 */ /* 0x000fe4000f8efc3f */
[----:B------:R-:W-:Y:S02]  /*2530*/  UIADD3 UR4, UR24, 0x2, URZ ;  /* 0x0000000218047890 */ /* 0x000fe4000fffe03f */
[----:B------:R-:W-:Y:S02]  /*2540*/  UIMAD UR26, UR48, 0x600, UR28 ;  /* 0x00000600301a78a4 */ /* 0x000fe4000f8e021c */
[----:B------:R-:W-:-:S02]  /*2550*/  UIADD3 UR8, UR24, 0x200, URZ ;  /* 0x0000020018087890 */ /* 0x000fc4000fffe03f */
[----:B------:R-:W-:Y:S02]  /*2560*/  UIADD3 UR6, UR26, 0x2, URZ ;  /* 0x000000021a067890 */ /* 0x000fe4000fffe03f */
[----:B------:R-:W-:Y:S01]  /*2570*/  UIADD3 UR10, UR26, 0x200, URZ ;  /* 0x000002001a0a7890 */ /* 0x000fe2000fffe03f */
[----:B------:R-:W-:Y:S02]  /*2580*/  UMOV UR9, 0x80000020 ;  /* 0x8000002000097882 */ /* 0x000fe40000000000 */
[----:B------:R-:W-:Y:S01]  /*2590*/  QGMMA.64x128x32.F32.E4M3.E4M3 R24, gdesc[UR24], RZ, !UPT, gsb0 ;  /* 0x01e00000181879f3 */ /* 0x000fe2000c0008ff */
[----:B------:R-:W-:Y:S01]  /*25a0*/  UMOV UR11, 0x80000020 ;  /* 0x80000020000b7882 */ /* 0x000fe20000000000 */
[----:B------:R-:W-:Y:S02]  /*25b0*/  UIADD3 UR12, UR24, 0x202, URZ ;  /* 0x00000202180c7890 */ /* 0x000fe4000fffe03f */
[----:B------:R-:W-:Y:S01]  /*25c0*/  UIADD3 UR14, UR26, 0x202, URZ ;  /* 0x000002021a0e7890 */ /* 0x000fe2000fffe03f */
[----:B------:R-:W-:Y:S01]  /*25d0*/  UMOV UR13, 0x80000020 ;  /* 0x80000020000d7882 */ /* 0x000fe20000000000 */
[----:B------:R-:W-:Y:S01]  /*25e0*/  UMOV UR15, 0x80000020 ;  /* 0x80000020000f7882 */ /* 0x000fe20000000000 */
[----:B------:R-:W-:-:S02]  /*25f0*/  UIADD3 UR16, UR24, 0x400, URZ ;  /* 0x0000040018107890 */ /* 0x000fc4000fffe03f */
[----:B------:R-:W-:Y:S01]  /*2600*/  UIADD3 UR18, UR26, 0x400, URZ ;  /* 0x000004001a127890 */ /* 0x000fe2000fffe03f */
[----:B------:R-:W-:Y:S01]  /*2610*/  UMOV UR17, 0x80000020 ;  /* 0x8000002000117882 */ /* 0x000fe20000000000 */
[----:B------:R-:W-:Y:S01]  /*2620*/  UMOV UR19, 0x80000020 ;  /* 0x8000002000137882 */ /* 0x000fe20000000000 */
[----:B------:R-:W-:Y:S02]  /*2630*/  UIADD3 UR20, UR24, 0x402, URZ ;  /* 0x0000040218147890 */ /* 0x000fe4000fffe03f */
[----:B------:R-:W-:Y:S01]  /*2640*/  UIADD3 UR22, UR26, 0x402, URZ ;  /* 0x000004021a167890 */ /* 0x000fe2000fffe03f */
[----:B------:R-:W-:Y:S01]  /*2650*/  UMOV UR21, 0x80000020 ;  /* 0x8000002000157882 */ /* 0x000fe20000000000 */
[----:B------:R-:W-:Y:S01]  /*2660*/  UMOV UR23, 0x80000020 ;  /* 0x8000002000177882 */ /* 0x000fe20000000000 */
[----:B------:R-:W-:Y:S02]  /*2670*/  WARPGROUP.DEPBAR.LE gsb0, 0x0 ;  /* 0x00008000000079c5 */ /* 0x000fe40000010000 */
        /* <DEDUP_REMOVED lines=17> */
.L_x_1294:
[----:B------:R-:W-:Y:S01]  /*2790*/  UISETP.NE.AND UP1, UPT, UR54, URZ, UPT ;  /* 0x0000003f3600728c */ /* 0x000fe2000bf25270 */
[C---:B------:R-:W-:Y:S01]  /*27a0*/  FMUL.FTZ R69, R0.reuse, R69 ;  /* 0x0000004500457220 */ /* 0x040fe20000410000 */
[----:B------:R-:W-:Y:S01]  /*27b0*/  R2UR UR6, R91 ;  /* 0x000000005b0672ca */ /* 0x000fe200000e0000 */
[C---:B------:R-:W-:Y:S01]  /*27c0*/  FMUL.FTZ R7, R0.reuse, R34 ;  /* 0x0000002200077220 */ /* 0x040fe20000410000 */
[C---:B------:R-:W-:Y:S01]  /*27d0*/  FMUL.FTZ R4, R0.reuse, R24 ;  /* 0x0000001800047220 */ /* 0x040fe20000410000 */
[----:B------:R3:W4:Y:S01]  /*27e0*/  MUFU.TANH R97, R69 ;  /* 0x0000004500617308 */ /* 0x0007220000002400 */
[----:B------:R-:W-:Y:S01]  /*27f0*/  PLOP3.LUT P1, PT, PT, PT, UP1, 0x80, 0x0 ;  /* 0x000000000000781c */ /* 0x000fe20003f2f018 */
[C---:B------:R-:W-:Y:S01]  /*2800*/  FMUL.FTZ R24, R0.reuse, R28 ;  /* 0x0000001c00187220 */ /* 0x040fe20000410000 */
[----:B------:R-:W-:Y:S01]  /*2810*/  PLOP3.LUT P2, PT, PT, PT, UP1, 0x80, 0x0 ;  /* 0x000000000000781c */ /* 0x000fe20003f4f018 */
[C---:B------:R-:W-:Y:S01]  /*2820*/  FMUL.FTZ R28, R0.reuse, R58 ;  /* 0x0000003a001c7220 */ /* 0x040fe20000410000 */
[C---:B------:R-:W-:Y:S01]  /*2830*/  FMUL.FTZ R10, R0.reuse, R39 ;  /* 0x00000027000a7220 */ /* 0x040fe20000410000 */
[----:B------:R-:W-:Y:S01]  /*2840*/  @UP1 ULDC UR7, c[0x0][0x44c] ;  /* 0x0001130000071ab9 */ /* 0x000fe20000000800 */
[----:B------:R-:W-:Y:S01]  /*2850*/  FMUL.FTZ R15, R0, R25 ;  /* 0x00000019000f7220 */ /* 0x000fe20000410000 */
[----:B------:R-:W-:-:S02]  /*2860*/  IMAD.MOV.U32 R39, RZ, RZ, -0x80 ;  /* 0xffffff80ff277424 */ /* 0x000fc400078e00ff */
[C---:B------:R-:W-:Y:S01]  /*2870*/  FMUL.FTZ R25, R0.reuse, R29 ;  /* 0x0000001d00197220 */ /* 0x040fe20000410000 */
[----:B---3--:R-:W-:Y:S01]  /*2880*/  VIADD R69, R17, UR41 ;  /* 0x0000002911457c36 */ /* 0x008fe20008000000 */
[----:B------:R-:W-:Y:S01]  /*2890*/  UIADD3 UR6, UR6, 0x22840, URZ ;  /* 0x0002284006067890 */ /* 0x000fe2000fffe03f */
[----:B------:R-:W-:Y:S01]  /*28a0*/  FMUL.FTZ R11, R0, R42 ;  /* 0x0000002a000b7220 */ /* 0x000fe20000410000 */
[----:B------:R-:W-:Y:S01]  /*28b0*/  UISETP.NE.AND UP0, UPT, UR53, URZ, UPT ;  /* 0x0000003f3500728c */ /* 0x000fe2000bf05270 */
[----:B------:R-:W-:Y:S01]  /*28c0*/  @P1 IMAD.HI.U32 R34, R69, UR7, RZ ;  /* 0x0000000745221c27 */ /* 0x000fe2000f8e00ff */
[----:B------:R-:W-:-:S03]  /*28d0*/  @UP1 ULDC UR7, c[0x0][0x450] ;  /* 0x0001140000071ab9 */ /* 0x000fc60000000800 */
[C---:B------:R-:W-:Y:S01]  /*28e0*/  FMUL.FTZ R42, R0.reuse, R44 ;  /* 0x0000002c002a7220 */ /* 0x040fe20000410000 */
[C---:B------:R-:W-:Y:S01]  /*28f0*/  FMUL.FTZ R29, R0.reuse, R59 ;  /* 0x0000003b001d7220 */ /* 0x040fe20000410000 */
[C---:B-12---:R-:W-:Y:S01]  /*2900*/  FMUL.FTZ R2, R0.reuse, R26 ;  /* 0x0000001a00027220 */ /* 0x046fe20000410000 */
[----:B------:R-:W-:Y:S01]  /*2910*/  @P2 SHF.R.U32.HI R69, RZ, UR7, R34 ;  /* 0x00000007ff452c19 */ /* 0x000fe20008011622 */
[C---:B0-----:R-:W-:Y:S01]  /*2920*/  FMUL.FTZ R3, R0.reuse, R27 ;  /* 0x0000001b00037220 */ /* 0x041fe20000410000 */
[C---:B------:R-:W-:Y:S01]  /*2930*/  FMUL.FTZ R12, R0.reuse, R43 ;  /* 0x0000002b000c7220 */ /* 0x040fe20000410000 */
[C---:B------:R-:W-:Y:S01]  /*2940*/  FMUL.FTZ R13, R0.reuse, R46 ;  /* 0x0000002e000d7220 */ /* 0x040fe20000410000 */
[C---:B------:R-:W-:Y:S01]  /*2950*/  FMUL.FTZ R14, R0.reuse, R47 ;  /* 0x0000002f000e7220 */ /* 0x040fe20000410000 */
[----:B------:R-:W0:Y:S01]  /*2960*/  SHFL.IDX PT, R58, R69, RZ, 0x1c1f ;  /* 0x001c1fff453a7589 */ /* 0x000e2200000e0000 */
[C---:B------:R-:W-:Y:S01]  /*2970*/  FMUL.FTZ R44, R0.reuse, R48 ;  /* 0x00000030002c7220 */ /* 0x040fe20000410000 */
[C---:B------:R-:W-:Y:S01]  /*2980*/  FMUL.FTZ R20, R0.reuse, R50 ;  /* 0x0000003200147220 */ /* 0x040fe20000410000 */
[C---:B------:R-:W-:Y:S01]  /*2990*/  FMUL.FTZ R59, R0.reuse, R75 ;  /* 0x0000004b003b7220 */ /* 0x040fe20000410000 */
[----:B------:R-:W-:Y:S01]  /*29a0*/  UPRMT UR6, UR37, 0x654, UR6 ;  /* 0x0000065425067896 */ /* 0x000fe20008000006 */
        /* <DEDUP_REMOVED lines=13> */
[----:B------:R-:W-:-:S02]  /*2a80*/  IMAD R75, R88, R39, 0x80 ;  /* 0x00000080584b7424 */ /* 0x000fc400078e0227 */
        /* <DEDUP_REMOVED lines=32> */
[----:B------:R-:W-:Y:S01]  /*2c90*/  IMAD.U32 R39, RZ, RZ, UR47 ;  /* 0x0000002fff277e24 */ /* 0x000fe2000f8e00ff */
[----:B------:R-:W-:Y:S01]  /*2ca0*/  PLOP3.LUT P1, PT, PT, PT, UP0, 0x40, 0x0 ;  /* 0x000000000000781c */ /* 0x000fe20003f2e808 */
[----:B------:R-:W1:Y:S01]  /*2cb0*/  MUFU.TANH R4, R4 ;  /* 0x0000000400047308 */ /* 0x000e620000002400 */
[C-C-:B------:R-:W-:Y:S01]  /*2cc0*/  IADD3 R38, -R16.reuse, 0x1, R75.reuse ;  /* 0x0000000110267810 */ /* 0x140fe20007ffe14b */
[----:B------:R-:W-:Y:S01]  /*2cd0*/  ULDC UR31, c[0x0][0x9dc] ;  /* 0x00027700001f7ab9 */ /* 0x000fe20000000800 */
[----:B------:R-:W-:Y:S01]  /*2ce0*/  SYNCS.ARRIVE.TRANS64.RED.A1T0 RZ, [UR6], RZ ;  /* 0x000000ffffff79a7 */ /* 0x000fe20008100406 */
[----:B------:R-:W-:Y:S01]  /*2cf0*/  ULOP3.LUT UR6, URZ, UR31, URZ, 0x33, !UPT ;  /* 0x0000001f3f067292 */ /* 0x000fe2000f8e333f */
[----:B------:R-:W-:Y:S01]  /*2d00*/  IADD3 R38, -R39, UR40, R38 ;  /* 0x0000002827267c10 */ /* 0x000fe2000fffe126 */
[----:B------:R-:W-:Y:S01]  /*2d10*/  ULDC UR14, c[0x0][0x9e0] ;  /* 0x00027800000e7ab9 */ /* 0x000fe20000000800 */
[----:B------:R-:W-:Y:S01]  /*2d20*/  IADD3 R79, -R16, UR40, R75 ;  /* 0x00000028104f7c10 */ /* 0x000fe2000fffe14b */
[----:B------:R-:W2:Y:S01]  /*2d30*/  MUFU.TANH R15, R15 ;  /* 0x0000000f000f7308 */ /* 0x000ea20000002400 */
[----:B------:R-:W-:Y:S01]  /*2d40*/  LEA R78, R88, 0xffffff80, 0x7 ;  /* 0xffffff80584e7811 */ /* 0x000fe200078e38ff */
[----:B------:R-:W-:-:S02]  /*2d50*/  VIADD R82, R38, UR14 ;  /* 0x0000000e26527c36 */ /* 0x000fc40008000000 */
[----:B------:R-:W-:-:S03]  /*2d60*/  VIADD R83, R38, UR6 ;  /* 0x0000000626537c36 */ /* 0x000fc60008000000 */
[----:B0-----:R-:W-:Y:S01]  /*2d70*/  VIADDMNMX R49, R58, R82, R79, PT ;  /* 0x000000523a317246 */ /* 0x001fe2000380014f */
[----:B------:R-:W0:Y:S01]  /*2d80*/  MUFU.TANH R2, R2 ;  /* 0x0000000200027308 */ /* 0x000e220000002400 */
[----:B------:R-:W-:-:S07]  /*2d90*/  IMAD.IADD R62, R83, 0x1, R58 ;  /* 0x00000001533e7824 */ /* 0x000fce00078e023a */
[----:B------:R-:W3:Y:S08]  /*2da0*/  MUFU.TANH R3, R3 ;  /* 0x0000000300037308 */ /* 0x000ef00000002400 */
        /* <DEDUP_REMOVED lines=33> */
[----:B------:R0:W0:Y:S08]  /*2fc0*/  MUFU.TANH R93, R61 ;  /* 0x0000003d005d7308 */ /* 0x0000300000002400 */
[----:B------:R-:W0:Y:S08]  /*2fd0*/  MUFU.TANH R51, R51 ;  /* 0x0000003300337308 */ /* 0x000e300000002400 */
[----:B------:R-:W0:Y:S08]  /*2fe0*/  MUFU.TANH R52, R52 ;  /* 0x0000003400347308 */ /* 0x000e300000002400 */
[----:B------:R0:W0:Y:S08]  /*2ff0*/  MUFU.TANH R94, R64 ;  /* 0x00000040005e7308 */ /* 0x0000300000002400 */
[----:B------:R0:W0:Y:S08]  /*3000*/  MUFU.TANH R95, R65 ;  /* 0x00000041005f7308 */ /* 0x0000300000002400 */
[----:B------:R-:W0:Y:S08]  /*3010*/  MUFU.TANH R53, R53 ;  /* 0x0000003500357308 */ /* 0x000e300000002400 */
[----:B------:R-:W0:Y:S08]  /*3020*/  MUFU.TANH R54, R54 ;  /* 0x0000003600367308 */ /* 0x000e300000002400 */
[----:B------:R0:W0:Y:S08]  /*3030*/  MUFU.TANH R96, R68 ;  /* 0x0000004400607308 */ /* 0x0000300000002400 */
[----:B------:R-:W0:Y:S08]  /*3040*/  MUFU.TANH R55, R55 ;  /* 0x0000003700377308 */ /* 0x000e300000002400 */
[----:B------:R-:W0:Y:S08]  /*3050*/  MUFU.TANH R56, R56 ;  /* 0x0000003800387308 */ /* 0x000e300000002400 */
[----:B------:R0:W0:Y:S08]  /*3060*/  MUFU.TANH R71, R72 ;  /* 0x0000004800477308 */ /* 0x0000300000002400 */
[----:B------:R0:W0:Y:S08]  /*3070*/  MUFU.TANH R98, R73 ;  /* 0x0000004900627308 */ /* 0x0000300000002400 */
        /* <DEDUP_REMOVED lines=14> */
[----:B-1234-:R-:W-:Y:S05]  /*3160*/  @P1 BRA `(.L_x_1295) ;  /* 0x0000000000641947 */ /* 0x01efea0003800000 */
[----:B0-----:R-:W-:Y:S01]  /*3170*/  IMAD.U32 R61, RZ, RZ, UR47 ;  /* 0x0000002fff3d7e24 */ /* 0x001fe2000f8e00ff */
[----:B------:R-:W-:Y:S04]  /*3180*/  BSSY B0, `(.L_x_1296) ;  /* 0x0000013000007945 */ /* 0x000fe80003800000 */
[----:B------:R-:W-:-:S04]  /*3190*/  IADD3 R61, -R61, UR40, R58 ;  /* 0x000000283d3d7c10 */ /* 0x000fc8000fffe13a */
        /* <DEDUP_REMOVED lines=11> */
.L_x_1297:
[----:B------:R-:W-:Y:S02]  /*3250*/  ULDC UR6, c[0x0][0x9e4] ;  /* 0x0002790000067ab9 */ /* 0x000fe40000000800 */
[----:B------:R-:W-:-:S05]  /*3260*/  IMAD.U32 R58, RZ, RZ, UR6 ;  /* 0x00000006ff3a7e24 */ /* 0x000fca000f8e00ff */
[----:B------:R-:W-:-:S13]  /*3270*/  ISETP.NE.AND P1, PT, R58, 0x1, PT ;  /* 0x000000013a00780c */ /* 0x000fda0003f25270 */
[----:B------:R-:W0:Y:S02]  /*3280*/  @P1 LDC.64 R38, c[0x0][0x9e8] ;  /* 0x00027a00ff261b82 */ /* 0x000e240000000a00 */
[----:B0-----:R-:W-:-:S05]  /*3290*/  @P1 IMAD.HI.U32 R38, R61, R38, RZ ;  /* 0x000000263d261227 */ /* 0x001fca00078e00ff */
[----:B------:R-:W-:-:S07]  /*32a0*/  @P1 SHF.R.U32.HI R61, RZ, R39, R38 ;  /* 0x00000027ff3d1219 */ /* 0x000fce0000011626 */
.L_x_1298:
[----:B------:R-:W-:Y:S05]  /*32b0*/  BSYNC B0 ;  /* 0x0000000000007941 */ /* 0x000fea0003800000 */
.L_x_1296:
[----:B------:R-:W-:-:S04]  /*32c0*/  IMAD R61, R61, R58, -R78 ;  /* 0x0000003a3d3d7224 */ /* 0x000fc800078e0a4e */
[----:B------:R-:W-:-:S05]  /*32d0*/  IMAD.IADD R61, R61, 0x1, -R16 ;  /* 0x000000013d3d7824 */ /* 0x000fca00078e0a10 */
[----:B------:R-:W-:Y:S02]  /*32e0*/  VIADDMNMX R49, R61, R58, R49, PT ;  /* 0x0000003a3d317246 */ /* 0x000fe40003800131 */
[----:B------:R-:W-:-:S07]  /*32f0*/  VIMNMX R62, R62, R61, !PT ;  /* 0x0000003d3e3e7248 */ /* 0x000fce0007fe0100 */
.L_x_1295:
[C---:B------:R-:W-:Y:S01]  /*3300*/  ISETP.GE.AND P2, PT, R75.reuse, 0x9, PT ;  /* 0x000000094b00780c */ /* 0x040fe20003f46270 */
[----:B------:R-:W-:Y:S01]  /*3310*/  UISETP.NE.AND UP0, UPT, UR53, URZ, UPT ;  /* 0x0000003f3500728c */ /* 0x000fe2000bf05270 */
[----:B------:R-:W-:Y:S02]  /*3320*/  ISETP.GE.AND P1, PT, R75, 0x2, PT ;  /* 0x000000024b00780c */ /* 0x000fe40003f26270 */
[C---:B------:R-:W-:Y:S02]  /*3330*/  ISETP.GT.AND P3, PT, R62.reuse, 0x8, !P2 ;  /* 0x000000083e00780c */ /* 0x040fe40005764270 */
[----:B------:R-:W-:Y:S02]  /*3340*/  ISETP.GT.AND P4, PT, R62, 0x1, !P1 ;  /* 0x000000013e00780c */ /* 0x000fe40004f84270 */
[----:B------:R-:W-:Y:S02]  /*3350*/  ISETP.LT.OR P3, PT, R49, 0x9, P3 ;  /* 0x000000093100780c */ /* 0x000fe40001f61670 */
[----:B------:R-:W-:-:S02]  /*3360*/  ISETP.GE.AND P5, PT, R75, 0x11, PT ;  /* 0x000000114b00780c */ /* 0x000fc40003fa6270 */
[----:B0-----:R-:W-:Y:S02]  /*3370*/  FSEL R66, R24, -INF , !P3 ;  /* 0xff80000018427808 */ /* 0x001fe40005800000 */
[----:B------:R-:W-:Y:S01]  /*3380*/  ISETP.LT.OR P4, PT, R49, 0x2, P4 ;  /* 0x000000023100780c */ /* 0x000fe20002781670 */
[----:B------:R-:W0:Y:S01]  /*3390*/  SHFL.IDX PT, R24, R69, 0x1, 0x1c1f ;  /* 0x003c1f0045187f89 */ /* 0x000e2200000e0000 */
[----:B------:R-:W-:Y:S02]  /*33a0*/  ISETP.GT.AND P3, PT, R62, 0x10, !P5 ;  /* 0x000000103e00780c */ /* 0x000fe40006f64270 */
[----:B------:R-:W-:Y:S02]  /*33b0*/  ISETP.GE.AND P6, PT, R75, 0xa, PT ;  /* 0x0000000a4b00780c */ /* 0x000fe40003fc6270 */
[----:B------:R-:W-:Y:S02]  /*33c0*/  FSEL R67, R15, -INF , !P4 ;  /* 0xff8000000f437808 */ /* 0x000fe40006000000 */
[----:B------:R-:W-:-:S02]  /*33d0*/  P2R R99, PR, RZ, 0x20 ;  /* 0x00000020ff637803 */ /* 0x000fc40000000000 */
[----:B------:R-:W-:Y:S02]  /*33e0*/  ISETP.LT.OR P3, PT, R49, 0x11, P3 ;  /* 0x000000113100780c */ /* 0x000fe40001f61670 */
[C---:B------:R-:W-:Y:S02]  /*33f0*/  ISETP.GT.AND P4, PT, R62.reuse, 0x9, !P6 ;  /* 0x000000093e00780c */ /* 0x040fe40007784270 */
[----:B------:R-:W-:Y:S02]  /*3400*/  ISETP.GE.AND P5, PT, R75, 0x12, PT ;  /* 0x000000124b00780c */ /* 0x000fe40003fa6270 */
[----:B------:R-:W-:Y:S02]  /*3410*/  FSEL R89, R89, -INF , !P3 ;  /* 0xff80000059597808 */ /* 0x000fe40005800000 */
[----:B------:R-:W-:Y:S02]  /*3420*/  ISETP.LT.OR P4, PT, R49, 0xa, P4 ;  /* 0x0000000a3100780c */ /* 0x000fe40002781670 */
[----:B------:R-:W-:-:S02]  /*3430*/  ISETP.GT.AND P3, PT, R62, 0x11, !P5 ;  /* 0x000000113e00780c */ /* 0x000fc40006f64270 */
[----:B------:R-:W-:Y:S02]  /*3440*/  FSEL R68, R25, -INF , !P4 ;  /* 0xff80000019447808 */ /* 0x000fe40006000000 */
        /* <DEDUP_REMOVED lines=11> */
[----:B------:R-:W-:Y:S02]  /*3500*/  ISETP.GE.AND P4, PT, R75, 0x21, PT ;  /* 0x000000214b00780c */ /* 0x000fe40003f86270 */
        /* <DEDUP_REMOVED lines=101> */
[----:B------:R-:W-:Y:S02]  /*3b60*/  ISETP.GE.AND P3, PT, R75, 0x71, PT ;  /* 0x000000714b00780c */ /* 0x000fe40003f66270 */
[----:B------:R-:W-:Y:S02]  /*3b70*/  P2R R91, PR, RZ, 0x40 ;  /* 0x00000040ff5b7803 */ /* 0x000fe40000000000 */
[----:B------:R-:W-:-:S04]  /*3b80*/  ISETP.GT.AND P4, PT, R62, 0x70, !P3 ;  /* 0x000000703e00780c */ /* 0x000fc80005f84270 */
[----:B------:R-:W-:-:S04]  /*3b90*/  ISETP.LT.OR P4, PT, R49, 0x71, P4 ;  /* 0x000000713100780c */ /* 0x000fc80002781670 */
[----:B------:R-:W-:Y:S02]  /*3ba0*/  FSEL R37, R80, -INF , !P4 ;  /* 0xff80000050257808 */ /* 0x000fe40006000000 */
[----:B------:R-:W-:-:S04]  /*3bb0*/  ISETP.GE.AND P4, PT, R75, 0x72, PT ;  /* 0x000000724b00780c */ /* 0x000fc80003f86270 */
        /* <DEDUP_REMOVED lines=8> */
[----:B------:R-:W-:Y:S02]  /*3c40*/  P2R R71, PR, RZ, 0x40 ;  /* 0x00000040ff477803 */ /* 0x000fe40000000000 */
[----:B------:R-:W-:-:S04]  /*3c50*/  ISETP.GT.AND P6, PT, R62, RZ, !P6 ;  /* 0x000000ff3e00720c */ /* 0x000fc800077c4270 */
[----:B------:R-:W-:-:S04]  /*3c60*/  ISETP.LT.OR P6, PT, R49, 0x1, P6 ;  /* 0x000000013100780c */ /* 0x000fc800037c1670 */
[----:B------:R-:W-:Y:S02]  /*3c70*/  FSEL R80, R4, -INF , !P6 ;  /* 0xff80000004507808 */ /* 0x000fe40007000000 */
[----:B------:R-:W-:-:S04]  /*3c80*/  ISETP.GE.AND P6, PT, R75, 0x7a, PT ;  /* 0x0000007a4b00780c */ /* 0x000fc80003fc6270 */
[----:B------:R-:W-:Y:S02]  /*3c90*/  P2R R75, PR, RZ, 0x40 ;  /* 0x00000040ff4b7803 */ /* 0x000fe40000000000 */
[----:B------:R-:W-:Y:S01]  /*3ca0*/  ISETP.GT.AND P6, PT, R62, 0x79, !P6 ;  /* 0x000000793e00780c */ /* 0x000fe200077c4270 */
[----:B0-----:R-:W-:-:S03]  /*3cb0*/  IMAD.IADD R62, R83, 0x1, R24 ;  /* 0x00000001533e7824 */ /* 0x001fc600078e0218 */
[----:B------:R-:W-:Y:S02]  /*3cc0*/  ISETP.LT.OR P6, PT, R49, 0x7a, P6 ;  /* 0x0000007a3100780c */ /* 0x000fe400037c1670 */
[----:B------:R-:W-:Y:S02]  /*3cd0*/  VIADDMNMX R49, R24, R82, R79, PT ;  /* 0x0000005218317246 */ /* 0x000fe4000380014f */
[----:B------:R-:W-:Y:S02]  /*3ce0*/  FSEL R4, R85, -INF , !P6 ;  /* 0xff80000055047808 */ /* 0x000fe40007000000 */
[----:B------:R-:W-:-:S13]  /*3cf0*/  PLOP3.LUT P6, PT, PT, PT, UP0, 0x40, 0x0 ;  /* 0x000000000000781c */ /* 0x000fda0003fce808 */
[----:B------:R-:W-:Y:S05]  /*3d00*/  @P6 BRA `(.L_x_1299) ;  /* 0x0000000000646947 */ /* 0x000fea0003800000 */
[----:B------:R-:W-:Y:S01]  /*3d10*/  IMAD.U32 R69, RZ, RZ, UR47 ;  /* 0x0000002fff457e24 */ /* 0x000fe2000f8e00ff */
        /* <DEDUP_REMOVED lines=13> */
.L_x_1301:
[----:B------:R-:W-:Y:S02]  /*3df0*/  ULDC UR6, c[0x0][0x9e4] ;  /* 0x0002790000067ab9 */ /* 0x000fe40000000800 */
[----:B------:R-:W-:-:S05]  /*3e00*/  IMAD.U32 R76, RZ, RZ, UR6 ;  /* 0x00000006ff4c7e24 */ /* 0x000fca000f8e00ff */
[----:B------:R-:W-:-:S13]  /*3e10*/  ISETP.NE.AND P6, PT, R76, 0x1, PT ;  /* 0x000000014c00780c */ /* 0x000fda0003fc5270 */
[----:B------:R-:W0:Y:S02]  /*3e20*/  @P6 LDC.64 R24, c[0x0][0x9e8] ;  /* 0x00027a00ff186b82 */ /* 0x000e240000000a00 */
[----:B0-----:R-:W-:-:S05]  /*3e30*/  @P6 IMAD.HI.U32 R24, R69, R24, RZ ;  /* 0x0000001845186227 */ /* 0x001fca00078e00ff */
[----:B------:R-:W-:-:S07]  /*3e40*/  @P6 SHF.R.U32.HI R69, RZ, R25, R24 ;  /* 0x00000019ff456219 */ /* 0x000fce0000011618 */
.L_x_1302:
[----:B------:R-:W-:Y:S05]  /*3e50*/  BSYNC B0 ;  /* 0x0000000000007941 */ /* 0x000fea0003800000 */
.L_x_1300:
[----:B------:R-:W-:-:S04]  /*3e60*/  IMAD R69, R69, R76, -R78 ;  /* 0x0000004c45457224 */ /* 0x000fc800078e0a4e */
[----:B------:R-:W-:-:S05]  /*3e70*/  IMAD.IADD R69, R69, 0x1, -R16 ;  /* 0x0000000145457824 */ /* 0x000fca00078e0a10 */
[----:B------:R-:W-:Y:S02]  /*3e80*/  VIADDMNMX R49, R69, R76, R49, PT ;  /* 0x0000004c45317246 */ /* 0x000fe40003800131 */
[----:B------:R-:W-:-:S07]  /*3e90*/  VIMNMX R62, R62, R69, !PT ;  /* 0x000000453e3e7248 */ /* 0x000fce0007fe0100 */
.L_x_1299:
[C---:B------:R-:W-:Y:S01]  /*3ea0*/  ISETP.GT.AND P1, PT, R62.reuse, 0x1, !P1 ;  /* 0x000000013e00780c */ /* 0x040fe20004f24270 */
[----:B------:R-:W-:Y:S01]  /*3eb0*/  ULDC UR29, c[0x0][0x988] ;  /* 0x00026200001d7ab9 */ /* 0x000fe20000000800 */
[----:B------:R-:W-:Y:S01]  /*3ec0*/  ISETP.NE.AND P6, PT, R91, RZ, PT ;  /* 0x000000ff5b00720c */ /* 0x000fe20003fc5270 */
[----:B------:R-:W-:Y:S01]  /*3ed0*/  UISETP.NE.AND UP1, UPT, UR54, URZ, UPT ;  /* 0x0000003f3600728c */ /* 0x000fe2000bf25270 */
[----:B------:R-:W-:Y:S01]  /*3ee0*/  ISETP.LT.OR P1, PT, R49, 0x2, P1 ;  /* 0x000000023100780c */ /* 0x000fe20000f21670 */
[----:B------:R-:W-:Y:S01]  /*3ef0*/  UISETP.NE.AND UP0, UPT, UR53, URZ, UPT ;  /* 0x0000003f3500728c */ /* 0x000fe2000bf05270 */
[C---:B------:R-:W-:Y:S01]  /*3f00*/  ISETP.GT.AND P2, PT, R62.reuse, 0x8, !P2 ;  /* 0x000000083e00780c */ /* 0x040fe20005744270 */
[----:B------:R-:W-:Y:S01]  /*3f10*/  UMOV UR10, UR41 ;  /* 0x00000029000a7c82 */ /* 0x000fe20008000000 */
[----:B------:R-:W-:Y:S02]  /*3f20*/  FSEL R3, R3, -INF , !P1 ;  /* 0xff80000003037808 */ /* 0x000fe40004800000 */
[----:B------:R-:W-:-:S02]  /*3f30*/  ISETP.GT.AND P1, PT, R62, 0x9, !P6 ;  /* 0x000000093e00780c */ /* 0x000fc40007724270 */
[C---:B------:R-:W-:Y:S02]  /*3f40*/  ISETP.LT.OR P2, PT, R49.reuse, 0x9, P2 ;  /* 0x000000093100780c */ /* 0x040fe40001741670 */
[----:B------:R-:W-:Y:S01]  /*3f50*/  ISETP.LT.OR P1, PT, R49, 0xa, P1 ;  /* 0x0000000a3100780c */ /* 0x000fe20000f21670 */
[----:B------:R-:W-:Y:S01]  /*3f60*/  @UP1 ULDC UR6, c[0x0][0x44c] ;  /* 0x0001130000061ab9 */ /* 0x000fe20000000800 */
[----:B------:R-:W-:Y:S01]  /*3f70*/  FSEL R5, R5, -INF , !P2 ;  /* 0xff80000005057808 */ /* 0x000fe20005000000 */
[----:B------:R-:W-:Y:S01]  /*3f80*/  UIMAD.WIDE.U32 UR6, UR41, UR6, URZ ;  /* 0x00000006290672a5 */ /* 0x000fe2000f8e003f */
[----:B------:R-:W-:Y:S01]  /*3f90*/  FSEL R6, R6, -INF , !P1 ;  /* 0xff80000006067808 */ /* 0x000fe20004800000 */
[----:B------:R-:W-:Y:S01]  /*3fa0*/  @UP1 ULDC UR11, c[0x0][0x450] ;  /* 0x00011400000b1ab9 */ /* 0x000fe20000000800 */
[----:B------:R-:W-:Y:S01]  /*3fb0*/  ISETP.NE.AND P1, PT, R99, RZ, PT ;  /* 0x000000ff6300720c */ /* 0x000fe20003f25270 */
[----:B------:R-:W-:Y:S01]  /*3fc0*/  @UP1 USHF.R.U32.HI UR10, URZ, UR11, UR7 ;  /* 0x0000000b3f0a1299 */ /* 0x000fe20008011607 */
[----:B------:R-:W-:-:S02]  /*3fd0*/  ISETP.NE.AND P2, PT, R108, RZ, PT ;  /* 0x000000ff6c00720c */ /* 0x000fc40003f45270 */
[C---:B------:R-:W-:Y:S01]  /*3fe0*/  ISETP.GT.AND P1, PT, R62.reuse, 0x10, !P1 ;  /* 0x000000103e00780c */ /* 0x040fe20004f24270 */
[----:B------:R-:W-:Y:S01]  /*3ff0*/  UIADD3 UR55, UR55, UR10, URZ ;  /* 0x0000000a37377290 */ /* 0x000fe2000fffe03f */
[----:B------:R-:W-:Y:S02]  /*4000*/  ISETP.NE.AND P6, PT, R109, RZ, PT ;  /* 0x000000ff6d00720c */ /* 0x000fe40003fc5270 */
[----:B------:R-:W-:Y:S01]  /*4010*/  ISETP.LT.OR P1, PT, R49, 0x11, P1 ;  /* 0x000000113100780c */ /* 0x000fe20000f21670 */
[----:B------:R-:W-:Y:S01]  /*4020*/  UIADD3 UR14, UR55, UR14, URZ ;  /* 0x0000000e370e7290 */ /* 0x000fe2000fffe03f */
[----:B------:R-:W-:Y:S02]  /*4030*/  ISETP.GT.AND P3, PT, R62, 0x70, !P3 ;  /* 0x000000703e00780c */ /* 0x000fe40005f64270 */
[----:B------:R-:W-:Y:S02]  /*4040*/  FSEL R25, R7, -INF , !P1 ;  /* 0xff80000007197808 */ /* 0x000fe40004800000 */
[----:B------:R-:W-:-:S02]  /*4050*/  ISETP.NE.AND P1, PT, R100, RZ, PT ;  /* 0x000000ff6400720c */ /* 0x000fc40003f25270 */
[----:B------:R-:W-:Y:S02]  /*4060*/  FMNMX.FTZ R7, R80, R67, !PT ;  /* 0x0000004350077209 */ /* 0x000fe40007810000 */
[----:B------:R-:W-:Y:S02]  /*4070*/  ISETP.GT.AND P1, PT, R62, 0x11, !P1 ;  /* 0x000000113e00780c */ /* 0x000fe40004f24270 */
[----:B------:R-:W-:Y:S02]  /*4080*/  FMNMX.FTZ R7, R66, R7, !PT ;  /* 0x0000000742077209 */ /* 0x000fe40007810000 */
[----:B------:R-:W-:Y:S02]  /*4090*/  ISETP.LT.OR P1, PT, R49, 0x12, P1 ;  /* 0x000000123100780c */ /* 0x000fe40000f21670 */
[----:B------:R-:W-:Y:S02]  /*40a0*/  ISETP.GT.AND P4, PT, R62, 0x71, !P4 ;  /* 0x000000713e00780c */ /* 0x000fe40006784270 */
        /* <DEDUP_REMOVED lines=70> */
[----:B------:R-:W-:Y:S01]  /*4510*/  ISETP.NE.AND P2, PT, R97, RZ, PT ;  /* 0x000000ff6100720c */ /* 0x000fe20003f45270 */
[----:B------:R-:W0:Y:S01]  /*4520*/  SHFL.BFLY PT, R8, R7, 0x2, 0x1f ;  /* 0x0c401f0007087f89 */ /* 0x000e2200000e0000 */
[----:B------:R-:W-:Y:S02]  /*4530*/  ISETP.LT.OR P1, PT, R49, 0x41, P1 ;  /* 0x000000413100780c */ /* 0x000fe40000f21670 */
[----:B------:R-:W-:-:S02]  /*4540*/  ISETP.NE.AND P6, PT, R114, RZ, PT ;  /* 0x000000ff7200720c */ /* 0x000fc40003fc5270 */
[----:B------:R-:W-:Y:S02]  /*4550*/  FSEL R28, R28, -INF , !P1 ;  /* 0xff8000001c1c7808 */ /* 0x000fe40004800000 */
[----:B------:R-:W-:Y:S02]  /*4560*/  ISETP.NE.AND P1, PT, R112, RZ, PT ;  /* 0x000000ff7000720c */ /* 0x000fe40003f25270 */
[C---:B------:R-:W-:Y:S02]  /*4570*/  ISETP.LT.OR P3, PT, R49.reuse, 0x71, P3 ;  /* 0x000000713100780c */ /* 0x040fe40001f61670 */
[C---:B------:R-:W-:Y:S02]  /*4580*/  ISETP.GT.AND P1, PT, R62.reuse, 0x41, !P1 ;  /* 0x000000413e00780c */ /* 0x040fe40004f24270 */
[----:B------:R-:W-:Y:S02]  /*4590*/  ISETP.GT.AND P5, PT, R62, 0x78, !P5 ;  /* 0x000000783e00780c */ /* 0x000fe40006fa4270 */
[----:B------:R-:W-:-:S02]  /*45a0*/  ISETP.LT.OR P1, PT, R49, 0x42, P1 ;  /* 0x000000423100780c */ /* 0x000fc40000f21670 */
[----:B------:R-:W-:Y:S02]  /*45b0*/  ISETP.LT.OR P4, PT, R49, 0x72, P4 ;  /* 0x000000723100780c */ /* 0x000fe40002781670 */
[----:B------:R-:W-:Y:S02]  /*45c0*/  FSEL R29, R29, -INF , !P1 ;  /* 0xff8000001d1d7808 */ /* 0x000fe40004800000 */
[----:B------:R-:W-:Y:S02]  /*45d0*/  ISETP.NE.AND P1, PT, R113, RZ, PT ;  /* 0x000000ff7100720c */ /* 0x000fe40003f25270 */
[----:B------:R-:W-:Y:S02]  /*45e0*/  FSEL R32, R32, -INF , !P3 ;  /* 0xff80000020207808 */ /* 0x000fe40005800000 */
[----:B------:R-:W-:Y:S02]  /*45f0*/  ISETP.GT.AND P1, PT, R62, 0x48, !P1 ;  /* 0x000000483e00780c */ /* 0x000fe40004f24270 */
[----:B0-----:R-:W-:-:S02]  /*4600*/  FMNMX.FTZ R69, R7, R8, !PT ;  /* 0x0000000807457209 */ /* 0x001fc40007810000 */
[C---:B------:R-:W-:Y:S02]  /*4610*/  ISETP.LT.OR P1, PT, R49.reuse, 0x49, P1 ;  /* 0x000000493100780c */ /* 0x040fe40000f21670 */
[----:B------:R-:W-:Y:S01]  /*4620*/  ISETP.LT.OR P5, PT, R49, 0x79, P5 ;  /* 0x000000793100780c */ /* 0x000fe20002fa1670 */
[----:B------:R-:W0:Y:S01]  /*4630*/  SHFL.BFLY PT, R8, R69, 0x1, 0x1f ;  /* 0x0c201f0045087f89 */ /* 0x000e2200000e0000 */
[----:B------:R-:W-:Y:S02]  /*4640*/  FSEL R51, R51, -INF , !P1 ;  /* 0xff80000033337808 */ /* 0x000fe40004800000 */
[----:B------:R-:W-:Y:S02]  /*4650*/  ISETP.NE.AND P1, PT, R92, RZ, PT ;  /* 0x000000ff5c00720c */ /* 0x000fe40003f25270 */
[----:B------:R-:W-:Y:S02]  /*4660*/  FSEL R33, R33, -INF , !P4 ;  /* 0xff80000021217808 */ /* 0x000fe40006000000 */
[----:B------:R-:W-:-:S02]  /*4670*/  ISETP.GT.AND P1, PT, R62, 0x49, !P1 ;  /* 0x000000493e00780c */ /* 0x000fc40004f24270 */
[----:B------:R-:W-:Y:S02]  /*4680*/  FSEL R35, R35, -INF , !P5 ;  /* 0xff80000023237808 */ /* 0x000fe40006800000 */
[----:B------:R-:W-:-:S04]  /*4690*/  ISETP.LT.OR P1, PT, R49, 0x4a, P1 ;  /* 0x0000004a3100780c */ /* 0x000fc80000f21670 */
[----:B------:R-:W-:Y:S02]  /*46a0*/  FSEL R52, R52, -INF , !P1 ;  /* 0xff80000034347808 */ /* 0x000fe40004800000 */
[----:B------:R-:W-:-:S04]  /*46b0*/  ISETP.NE.AND P1, PT, R93, RZ, PT ;  /* 0x000000ff5d00720c */ /* 0x000fc80003f25270 */
[----:B------:R-:W-:Y:S02]  /*46c0*/  ISETP.GT.AND P1, PT, R62, 0x50, !P1 ;  /* 0x000000503e00780c */ /* 0x000fe40004f24270 */
[----:B0-----:R-:W-:Y:S02]  /*46d0*/  FMNMX.FTZ R8, R69, R8, !PT ;  /* 0x0000000845087209 */ /* 0x001fe40007810000 */
        /* <DEDUP_REMOVED lines=14> */
[C---:B------:R-:W-:Y:S02]  /*47c0*/  ISETP.GT.AND P1, PT, R62.reuse, 0x60, !P2 ;  /* 0x000000603e00780c */ /* 0x040fe40005724270 */
[----:B------:R-:W-:Y:S02]  /*47d0*/  ISETP.NE.AND P2, PT, R87, RZ, PT ;  /* 0x000000ff5700720c */ /* 0x000fe40003f45270 */
[----:B------:R-:W-:Y:S02]  /*47e0*/  ISETP.LT.OR P1, PT, R49, 0x61, P1 ;  /* 0x000000613100780c */ /* 0x000fe40000f21670 */
[----:B------:R-:W-:Y:S02]  /*47f0*/  ISETP.GT.AND P2, PT, R62, 0x69, !P2 ;  /* 0x000000693e00780c */ /* 0x000fe40005744270 */
[----:B------:R-:W-:-:S02]  /*4800*/  FSEL R57, R57, -INF , !P1 ;  /* 0xff80000039397808 */ /* 0x000fc40004800000 */
[----:B------:R-:W-:Y:S02]  /*4810*/  ISETP.GT.AND P1, PT, R62, 0x61, !P6 ;  /* 0x000000613e00780c */ /* 0x000fe40007724270 */
[----:B------:R-:W-:Y:S01]  /*4820*/  ISETP.NE.AND P6, PT, R71, RZ, PT ;  /* 0x000000ff4700720c */ /* 0x000fe20003fc5270 */
[----:B------:R-:W-:Y:S01]  /*4830*/  IMAD.U32 R71, RZ, RZ, UR29 ;  /* 0x0000001dff477e24 */ /* 0x000fe2000f8e00ff */
[C---:B------:R-:W-:Y:S02]  /*4840*/  ISETP.LT.OR P1, PT, R49.reuse, 0x62, P1 ;  /* 0x000000623100780c */ /* 0x040fe40000f21670 */
[----:B------:R-:W-:Y:S01]  /*4850*/  ISETP.LT.OR P2, PT, R49, 0x6a, P2 ;  /* 0x0000006a3100780c */ /* 0x000fe20001741670 */
[----:B------:R-:W-:-:S01]  /*4860*/  FFMA.FTZ R71, R8, R71, -8 ;  /* 0xc100000008477423 */ /* 0x000fc20000010047 */
[----:B------:R-:W-:Y:S02]  /*4870*/  FSEL R59, R59, -INF , !P1 ;  /* 0xff8000003b3b7808 */ /* 0x000fe40004800000 */
[----:B------:R-:W-:-:S02]  /*4880*/  FSETP.NEU.FTZ.AND P1, PT, R8, -INF , PT ;  /* 0xff8000000800780b */ /* 0x000fc40003f3d000 */
[----:B------:R-:W-:Y:S02]  /*4890*/  FSEL R30, R30, -INF , !P2 ;  /* 0xff8000001e1e7808 */ /* 0x000fe40005000000 */
[----:B------:R-:W-:Y:S02]  /*48a0*/  FSEL R77, R71, RZ, P1 ;  /* 0x000000ff474d7208 */ /* 0x000fe40000800000 */
[----:B------:R-:W-:Y:S02]  /*48b0*/  ISETP.GT.AND P1, PT, R62, RZ, !P6 ;  /* 0x000000ff3e00720c */ /* 0x000fe40007724270 */
[----:B------:R-:W-:Y:S01]  /*48c0*/  ISETP.NE.AND P6, PT, R75, RZ, PT ;  /* 0x000000ff4b00720c */ /* 0x000fe20003fc5270 */
[--C-:B------:R-:W-:Y:S01]  /*48d0*/  FFMA.FTZ R69, R68, UR29, -R77.reuse ;  /* 0x0000001d44457c23 */ /* 0x100fe2000801084d */
[----:B------:R-:W-:Y:S01]  /*48e0*/  ISETP.LT.OR P1, PT, R49, 0x1, P1 ;  /* 0x000000013100780c */ /* 0x000fe20000f21670 */
[--C-:B------:R-:W-:Y:S01]  /*48f0*/  FFMA.FTZ R75, R74, UR29, -R77.reuse ;  /* 0x0000001d4a4b7c23 */ /* 0x100fe2000801084d */
[----:B------:R-:W-:-:S01]  /*4900*/  FFMA.FTZ R61, R61, UR29, -R77 ;  /* 0x0000001d3d3d7c23 */ /* 0x000fc2000801084d */
[----:B------:R-:W-:Y:S01]  /*4910*/  ISETP.GT.AND P6, PT, R62, 0x79, !P6 ;  /* 0x000000793e00780c */ /* 0x000fe200077c4270 */
[----:B------:R-:W-:-:S01]  /*4920*/  FFMA.FTZ R67, R67, UR29, -R77 ;  /* 0x0000001d43437c23 */ /* 0x000fc2000801084d */
[----:B------:R-:W-:Y:S01]  /*4930*/  FSEL R76, R2, -INF , !P1 ;  /* 0xff800000024c7808 */ /* 0x000fe20004800000 */
[----:B------:R-:W-:-:S01]  /*4940*/  FFMA.FTZ R2, R80, UR29, -R77 ;  /* 0x0000001d50027c23 */ /* 0x000fc2000801084d */
[----:B------:R-:W-:Y:S01]  /*4950*/  ISETP.NE.AND P1, PT, R86, RZ, PT ;  /* 0x000000ff5600720c */ /* 0x000fe20003f25270 */
[----:B------:R-:W-:-:S01]  /*4960*/  FFMA.FTZ R66, R66, UR29, -R77 ;  /* 0x0000001d42427c23 */ /* 0x000fc2000801084d */
[----:B------:R-:W-:Y:S01]  /*4970*/  FMNMX.FTZ R68, R76, R3, !PT ;  /* 0x000000034c447209 */ /* 0x000fe20007810000 */
[----:B------:R-:W-:Y:S01]  /*4980*/  MUFU.EX2 R67, R67 ;  /* 0x0000004300437308 */ /* 0x000fe20000000800 */
[----:B------:R-:W-:Y:S01]  /*4990*/  ISETP.GT.AND P1, PT, R62, 0x68, !P1 ;  /* 0x000000683e00780c */ /* 0x000fe20004f24270 */
[--C-:B------:R-:W-:Y:S01]  /*49a0*/  FFMA.FTZ R89, R89, UR29, -R77.reuse ;  /* 0x0000001d59597c23 */ /* 0x100fe2000801084d */
[----:B------:R-:W-:Y:S01]  /*49b0*/  FMNMX.FTZ R7, R5, R68, !PT ;  /* 0x0000004405077209 */ /* 0x000fe20007810000 */
[--C-:B------:R-:W-:Y:S01]  /*49c0*/  FFMA.FTZ R71, R90, UR29, -R77.reuse ;  /* 0x0000001d5a477c23 */ /* 0x100fe2000801084d */
[----:B------:R-:W-:Y:S01]  /*49d0*/  ISETP.LT.OR P1, PT, R49, 0x69, P1 ;  /* 0x000000693100780c */ /* 0x000fe20000f21670 */
[--C-:B------:R-:W-:Y:S01]  /*49e0*/  FFMA.FTZ R70, R70, UR29, -R77.reuse ;  /* 0x0000001d46467c23 */ /* 0x100fe2000801084d */
[----:B------:R-:W-:Y:S01]  /*49f0*/  FMNMX.FTZ R78, R6, R7, !PT ;  /* 0x00000007064e7209 */ /* 0x000fe20007810000 */
[----:B------:R-:W0:Y:S01]  /*4a00*/  MUFU.EX2 R2, R2 ;  /* 0x0000000200027308 */ /* 0x000e220000000800 */
[----:B------:R-:W-:Y:S01]  /*4a10*/  FSEL R31, R31, -INF , !P1 ;  /* 0xff8000001f1f7808 */ /* 0x000fe20004800000 */
[--C-:B------:R-:W-:Y:S01]  /*4a20*/  FFMA.FTZ R73, R73, UR29, -R77.reuse ;  /* 0x0000001d49497c23 */ /* 0x100fe2000801084d */
[----:B------:R-:W-:Y:S01]  /*4a30*/  FMNMX.FTZ R7, R25, R78, !PT ;  /* 0x0000004e19077209 */ /* 0x000fe20007810000 */
[--C-:B------:R-:W-:Y:S01]  /*4a40*/  FFMA.FTZ R72, R72, UR29, -R77.reuse ;  /* 0x0000001d48487c23 */ /* 0x100fe2000801084d */
[----:B------:R-:W-:Y:S01]  /*4a50*/  ISETP.LT.OR P6, PT, R49, 0x7a, P6 ;  /* 0x0000007a3100780c */ /* 0x000fe200037c1670 */
[--C-:B------:R-:W-:Y:S01]  /*4a60*/  FFMA.FTZ R65, R65, UR29, -R77.reuse ;  /* 0x0000001d41417c23 */ /* 0x100fe2000801084d */
[----:B------:R-:W-:Y:S01]  /*4a70*/  FMNMX.FTZ R78, R24, R7, !PT ;  /* 0x00000007184e7209 */ /* 0x000fe20007810000 */
[----:B------:R-:W1:Y:S01]  /*4a80*/  MUFU.EX2 R66, R66 ;  /* 0x0000004200427308 */ /* 0x000e620000000800 */
[----:B------:R-:W-:Y:S01]  /*4a90*/  FSEL R34, R34, -INF , !P6 ;  /* 0xff80000022227808 */ /* 0x000fe20007000000 */
[--C-:B------:R-:W-:Y:S01]  /*4aa0*/  FFMA.FTZ R64, R64, UR29, -R77.reuse ;  /* 0x0000001d40407c23 */ /* 0x100fe2000801084d */
[----:B------:R-:W-:Y:S01]  /*4ab0*/  FMNMX.FTZ R7, R9, R78, !PT ;  /* 0x0000004e09077209 */ /* 0x000fe20007810000 */
[--C-:B------:R-:W-:Y:S01]  /*4ac0*/  FFMA.FTZ R63, R63, UR29, -R77.reuse ;  /* 0x0000001d3f3f7c23 */ /* 0x100fe2000801084d */
[----:B------:R-:W-:-:S01]  /*4ad0*/  FFMA.FTZ R60, R60, UR29, -R77 ;  /* 0x0000001d3c3c7c23 */ /* 0x000fc2000801084d */
[--C-:B------:R-:W-:Y:S01]  /*4ae0*/  FFMA.FTZ R50, R50, UR29, -R77.reuse ;  /* 0x0000001d32327c23 */ /* 0x100fe2000801084d */
[----:B------:R-:W-:Y:S01]  /*4af0*/  FMNMX.FTZ R78, R10, R7, !PT ;  /* 0x000000070a4e7209 */ /* 0x000fe20007810000 */
[----:B------:R-:W2:Y:S01]  /*4b00*/  MUFU.EX2 R69, R69 ;  /* 0x0000004500457308 */ /* 0x000ea20000000800 */
[----:B------:R-:W-:-:S01]  /*4b10*/  FFMA.FTZ R47, R47, UR29, -R77 ;  /* 0x0000001d2f2f7c23 */ /* 0x000fc2000801084d */
[--C-:B------:R-:W-:Y:S01]  /*4b20*/  FFMA.FTZ R46, R46, UR29, -R77.reuse ;  /* 0x0000001d2e2e7c23 */ /* 0x100fe2000801084d */
[----:B------:R-:W-:Y:S01]  /*4b30*/  FMNMX.FTZ R7, R11, R78, !PT ;  /* 0x0000004e0b077209 */ /* 0x000fe20007810000 */
[--C-:B------:R-:W-:Y:S01]  /*4b40*/  FFMA.FTZ R45, R45, UR29, -R77.reuse ;  /* 0x0000001d2d2d7c23 */ /* 0x100fe2000801084d */
[----:B------:R-:W-:-:S01]  /*4b50*/  FFMA.FTZ R44, R44, UR29, -R77 ;  /* 0x0000001d2c2c7c23 */ /* 0x000fc2000801084d */
[--C-:B------:R-:W-:Y:S01]  /*4b60*/  FFMA.FTZ R43, R43, UR29, -R77.reuse ;  /* 0x0000001d2b2b7c23 */ /* 0x100fe2000801084d */
[----:B------:R-:W-:Y:S01]  /*4b70*/  FMNMX.FTZ R78, R12, R7, !PT ;  /* 0x000000070c4e7209 */ /* 0x000fe20007810000 */
[----:B------:R-:W3:Y:S01]  /*4b80*/  MUFU.EX2 R68, R89 ;  /* 0x0000005900447308 */ /* 0x000ee20000000800 */
        /* <DEDUP_REMOVED lines=12> */
[----:B------:R-:W-:-:S02]  /*4c50*/  FFMA.FTZ R4, R4, UR29, -R77 ;  /* 0x0000001d04047c23 */ /* 0x000fc4000801084d */
        /* <DEDUP_REMOVED lines=13> */
[----:B------:R4:W-:Y:S03]  /*4d30*/  MUFU.EX2 R74, R61 ;  /* 0x0000003d004a7308 */ /* 0x0009e60000000800 */
[----:B------:R-:W-:-:S04]  /*4d40*/  FMNMX.FTZ R7, R55, R78, !PT ;  /* 0x0000004e37077209 */ /* 0x000fc80007810000 */
[----:B------:R-:W-:Y:S01]  /*4d50*/  FMNMX.FTZ R78, R56, R7, !PT ;  /* 0x00000007384e7209 */ /* 0x000fe20007810000 */
[----:B------:R-:W-:Y:S01]  /*4d60*/  MUFU.EX2 R64, R64 ;  /* 0x0000004000407308 */ /* 0x000fe20000000800 */
[----:B----4-:R-:W-:-:S01]  /*4d70*/  FFMA.FTZ R61, R58, UR29, -R77 ;  /* 0x0000001d3a3d7c23 */ /* 0x010fc2000801084d */
[----:B------:R-:W-:Y:S01]  /*4d80*/  FFMA.FTZ R58, R48, UR29, -R77 ;  /* 0x0000001d303a7c23 */ /* 0x000fe2000801084d */
[----:B------:R-:W-:-:S04]  /*4d90*/  FMNMX.FTZ R78, R57, R78, !PT ;  /* 0x0000004e394e7209 */ /* 0x000fc80007810000 */
[----:B------:R-:W-:Y:S01]  /*4da0*/  FMNMX.FTZ R78, R59, R78, !PT ;  /* 0x0000004e3b4e7209 */ /* 0x000fe20007810000 */
[----:B------:R4:W-:Y:S03]  /*4db0*/  MUFU.EX2 R49, R58 ;  /* 0x0000003a00317308 */ /* 0x0009e60000000800 */
        /* <DEDUP_REMOVED lines=13> */
[----:B-----5:R-:W-:-:S07]  /*4e90*/  FMNMX.FTZ R48, R7, R48, !PT ;  /* 0x0000003007307209 */ /* 0x020fce0007810000 */
[----:B------:R-:W-:Y:S01]  /*4ea0*/  MUFU.EX2 R50, R50 ;  /* 0x0000003200327308 */ /* 0x000fe20000000800 */
[----:B------:R-:W5:Y:S07]  /*4eb0*/  SHFL.BFLY PT, R7, R48, 0x1, 0x1f ;  /* 0x0c201f0030077f89 */ /* 0x000f6e00000e0000 */
[----:B------:R-:W-:Y:S08]  /*4ec0*/  MUFU.EX2 R43, R43 ;  /* 0x0000002b002b7308 */ /* 0x000ff00000000800 */
[----:B------:R-:W-:Y:S08]  /*4ed0*/  MUFU.EX2 R42, R42 ;  /* 0x0000002a002a7308 */ /* 0x000ff00000000800 */
[----:B------:R-:W-:Y:S01]  /*4ee0*/  MUFU.EX2 R45, R45 ;  /* 0x0000002d002d7308 */ /* 0x000fe20000000800 */
[----:B-----5:R-:W-:Y:S01]  /*4ef0*/  FMNMX.FTZ R7, R48, R7, !PT ;  /* 0x0000000730077209 */ /* 0x020fe20007810000 */
[----:B------:R-:W-:-:S03]  /*4f00*/  IMAD.U32 R48, RZ, RZ, UR29 ;  /* 0x0000001dff307e24 */ /* 0x000fc6000f8e00ff */
[C---:B------:R-:W-:Y:S01]  /*4f10*/  FSETP.NEU.FTZ.AND P1, PT, R7.reuse, -INF , PT ;  /* 0xff8000000700780b */ /* 0x040fe20003f3d000 */
[----:B------:R-:W-:-:S02]  /*4f20*/  FFMA.FTZ R48, R7, R48, -8 ;  /* 0xc100000007307423 */ /* 0x000fc40000010030 */
[----:B------:R-:W-:Y:S03]  /*4f30*/  MUFU.EX2 R44, R44 ;  /* 0x0000002c002c7308 */ /* 0x000fe60000000800 */
[----:B----4-:R-:W-:Y:S02]  /*4f40*/  FSEL R58, R48, RZ, P1 ;  /* 0x000000ff303a7208 */ /* 0x010fe40000800000 */
[----:B------:R-:W-:-:S03]  /*4f50*/  PLOP3.LUT P1, PT, PT, PT, UP0, 0x40, 0x0 ;  /* 0x000000000000781c */ /* 0x000fc60003f2e808 */
[--C-:B------:R-:W-:Y:S01]  /*4f60*/  FFMA.FTZ R48, R76, UR29, -R58.reuse ;  /* 0x0000001d4c307c23 */ /* 0x100fe2000801083a */
[----:B------:R-:W-:-:S01]  /*4f70*/  FFMA.FTZ R3, R3, UR29, -R58 ;  /* 0x0000001d03037c23 */ /* 0x000fc2000801083a */
[--C-:B------:R-:W-:Y:S01]  /*4f80*/  FFMA.FTZ R62, R5, UR29, -R58.reuse ;  /* 0x0000001d053e7c23 */ /* 0x100fe2000801083a */
[----:B------:R-:W-:-:S01]  /*4f90*/  FFMA.FTZ R5, R25, UR29, -R58 ;  /* 0x0000001d19057c23 */ /* 0x000fc2000801083a */
[----:B------:R-:W-:Y:S01]  /*4fa0*/  FFMA.FTZ R12, R12, UR29, -R58 ;  /* 0x0000001d0c0c7c23 */ /* 0x000fe2000801083a */
[----:B0-----:R-:W-:-:S01]  /*4fb0*/  FADD.FTZ R25, R2, R67 ;  /* 0x0000004302197221 */ /* 0x001fc20000010000 */
        /* <DEDUP_REMOVED lines=16> */
[----:B------:R1:W-:Y:S01]  /*50c0*/  MUFU.EX2 R11, R12 ;  /* 0x0000000c000b7308 */ /* 0x0003e20000000800 */
[----:B------:R-:W-:-:S01]  /*50d0*/  FFMA.FTZ R52, R52, UR29, -R58 ;  /* 0x0000001d34347c23 */ /* 0x000fc2000801083a */
[--C-:B------:R-:W-:Y:S01]  /*50e0*/  FFMA.FTZ R53, R53, UR29, -R58.reuse ;  /* 0x0000001d35357c23 */ /* 0x100fe2000801083a */
[----:B------:R-:W-:-:S01]  /*50f0*/  FFMA.FTZ R54, R54, UR29, -R58 ;  /* 0x0000001d36367c23 */ /* 0x000fc2000801083a */
[--C-:B------:R-:W-:Y:S01]  /*5100*/  FFMA.FTZ R55, R55, UR29, -R58.reuse ;  /* 0x0000001d37377c23 */ /* 0x100fe2000801083a */
[----:B------:R-:W-:-:S01]  /*5110*/  FFMA.FTZ R56, R56, UR29, -R58 ;  /* 0x0000001d38387c23 */ /* 0x000fc2000801083a */
[--C-:B------:R-:W-:Y:S01]  /*5120*/  FFMA.FTZ R57, R57, UR29, -R58.reuse ;  /* 0x0000001d39397c23 */ /* 0x100fe2000801083a */
[----:B------:R-:W-:-:S01]  /*5130*/  FFMA.FTZ R59, R59, UR29, -R58 ;  /* 0x0000001d3b3b7c23 */ /* 0x000fc2000801083a */
[----:B------:R-:W4:Y:S01]  /*5140*/  MUFU.EX2 R62, R62 ;  /* 0x0000003e003e7308 */ /* 0x000f220000000800 */
[----:B-1----:R-:W-:-:S01]  /*5150*/  FADD.FTZ R12, R66, R25 ;  /* 0x00000019420c7221 */ /* 0x002fc20000010000 */
[--C-:B------:R-:W-:Y:S01]  /*5160*/  FFMA.FTZ R31, R31, UR29, -R58.reuse ;  /* 0x0000001d1f1f7c23 */ /* 0x100fe2000801083a */
[----:B------:R-:W-:-:S01]  /*5170*/  FFMA.FTZ R30, R30, UR29, -R58 ;  /* 0x0000001d1e1e7c23 */ /* 0x000fc2000801083a */
[----:B------:R-:W-:Y:S01]  /*5180*/  FFMA.FTZ R32, R32, UR29, -R58 ;  /* 0x0000001d20207c23 */ /* 0x000fe2000801083a */
[----:B--2---:R-:W-:-:S01]  /*5190*/  FADD.FTZ R25, R69, R12 ;  /* 0x0000000c45197221 */ /* 0x004fc20000010000 */
[----:B------:R-:W-:Y:S01]  /*51a0*/  F2FP.SATFINITE.E4M3.F32.PACK_AB_MERGE_C R69, R69, R66, RZ ;  /* 0x000000424545723e */ /* 0x000fe200048070ff */
[----:B------:R-:W-:-:S01]  /*51b0*/  FFMA.FTZ R33, R33, UR29, -R58 ;  /* 0x0000001d21217c23 */ /* 0x000fc2000801083a */
[----:B------:R1:W2:Y:S01]  /*51c0*/  MUFU.EX2 R77, R76 ;  /* 0x0000004c004d7308 */ /* 0x0002a20000000800 */
[----:B---3--:R-:W-:-:S01]  /*51d0*/  FADD.FTZ R12, R68, R25 ;  /* 0x00000019440c7221 */ /* 0x008fc20000010000 */
[----:B0-----:R-:W-:Y:S01]  /*51e0*/  FADD.FTZ R25, R48, R3 ;  /* 0x0000000330197221 */ /* 0x001fe20000010000 */
[----:B------:R-:W-:Y:S01]  /*51f0*/  F2FP.SATFINITE.E4M3.F32.PACK_AB_MERGE_C R164, R67, R2, R69 ;  /* 0x0000000243a4723e */ /* 0x000fe20004807045 */
[----:B------:R-:W-:Y:S01]  /*5200*/  FFMA.FTZ R35, R35, UR29, -R58 ;  /* 0x0000001d23237c23 */ /* 0x000fe2000801083a */
[----:B------:R-:W-:-:S01]  /*5210*/  FADD.FTZ R79, R71, R12 ;  /* 0x0000000c474f7221 */ /* 0x000fc20000010000 */
[----:B------:R-:W-:-:S02]  /*5220*/  FFMA.FTZ R34, R34, UR29, -R58 ;  /* 0x0000001d22227c23 */ /* 0x000fc4000801083a */
[----:B------:R-:W0:Y:S01]  /*5230*/  MUFU.EX2 R5, R5 ;  /* 0x0000000500057308 */ /* 0x000e220000000800 */
[----:B-1----:R-:W-:-:S01]  /*5240*/  FADD.FTZ R76, R70, R79 ;  /* 0x0000004f464c7221 */ /* 0x002fc20000010000 */
[----:B----4-:R-:W-:Y:S01]  /*5250*/  FADD.FTZ R12, R62, R25 ;  /* 0x000000193e0c7221 */ /* 0x010fe20000010000 */
[C---:B------:R-:W-:Y:S02]  /*5260*/  F2FP.SATFINITE.E4M3.F32.PACK_AB_MERGE_C R70, R73.reuse, R70, RZ ;  /* 0x000000464946723e */ /* 0x040fe400048070ff */
[----:B------:R-:W-:Y:S02]  /*5270*/  FADD.FTZ R25, R73, R76 ;  /* 0x0000004c49197221 */ /* 0x000fe40000010000 */
[----:B------:R-:W-:Y:S01]  /*5280*/  F2FP.SATFINITE.E4M3.F32.PACK_AB_MERGE_C R166, R71, R68, R70 ;  /* 0x0000004447a6723e */ /* 0x000fe20004807046 */
[----:B------:R-:W1:Y:S01]  /*5290*/  MUFU.EX2 R24, R24 ;  /* 0x0000001800187308 */ /* 0x000e620000000800 */
[----:B--2---:R-:W-:-:S01]  /*52a0*/  FADD.FTZ R12, R77, R12 ;  /* 0x0000000c4d0c7221 */ /* 0x004fc20000010000 */
[----:B------:R-:W-:Y:S01]  /*52b0*/  FADD.FTZ R66, R72, R25 ;  /* 0x0000001948427221 */ /* 0x000fe20000010000 */
[----:B------:R-:W-:-:S03]  /*52c0*/  F2FP.SATFINITE.E4M3.F32.PACK_AB_MERGE_C R62, R77, R62, RZ ;  /* 0x0000003e4d3e723e */ /* 0x000fc600048070ff */
[----:B------:R-:W-:Y:S01]  /*52d0*/  FADD.FTZ R66, R75, R66 ;  /* 0x000000424b427221 */ /* 0x000fe20000010000 */
[----:B------:R-:W-:Y:S01]  /*52e0*/  F2FP.SATFINITE.E4M3.F32.PACK_AB_MERGE_C R165, R3, R48, R62 ;  /* 0x0000003003a5723e */ /* 0x000fe2000480703e */
[----:B------:R-:W2:Y:S01]  /*52f0*/  MUFU.EX2 R9, R9 ;  /* 0x0000000900097308 */ /* 0x000ea20000000800 */
[----:B0-----:R-:W-:-:S01]  /*5300*/  FADD.FTZ R25, R5, R12 ;  /* 0x0000000c05197221 */ /* 0x001fc20000010000 */
[----:B------:R-:W-:Y:S01]  /*5310*/  F2FP.SATFINITE.E4M3.F32.PACK_AB_MERGE_C R12, R64, R65, RZ ;  /* 0x00000041400c723e */ /* 0x000fe200048070ff */
[----:B------:R-:W-:-:S03]  /*5320*/  FADD.FTZ R67, R65, R66 ;  /* 0x0000004241437221 */ /* 0x000fc60000010000 */
[----:B------:R-:W-:Y:S01]  /*5330*/  F2FP.SATFINITE.E4M3.F32.PACK_AB_MERGE_C R160, R75, R72, R12 ;  /* 0x000000484ba0723e */ /* 0x000fe2000480700c */
[----:B------:R-:W-:-:S01]  /*5340*/  FADD.FTZ R64, R64, R67 ;  /* 0x0000004340407221 */ /* 0x000fc20000010000 */
[----:B------:R-:W0:Y:S01]  /*5350*/  MUFU.EX2 R10, R10 ;  /* 0x0000000a000a7308 */ /* 0x000e220000000800 */
[----:B-1----:R-:W-:-:S01]  /*5360*/  FADD.FTZ R2, R24, R25 ;  /* 0x0000001918027221 */ /* 0x002fc20000010000 */
[----:B------:R-:W-:Y:S01]  /*5370*/  F2FP.SATFINITE.E4M3.F32.PACK_AB_MERGE_C R12, R61, R60, RZ ;  /* 0x0000003c3d0c723e */ /* 0x000fe200048070ff */
[----:B------:R-:W-:-:S03]  /*5380*/  FADD.FTZ R65, R63, R64 ;  /* 0x000000403f417221 */ /* 0x000fc60000010000 */
[C---:B------:R-:W-:Y:S01]  /*5390*/  F2FP.SATFINITE.E4M3.F32.PACK_AB_MERGE_C R162, R74.reuse, R63, R12 ;  /* 0x0000003f4aa2723e */ /* 0x040fe2000480700c */
[----:B------:R-:W-:-:S01]  /*53a0*/  FADD.FTZ R65, R74, R65 ;  /* 0x000000414a417221 */ /* 0x000fc20000010000 */
[----:B------:R-:W1:Y:S01]  /*53b0*/  MUFU.EX2 R6, R6 ;  /* 0x0000000600067308 */ /* 0x000e620000000800 */
[----:B--2---:R-:W-:-:S01]  /*53c0*/  FADD.FTZ R25, R9, R2 ;  /* 0x0000000209197221 */ /* 0x004fc20000010000 */
[----:B------:R-:W-:Y:S01]  /*53d0*/  F2FP.SATFINITE.E4M3.F32.PACK_AB_MERGE_C R12, R46, R47, RZ ;  /* 0x0000002f2e0c723e */ /* 0x000fe200048070ff */
[----:B------:R-:W-:-:S03]  /*53e0*/  FADD.FTZ R60, R60, R65 ;  /* 0x000000413c3c7221 */ /* 0x000fc60000010000 */
[----:B------:R-:W-:Y:S01]  /*53f0*/  F2FP.SATFINITE.E4M3.F32.PACK_AB_MERGE_C R156, R49, R50, R12 ;  /* 0x00000032319c723e */ /* 0x000fe2000480700c */
[----:B------:R-:W-:-:S01]  /*5400*/  FADD.FTZ R61, R61, R60 ;  /* 0x0000003c3d3d7221 */ /* 0x000fc20000010000 */
[----:B------:R-:W2:Y:S01]  /*5410*/  MUFU.EX2 R13, R13 ;  /* 0x0000000d000d7308 */ /* 0x000ea20000000800 */
[----:B0-----:R-:W-:-:S07]  /*5420*/  FADD.FTZ R25, R10, R25 ;  /* 0x000000190a197221 */ /* 0x001fce0000010000 */
[----:B------:R-:W0:Y:S01]  /*5430*/  MUFU.EX2 R14, R14 ;  /* 0x0000000e000e7308 */ /* 0x000e220000000800 */
[----:B-1----:R-:W-:-:S04]  /*5440*/  FADD.FTZ R2, R6, R25 ;  /* 0x0000001906027221 */ /* 0x002fc80000010000 */
[----:B------:R-:W-:-:S03]  /*5450*/  FADD.FTZ R2, R11, R2 ;  /* 0x000000020b027221 */ /* 0x000fc60000010000 */
[----:B------:R-:W1:Y:S01]  /*5460*/  MUFU.EX2 R20, R20 ;  /* 0x0000001400147308 */ /* 0x000e620000000800 */
[----:B--2---:R-:W-:-:S01]  /*5470*/  FADD.FTZ R25, R13, R2 ;  /* 0x000000020d197221 */ /* 0x004fc20000010000 */
[----:B------:R-:W-:-:S04]  /*5480*/  FADD.FTZ R2, R50, R61 ;  /* 0x0000003d32027221 */ /* 0x000fc80000010000 */
[----:B------:R-:W-:Y:S01]  /*5490*/  FADD.FTZ R50, R49, R2 ;  /* 0x0000000231327221 */ /* 0x000fe20000010000 */
[----:B------:R-:W-:Y:S01]  /*54a0*/  F2FP.SATFINITE.E4M3.F32.PACK_AB_MERGE_C R49, R42, R43, RZ ;  /* 0x0000002b2a31723e */ /* 0x000fe200048070ff */
[----:B------:R-:W2:Y:S01]  /*54b0*/  MUFU.EX2 R21, R21 ;  /* 0x0000001500157308 */ /* 0x000ea20000000800 */
[----:B0-----:R-:W-:-:S01]  /*54c0*/  FADD.FTZ R25, R14, R25 ;  /* 0x000000190e197221 */ /* 0x001fc20000010000 */
[----:B------:R-:W-:Y:S01]  /*54d0*/  FADD.FTZ R47, R47, R50 ;  /* 0x000000322f2f7221 */ /* 0x000fe20000010000 */
[----:B------:R-:W-:Y:S02]  /*54e0*/  F2FP.SATFINITE.E4M3.F32.PACK_AB_MERGE_C R158, R44, R45, R49 ;  /* 0x0000002d2c9e723e */ /* 0x000fe40004807031 */
[----:B------:R-:W-:Y:S01]  /*54f0*/  F2FP.SATFINITE.E4M3.F32.PACK_AB_MERGE_C R13, R14, R13, RZ ;  /* 0x0000000d0e0d723e */ /* 0x000fe200048070ff */
[----:B------:R-:W-:-:S02]  /*5500*/  FADD.FTZ R46, R46, R47 ;  /* 0x0000002f2e2e7221 */ /* 0x000fc40000010000 */
[----:B------:R-:W0:Y:S01]  /*5510*/  MUFU.EX2 R26, R26 ;  /* 0x0000001a001a7308 */ /* 0x000e220000000800 */
[----:B-1----:R-:W-:-:S01]  /*5520*/  FADD.FTZ R12, R20, R25 ;  /* 0x00000019140c7221 */ /* 0x002fc20000010000 */
[----:B------:R-:W-:Y:S01]  /*5530*/  FADD.FTZ R45, R45, R46 ;  /* 0x0000002e2d2d7221 */ /* 0x000fe20000010000 */
[----:B------:R-:W-:-:S03]  /*5540*/  F2FP.SATFINITE.E4M3.F32.PACK_AB_MERGE_C R161, R11, R6, R13 ;  /* 0x000000060ba1723e */ /* 0x000fc6000480700d */
[----:B------:R-:W-:Y:S02]  /*5550*/  FADD.FTZ R44, R44, R45 ;  /* 0x0000002d2c2c7221 */ /* 0x000fe40000010000 */
[----:B------:R-:W1:Y:S01]  /*5560*/  MUFU.EX2 R27, R27 ;  /* 0x0000001b001b7308 */ /* 0x000e620000000800 */
[----:B--2---:R-:W-:-:S01]  /*5570*/  FADD.FTZ R25, R21, R12 ;  /* 0x0000000c15197221 */ /* 0x004fc20000010000 */
[----:B------:R-:W-:-:S04]  /*5580*/  FADD.FTZ R43, R43, R44 ;  /* 0x0000002c2b2b7221 */ /* 0x000fc80000010000 */
[----:B------:R-:W-:Y:S02]  /*5590*/  FADD.FTZ R42, R42, R43 ;  /* 0x0000002b2a2a7221 */ /* 0x000fe40000010000 */
[----:B------:R-:W2:Y:S01]  /*55a0*/  MUFU.EX2 R28, R28 ;  /* 0x0000001c001c7308 */ /* 0x000ea20000000800 */
[----:B0-----:R-:W-:-:S07]  /*55b0*/  FADD.FTZ R12, R26, R25 ;  /* 0x000000191a0c7221 */ /* 0x001fce0000010000 */
[----:B------:R-:W0:Y:S01]  /*55c0*/  MUFU.EX2 R29, R29 ;  /* 0x0000001d001d7308 */ /* 0x000e220000000800 */
[----:B-1----:R-:W-:-:S01]  /*55d0*/  FADD.FTZ R25, R27, R12 ;  /* 0x0000000c1b197221 */ /* 0x002fc20000010000 */
[----:B------:R-:W-:-:S04]  /*55e0*/  F2FP.SATFINITE.E4M3.F32.PACK_AB_MERGE_C R26, R27, R26, RZ ;  /* 0x0000001a1b1a723e */ /* 0x000fc800048070ff */
[----:B------:R-:W-:Y:S02]  /*55f0*/  F2FP.SATFINITE.E4M3.F32.PACK_AB_MERGE_C R163, R21, R20, R26 ;  /* 0x0000001415a3723e */ /* 0x000fe4000480701a */
[----:B------:R-:W1:Y:S01]  /*5600*/  MUFU.EX2 R51, R51 ;  /* 0x0000003300337308 */ /* 0x000e620000000800 */
[----:B--2---:R-:W-:-:S01]  /*5610*/  FADD.FTZ R12, R28, R25 ;  /* 0x000000191c0c7221 */ /* 0x004fc20000010000 */
[----:B------:R-:W-:-:S04]  /*5620*/  F2FP.SATFINITE.E4M3.F32.PACK_AB_MERGE_C R25, R10, R9, RZ ;  /* 0x000000090a19723e */ /* 0x000fc800048070ff */
[----:B------:R-:W-:Y:S02]  /*5630*/  F2FP.SATFINITE.E4M3.F32.PACK_AB_MERGE_C R167, R24, R5, R25 ;  /* 0x0000000518a7723e */ /* 0x000fe40004807019 */
[----:B------:R-:W2:Y:S01]  /*5640*/  MUFU.EX2 R52, R52 ;  /* 0x0000003400347308 */ /* 0x000ea20000000800 */
[----:B0-----:R-:W-:-:S07]  /*5650*/  FADD.FTZ R12, R29, R12 ;  /* 0x0000000c1d0c7221 */ /* 0x001fce0000010000 */
[----:B------:R-:W0:Y:S01]  /*5660*/  MUFU.EX2 R53, R53 ;  /* 0x0000003500357308 */ /* 0x000e220000000800 */
[----:B-1----:R-:W-:-:S07]  /*5670*/  FADD.FTZ R9, R51, R12 ;  /* 0x0000000c33097221 */ /* 0x002fce0000010000 */
[----:B------:R-:W1:Y:S01]  /*5680*/  MUFU.EX2 R54, R54 ;  /* 0x0000003600367308 */ /* 0x000e620000000800 */
[----:B--2---:R-:W-:-:S01]  /*5690*/  FADD.FTZ R10, R52, R9 ;  /* 0x00000009340a7221 */ /* 0x004fc20000010000 */
[----:B------:R-:W-:-:S04]  /*56a0*/  F2FP.SATFINITE.E4M3.F32.PACK_AB_MERGE_C R51, R52, R51, RZ ;  /* 0x000000333433723e */ /* 0x000fc800048070ff */
[----:B------:R-:W-:Y:S02]  /*56b0*/  F2FP.SATFINITE.E4M3.F32.PACK_AB_MERGE_C R157, R29, R28, R51 ;  /* 0x0000001c1d9d723e */ /* 0x000fe40004807033 */
[----:B------:R-:W2:Y:S01]  /*56c0*/  MUFU.EX2 R55, R55 ;  /* 0x0000003700377308 */ /* 0x000ea20000000800 */
[----:B0-----:R-:W-:-:S07]  /*56d0*/  FADD.FTZ R9, R53, R10 ;  /* 0x0000000a35097221 */ /* 0x001fce0000010000 */
[----:B------:R-:W-:Y:S01]  /*56e0*/  MUFU.EX2 R39, R39 ;  /* 0x0000002700277308 */ /* 0x000fe20000000800 */
[----:B-1----:R-:W-:-:S07]  /*56f0*/  FADD.FTZ R10, R54, R9 ;  /* 0x00000009360a7221 */ /* 0x002fce0000010000 */
[----:B------:R-:W0:Y:S01]  /*5700*/  MUFU.EX2 R38, R38 ;  /* 0x0000002600267308 */ /* 0x000e220000000800 */
[----:B--2---:R-:W-:-:S07]  /*5710*/  FADD.FTZ R3, R55, R10 ;  /* 0x0000000a37037221 */ /* 0x004fce0000010000 */
[----:B------:R-:W1:Y:S08]  /*5720*/  MUFU.EX2 R56, R56 ;  /* 0x0000003800387308 */ /* 0x000e700000000800 */
[----:B------:R-:W-:Y:S01]  /*5730*/  MUFU.EX2 R41, R41 ;  /* 0x0000002900297308 */ /* 0x000fe20000000800 */
[----:B0-----:R-:W-:-:S07]  /*5740*/  F2FP.SATFINITE.E4M3.F32.PACK_AB_MERGE_C R12, R38, R39, RZ ;  /* 0x00000027260c723e */ /* 0x001fce00048070ff */
[----:B------:R-:W0:Y:S01]  /*5750*/  MUFU.EX2 R40, R40 ;  /* 0x0000002800287308 */ /* 0x000e220000000800 */
[C---:B-1----:R-:W-:Y:S01]  /*5760*/  F2FP.SATFINITE.E4M3.F32.PACK_AB_MERGE_C R55, R56.reuse, R55, RZ ;  /* 0x000000373837723e */ /* 0x042fe200048070ff */
[----:B------:R-:W-:-:S03]  /*5770*/  FADD.FTZ R56, R56, R3 ;  /* 0x0000000338387221 */ /* 0x000fc60000010000 */
[----:B------:R-:W-:-:S03]  /*5780*/  F2FP.SATFINITE.E4M3.F32.PACK_AB_MERGE_C R159, R54, R53, R55 ;  /* 0x00000035369f723e */ /* 0x000fc60004807037 */
[----:B------:R-:W1:Y:S08]  /*5790*/  MUFU.EX2 R57, R57 ;  /* 0x0000003900397308 */ /* 0x000e700000000800 */
[----:B------:R-:W2:Y:S01]  /*57a0*/  MUFU.EX2 R2, R59 ;  /* 0x0000003b00027308 */ /* 0x000ea20000000800 */
[----:B0-----:R-:W-:Y:S01]  /*57b0*/  F2FP.SATFINITE.E4M3.F32.PACK_AB_MERGE_C R152, R40, R41, R12 ;  /* 0x000000292898723e */ /* 0x001fe2000480700c */
[----:B------:R-:W-:-:S04]  /*57c0*/  FADD.FTZ R41, R41, R42 ;  /* 0x0000002a29297221 */ /* 0x000fc80000010000 */
[----:B------:R-:W-:Y:S02]  /*57d0*/  FADD.FTZ R40, R40, R41 ;  /* 0x0000002928287221 */ /* 0x000fe40000010000 */
[----:B------:R-:W0:Y:S01]  /*57e0*/  MUFU.EX2 R31, R31 ;  /* 0x0000001f001f7308 */ /* 0x000e220000000800 */
[----:B-1----:R-:W-:-:S01]  /*57f0*/  FADD.FTZ R3, R57, R56 ;  /* 0x0000003839037221 */ /* 0x002fc20000010000 */
[----:B------:R-:W-:-:S04]  /*5800*/  FADD.FTZ R39, R39, R40 ;  /* 0x0000002827277221 */ /* 0x000fc80000010000 */
[----:B------:R-:W-:Y:S02]  /*5810*/  FADD.FTZ R38, R38, R39 ;  /* 0x0000002726267221 */ /* 0x000fe40000010000 */
[----:B------:R-:W-:Y:S01]  /*5820*/  MUFU.EX2 R15, R15 ;  /* 0x0000000f000f7308 */ /* 0x000fe20000000800 */
[----:B--2---:R-:W-:-:S07]  /*5830*/  FADD.FTZ R6, R2, R3 ;  /* 0x0000000302067221 */ /* 0x004fce0000010000 */
[----:B------:R-:W1:Y:S01]  /*5840*/  MUFU.EX2 R4, R4 ;  /* 0x0000000400047308 */ /* 0x000e620000000800 */
[----:B0-----:R-:W-:-:S01]  /*5850*/  FADD.FTZ R3, R31, R6 ;  /* 0x000000061f037221 */ /* 0x001fc20000010000 */
[----:B------:R-:W-:-:S06]  /*5860*/  VIADD R6, R88, 0xfffffffe ;  /* 0xfffffffe58067836 */ /* 0x000fcc0000000000 */
[----:B------:R-:W0:Y:S08]  /*5870*/  MUFU.EX2 R30, R30 ;  /* 0x0000001e001e7308 */ /* 0x000e300000000800 */
[----:B------:R-:W-:Y:S01]  /*5880*/  MUFU.EX2 R37, R37 ;  /* 0x0000002500257308 */ /* 0x000fe20000000800 */
[----:B-1----:R-:W-:-:S07]  /*5890*/  F2FP.SATFINITE.E4M3.F32.PACK_AB_MERGE_C R5, R4, R15, RZ ;  /* 0x0000000f0405723e */ /* 0x002fce00048070ff */
[----:B------:R-:W1:Y:S01]  /*58a0*/  MUFU.EX2 R36, R36 ;  /* 0x0000002400247308 */ /* 0x000e620000000800 */
[C---:B0-----:R-:W-:Y:S01]  /*58b0*/  F2FP.SATFINITE.E4M3.F32.PACK_AB_MERGE_C R31, R30.reuse, R31, RZ ;  /* 0x0000001f1e1f723e */ /* 0x041fe200048070ff */
[----:B------:R-:W-:-:S03]  /*58c0*/  FADD.FTZ R3, R30, R3 ;  /* 0x000000031e037221 */ /* 0x000fc60000010000 */
[----:B------:R-:W-:-:S03]  /*58d0*/  F2FP.SATFINITE.E4M3.F32.PACK_AB_MERGE_C R153, R2, R57, R31 ;  /* 0x000000390299723e */ /* 0x000fc6000480701f */
[----:B------:R-:W0:Y:S08]  /*58e0*/  MUFU.EX2 R32, R32 ;  /* 0x0000002000207308 */ /* 0x000e300000000800 */
[----:B------:R-:W2:Y:S01]  /*58f0*/  MUFU.EX2 R33, R33 ;  /* 0x0000002100217308 */ /* 0x000ea20000000800 */
[----:B-1----:R-:W-:Y:S01]  /*5900*/  F2FP.SATFINITE.E4M3.F32.PACK_AB_MERGE_C R154, R36, R37, R5 ;  /* 0x00000025249a723e */ /* 0x002fe20004807005 */
[----:B------:R-:W-:-:S04]  /*5910*/  FADD.FTZ R37, R37, R38 ;  /* 0x0000002625257221 */ /* 0x000fc80000010000 */
[----:B------:R-:W-:Y:S02]  /*5920*/  FADD.FTZ R36, R36, R37 ;  /* 0x0000002524247221 */ /* 0x000fe40000010000 */
[----:B------:R-:W-:Y:S01]  /*5930*/  MUFU.EX2 R35, R35 ;  /* 0x0000002300237308 */ /* 0x000fe20000000800 */
[----:B0-----:R-:W-:-:S01]  /*5940*/  FADD.FTZ R2, R32, R3 ;  /* 0x0000000320027221 */ /* 0x001fc20000010000 */
[----:B------:R-:W-:-:S04]  /*5950*/  FADD.FTZ R3, R15, R36 ;  /* 0x000000240f037221 */ /* 0x000fc80000010000 */
[----:B------:R-:W-:Y:S02]  /*5960*/  FADD.FTZ R3, R4, R3 ;  /* 0x0000000304037221 */ /* 0x000fe40000010000 */
[----:B------:R-:W0:Y:S01]  /*5970*/  MUFU.EX2 R34, R34 ;  /* 0x0000002200227308 */ /* 0x000e220000000800 */
[----:B--2---:R-:W-:-:S01]  /*5980*/  FADD.FTZ R2, R33, R2 ;  /* 0x0000000221027221 */ /* 0x004fc20000010000 */
[----:B0-----:R-:W-:-:S03]  /*5990*/  F2FP.SATFINITE.E4M3.F32.PACK_AB_MERGE_C R5, R34, R35, RZ ;  /* 0x000000232205723e */ /* 0x001fc600048070ff */
[----:B------:R-:W-:Y:S01]  /*59a0*/  FADD.FTZ R35, R35, R2 ;  /* 0x0000000223237221 */ /* 0x000fe20000010000 */
[----:B------:R-:W-:-:S03]  /*59b0*/  F2FP.SATFINITE.E4M3.F32.PACK_AB_MERGE_C R155, R33, R32, R5 ;  /* 0x00000020219b723e */ /* 0x000fc60004807005 */
[----:B------:R-:W-:Y:S01]  /*59c0*/  FADD.FTZ R2, R34, R35 ;  /* 0x0000002322027221 */ /* 0x000fe20000010000 */
[----:B------:R-:W-:Y:S06]  /*59d0*/  @P1 BRA `(.L_x_1303) ;  /* 0x00000000004c1947 */ /* 0x000fec0003800000 */
[----:B------:R-:W-:Y:S01]  /*59e0*/  ISETP.LT.AND P1, PT, RZ, UR55, PT ;  /* 0x00000037ff007c0c */ /* 0x000fe2000bf21270 */
[----:B------:R-:W-:-:S12]  /*59f0*/  UIADD3 UR15, UR55, -0x1, URZ ;  /* 0xffffffff370f7890 */ /* 0x000fd8000fffe03f */
[----:B------:R-:W-:Y:S05]  /*5a00*/  @P1 BRA `(.L_x_1304) ;  /* 0x0000000000201947 */ /* 0x000fea0003800000 */
[----:B------:R-:W-:Y:S01]  /*5a10*/  ULDC UR18, c[0x0][0x9e4] ;  /* 0x0002790000127ab9 */ /* 0x000fe20000000800 */
[----:B------:R-:W-:Y:S02]  /*5a20*/  UIADD3 UR15, -UR55, URZ, URZ ;  /* 0x0000003f370f7290 */ /* 0x000fe4000fffe13f */
[----:B------:R-:W-:-:S11]  /*5a30*/  UISETP.NE.AND UP0, UPT, UR18, 0x1, UPT ;  /* 0x000000011200788c */ /* 0x000fd6000bf05270 */
[----:B------:R-:W-:Y:S02]  /*5a40*/  @UP0 ULDC.64 UR6, c[0x0][0x9e8] ;  /* 0x00027a0000060ab9 */ /* 0x000fe40000000a00 */
[----:B------:R-:W-:-:S04]  /*5a50*/  UIMAD.WIDE.U32 UR10, UR15, UR6, URZ ;  /* 0x000000060f0a72a5 */ /* 0x000fc8000f8e003f */
[----:B------:R-:W-:-:S04]  /*5a60*/  @UP0 USHF.R.U32.HI UR15, URZ, UR7, UR11 ;  /* 0x000000073f0f0299 */ /* 0x000fc8000801160b */
[----:B------:R-:W-:Y:S01]  /*5a70*/  ULOP3.LUT UR15, URZ, UR15, URZ, 0x33, !UPT ;  /* 0x0000000f3f0f7292 */ /* 0x000fe2000f8e333f */
[----:B------:R-:W-:Y:S11]  /*5a80*/  BRA `(.L_x_1305) ;  /* 0x0000000000147947 */ /* 0x000ff60003800000 */
.L_x_1304:
[----:B------:R-:W-:Y:S02]  /*5a90*/  ULDC UR18, c[0x0][0x9e4] ;  /* 0x0002790000127ab9 */ /* 0x000fe40000000800 */
[----:B------:R-:W-:-:S11]  /*5aa0*/  UISETP.NE.AND UP0, UPT, UR18, 0x1, UPT ;  /* 0x000000011200788c */ /* 0x000fd6000bf05270 */
[----:B------:R-:W-:Y:S02]  /*5ab0*/  @UP0 ULDC.64 UR6, c[0x0][0x9e8] ;  /* 0x00027a0000060ab9 */ /* 0x000fe40000000a00 */
[----:B------:R-:W-:-:S04]  /*5ac0*/  UIMAD.WIDE.U32 UR10, UR15, UR6, URZ ;  /* 0x000000060f0a72a5 */ /* 0x000fc8000f8e003f */
[----:B------:R-:W-:-:S12]  /*5ad0*/  @UP0 USHF.R.U32.HI UR15, URZ, UR7, UR11 ;  /* 0x000000073f0f0299 */ /* 0x000fd8000801160b */
.L_x_1305:
[----:B------:R-:W-:-:S04]  /*5ae0*/  UIMAD UR15, UR15, UR18, UR18 ;  /* 0x000000120f0f72a4 */ /* 0x000fc8000f8e0212 */
[----:B------:R-:W-:-:S04]  /*5af0*/  UISETP.LT.AND UP0, UPT, UR14, UR15, UPT ;  /* 0x0000000f0e00728c */ /* 0x000fc8000bf01270 */
[----:B------:R-:W-:-:S12]  /*5b00*/  USEL UR14, UR14, UR15, UP0 ;  /* 0x0000000f0e0e7287 */ /* 0x000fd80008000000 */
.L_x_1303:
[----:B------:R-:W-:Y:S01]  /*5b10*/  USHF.R.S32.HI UR6, URZ, 0x1f, UR14 ;  /* 0x0000001f3f067899 */ /* 0x000fe2000801140e */
[----:B------:R-:W-:Y:S02]  /*5b20*/  CS2R R88, SRZ ;  /* 0x0000000000587805 */ /* 0x000fe4000001ff00 */
[----:B------:R-:W-:Y:S02]  /*5b30*/  CS2R R90, SRZ ;  /* 0x00000000005a7805 */ /* 0x000fe4000001ff00 */
[----:B------:R-:W-:Y:S01]  /*5b40*/  CS2R R92, SRZ ;  /* 0x00000000005c7805 */ /* 0x000fe2000001ff00 */
[----:B------:R-:W-:Y:S01]  /*5b50*/  ULEA.HI UR6, UR6, UR14, URZ, 0x7 ;  /* 0x0000000e06067291 */ /* 0x000fe2000f8f383f */
[----:B------:R-:W-:Y:S02]  /*5b60*/  CS2R R94, SRZ ;  /* 0x00000000005e7805 */ /* 0x000fe4000001ff00 */
[----:B------:R-:W-:Y:S02]  /*5b70*/  CS2R R96, SRZ ;  /* 0x0000000000607805 */ /* 0x000fe4000001ff00 */
[----:B------:R-:W-:Y:S01]  /*5b80*/  CS2R R98, SRZ ;  /* 0x0000000000627805 */ /* 0x000fe2000001ff00 */
[----:B------:R-:W-:Y:S01]  /*5b90*/  USHF.R.S32.HI UR6, URZ, 0x7, UR6 ;  /* 0x000000073f067899 */ /* 0x000fe20008011406 */
[----:B------:R-:W-:-:S02]  /*5ba0*/  CS2R R100, SRZ ;  /* 0x0000000000647805 */ /* 0x000fc4000001ff00 */
[----:B------:R-:W-:Y:S02]  /*5bb0*/  CS2R R102, SRZ ;  /* 0x0000000000667805 */ /* 0x000fe4000001ff00 */
[----:B------:R-:W-:Y:S01]  /*5bc0*/  CS2R R104, SRZ ;  /* 0x0000000000687805 */ /* 0x000fe2000001ff00 */
[----:B------:R-:W-:Y:S01]  /*5bd0*/  UISETP.LT.AND UP0, UPT, UR38, UR6, UPT ;  /* 0x000000062600728c */ /* 0x000fe2000bf01270 */
[----:B------:R-:W-:Y:S02]  /*5be0*/  CS2R R106, SRZ ;  /* 0x00000000006a7805 */ /* 0x000fe4000001ff00 */
[----:B------:R-:W-:Y:S02]  /*5bf0*/  CS2R R108, SRZ ;  /* 0x00000000006c7805 */ /* 0x000fe4000001ff00 */
[----:B------:R-:W-:Y:S01]  /*5c00*/  CS2R R110, SRZ ;  /* 0x00000000006e7805 */ /* 0x000fe2000001ff00 */
[----:B------:R-:W-:Y:S01]  /*5c10*/  USEL UR33, UR38, UR6, !UP0 ;  /* 0x0000000626217287 */ /* 0x000fe2000c000000 */
[----:B------:R-:W-:-:S02]  /*5c20*/  CS2R R112, SRZ ;  /* 0x0000000000707805 */ /* 0x000fc4000001ff00 */
[----:B------:R-:W-:Y:S02]  /*5c30*/  CS2R R114, SRZ ;  /* 0x0000000000727805 */ /* 0x000fe4000001ff00 */
[----:B------:R-:W-:Y:S02]  /*5c40*/  CS2R R116, SRZ ;  /* 0x0000000000747805 */ /* 0x000fe4000001ff00 */
[----:B------:R-:W-:Y:S02]  /*5c50*/  CS2R R118, SRZ ;  /* 0x0000000000767805 */ /* 0x000fe4000001ff00 */
[----:B------:R-:W-:Y:S02]  /*5c60*/  CS2R R120, SRZ ;  /* 0x0000000000787805 */ /* 0x000fe4000001ff00 */
[----:B------:R-:W-:Y:S02]  /*5c70*/  ISETP.GE.AND P1, PT, R6, UR33, PT ;  /* 0x0000002106007c0c */ /* 0x000fe4000bf26270 */
        /* <DEDUP_REMOVED lines=52> */
[----:B------:R-:W-:Y:S01]  /*5fc0*/  ULDC UR30, c[0x0][0x9e4] ;  /* 0x00027900001e7ab9 */ /* 0x000fe20000000800 */
[----:B------:R-:W-:Y:S01]  /*5fd0*/  ULDC UR31, c[0x0][0x9dc] ;  /* 0x00027700001f7ab9 */ /* 0x000fe20000000800 */
[----:B------:R-:W-:Y:S01]  /*5fe0*/  ULDC UR29, c[0x0][0x988] ;  /* 0x00026200001d7ab9 */ /* 0x000fe20000000800 */
[----:B------:R-:W-:-:S05]  /*5ff0*/  ULDC UR32, c[0x0][0x9e0] ;  /* 0x0002780000207ab9 */ /* 0x000fca0000000800 */
.L_x_1325:
[----:B------:R-:W-:Y:S01]  /*6000*/  ISETP.NE.AND P2, PT, RZ, UR45, PT ;  /* 0x0000002dff007c0c */ /* 0x000fe2000bf45270 */
[----:B------:R-:W-:-:S04]  /*6010*/  UISETP.NE.AND UP0, UPT, UR34, 0x1, UPT ;  /* 0x000000012200788c */ /* 0x000fc8000bf05270 */
[----:B------:R-:W-:-:S04]  /*6020*/  USEL UR49, URZ, 0x1, UP0 ;  /* 0x000000013f317887 */ /* 0x000fc80008000000 */
[----:B------:R-:W-:-:S04]  /*6030*/  ULOP3.LUT UR49, UR35, UR49, URZ, 0x3c, !UPT ;  /* 0x0000003123317292 */ /* 0x000fc8000f8e3c3f */
[----:B------:R-:W-:Y:S08]  /*6040*/  @P2 BRA `(.L_x_1307) ;  /* 0x0000000000382947 */ /* 0x000ff00003800000 */
[----:B------:R-:W-:Y:S05]  /*6050*/  @!P0 BRA `(.L_x_1308) ;  /* 0x0000000000048947 */ /* 0x000fea0003800000 */
[----:B------:R-:W-:Y:S01]  /*6060*/  BPT.TRAP 0x1 ;  /* 0x000000040000795c */ /* 0x000fe20000300000 */
.L_x_1308:
        /* <DEDUP_REMOVED lines=9> */
.L_x_1309:
[----:B-1----:R-:W-:Y:S05]  /*6100*/  @P1 BRA `(.L_x_1307) ;  /* 0x0000000000081947 */ /* 0x002fea0003800000 */
[----:B------:R-:W1:Y:S02]  /*6110*/  SYNCS.PHASECHK.TRANS64.TRYWAIT P1, [UR6+0x22830], R7 ;  /* 0x02283007ff0075a7 */ /* 0x000e640008020146 */
[----:B-1----:R-:W-:Y:S05]  /*6120*/  @!P1 BRA `(.L_x_1310) ;  /* 0x0000014800ec9947 */ /* 0x002fea0003800000 */
.L_x_1307:
[----:B-1----:R-:W1:Y:S01]  /*6130*/  S2R R8, SR_TID.X ;  /* 0x0000000000087919 */ /* 0x002e620000002100 */
[----:B------:R-:W-:Y:S01]  /*6140*/  UIADD3 UR48, UR34, 0x1, URZ ;  /* 0x0000000122307890 */ /* 0x000fe2000fffe03f */
[----:B------:R-:W-:Y:S01]  /*6150*/  UMOV UR27, 0x80000020 ;  /* 0x80000020001b7882 */ /* 0x000fe20000000000 */
[----:B------:R-:W-:Y:S02]  /*6160*/  UMOV UR7, 0x80000020 ;  /* 0x8000002000077882 */ /* 0x000fe40000000000 */
[----:B------:R-:W-:Y:S01]  /*6170*/  UISETP.NE.AND UP0, UPT, UR48, 0x2, UPT ;  /* 0x000000023000788c */ /* 0x000fe2000bf05270 */
[----:B------:R-:W-:Y:S01]  /*6180*/  UMOV UR11, 0x80000020 ;  /* 0x80000020000b7882 */ /* 0x000fe20000000000 */
[----:B------:R-:W-:Y:S02]  /*6190*/  UMOV UR15, 0x80000020 ;  /* 0x80000020000f7882 */ /* 0x000fe40000000000 */
[----:B------:R-:W-:Y:S01]  /*61a0*/  USEL UR48, UR48, URZ, UP0 ;  /* 0x0000003f30307287 */ /* 0x000fe20008000000 */
[----:B------:R-:W-:Y:S01]  /*61b0*/  UMOV UR19, 0x80000020 ;  /* 0x8000002000137882 */ /* 0x000fe20000000000 */
[----:B------:R-:W-:-:S02]  /*61c0*/  UMOV UR23, 0x80000020 ;  /* 0x8000002000177882 */ /* 0x000fc40000000000 */
[----:B------:R-:W-:-:S04]  /*61d0*/  UIMAD UR26, UR48, 0x600, UR28 ;  /* 0x00000600301a78a4 */ /* 0x000fc8000f8e021c */
[----:B------:R-:W-:Y:S02]  /*61e0*/  UIADD3 UR6, UR26, 0x2, URZ ;  /* 0x000000021a067890 */ /* 0x000fe4000fffe03f */
[----:B------:R-:W-:Y:S02]  /*61f0*/  UIADD3 UR10, UR26, 0x200, URZ ;  /* 0x000002001a0a7890 */ /* 0x000fe4000fffe03f */
[----:B------:R-:W-:Y:S02]  /*6200*/  UIADD3 UR14, UR26, 0x202, URZ ;  /* 0x000002021a0e7890 */ /* 0x000fe4000fffe03f */
[----:B------:R-:W-:Y:S02]  /*6210*/  UIADD3 UR18, UR26, 0x400, URZ ;  /* 0x000004001a127890 */ /* 0x000fe4000fffe03f */
[----:B------:R-:W-:Y:S01]  /*6220*/  UIADD3 UR22, UR26, 0x402, URZ ;  /* 0x000004021a167890 */ /* 0x000fe2000fffe03f */
[----:B-1----:R-:W-:-:S05]  /*6230*/  SHF.R.U32.HI R8, RZ, 0x7, R8 ;  /* 0x00000007ff087819 */ /* 0x002fca0000011608 */
[----:B0-----:R-:W-:-:S05]  /*6240*/  VIADD R7, R8, 0x8 ;  /* 0x0000000808077836 */ /* 0x001fca0000000000 */
[----:B------:R0:W-:Y:S06]  /*6250*/  BAR.SYNC.DEFER_BLOCKING R7, 0x100 ;  /* 0x000400070000751d */ /* 0x0001ec0000010000 */
        /* <DEDUP_REMOVED lines=21> */
.L_x_1312:
[----:B------:R-:W-:Y:S01]  /*63b0*/  ULEA UR6, UR34, UR36, 0x3 ;  /* 0x0000002422067291 */ /* 0x000fe2000f8e183f */
[----:B------:R-:W-:-:S05]  /*63c0*/  IMAD.U32 R7, RZ, RZ, UR35 ;  /* 0x00000023ff077e24 */ /* 0x000fca000f8e00ff */
[----:B------:R-:W-:-:S04]  /*63d0*/  SHF.L.U32 R7, R7, 0x1f, RZ ;  /* 0x0000001f07077819 */ /* 0x000fc800000006ff */
[----:B------:R0:W1:Y:S01]  /*63e0*/  SYNCS.PHASECHK.TRANS64.TRYWAIT P1, [UR6+0x22850], R7 ;  /* 0x02285007ff0075a7 */ /* 0x0000620008020146 */
[----:B------:R-:W-:Y:S05]  /*63f0*/  @!P0 BRA `(.L_x_1313) ;  /* 0x0000000000048947 */ /* 0x000fea0003800000 */
[----:B------:R-:W-:Y:S01]  /*6400*/  BPT.TRAP 0x1 ;  /* 0x000000040000795c */ /* 0x000fe20000300000 */
.L_x_1313:
[----:B-1----:R-:W-:Y:S05]  /*6410*/  @P1 BRA `(.L_x_1311) ;  /* 0x0000000000081947 */ /* 0x002fea0003800000 */
[----:B------:R-:W1:Y:S02]  /*6420*/  SYNCS.PHASECHK.TRANS64.TRYWAIT P1, [UR6+0x22850], R7 ;  /* 0x02285007ff0075a7 */ /* 0x000e640008020146 */
[----:B-1----:R-:W-:Y:S05]  /*6430*/  @!P1 BRA `(.L_x_1314) ;  /* 0x0000014800409947 */ /* 0x002fea0003800000 */
.L_x_1311:
[----:B------:R-:W-:Y:S01]  /*6440*/  UIADD3 UR6, UR36, 0x400, URZ ;  /* 0x0000040024067890 */ /* 0x000fe2000fffe03f */
[----:B------:R-:W-:Y:S01]  /*6450*/  WARPGROUP.ARRIVE ;  /* 0x00000000000079c5 */ /* 0x000fe20000000000 */
[----:B------:R-:W-:-:S05]  /*6460*/  UMOV UR7, 0x40000040 ;  /* 0x4000004000077882 */ /* 0x000fca0000000000 */
[----:B-1----:R-:W1:Y:S01]  /*6470*/  S2R R8, SR_TID.X ;  /* 0x0000000000087919 */ /* 0x002e620000002100 */
        /* <DEDUP_REMOVED lines=8> */
[----:B-1----:R-:W-:-:S04]  /*6500*/  SHF.R.U32.HI R8, RZ, 0x7, R8 ;  /* 0x00000007ff087819 */ /* 0x002fc80000011608 */
[----:B0-----:R-:W-:Y:S01]  /*6510*/  IADD3 R7, -R8, 0xb, RZ ;  /* 0x0000000b08077810 */ /* 0x001fe20007ffe1ff */
        /* <DEDUP_REMOVED lines=17> */
.L_x_1315:
[----:B------:R-:W-:Y:S01]  /*6630*/  UISETP.NE.AND UP1, UPT, UR54, URZ, UPT ;  /* 0x0000003f3600728c */ /* 0x000fe2000bf25270 */
[C---:B------:R-:W-:Y:S01]  /*6640*/  FMUL.FTZ R13, R0.reuse, R34 ;  /* 0x00000022000d7220 */ /* 0x040fe20000410000 */
[C---:B------:R-:W-:Y:S01]  /*6650*/  FMUL.FTZ R34, R0.reuse, R63 ;  /* 0x0000003f00227220 */ /* 0x040fe20000410000 */
[----:B------:R-:W-:Y:S01]  /*6660*/  VIADD R63, R17, UR41 ;  /* 0x00000029113f7c36 */ /* 0x000fe20008000000 */
[----:B------:R-:W-:Y:S01]  /*6670*/  ULEA UR6, UR48, UR36, 0x3 ;  /* 0x0000002430067291 */ /* 0x000fe2000f8e183f */
[C---:B------:R-:W-:Y:S01]  /*6680*/  FMUL.FTZ R155, R0.reuse, R29 ;  /* 0x0000001d009b7220 */ /* 0x040fe20000410000 */
[----:B------:R-:W-:Y:S01]  /*6690*/  PLOP3.LUT P1, PT, PT, PT, UP1, 0x80, 0x0 ;  /* 0x000000000000781c */ /* 0x000fe20003f2f018 */
[C---:B------:R-:W-:Y:S01]  /*66a0*/  FMUL.FTZ R29, R0.reuse, R54 ;  /* 0x00000036001d7220 */ /* 0x040fe20000410000 */
[----:B------:R-:W-:Y:S01]  /*66b0*/  PLOP3.LUT P2, PT, PT, PT, UP1, 0x80, 0x0 ;  /* 0x000000000000781c */ /* 0x000fe20003f4f018 */
[C---:B------:R-:W-:Y:S01]  /*66c0*/  FMUL.FTZ R54, R0.reuse, R65 ;  /* 0x0000004100367220 */ /* 0x040fe20000410000 */
[----:B------:R-:W-:Y:S01]  /*66d0*/  UIADD3 UR6, UR6, 0x22840, URZ ;  /* 0x0002284006067890 */ /* 0x000fe2000fffe03f */
[C---:B0-----:R-:W-:Y:S01]  /*66e0*/  FMUL.FTZ R7, R0.reuse, R26 ;  /* 0x0000001a00077220 */ /* 0x041fe20000410000 */
[----:B------:R-:W-:Y:S01]  /*66f0*/  @UP1 ULDC UR7, c[0x0][0x44c] ;  /* 0x0001130000071ab9 */ /* 0x000fe20000000800 */
[C---:B------:R-:W-:Y:S01]  /*6700*/  FMUL.FTZ R10, R0.reuse, R27 ;  /* 0x0000001b000a7220 */ /* 0x040fe20000410000 */
[C---:B------:R-:W-:Y:S01]  /*6710*/  FMUL.FTZ R11, R0.reuse, R30 ;  /* 0x0000001e000b7220 */ /* 0x040fe20000410000 */
[C---:B------:R-:W-:Y:S01]  /*6720*/  FMUL.FTZ R26, R0.reuse, R47 ;  /* 0x0000002f001a7220 */ /* 0x040fe20000410000 */
[C---:B------:R-:W-:Y:S01]  /*6730*/  FMUL.FTZ R27, R0.reuse, R50 ;  /* 0x00000032001b7220 */ /* 0x040fe20000410000 */
[----:B------:R-:W-:Y:S01]  /*6740*/  UISETP.NE.AND UP0, UPT, UR53, URZ, UPT ;  /* 0x0000003f3500728c */ /* 0x000fe2000bf05270 */
[----:B------:R-:W-:Y:S01]  /*6750*/  FMUL.FTZ R154, R0, R28 ;  /* 0x0000001c009a7220 */ /* 0x000fe20000410000 */
[----:B------:R-:W-:Y:S01]  /*6760*/  @P1 IMAD.HI.U32 R8, R63, UR7, RZ ;  /* 0x000000073f081c27 */ /* 0x000fe2000f8e00ff */
[----:B------:R-:W-:-:S03]  /*6770*/  @UP1 ULDC UR7, c[0x0][0x450] ;  /* 0x0001140000071ab9 */ /* 0x000fc60000000800 */
[C---:B------:R-:W-:Y:S01]  /*6780*/  FMUL.FTZ R12, R0.reuse, R31 ;  /* 0x0000001f000c7220 */ /* 0x040fe20000410000 */
[C---:B------:R-:W-:Y:S01]  /*6790*/  FMUL.FTZ R47, R0.reuse, R49 ;  /* 0x00000031002f7220 */ /* 0x040fe20000410000 */
[C---:B------:R-:W-:Y:S01]  /*67a0*/  FMUL.FTZ R50, R0.reuse, R52 ;  /* 0x0000003400327220 */ /* 0x040fe20000410000 */
[----:B------:R-:W-:Y:S01]  /*67b0*/  @P2 SHF.R.U32.HI R63, RZ, UR7, R8 ;  /* 0x00000007ff3f2c19 */ /* 0x000fe20008011608 */
        /* <DEDUP_REMOVED lines=51> */
[----:B------:R-:W-:-:S02]  /*6af0*/  IMAD.SHL.U32 R81, R6, 0x80, RZ ;  /* 0x0000008006517824 */ /* 0x000fc400078e00ff */
[----:B------:R-:W-:Y:S01]  /*6b00*/  FMUL.FTZ R46, R0, R87 ;  /* 0x00000057002e7220 */ /* 0x000fe20000410000 */
[----:B------:R-:W-:Y:S01]  /*6b10*/  PLOP3.LUT P1, PT, PT, PT, UP0, 0x40, 0x0 ;  /* 0x000000000000781c */ /* 0x000fe20003f2e808 */
[----:B------:R-:W-:Y:S01]  /*6b20*/  IMAD.U32 R9, RZ, RZ, UR47 ;  /* 0x0000002fff097e24 */ /* 0x000fe2000f8e00ff */
[----:B------:R-:W1:Y:S01]  /*6b30*/  MUFU.TANH R152, R152 ;  /* 0x0000009800987308 */ /* 0x000e620000002400 */
[----:B------:R-:W-:Y:S01]  /*6b40*/  IADD3 R8, -R16, 0x1, -R81 ;  /* 0x0000000110087810 */ /* 0x000fe20007ffe951 */
[----:B------:R-:W-:Y:S01]  /*6b50*/  SYNCS.ARRIVE.TRANS64.RED.A1T0 RZ, [UR6], RZ ;  /* 0x000000ffffff79a7 */ /* 0x000fe20008100406 */
[----:B------:R-:W-:Y:S02]  /*6b60*/  ULOP3.LUT UR6, URZ, UR31, URZ, 0x33, !UPT ;  /* 0x0000001f3f067292 */ /* 0x000fe4000f8e333f */
[----:B------:R-:W-:-:S03]  /*6b70*/  IADD3 R8, -R9, UR40, R8 ;  /* 0x0000002809087c10 */ /* 0x000fc6000fffe108 */
[----:B------:R-:W2:Y:S02]  /*6b80*/  MUFU.TANH R153, R153 ;  /* 0x0000009900997308 */ /* 0x000ea40000002400 */
[C---:B------:R-:W-:Y:S02]  /*6b90*/  VIADD R76, R8.reuse, UR32 ;  /* 0x00000020084c7c36 */ /* 0x040fe40008000000 */
[----:B------:R-:W-:Y:S02]  /*6ba0*/  VIADD R78, R8, UR6 ;  /* 0x00000006084e7c36 */ /* 0x000fe40008000000 */
[--C-:B0-----:R-:W-:Y:S02]  /*6bb0*/  IMAD.IADD R66, R76, 0x1, R65.reuse ;  /* 0x000000014c427824 */ /* 0x101fe400078e0241 */
[----:B------:R-:W0:Y:S01]  /*6bc0*/  MUFU.TANH R7, R7 ;  /* 0x0000000700077308 */ /* 0x000e220000002400 */
[----:B------:R-:W-:-:S07]  /*6bd0*/  IMAD.IADD R74, R78, 0x1, R65 ;  /* 0x000000014e4a7824 */ /* 0x000fce00078e0241 */
[----:B------:R-:W3:Y:S08]  /*6be0*/  MUFU.TANH R10, R10 ;  /* 0x0000000a000a7308 */ /* 0x000ef00000002400 */
[----:B------:R-:W4:Y:S08]  /*6bf0*/  MUFU.TANH R154, R154 ;  /* 0x0000009a009a7308 */ /* 0x000f300000002400 */
        /* <DEDUP_REMOVED lines=60> */
[----:B------:R-:W-:Y:S01]  /*6fc0*/  IMAD.U32 R8, RZ, RZ, UR47 ;  /* 0x0000002fff087e24 */ /* 0x000fe2000f8e00ff */
[----:B------:R-:W-:Y:S04]  /*6fd0*/  BSSY B0, `(.L_x_1317) ;  /* 0x0000011000007945 */ /* 0x000fe80003800000 */
[----:B------:R-:W-:-:S04]  /*6fe0*/  IADD3 R65, -R8, UR40, R65 ;  /* 0x0000002808417c10 */ /* 0x000fc8000fffe141 */
        /* <DEDUP_REMOVED lines=10> */
.L_x_1318:
[----:B------:R-:W-:-:S05]  /*7090*/  IMAD.U32 R80, RZ, RZ, UR30 ;  /* 0x0000001eff507e24 */ /* 0x000fca000f8e00ff */
[----:B------:R-:W-:-:S13]  /*70a0*/  ISETP.NE.AND P1, PT, R80, 0x1, PT ;  /* 0x000000015000780c */ /* 0x000fda0003f25270 */
[----:B------:R-:W1:Y:S02]  /*70b0*/  @P1 LDC.64 R8, c[0x0][0x9e8] ;  /* 0x00027a00ff081b82 */ /* 0x000e640000000a00 */
[----:B-1----:R-:W-:-:S05]  /*70c0*/  @P1 IMAD.HI.U32 R8, R65, R8, RZ ;  /* 0x0000000841081227 */ /* 0x002fca00078e00ff */
[----:B------:R-:W-:-:S07]  /*70d0*/  @P1 SHF.R.U32.HI R65, RZ, R9, R8 ;  /* 0x00000009ff411219 */ /* 0x000fce0000011608 */
.L_x_1319:
[----:B------:R-:W-:Y:S05]  /*70e0*/  BSYNC B0 ;  /* 0x0000000000007941 */ /* 0x000fea0003800000 */
.L_x_1317:
[----:B------:R-:W-:-:S04]  /*70f0*/  IMAD R65, R65, R80, -R81 ;  /* 0x0000005041417224 */ /* 0x000fc800078e0a51 */
[----:B------:R-:W-:-:S05]  /*7100*/  IMAD.IADD R65, R65, 0x1, -R16 ;  /* 0x0000000141417824 */ /* 0x000fca00078e0a10 */
[----:B------:R-:W-:Y:S02]  /*7110*/  VIADDMNMX R66, R65, R80, R66, PT ;  /* 0x0000005041427246 */ /* 0x000fe40003800142 */
[----:B------:R-:W-:-:S07]  /*7120*/  VIMNMX R74, R74, R65, !PT ;  /* 0x000000414a4a7248 */ /* 0x000fce0007fe0100 */
.L_x_1316:
[----:B------:R-:W-:Y:S01]  /*7130*/  ISETP.GT.AND P1, PT, R6, -0x1, PT ;  /* 0xffffffff0600780c */ /* 0x000fe20003f24270 */
[----:B------:R1:W2:Y:S01]  /*7140*/  SHFL.IDX PT, R9, R63, 0x1, 0x1c1f ;  /* 0x003c1f003f097f89 */ /* 0x0002a200000e0000 */
[----:B------:R-:W-:Y:S02]  /*7150*/  UISETP.NE.AND UP0, UPT, UR53, URZ, UPT ;  /* 0x0000003f3500728c */ /* 0x000fe4000bf05270 */
[C---:B------:R-:W-:Y:S02]  /*7160*/  ISETP.GT.AND P3, PT, R74.reuse, 0x8, P1 ;  /* 0x000000084a00780c */ /* 0x040fe40000f64270 */
[----:B------:R-:W-:Y:S02]  /*7170*/  ISETP.GT.AND P6, PT, R74, RZ, P1 ;  /* 0x000000ff4a00720c */ /* 0x000fe40000fc4270 */
[----:B------:R-:W-:Y:S02]  /*7180*/  ISETP.LT.OR P3, PT, R66, 0x9, P3 ;  /* 0x000000094200780c */ /* 0x000fe40001f61670 */
[----:B------:R-:W-:-:S02]  /*7190*/  ISETP.GT.AND P2, PT, R74, 0x1, P1 ;  /* 0x000000014a00780c */ /* 0x000fc40000f44270 */
[----:B------:R-:W-:Y:S02]  /*71a0*/  ISETP.GT.AND P5, PT, R74, 0x9, P1 ;  /* 0x000000094a00780c */ /* 0x000fe40000fa4270 */
[----:B------:R-:W-:Y:S02]  /*71b0*/  FSEL R83, R154, -INF , !P3 ;  /* 0xff8000009a537808 */ /* 0x000fe40005800000 */
[----:B------:R-:W-:Y:S02]  /*71c0*/  ISETP.GT.AND P3, PT, R74, 0x19, P1 ;  /* 0x000000194a00780c */ /* 0x000fe40000f64270 */
[C---:B------:R-:W-:Y:S02]  /*71d0*/  ISETP.LT.OR P6, PT, R66.reuse, 0x1, P6 ;  /* 0x000000014200780c */ /* 0x040fe400037c1670 */
[C---:B------:R-:W-:Y:S02]  /*71e0*/  ISETP.LT.OR P2, PT, R66.reuse, 0x2, P2 ;  /* 0x000000024200780c */ /* 0x040fe40001741670 */
[----:B------:R-:W-:-:S02]  /*71f0*/  ISETP.LT.OR P5, PT, R66, 0xa, P5 ;  /* 0x0000000a4200780c */ /* 0x000fc40002fa1670 */
[----:B------:R-:W-:Y:S02]  /*7200*/  ISETP.LT.OR P3, PT, R66, 0x1a, P3 ;  /* 0x0000001a4200780c */ /* 0x000fe40001f61670 */
[----:B------:R-:W-:Y:S02]  /*7210*/  FSEL R85, R152, -INF , !P6 ;  /* 0xff80000098557808 */ /* 0x000fe40007000000 */
[----:B------:R-:W-:Y:S02]  /*7220*/  FSEL R153, R153, -INF , !P2 ;  /* 0xff80000099997808 */ /* 0x000fe40005000000 */
[C---:B------:R-:W-:Y:S02]  /*7230*/  ISETP.GT.AND P4, PT, R74.reuse, 0x10, P1 ;  /* 0x000000104a00780c */ /* 0x040fe40000f84270 */
[C---:B------:R-:W-:Y:S02]  /*7240*/  ISETP.GT.AND P6, PT, R74.reuse, 0x11, P1 ;  /* 0x000000114a00780c */ /* 0x040fe40000fc4270 */
[----:B------:R-:W-:-:S02]  /*7250*/  ISETP.GT.AND P2, PT, R74, 0x18, P1 ;  /* 0x000000184a00780c */ /* 0x000fc40000f44270 */
[----:B0-----:R-:W-:Y:S02]  /*7260*/  FSEL R155, R155, -INF , !P5 ;  /* 0xff8000009b9b7808 */ /* 0x001fe40006800000 */
[----:B------:R-:W-:Y:S02]  /*7270*/  ISETP.GT.AND P5, PT, R74, 0x20, P1 ;  /* 0x000000204a00780c */ /* 0x000fe40000fa4270 */
[----:B------:R-:W-:Y:S02]  /*7280*/  FSEL R77, R158, -INF , !P3 ;  /* 0xff8000009e4d7808 */ /* 0x000fe40005800000 */
[----:B------:R-:W-:Y:S02]  /*7290*/  ISETP.GT.AND P3, PT, R74, 0x30, P1 ;  /* 0x000000304a00780c */ /* 0x000fe40000f64270 */
[C---:B------:R-:W-:Y:S02]  /*72a0*/  ISETP.LT.OR P4, PT, R66.reuse, 0x11, P4 ;  /* 0x000000114200780c */ /* 0x040fe40002781670 */
[----:B------:R-:W-:-:S02]  /*72b0*/  ISETP.LT.OR P6, PT, R66, 0x12, P6 ;  /* 0x000000124200780c */ /* 0x000fc400037c1670 */
        /* <DEDUP_REMOVED lines=8> */
[C---:B------:R-:W-:Y:S02]  /*7340*/  ISETP.GT.AND P2, PT, R74.reuse, 0x29, P1 ;  /* 0x000000294a00780c */ /* 0x040fe40000f44270 */
[----:B------:R-:W-:Y:S02]  /*7350*/  FSEL R161, R161, -INF , !P5 ;  /* 0xff800000a1a17808 */ /* 0x000fe40006800000 */
[----:B------:R-:W-:Y:S02]  /*7360*/  ISETP.GT.AND P5, PT, R74, 0x31, P1 ;  /* 0x000000314a00780c */ /* 0x000fe40000fa4270 */
[----:B------:R-:W-:-:S02]  /*7370*/  FSEL R71, R48, -INF , !P3 ;  /* 0xff80000030477808 */ /* 0x000fc40005800000 */
[----:B------:R-:W-:Y:S02]  /*7380*/  ISETP.GT.AND P3, PT, R74, 0x41, P1 ;  /* 0x000000414a00780c */ /* 0x000fe40000f64270 */
[C---:B------:R-:W-:Y:S02]  /*7390*/  ISETP.LT.OR P4, PT, R66.reuse, 0x22, P4 ;  /* 0x000000224200780c */ /* 0x040fe40002781670 */
[C---:B------:R-:W-:Y:S02]  /*73a0*/  ISETP.LT.OR P6, PT, R66.reuse, 0x29, P6 ;  /* 0x000000294200780c */ /* 0x040fe400037c1670 */
        /* <DEDUP_REMOVED lines=9> */
[----:B------:R-:W-:Y:S02]  /*7440*/  FSEL R69, R47, -INF , !P5 ;  /* 0xff8000002f457808 */ /* 0x000fe40006800000 */
        /* <DEDUP_REMOVED lines=8> */
[----:B-1----:R-:W-:Y:S02]  /*74d0*/  FSEL R63, R52, -INF , !P2 ;  /* 0xff800000343f7808 */ /* 0x002fe40005000000 */
[C---:B------:R-:W-:Y:S02]  /*74e0*/  ISETP.GT.AND P5, PT, R74.reuse, 0x48, P1 ;  /* 0x000000484a00780c */ /* 0x040fe40000fa4270 */
[----:B------:R-:W-:-:S02]  /*74f0*/  ISETP.GT.AND P4, PT, R74, 0x49, P1 ;  /* 0x000000494a00780c */ /* 0x000fc40000f84270 */
[C---:B------:R-:W-:Y:S02]  /*7500*/  ISETP.GT.AND P6, PT, R74.reuse, 0x50, P1 ;  /* 0x000000504a00780c */ /* 0x040fe40000fc4270 */
[C---:B------:R-:W-:Y:S02]  /*7510*/  ISETP.GT.AND P2, PT, R74.reuse, 0x51, P1 ;  /* 0x000000514a00780c */ /* 0x040fe40000f44270 */
        /* <DEDUP_REMOVED lines=10> */
[----:B------:R-:W-:Y:S02]  /*75c0*/  FSEL R51, R54, -INF , !P2 ;  /* 0xff80000036337808 */ /* 0x000fe40005000000 */
[C---:B------:R-:W-:Y:S02]  /*75d0*/  ISETP.GT.AND P5, PT, R74.reuse, 0x59, P1 ;  /* 0x000000594a00780c */ /* 0x040fe40000fa4270 */
[C---:B------:R-:W-:Y:S02]  /*75e0*/  ISETP.GT.AND P4, PT, R74.reuse, 0x60, P1 ;  /* 0x000000604a00780c */ /* 0x040fe40000f84270 */
[C---:B------:R-:W-:Y:S02]  /*75f0*/  ISETP.GT.AND P6, PT, R74.reuse, 0x61, P1 ;  /* 0x000000614a00780c */ /* 0x040fe40000fc4270 */
[----:B------:R-:W-:Y:S02]  /*7600*/  ISETP.GT.AND P2, PT, R74, 0x68, P1 ;  /* 0x000000684a00780c */ /* 0x000fe40000f44270 */
[----:B------:R-:W-:Y:S01]  /*7610*/  FSEL R49, R62, -INF , !P3 ;  /* 0xff8000003e317808 */ /* 0x000fe20005800000 */
[----:B--2---:R-:W-:Y:S01]  /*7620*/  IMAD.IADD R62, R76, 0x1, R9 ;  /* 0x000000014c3e7824 */ /* 0x004fe200078e0209 */
[----:B------:R-:W-:-:S02]  /*7630*/  PLOP3.LUT P3, PT, PT, PT, UP0, 0x40, 0x0 ;  /* 0x000000000000781c */ /* 0x000fc40003f6e808 */
[C---:B------:R-:W-:Y:S02]  /*7640*/  ISETP.LT.OR P5, PT, R66.reuse, 0x5a, P5 ;  /* 0x0000005a4200780c */ /* 0x040fe40002fa1670 */
[C---:B------:R-:W-:Y:S02]  /*7650*/  ISETP.LT.OR P4, PT, R66.reuse, 0x61, P4 ;  /* 0x000000614200780c */ /* 0x040fe40002781670 */
[C---:B------:R-:W-:Y:S02]  /*7660*/  ISETP.LT.OR P6, PT, R66.reuse, 0x62, P6 ;  /* 0x000000624200780c */ /* 0x040fe400037c1670 */
[----:B------:R-:W-:Y:S02]  /*7670*/  ISETP.LT.OR P2, PT, R66, 0x69, P2 ;  /* 0x000000694200780c */ /* 0x000fe40001741670 */
[----:B------:R-:W-:Y:S02]  /*7680*/  FSEL R53, R57, -INF , !P5 ;  /* 0xff80000039357808 */ /* 0x000fe40006800000 */
[----:B------:R-:W-:-:S02]  /*7690*/  FSEL R54, R58, -INF , !P4 ;  /* 0xff8000003a367808 */ /* 0x000fc40006000000 */
[----:B------:R-:W-:Y:S02]  /*76a0*/  FSEL R55, R59, -INF , !P6 ;  /* 0xff8000003b377808 */ /* 0x000fe40007000000 */
[----:B------:R-:W-:Y:S02]  /*76b0*/  FSEL R50, R60, -INF , !P2 ;  /* 0xff8000003c327808 */ /* 0x000fe40005000000 */
[C---:B------:R-:W-:Y:S02]  /*76c0*/  ISETP.GT.AND P5, PT, R74.reuse, 0x70, P1 ;  /* 0x000000704a00780c */ /* 0x040fe40000fa4270 */
[C---:B------:R-:W-:Y:S02]  /*76d0*/  ISETP.GT.AND P4, PT, R74.reuse, 0x71, P1 ;  /* 0x000000714a00780c */ /* 0x040fe40000f84270 */
[C---:B------:R-:W-:Y:S02]  /*76e0*/  ISETP.GT.AND P6, PT, R74.reuse, 0x78, P1 ;  /* 0x000000784a00780c */ /* 0x040fe40000fc4270 */
[----:B------:R-:W-:-:S02]  /*76f0*/  ISETP.GT.AND P2, PT, R74, 0x79, P1 ;  /* 0x000000794a00780c */ /* 0x000fc40000f44270 */
[C---:B------:R-:W-:Y:S02]  /*7700*/  ISETP.LT.OR P5, PT, R66.reuse, 0x71, P5 ;  /* 0x000000714200780c */ /* 0x040fe40002fa1670 */
[C---:B------:R-:W-:Y:S02]  /*7710*/  ISETP.LT.OR P4, PT, R66.reuse, 0x72, P4 ;  /* 0x000000724200780c */ /* 0x040fe40002781670 */
[C---:B------:R-:W-:Y:S02]  /*7720*/  ISETP.LT.OR P6, PT, R66.reuse, 0x79, P6 ;  /* 0x000000794200780c */ /* 0x040fe400037c1670 */
[----:B------:R-:W-:Y:S01]  /*7730*/  ISETP.LT.OR P2, PT, R66, 0x7a, P2 ;  /* 0x0000007a4200780c */ /* 0x000fe20001741670 */
[----:B------:R-:W-:Y:S01]  /*7740*/  IMAD.IADD R66, R78, 0x1, R9 ;  /* 0x000000014e427824 */ /* 0x000fe200078e0209 */
[----:B------:R-:W-:Y:S02]  /*7750*/  FSEL R58, R64, -INF , !P5 ;  /* 0xff800000403a7808 */ /* 0x000fe40006800000 */
[----:B------:R-:W-:-:S02]  /*7760*/  FSEL R59, R68, -INF , !P4 ;  /* 0xff800000443b7808 */ /* 0x000fc40006000000 */
[----:B------:R-:W-:Y:S02]  /*7770*/  FSEL R60, R70, -INF , !P6 ;  /* 0xff800000463c7808 */ /* 0x000fe40007000000 */
[----:B------:R-:W-:Y:S01]  /*7780*/  FSEL R57, R72, -INF , !P2 ;  /* 0xff80000048397808 */ /* 0x000fe20005000000 */
[----:B------:R-:W-:Y:S06]  /*7790*/  @P3 BRA `(.L_x_1320) ;  /* 0x00000000005c3947 */ /* 0x000fec0003800000 */
        /* <DEDUP_REMOVED lines=13> */
.L_x_1322:
[----:B------:R-:W-:-:S05]  /*7870*/  IMAD.U32 R68, RZ, RZ, UR30 ;  /* 0x0000001eff447e24 */ /* 0x000fca000f8e00ff */
[----:B------:R-:W-:-:S13]  /*7880*/  ISETP.NE.AND P2, PT, R68, 0x1, PT ;  /* 0x000000014400780c */ /* 0x000fda0003f45270 */
[----:B------:R-:W0:Y:S02]  /*7890*/  @P2 LDC.64 R8, c[0x0][0x9e8] ;  /* 0x00027a00ff082b82 */ /* 0x000e240000000a00 */
[----:B0-----:R-:W-:-:S05]  /*78a0*/  @P2 IMAD.HI.U32 R8, R64, R8, RZ ;  /* 0x0000000840082227 */ /* 0x001fca00078e00ff */
[----:B------:R-:W-:-:S07]  /*78b0*/  @P2 SHF.R.U32.HI R64, RZ, R9, R8 ;  /* 0x00000009ff402219 */ /* 0x000fce0000011608 */
.L_x_1323:
[----:B------:R-:W-:Y:S05]  /*78c0*/  BSYNC B0 ;  /* 0x0000000000007941 */ /* 0x000fea0003800000 */
.L_x_1321:
[----:B------:R-:W-:-:S04]  /*78d0*/  IMAD R81, R64, R68, -R81 ;  /* 0x0000004440517224 */ /* 0x000fc800078e0a51 */
[----:B------:R-:W-:-:S05]  /*78e0*/  IMAD.IADD R81, R81, 0x1, -R16 ;  /* 0x0000000151517824 */ /* 0x000fca00078e0a10 */
[----:B------:R-:W-:Y:S02]  /*78f0*/  VIADDMNMX R62, R81, R68, R62, PT ;  /* 0x00000044513e7246 */ /* 0x000fe4000380013e */
[----:B------:R-:W-:-:S07]  /*7900*/  VIMNMX R66, R66, R81, !PT ;  /* 0x0000005142427248 */ /* 0x000fce0007fe0100 */
.L_x_1320:
[----:B------:R-:W-:Y:S01]  /*7910*/  FMNMX.FTZ R8, R85, R4, !PT ;  /* 0x0000000455087209 */ /* 0x000fe20007810000 */
[----:B------:R-:W-:Y:S01]  /*7920*/  IMAD.U32 R87, RZ, RZ, UR29 ;  /* 0x0000001dff577e24 */ /* 0x000fe2000f8e00ff */
[----:B------:R-:W-:Y:S02]  /*7930*/  ISETP.GT.AND P5, PT, R66, 0x10, P1 ;  /* 0x000000104200780c */ /* 0x000fe40000fa4270 */
[----:B------:R-:W-:Y:S02]  /*7940*/  FMNMX.FTZ R8, R153, R8, !PT ;  /* 0x0000000899087209 */ /* 0x000fe40007810000 */
[----:B------:R-:W-:Y:S02]  /*7950*/  ISETP.LT.OR P5, PT, R62, 0x11, P5 ;  /* 0x000000113e00780c */ /* 0x000fe40002fa1670 */
[----:B------:R-:W-:Y:S02]  /*7960*/  FMNMX.FTZ R8, R83, R8, !PT ;  /* 0x0000000853087209 */ /* 0x000fe40007810000 */
[----:B------:R-:W-:-:S02]  /*7970*/  FSEL R13, R13, -INF , !P5 ;  /* 0xff8000000d0d7808 */ /* 0x000fc40006800000 */
[----:B------:R-:W-:Y:S02]  /*7980*/  FMNMX.FTZ R8, R155, R8, !PT ;  /* 0x000000089b087209 */ /* 0x000fe40007810000 */
[----:B------:R-:W-:Y:S02]  /*7990*/  ISETP.GT.AND P5, PT, R66, 0x20, P1 ;  /* 0x000000204200780c */ /* 0x000fe40000fa4270 */
[----:B------:R-:W-:Y:S02]  /*79a0*/  FMNMX.FTZ R8, R157, R8, !PT ;  /* 0x000000089d087209 */ /* 0x000fe40007810000 */
[----:B------:R-:W-:Y:S02]  /*79b0*/  ISETP.LT.OR P5, PT, R62, 0x21, P5 ;  /* 0x000000213e00780c */ /* 0x000fe40002fa1670 */
[----:B------:R-:W-:Y:S02]  /*79c0*/  FMNMX.FTZ R8, R79, R8, !PT ;  /* 0x000000084f087209 */ /* 0x000fe40007810000 */
[----:B------:R-:W-:-:S02]  /*79d0*/  FSEL R21, R21, -INF , !P5 ;  /* 0xff80000015157808 */ /* 0x000fc40006800000 */
[----:B------:R-:W-:Y:S02]  /*79e0*/  FMNMX.FTZ R8, R159, R8, !PT ;  /* 0x000000089f087209 */ /* 0x000fe40007810000 */
[C---:B------:R-:W-:Y:S02]  /*79f0*/  ISETP.GT.AND P5, PT, R66.reuse, RZ, P1 ;  /* 0x000000ff4200720c */ /* 0x040fe40000fa4270 */
[----:B------:R-:W-:Y:S02]  /*7a00*/  FMNMX.FTZ R8, R77, R8, !PT ;  /* 0x000000084d087209 */ /* 0x000fe40007810000 */
[----:B------:R-:W-:Y:S02]  /*7a10*/  ISETP.GT.AND P2, PT, R66, 0x1, P1 ;  /* 0x000000014200780c */ /* 0x000fe40000f44270 */
[----:B------:R-:W-:Y:S02]  /*7a20*/  FMNMX.FTZ R8, R161, R8, !PT ;  /* 0x00000008a1087209 */ /* 0x000fe40007810000 */
[----:B------:R-:W-:-:S02]  /*7a30*/  ISETP.LT.OR P5, PT, R62, 0x1, P5 ;  /* 0x000000013e00780c */ /* 0x000fc40002fa1670 */
[----:B------:R-:W-:Y:S02]  /*7a40*/  FMNMX.FTZ R8, R75, R8, !PT ;  /* 0x000000084b087209 */ /* 0x000fe40007810000 */
        /* <DEDUP_REMOVED lines=12> */
[----:B------:R-:W-:Y:S02]  /*7b10*/  FMNMX.FTZ R7, R72, R5, !PT ;  /* 0x0000000548077209 */ /* 0x000fe40007810000 */
[----:B------:R-:W-:Y:S02]  /*7b20*/  FMNMX.FTZ R8, R63, R8, !PT ;  /* 0x000000083f087209 */ /* 0x000fe40007810000 */
[----:B------:R-:W-:Y:S02]  /*7b30*/  ISETP.LT.OR P4, PT, R62, 0xa, P4 ;  /* 0x0000000a3e00780c */ /* 0x000fe40002781670 */
[----:B------:R-:W-:Y:S02]  /*7b40*/  FMNMX.FTZ R9, R47, R8, !PT ;  /* 0x000000082f097209 */ /* 0x000fe40007810000 */
[----:B------:R-:W-:-:S02]  /*7b50*/  FSEL R11, R11, -INF , !P3 ;  /* 0xff8000000b0b7808 */ /* 0x000fc40005800000 */
[----:B------:R-:W-:Y:S02]  /*7b60*/  FMNMX.FTZ R8, R48, R9, !PT ;  /* 0x0000000930087209 */ /* 0x000fe40007810000 */
[----:B------:R-:W-:Y:S02]  /*7b70*/  FMNMX.FTZ R74, R10, R7, !PT ;  /* 0x000000070a4a7209 */ /* 0x000fe40007810000 */
[----:B------:R-:W-:Y:S02]  /*7b80*/  FMNMX.FTZ R9, R61, R8, !PT ;  /* 0x000000083d097209 */ /* 0x000fe40007810000 */
[----:B------:R-:W-:Y:S02]  /*7b90*/  ISETP.GT.AND P2, PT, R66, 0x11, P1 ;  /* 0x000000114200780c */ /* 0x000fe40000f44270 */
[----:B------:R-:W-:Y:S02]  /*7ba0*/  FMNMX.FTZ R8, R56, R9, !PT ;  /* 0x0000000938087209 */ /* 0x000fe40007810000 */
[----:B------:R-:W-:-:S02]  /*7bb0*/  FMNMX.FTZ R74, R11, R74, !PT ;  /* 0x0000004a0b4a7209 */ /* 0x000fc40007810000 */
[----:B------:R-:W-:Y:S02]  /*7bc0*/  FMNMX.FTZ R9, R51, R8, !PT ;  /* 0x0000000833097209 */ /* 0x000fe40007810000 */
[----:B------:R-:W-:Y:S02]  /*7bd0*/  ISETP.GT.AND P3, PT, R66, 0x18, P1 ;  /* 0x000000184200780c */ /* 0x000fe40000f64270 */
        /* <DEDUP_REMOVED lines=19> */
[C---:B------:R-:W-:Y:S02]  /*7d10*/  ISETP.GT.AND P5, PT, R66.reuse, 0x38, P1 ;  /* 0x000000384200780c */ /* 0x040fe40000fa4270 */
[----:B------:R-:W-:Y:S01]  /*7d20*/  ISETP.GT.AND P2, PT, R66, 0x30, P1 ;  /* 0x000000304200780c */ /* 0x000fe20000f44270 */
[----:B------:R-:W0:Y:S01]  /*7d30*/  SHFL.BFLY PT, R8, R9, 0x2, 0x1f ;  /* 0x0c401f0009087f89 */ /* 0x000e2200000e0000 */
[----:B------:R-:W-:-:S02]  /*7d40*/  FSEL R25, R25, -INF , !P3 ;  /* 0xff80000019197808 */ /* 0x000fc40005800000 */
[----:B------:R-:W-:Y:S02]  /*7d50*/  ISETP.LT.OR P5, PT, R62, 0x39, P5 ;  /* 0x000000393e00780c */ /* 0x000fe40002fa1670 */
[----:B------:R-:W-:Y:S02]  /*7d60*/  ISETP.GT.AND P3, PT, R66, 0x31, P1 ;  /* 0x000000314200780c */ /* 0x000fe40000f64270 */
[C---:B------:R-:W-:Y:S02]  /*7d70*/  ISETP.LT.OR P2, PT, R62.reuse, 0x31, P2 ;  /* 0x000000313e00780c */ /* 0x040fe40001741670 */
[----:B------:R-:W-:Y:S02]  /*7d80*/  ISETP.LT.OR P3, PT, R62, 0x32, P3 ;  /* 0x000000323e00780c */ /* 0x000fe40001f61670 */
[----:B------:R-:W-:Y:S02]  /*7d90*/  FSEL R27, R27, -INF , !P2 ;  /* 0xff8000001b1b7808 */ /* 0x000fe40005000000 */
[----:B------:R-:W-:-:S02]  /*7da0*/  FSEL R28, R28, -INF , !P3 ;  /* 0xff8000001c1c7808 */ /* 0x000fc40005800000 */
[C---:B------:R-:W-:Y:S02]  /*7db0*/  ISETP.GT.AND P2, PT, R66.reuse, 0x40, P1 ;  /* 0x000000404200780c */ /* 0x040fe40000f44270 */
[----:B------:R-:W-:Y:S02]  /*7dc0*/  ISETP.GT.AND P3, PT, R66, 0x41, P1 ;  /* 0x000000414200780c */ /* 0x000fe40000f64270 */
[C---:B------:R-:W-:Y:S02]  /*7dd0*/  ISETP.LT.OR P2, PT, R62.reuse, 0x41, P2 ;  /* 0x000000413e00780c */ /* 0x040fe40001741670 */
[----:B------:R-:W-:Y:S02]  /*7de0*/  ISETP.LT.OR P3, PT, R62, 0x42, P3 ;  /* 0x000000423e00780c */ /* 0x000fe40001f61670 */
[----:B------:R-:W-:Y:S02]  /*7df0*/  FSEL R31, R31, -INF , !P2 ;  /* 0xff8000001f1f7808 */ /* 0x000fe40005000000 */
[----:B0-----:R-:W-:-:S02]  /*7e00*/  FMNMX.FTZ R64, R9, R8, !PT ;  /* 0x0000000809407209 */ /* 0x001fc40007810000 */
[----:B------:R-:W-:Y:S02]  /*7e10*/  FSEL R9, R12, -INF , !P4 ;  /* 0xff8000000c097808 */ /* 0x000fe40006000000 */
[----:B------:R-:W-:Y:S01]  /*7e20*/  ISETP.GT.AND P4, PT, R66, 0x19, P1 ;  /* 0x000000194200780c */ /* 0x000fe20000f84270 */
[----:B------:R-:W0:Y:S01]  /*7e30*/  SHFL.BFLY PT, R81, R64, 0x1, 0x1f ;  /* 0x0c201f0040517f89 */ /* 0x000e2200000e0000 */
        /* <DEDUP_REMOVED lines=8> */
[----:B------:R-:W-:Y:S02]  /*7ec0*/  FSEL R32, R32, -INF , !P3 ;  /* 0xff80000020207808 */ /* 0x000fe40005800000 */
[----:B------:R-:W-:-:S02]  /*7ed0*/  ISETP.GT.AND P2, PT, R66, 0x50, P1 ;  /* 0x000000504200780c */ /* 0x000fc40000f44270 */
[----:B------:R-:W-:Y:S02]  /*7ee0*/  ISETP.GT.AND P3, PT, R66, 0x51, P1 ;  /* 0x000000514200780c */ /* 0x000fe40000f64270 */
[----:B------:R-:W-:Y:S02]  /*7ef0*/  ISETP.LT.OR P2, PT, R62, 0x51, P2 ;  /* 0x000000513e00780c */ /* 0x000fe40001741670 */
[----:B0-----:R-:W-:Y:S02]  /*7f00*/  FMNMX.FTZ R8, R64, R81, !PT ;  /* 0x0000005140087209 */ /* 0x001fe40007810000 */
[----:B------:R-:W-:Y:S02]  /*7f10*/  FSEL R35, R35, -INF , !P2 ;  /* 0xff80000023237808 */ /* 0x000fe40005000000 */
[C---:B------:R-:W-:Y:S01]  /*7f20*/  FSETP.NEU.FTZ.AND P6, PT, R8.reuse, -INF , PT ;  /* 0xff8000000800780b */ /* 0x040fe20003fdd000 */
[----:B------:R-:W-:-:S01]  /*7f30*/  FFMA.FTZ R68, R8, R87, -8 ;  /* 0xc100000008447423 */ /* 0x000fc20000010057 */
[----:B------:R-:W-:-:S02]  /*7f40*/  ISETP.LT.OR P3, PT, R62, 0x52, P3 ;  /* 0x000000523e00780c */ /* 0x000fc40001f61670 */
[----:B------:R-:W-:Y:S02]  /*7f50*/  ISETP.GT.AND P2, PT, R66, 0x60, P1 ;  /* 0x000000604200780c */ /* 0x000fe40000f44270 */
[----:B------:R-:W-:Y:S02]  /*7f60*/  FSEL R64, R68, RZ, P6 ;  /* 0x000000ff44407208 */ /* 0x000fe40003000000 */
[----:B------:R-:W-:Y:S02]  /*7f70*/  FSEL R68, R20, -INF , !P4 ;  /* 0xff80000014447808 */ /* 0x000fe40006000000 */
[----:B------:R-:W-:Y:S01]  /*7f80*/  ISETP.GT.AND P4, PT, R66, 0x29, P1 ;  /* 0x000000294200780c */ /* 0x000fe20000f84270 */
[----:B------:R-:W-:-:S01]  /*7f90*/  FFMA.FTZ R80, R77, UR29, -R64 ;  /* 0x0000001d4d507c23 */ /* 0x000fc20008010840 */
[----:B------:R-:W-:Y:S01]  /*7fa0*/  FMNMX.FTZ R78, R68, R7, !PT ;  /* 0x00000007444e7209 */ /* 0x000fe20007810000 */
[----:B------:R-:W-:-:S01]  /*7fb0*/  FFMA.FTZ R82, R73, UR29, -R64 ;  /* 0x0000001d49527c23 */ /* 0x000fc20008010840 */
[----:B------:R-:W-:Y:S01]  /*7fc0*/  ISETP.LT.OR P4, PT, R62, 0x2a, P4 ;  /* 0x0000002a3e00780c */ /* 0x000fe20002781670 */
[----:B------:R0:W-:Y:S01]  /*7fd0*/  MUFU.EX2 R29, R80 ;  /* 0x00000050001d7308 */ /* 0x0001e20000000800 */
[----:B------:R-:W-:Y:S01]  /*7fe0*/  FMNMX.FTZ R7, R21, R78, !PT ;  /* 0x0000004e15077209 */ /* 0x000fe20007810000 */
[--C-:B------:R-:W-:Y:S01]  /*7ff0*/  FFMA.FTZ R70, R83, UR29, -R64.reuse ;  /* 0x0000001d53467c23 */ /* 0x100fe20008010840 */
[----:B------:R-:W-:Y:S01]  /*8000*/  FSEL R26, R26, -INF , !P4 ;  /* 0xff8000001a1a7808 */ /* 0x000fe20006000000 */
[--C-:B------:R-:W-:Y:S01]  /*8010*/  FFMA.FTZ R85, R85, UR29, -R64.reuse ;  /* 0x0000001d55557c23 */ /* 0x100fe20008010840 */
[----:B------:R-:W-:Y:S01]  /*8020*/  FMNMX.FTZ R78, R24, R7, !PT ;  /* 0x00000007184e7209 */ /* 0x000fe20007810000 */
[--C-:B------:R-:W-:Y:S01]  /*8030*/  FFMA.FTZ R81, R153, UR29, -R64.reuse ;  /* 0x0000001d99517c23 */ /* 0x100fe20008010840 */
[----:B------:R-:W-:Y:S01]  /*8040*/  ISETP.GT.AND P4, PT, R66, 0x39, P1 ;  /* 0x000000394200780c */ /* 0x000fe20000f84270 */
[----:B------:R1:W-:Y:S01]  /*8050*/  MUFU.EX2 R20, R70 ;  /* 0x0000004600147308 */ /* 0x0003e20000000800 */
[----:B------:R-:W-:Y:S01]  /*8060*/  FMNMX.FTZ R7, R25, R78, !PT ;  /* 0x0000004e19077209 */ /* 0x000fe20007810000 */
[--C-:B------:R-:W-:Y:S01]  /*8070*/  FFMA.FTZ R83, R155, UR29, -R64.reuse ;  /* 0x0000001d9b537c23 */ /* 0x100fe20008010840 */
[----:B------:R-:W-:Y:S01]  /*8080*/  ISETP.LT.OR P4, PT, R62, 0x3a, P4 ;  /* 0x0000003a3e00780c */ /* 0x000fe20002781670 */
[--C-:B------:R-:W-:Y:S01]  /*8090*/  FFMA.FTZ R79, R79, UR29, -R64.reuse ;  /* 0x0000001d4f4f7c23 */ /* 0x100fe20008010840 */
[----:B0-----:R-:W-:Y:S01]  /*80a0*/  FMNMX.FTZ R80, R26, R7, !PT ;  /* 0x000000071a507209 */ /* 0x001fe20007810000 */
[--C-:B------:R-:W-:Y:S01]  /*80b0*/  FFMA.FTZ R159, R159, UR29, -R64.reuse ;  /* 0x0000001d9f9f7c23 */ /* 0x100fe20008010840 */
[----:B------:R-:W-:Y:S01]  /*80c0*/  FSEL R77, R30, -INF , !P4 ;  /* 0xff8000001e4d7808 */ /* 0x000fe20006000000 */
[--C-:B------:R-:W-:Y:S01]  /*80d0*/  FFMA.FTZ R161, R161, UR29, -R64.reuse ;  /* 0x0000001da1a17c23 */ /* 0x100fe20008010840 */
[----:B------:R-:W-:Y:S01]  /*80e0*/  FMNMX.FTZ R7, R27, R80, !PT ;  /* 0x000000501b077209 */ /* 0x000fe20007810000 */
[--C-:B-1----:R-:W-:Y:S01]  /*80f0*/  FFMA.FTZ R70, R157, UR29, -R64.reuse ;  /* 0x0000001d9d467c23 */ /* 0x102fe20008010840 */
[----:B------:R-:W-:Y:S01]  /*8100*/  ISETP.GT.AND P4, PT, R66, 0x49, P1 ;  /* 0x000000494200780c */ /* 0x000fe20000f84270 */
[--C-:B------:R-:W-:Y:S01]  /*8110*/  FFMA.FTZ R75, R75, UR29, -R64.reuse ;  /* 0x0000001d4b4b7c23 */ /* 0x100fe20008010840 */
[----:B------:R-:W-:Y:S01]  /*8120*/  FMNMX.FTZ R7, R28, R7, !PT ;  /* 0x000000071c077209 */ /* 0x000fe20007810000 */
[--C-:B------:R-:W-:Y:S01]  /*8130*/  FFMA.FTZ R163, R163, UR29, -R64.reuse ;  /* 0x0000001da3a37c23 */ /* 0x100fe20008010840 */
[----:B------:R-:W-:Y:S01]  /*8140*/  ISETP.LT.OR P4, PT, R62, 0x4a, P4 ;  /* 0x0000004a3e00780c */ /* 0x000fe20002781670 */
[--C-:B------:R-:W-:Y:S01]  /*8150*/  FFMA.FTZ R71, R71, UR29, -R64.reuse ;  /* 0x0000001d47477c23 */ /* 0x100fe20008010840 */
[----:B------:R-:W-:Y:S01]  /*8160*/  FMNMX.FTZ R80, R76, R7, !PT ;  /* 0x000000074c507209 */ /* 0x000fe20007810000 */
[--C-:B------:R-:W-:Y:S01]  /*8170*/  FFMA.FTZ R65, R65, UR29, -R64.reuse ;  /* 0x0000001d41417c23 */ /* 0x100fe20008010840 */
[----:B------:R-:W-:Y:S01]  /*8180*/  FSEL R78, R33, -INF , !P5 ;  /* 0xff800000214e7808 */ /* 0x000fe20006800000 */
[--C-:B------:R-:W-:Y:S01]  /*8190*/  FFMA.FTZ R61, R61, UR29, -R64.reuse ;  /* 0x0000001d3d3d7c23 */ /* 0x100fe20008010840 */
[----:B------:R-:W-:Y:S01]  /*81a0*/  FMNMX.FTZ R80, R77, R80, !PT ;  /* 0x000000504d507209 */ /* 0x000fe20007810000 */
[--C-:B------:R-:W-:Y:S01]  /*81b0*/  FFMA.FTZ R56, R56, UR29, -R64.reuse ;  /* 0x0000001d38387c23 */ /* 0x100fe20008010840 */
[----:B------:R-:W-:Y:S01]  /*81c0*/  FSEL R73, R34, -INF , !P4 ;  /* 0xff80000022497808 */ /* 0x000fe20006000000 */
[--C-:B------:R-:W-:Y:S01]  /*81d0*/  FFMA.FTZ R51, R51, UR29, -R64.reuse ;  /* 0x0000001d33337c23 */ /* 0x100fe20008010840 */
[----:B------:R-:W-:Y:S01]  /*81e0*/  FMNMX.FTZ R7, R31, R80, !PT ;  /* 0x000000501f077209 */ /* 0x000fe20007810000 */
[----:B------:R0:W-:Y:S01]  /*81f0*/  MUFU.EX2 R34, R82 ;  /* 0x0000005200227308 */ /* 0x0001e20000000800 */
[----:B------:R-:W-:Y:S01]  /*8200*/  ISETP.GT.AND P5, PT, R66, 0x58, P1 ;  /* 0x000000584200780c */ /* 0x000fe20000fa4270 */
[--C-:B------:R-:W-:Y:S01]  /*8210*/  FFMA.FTZ R80, R69, UR29, -R64.reuse ;  /* 0x0000001d45507c23 */ /* 0x100fe20008010840 */
[----:B------:R-:W-:Y:S01]  /*8220*/  FMNMX.FTZ R7, R32, R7, !PT ;  /* 0x0000000720077209 */ /* 0x000fe20007810000 */
[--C-:B------:R-:W-:Y:S01]  /*8230*/  FFMA.FTZ R69, R67, UR29, -R64.reuse ;  /* 0x0000001d43457c23 */ /* 0x100fe20008010840 */
[----:B------:R-:W-:Y:S01]  /*8240*/  ISETP.GT.AND P4, PT, R66, 0x59, P1 ;  /* 0x000000594200780c */ /* 0x000fe20000f84270 */
        /* <DEDUP_REMOVED lines=12> */
[--C-:B------:R-:W-:Y:S01]  /*8310*/  FFMA.FTZ R58, R58, UR29, -R64.reuse ;  /* 0x0000001d3a3a7c23 */ /* 0x100fe20008010840 */
[----:B------:R-:W-:Y:S01]  /*8320*/  ISETP.LT.OR P4, PT, R62, 0x5a, P4 ;  /* 0x0000005a3e00780c */ /* 0x000fe20002781670 */
[--C-:B------:R-:W-:Y:S01]  /*8330*/  FFMA.FTZ R59, R59, UR29, -R64.reuse ;  /* 0x0000001d3b3b7c23 */ /* 0x100fe20008010840 */
[----:B------:R-:W-:Y:S01]  /*8340*/  FMNMX.FTZ R82, R36, R7, !PT ;  /* 0x0000000724527209 */ /* 0x000fe20007810000 */
[----:B------:R-:W-:Y:S01]  /*8350*/  FFMA.FTZ R60, R60, UR29, -R64 ;  /* 0x0000001d3c3c7c23 */ /* 0x000fe20008010840 */
[----:B------:R-:W-:Y:S01]  /*8360*/  ISETP.GT.AND P3, PT, R66, 0x61, P1 ;  /* 0x000000614200780c */ /* 0x000fe20000f64270 */
[----:B------:R-:W-:Y:S01]  /*8370*/  MUFU.EX2 R12, R85 ;  /* 0x00000055000c7308 */ /* 0x000fe20000000800 */
[----:B------:R-:W-:-:S02]  /*8380*/  ISETP.LT.OR P2, PT, R62, 0x61, P2 ;  /* 0x000000613e00780c */ /* 0x000fc40001741670 */
[----:B------:R-:W-:Y:S02]  /*8390*/  FSEL R67, R38, -INF , !P4 ;  /* 0xff80000026437808 */ /* 0x000fe40006000000 */
[----:B------:R-:W-:Y:S02]  /*83a0*/  FMNMX.FTZ R82, R37, R82, !PT ;  /* 0x0000005225527209 */ /* 0x000fe40007810000 */
[----:B------:R-:W-:Y:S01]  /*83b0*/  ISETP.GT.AND P5, PT, R66, 0x68, P1 ;  /* 0x000000684200780c */ /* 0x000fe20000fa4270 */
[----:B------:R0:W-:Y:S01]  /*83c0*/  MUFU.EX2 R38, R69 ;  /* 0x0000004500267308 */ /* 0x0001e20000000800 */
[----:B------:R-:W-:Y:S02]  /*83d0*/  FSEL R39, R39, -INF , !P2 ;  /* 0xff80000027277808 */ /* 0x000fe40005000000 */
[----:B------:R-:W-:Y:S02]  /*83e0*/  ISETP.LT.OR P3, PT, R62, 0x62, P3 ;  /* 0x000000623e00780c */ /* 0x000fe40001f61670 */
[----:B------:R-:W-:-:S02]  /*83f0*/  FMNMX.FTZ R82, R67, R82, !PT ;  /* 0x0000005243527209 */ /* 0x000fc40007810000 */
[----:B------:R-:W-:Y:S01]  /*8400*/  ISETP.LT.OR P5, PT, R62, 0x69, P5 ;  /* 0x000000693e00780c */ /* 0x000fe20002fa1670 */
[----:B------:R-:W-:Y:S01]  /*8410*/  MUFU.EX2 R81, R81 ;  /* 0x0000005100517308 */ /* 0x000fe20000000800 */
[----:B------:R-:W-:Y:S01]  /*8420*/  ISETP.GT.AND P4, PT, R66, 0x69, P1 ;  /* 0x000000694200780c */ /* 0x000fe20000f84270 */
[--C-:B0-----:R-:W-:Y:S01]  /*8430*/  FFMA.FTZ R69, R63, UR29, -R64.reuse ;  /* 0x0000001d3f457c23 */ /* 0x101fe20008010840 */
[----:B------:R-:W-:Y:S02]  /*8440*/  FSEL R40, R40, -INF , !P3 ;  /* 0xff80000028287808 */ /* 0x000fe40005800000 */
[----:B------:R-:W-:Y:S01]  /*8450*/  FMNMX.FTZ R7, R39, R82, !PT ;  /* 0x0000005227077209 */ /* 0x000fe20007810000 */
[----:B------:R-:W-:-:S01]  /*8460*/  FFMA.FTZ R82, R47, UR29, -R64 ;  /* 0x0000001d2f527c23 */ /* 0x000fc20008010840 */
[----:B------:R-:W-:Y:S01]  /*8470*/  FSEL R63, R41, -INF , !P5 ;  /* 0xff800000293f7808 */ /* 0x000fe20006800000 */
[----:B------:R-:W-:Y:S01]  /*8480*/  MUFU.EX2 R83, R83 ;  /* 0x0000005300537308 */ /* 0x000fe20000000800 */
[----:B------:R-:W-:-:S02]  /*8490*/  ISETP.GT.AND P2, PT, R66, 0x70, P1 ;  /* 0x000000704200780c */ /* 0x000fc40000f44270 */
[C---:B------:R-:W-:Y:S02]  /*84a0*/  ISETP.GT.AND P3, PT, R66.reuse, 0x71, P1 ;  /* 0x000000714200780c */ /* 0x040fe40000f64270 */
[C---:B------:R-:W-:Y:S02]  /*84b0*/  ISETP.GT.AND P5, PT, R66.reuse, 0x78, P1 ;  /* 0x000000784200780c */ /* 0x040fe40000fa4270 */
[----:B------:R-:W-:Y:S01]  /*84c0*/  ISETP.GT.AND P1, PT, R66, 0x79, P1 ;  /* 0x000000794200780c */ /* 0x000fe20000f24270 */
[----:B------:R0:W-:Y:S01]  /*84d0*/  MUFU.EX2 R41, R69 ;  /* 0x0000004500297308 */ /* 0x0001e20000000800 */
[----:B------:R-:W-:Y:S02]  /*84e0*/  ISETP.LT.OR P4, PT, R62, 0x6a, P4 ;  /* 0x0000006a3e00780c */ /* 0x000fe40002781670 */
[----:B------:R-:W-:Y:S02]  /*84f0*/  FMNMX.FTZ R66, R40, R7, !PT ;  /* 0x0000000728427209 */ /* 0x000fe40007810000 */
[----:B------:R-:W-:-:S02]  /*8500*/  ISETP.LT.OR P2, PT, R62, 0x71, P2 ;  /* 0x000000713e00780c */ /* 0x000fc40001741670 */
[----:B------:R-:W-:Y:S01]  /*8510*/  FSEL R47, R42, -INF , !P4 ;  /* 0xff8000002a2f7808 */ /* 0x000fe20006000000 */
[----:B------:R-:W-:Y:S01]  /*8520*/  MUFU.EX2 R70, R70 ;  /* 0x0000004600467308 */ /* 0x000fe20000000800 */
[----:B------:R-:W-:Y:S01]  /*8530*/  FMNMX.FTZ R66, R63, R66, !PT ;  /* 0x000000423f427209 */ /* 0x000fe20007810000 */
[--C-:B0-----:R-:W-:Y:S01]  /*8540*/  FFMA.FTZ R69, R48, UR29, -R64.reuse ;  /* 0x0000001d30457c23 */ /* 0x101fe20008010840 */
[C---:B------:R-:W-:Y:S01]  /*8550*/  ISETP.LT.OR P3, PT, R62.reuse, 0x72, P3 ;  /* 0x000000723e00780c */ /* 0x040fe20001f61670 */
[----:B------:R-:W-:Y:S01]  /*8560*/  FFMA.FTZ R64, R57, UR29, -R64 ;  /* 0x0000001d39407c23 */ /* 0x000fe20008010840 */
[----:B------:R-:W-:Y:S02]  /*8570*/  FSEL R43, R43, -INF , !P2 ;  /* 0xff8000002b2b7808 */ /* 0x000fe40005000000 */
[----:B------:R-:W-:Y:S01]  /*8580*/  FMNMX.FTZ R66, R47, R66, !PT ;  /* 0x000000422f427209 */ /* 0x000fe20007810000 */
[----:B------:R-:W-:Y:S01]  /*8590*/  MUFU.EX2 R79, R79 ;  /* 0x0000004f004f7308 */ /* 0x000fe20000000800 */
[----:B------:R-:W-:-:S02]  /*85a0*/  ISETP.LT.OR P5, PT, R62, 0x79, P5 ;  /* 0x000000793e00780c */ /* 0x000fc40002fa1670 */
[----:B------:R-:W-:Y:S02]  /*85b0*/  FSEL R48, R44, -INF , !P3 ;  /* 0xff8000002c307808 */ /* 0x000fe40005800000 */
[----:B------:R-:W-:Y:S02]  /*85c0*/  FMNMX.FTZ R7, R43, R66, !PT ;  /* 0x000000422b077209 */ /* 0x000fe40007810000 */
[----:B------:R-:W-:Y:S01]  /*85d0*/  ISETP.LT.OR P1, PT, R62, 0x7a, P1 ;  /* 0x0000007a3e00780c */ /* 0x000fe20000f21670 */
[----:B------:R0:W-:Y:S01]  /*85e0*/  MUFU.EX2 R44, R69 ;  /* 0x00000045002c7308 */ /* 0x0001e20000000800 */
[----:B------:R-:W-:Y:S02]  /*85f0*/  FSEL R45, R45, -INF , !P5 ;  /* 0xff8000002d2d7808 */ /* 0x000fe40006800000 */
[----:B------:R-:W-:Y:S02]  /*8600*/  FMNMX.FTZ R62, R48, R7, !PT ;  /* 0x00000007303e7209 */ /* 0x000fe40007810000 */
[----:B------:R-:W-:-:S02]  /*8610*/  FSEL R46, R46, -INF , !P1 ;  /* 0xff8000002e2e7808 */ /* 0x000fc40004800000 */
[----:B------:R-:W-:Y:S01]  /*8620*/  FMNMX.FTZ R7, R45, R62, !PT ;  /* 0x0000003e2d077209 */ /* 0x000fe20007810000 */
[----:B------:R-:W-:Y:S01]  /*8630*/  MUFU.EX2 R74, R159 ;  /* 0x0000009f004a7308 */ /* 0x000fe20000000800 */
[----:B------:R-:W-:Y:S02]  /*8640*/  FSEL R57, R8, RZ, P6 ;  /* 0x000000ff08397208 */ /* 0x000fe40003000000 */
[----:B------:R-:W-:-:S03]  /*8650*/  FMNMX.FTZ R7, R46, R7, !PT ;  /* 0x000000072e077209 */ /* 0x000fc60007810000 */
[----:B------:R-:W-:Y:S02]  /*8660*/  FADD.FTZ R4, -R57, R4 ;  /* 0x0000000439047221 */ /* 0x000fe40000010100 */
[----:B------:R-:W1:Y:S01]  /*8670*/  SHFL.BFLY PT, R62, R7, 0x2, 0x1f ;  /* 0x0c401f00073e7f89 */ /* 0x000e6200000e0000 */
[----:B------:R-:W-:Y:S01]  /*8680*/  MUFU.EX2 R57, R64 ;  /* 0x0000004000397308 */ /* 0x000fe20000000800 */
[----:B0-----:R-:W-:-:S07]  /*8690*/  FMUL.FTZ R69, R4, UR29 ;  /* 0x0000001d04457c20 */ /* 0x001fce0008410000 */
[----:B------:R-:W0:Y:S08]  /*86a0*/  MUFU.EX2 R69, R69 ;  /* 0x0000004500457308 */ /* 0x000e300000000800 */
[----:B------:R-:W-:Y:S01]  /*86b0*/  MUFU.EX2 R30, R161 ;  /* 0x000000a1001e7308 */ /* 0x000fe20000000800 */
[----:B-1----:R-:W-:-:S07]  /*86c0*/  FMNMX.FTZ R62, R7, R62, !PT ;  /* 0x0000003e073e7209 */ /* 0x002fce0007810000 */
[----:B------:R-:W-:Y:S01]  /*86d0*/  MUFU.EX2 R75, R75 ;  /* 0x0000004b004b7308 */ /* 0x000fe20000000800 */
[----:B------:R-:W1:Y:S07]  /*86e0*/  SHFL.BFLY PT, R7, R62, 0x1, 0x1f ;  /* 0x0c201f003e077f89 */ /* 0x000e6e00000e0000 */
[----:B------:R-:W-:Y:S08]  /*86f0*/  MUFU.EX2 R33, R163 ;  /* 0x000000a300217308 */ /* 0x000ff00000000800 */
[----:B------:R-:W-:Y:S08]  /*8700*/  MUFU.EX2 R71, R71 ;  /* 0x0000004700477308 */ /* 0x000ff00000000800 */
[----:B------:R-:W-:Y:S01]  /*8710*/  MUFU.EX2 R80, R80 ;  /* 0x0000005000507308 */ /* 0x000fe20000000800 */
[----:B-1----:R-:W-:Y:S01]  /*8720*/  FMNMX.FTZ R7, R62, R7, !PT ;  /* 0x000000073e077209 */ /* 0x002fe20007810000 */
[----:B------:R-:W-:-:S03]  /*8730*/  IMAD.U32 R62, RZ, RZ, UR29 ;  /* 0x0000001dff3e7e24 */ /* 0x000fc6000f8e00ff */
[C---:B------:R-:W-:Y:S01]  /*8740*/  FSETP.NEU.FTZ.AND P1, PT, R7.reuse, -INF , PT ;  /* 0xff8000000700780b */ /* 0x040fe20003f3d000 */
[----:B------:R-:W-:-:S02]  /*8750*/  FFMA.FTZ R62, R7, R62, -8 ;  /* 0xc1000000073e7423 */ /* 0x000fc4000001003e */
[----:B------:R-:W-:Y:S01]  /*8760*/  MUFU.EX2 R65, R65 ;  /* 0x0000004100417308 */ /* 0x000fe20000000800 */
[----:B------:R-:W-:Y:S02]  /*8770*/  FSEL R66, R7, RZ, P1 ;  /* 0x000000ff07427208 */ /* 0x000fe40000800000 */
[----:B------:R-:W-:-:S03]  /*8780*/  FSEL R4, R62, RZ, P1 ;  /* 0x000000ff3e047208 */ /* 0x000fc60000800000 */
[----:B------:R-:W-:Y:S02]  /*8790*/  FADD.FTZ R66, -R66, R5 ;  /* 0x0000000542427221 */ /* 0x000fe40000010100 */
[----:B------:R-:W-:Y:S01]  /*87a0*/  MUFU.EX2 R42, R82 ;  /* 0x00000052002a7308 */ /* 0x000fe20000000800 */
[----:B------:R-:W-:-:S01]  /*87b0*/  FFMA.FTZ R85, R72, UR29, -R4 ;  /* 0x0000001d48557c23 */ /* 0x000fc20008010804 */
[--C-:B------:R-:W-:Y:S01]  /*87c0*/  FFMA.FTZ R10, R10, UR29, -R4.reuse ;  /* 0x0000001d0a0a7c23 */ /* 0x100fe20008010804 */
[----:B------:R-:W-:Y:S01]  /*87d0*/  FMUL.FTZ R66, R66, UR29 ;  /* 0x0000001d42427c20 */ /* 0x000fe20008410000 */
[--C-:B------:R-:W-:Y:S01]  /*87e0*/  FFMA.FTZ R11, R11, UR29, -R4.reuse ;  /* 0x0000001d0b0b7c23 */ /* 0x100fe20008010804 */
[----:B------:R-:W-:-:S01]  /*87f0*/  FFMA.FTZ R62, R9, UR29, -R4 ;  /* 0x0000001d093e7c23 */ /* 0x000fc20008010804 */
[--C-:B------:R-:W-:Y:S01]  /*8800*/  FFMA.FTZ R9, R13, UR29, -R4.reuse ;  /* 0x0000001d0d097c23 */ /* 0x100fe20008010804 */
[----:B------:R-:W-:-:S01]  /*8810*/  FFMA.FTZ R14, R14, UR29, -R4 ;  /* 0x0000001d0e0e7c23 */ /* 0x000fc20008010804 */
[----:B------:R-:W-:Y:S01]  /*8820*/  MUFU.EX2 R85, R85 ;  /* 0x0000005500557308 */ /* 0x000fe20000000800 */
[----:B0-----:R-:W-:-:S01]  /*8830*/  FFMA.FTZ R72, R69, R3, R12 ;  /* 0x0000000345487223 */ /* 0x001fc2000001000c */
        /* <DEDUP_REMOVED lines=23> */
[----:B0-----:R-:W-:-:S01]  /*89b0*/  FFMA.FTZ R3, R66, R2, R85 ;  /* 0x0000000242037223 */ /* 0x001fc20000010055 */
[--C-:B------:R-:W-:Y:S01]  /*89c0*/  FFMA.FTZ R63, R63, UR29, -R4.reuse ;  /* 0x0000001d3f3f7c23 */ /* 0x100fe20008010804 */
[----:B------:R-:W-:-:S01]  /*89d0*/  FFMA.FTZ R43, R43, UR29, -R4 ;  /* 0x0000001d2b2b7c23 */ /* 0x000fc20008010804 */
[--C-:B------:R-:W-:Y:S01]  /*89e0*/  FFMA.FTZ R48, R48, UR29, -R4.reuse ;  /* 0x0000001d30307c23 */ /* 0x100fe20008010804 */
[----:B------:R-:W-:-:S03]  /*89f0*/  FFMA.FTZ R45, R45, UR29, -R4 ;  /* 0x0000001d2d2d7c23 */ /* 0x000fc60008010804 */
[----:B------:R-:W0:Y:S01]  /*8a00*/  MUFU.EX2 R62, R62 ;  /* 0x0000003e003e7308 */ /* 0x000e220000000800 */
[----:B-1----:R-:W-:-:S07]  /*8a10*/  FADD.FTZ R2, R10, R3 ;  /* 0x000000030a027221 */ /* 0x002fce0000010000 */
[----:B------:R-:W1:Y:S01]  /*8a20*/  MUFU.EX2 R9, R9 ;  /* 0x0000000900097308 */ /* 0x000e620000000800 */
[----:B--2---:R-:W-:-:S07]  /*8a30*/  FADD.FTZ R3, R11, R2 ;  /* 0x000000020b037221 */ /* 0x004fce0000010000 */
[----:B------:R-:W2:Y:S01]  /*8a40*/  MUFU.EX2 R14, R14 ;  /* 0x0000000e000e7308 */ /* 0x000ea20000000800 */
[----:B0-----:R-:W-:-:S07]  /*8a50*/  FADD.FTZ R2, R62, R3 ;  /* 0x000000033e027221 */ /* 0x001fce0000010000 */
[----:B------:R0:W-:Y:S01]  /*8a60*/  MUFU.EX2 R5, R76 ;  /* 0x0000004c00057308 */ /* 0x0001e20000000800 */
[----:B-1----:R-:W-:-:S07]  /*8a70*/  FADD.FTZ R3, R9, R2 ;  /* 0x0000000209037221 */ /* 0x002fce0000010000 */
[----:B------:R-:W1:Y:S01]  /*8a80*/  MUFU.EX2 R13, R13 ;  /* 0x0000000d000d7308 */ /* 0x000e620000000800 */
[----:B0-----:R-:W-:-:S01]  /*8a90*/  FADD.FTZ R76, R20, R77 ;  /* 0x0000004d144c7221 */ /* 0x001fc20000010000 */
[----:B--2---:R-:W-:-:S03]  /*8aa0*/  FADD.FTZ R2, R14, R3 ;  /* 0x000000030e027221 */ /* 0x004fc60000010000 */
[----:B------:R-:W-:-:S03]  /*8ab0*/  FADD.FTZ R73, R83, R76 ;  /* 0x0000004c53497221 */ /* 0x000fc60000010000 */
[----:B------:R-:W0:Y:S01]  /*8ac0*/  MUFU.EX2 R64, R64 ;  /* 0x0000004000407308 */ /* 0x000e220000000800 */
[----:B------:R-:W-:-:S04]  /*8ad0*/  FADD.FTZ R76, R70, R73 ;  /* 0x00000049464c7221 */ /* 0x000fc80000010000 */
[----:B------:R-:W-:-:S03]  /*8ae0*/  FADD.FTZ R73, R79, R76 ;  /* 0x0000004c4f497221 */ /* 0x000fc60000010000 */
[----:B------:R-:W2:Y:S01]  /*8af0*/  MUFU.EX2 R15, R15 ;  /* 0x0000000f000f7308 */ /* 0x000ea20000000800 */
[----:B------:R-:W-:-:S01]  /*8b00*/  FADD.FTZ R76, R74, R73 ;  /* 0x000000494a4c7221 */ /* 0x000fc20000010000 */
[----:B-1----:R-:W-:-:S03]  /*8b10*/  FADD.FTZ R3, R13, R2 ;  /* 0x000000020d037221 */ /* 0x002fc60000010000 */
[----:B------:R-:W-:-:S03]  /*8b20*/  FADD.FTZ R73, R29, R76 ;  /* 0x0000004c1d497221 */ /* 0x000fc60000010000 */
[----:B------:R-:W1:Y:S01]  /*8b30*/  MUFU.EX2 R24, R24 ;  /* 0x0000001800187308 */ /* 0x000e620000000800 */
[----:B0-----:R-:W-:-:S01]  /*8b40*/  FADD.FTZ R2, R64, R3 ;  /* 0x0000000340027221 */ /* 0x001fc20000010000 */
[----:B------:R-:W-:-:S06]  /*8b50*/  FADD.FTZ R76, R30, R73 ;  /* 0x000000491e4c7221 */ /* 0x000fcc0000010000 */
[----:B------:R-:W0:Y:S01]  /*8b60*/  MUFU.EX2 R21, R21 ;  /* 0x0000001500157308 */ /* 0x000e220000000800 */
[----:B--2---:R-:W-:-:S01]  /*8b70*/  FADD.FTZ R3, R15, R2 ;  /* 0x000000020f037221 */ /* 0x004fc20000010000 */
[----:B------:R-:W-:Y:S01]  /*8b80*/  FADD.FTZ R2, R75, R76 ;  /* 0x0000004c4b027221 */ /* 0x000fe20000010000 */
[----:B------:R-:W-:-:S05]  /*8b90*/  FFMA.FTZ R76, R67, UR29, -R4 ;  /* 0x0000001d434c7c23 */ /* 0x000fca0008010804 */
        /* <DEDUP_REMOVED lines=11> */
[----:B-1----:R-:W-:-:S01]  /*8c50*/  FADD.FTZ R67, R25, R78 ;  /* 0x0000004e19437221 */ /* 0x002fc20000010000 */
[----:B------:R-:W-:-:S04]  /*8c60*/  FADD.FTZ R78, R38, R3 ;  /* 0x00000003264e7221 */ /* 0x000fc80000010000 */
[----:B------:R-:W-:Y:S02]  /*8c70*/  FADD.FTZ R78, R65, R78 ;  /* 0x0000004e414e7221 */ /* 0x000fe40000010000 */
[----:B------:R-:W1:Y:S01]  /*8c80*/  MUFU.EX2 R27, R27 ;  /* 0x0000001b001b7308 */ /* 0x000e620000000800 */
[----:B0-----:R-:W-:-:S04]  /*8c90*/  FADD.FTZ R2, R28, R67 ;  /* 0x000000431c027221 */ /* 0x001fc80000010000 */
[----:B------:R-:W-:-:S03]  /*8ca0*/  FADD.FTZ R3, R5, R2 ;  /* 0x0000000205037221 */ /* 0x000fc60000010000 */
[----:B------:R-:W0:Y:S01]  /*8cb0*/  MUFU.EX2 R32, R32 ;  /* 0x0000002000207308 */ /* 0x000e220000000800 */
[----:B--2---:R-:W-:-:S01]  /*8cc0*/  FADD.FTZ R2, R68, R3 ;  /* 0x0000000344027221 */ /* 0x004fc20000010000 */
[----:B------:R-:W-:Y:S01]  /*8cd0*/  FADD.FTZ R3, R41, R78 ;  /* 0x0000004e29037221 */ /* 0x000fe20000010000 */
[----:B------:R-:W-:-:S01]  /*8ce0*/  FFMA.FTZ R78, R47, UR29, -R4 ;  /* 0x0000001d2f4e7c23 */ /* 0x000fc20008010804 */
[----:B------:R-:W-:Y:S02]  /*8cf0*/  FFMA.FTZ R4, R46, UR29, -R4 ;  /* 0x0000001d2e047c23 */ /* 0x000fe40008010804 */
[----:B------:R-:W-:-:S02]  /*8d00*/  FADD.FTZ R3, R42, R3 ;  /* 0x000000032a037221 */ /* 0x000fc40000010000 */
[----:B------:R-:W2:Y:S01]  /*8d10*/  MUFU.EX2 R31, R31 ;  /* 0x0000001f001f7308 */ /* 0x000ea20000000800 */
[----:B-1----:R-:W-:-:S01]  /*8d20*/  FADD.FTZ R67, R27, R2 ;  /* 0x000000021b437221 */ /* 0x002fc20000010000 */
[----:B------:R-:W-:-:S06]  /*8d30*/  FADD.FTZ R82, R44, R3 ;  /* 0x000000032c527221 */ /* 0x000fcc0000010000 */
        /* <DEDUP_REMOVED lines=40> */
[----:B------:R-:W-:Y:S01]  /*8fc0*/  MUFU.EX2 R59, R59 ;  /* 0x0000003b003b7308 */ /* 0x000fe20000000800 */
[----:B-1----:R-:W-:-:S07]  /*8fd0*/  FADD.FTZ R46, R58, R47 ;  /* 0x0000002f3a2e7221 */ /* 0x002fce0000010000 */
[----:B------:R-:W1:Y:S01]  /*8fe0*/  MUFU.EX2 R48, R48 ;  /* 0x0000003000307308 */ /* 0x000e620000000800 */
[----:B0-----:R-:W-:-:S07]  /*8ff0*/  FADD.FTZ R3, R43, R2 ;  /* 0x000000022b037221 */ /* 0x001fce0000010000 */
[----:B------:R-:W0:Y:S08]  /*9000*/  MUFU.EX2 R60, R60 ;  /* 0x0000003c003c7308 */ /* 0x000e300000000800 */
[----:B------:R2:W3:Y:S01]  /*9010*/  MUFU.EX2 R84, R45 ;  /* 0x0000002d00547308 */ /* 0x0004e20000000800 */
[----:B-1----:R-:W-:-:S07]  /*9020*/  FADD.FTZ R3, R48, R3 ;  /* 0x0000000330037221 */ /* 0x002fce0000010000 */
[----:B------:R-:W1:Y:S01]  /*9030*/  MUFU.EX2 R4, R4 ;  /* 0x0000000400047308 */ /* 0x000e620000000800 */
[----:B--2---:R-:W-:-:S04]  /*9040*/  FADD.FTZ R45, R59, R46 ;  /* 0x0000002e3b2d7221 */ /* 0x004fc80000010000 */
[----:B0-----:R-:W-:Y:S01]  /*9050*/  FADD.FTZ R2, R60, R45 ;  /* 0x0000002d3c027221 */ /* 0x001fe20000010000 */
[----:B---3--:R-:W-:-:S03]  /*9060*/  FADD.FTZ R45, R84, R3 ;  /* 0x00000003542d7221 */ /* 0x008fc60000010000 */
[----:B------:R-:W-:Y:S01]  /*9070*/  FADD.FTZ R3, R57, R2 ;  /* 0x0000000239037221 */ /* 0x000fe20000010000 */
[----:B-1----:R-:W-:-:S01]  /*9080*/  FADD.FTZ R2, R4, R45 ;  /* 0x0000002d04027221 */ /* 0x002fc20000010000 */
[----:B------:R-:W-:Y:S06]  /*9090*/  @!P0 BRA `(.L_x_1324) ;  /* 0x0000000000048947 */ /* 0x000fec0003800000 */
[----:B------:R-:W-:Y:S01]  /*90a0*/  BPT.TRAP 0x1 ;  /* 0x000000040000795c */ /* 0x000fe20000300000 */
.L_x_1324:
[----:B------:R-:W-:Y:S01]  /*90b0*/  ULEA UR6, UR34, UR36, 0x3 ;  /* 0x0000002422067291 */ /* 0x000fe2000f8e183f */
[----:B------:R-:W-:Y:S01]  /*90c0*/  ISETP.GT.AND P1, PT, R6, UR33, PT ;  /* 0x0000002106007c0c */ /* 0x000fe2000bf24270 */
[----:B------:R-:W-:Y:S01]  /*90d0*/  UMOV UR35, UR49 ;  /* 0x0000003100237c82 */ /* 0x000fe20008000000 */
[----:B------:R-:W-:Y:S01]  /*90e0*/  F2FP.SATFINITE.E4M3.F32.PACK_AB_MERGE_C R5, R68, R5, RZ ;  /* 0x000000054405723e */ /* 0x000fe200048070ff */
[----:B------:R-:W-:Y:S01]  /*90f0*/  UIADD3 UR6, UR6, 0x22860, URZ ;  /* 0x0002286006067890 */ /* 0x000fe2000fffe03f */
[----:B------:R-:W-:Y:S01]  /*9100*/  F2FP.SATFINITE.E4M3.F32.PACK_AB_MERGE_C R4, R4, R84, RZ ;  /* 0x000000540404723e */ /* 0x000fe200048070ff */
[----:B------:R-:W-:Y:S01]  /*9110*/  UMOV UR34, UR48 ;  /* 0x0000003000227c82 */ /* 0x000fe20008000000 */
[----:B------:R-:W-:Y:S01]  /*9120*/  F2FP.SATFINITE.E4M3.F32.PACK_AB_MERGE_C R20, R83, R20, RZ ;  /* 0x000000145314723e */ /* 0x000fe200048070ff */
[----:B------:R-:W-:Y:S01]  /*9130*/  UPRMT UR6, UR37, 0x654, UR6 ;  /* 0x0000065425067896 */ /* 0x000fe20008000006 */
        /* <DEDUP_REMOVED lines=9> */
[----:B------:R-:W-:Y:S01]  /*91d0*/  SYNCS.ARRIVE.TRANS64.RED.A1T0 RZ, [UR6], RZ ;  /* 0x000000ffffff79a7 */ /* 0x000fe20008100406 */
        /* <DEDUP_REMOVED lines=86> */
[----:B------:R-:W-:Y:S01]  /*9740*/  IMAD.MOV.U32 R4, RZ, RZ, R8 ;  /* 0x000000ffff047224 */ /* 0x000fe200078e0008 */
[----:B------:R-:W-:Y:S06]  /*9750*/  @P1 BRA `(.L_x_1325) ;  /* 0xffffffc800281947 */ /* 0x000fec000383ffff */
.L_x_1306:
[----:B------:R-:W-:Y:S02]  /*9760*/  UISETP.NE.AND UP1, UPT, UR54, URZ, UPT ;  /* 0x0000003f3600728c */ /* 0x000fe4000bf25270 */
[----:B------:R-:W-:Y:S02]  /*9770*/  UISETP.NE.AND UP0, UPT, UR53, URZ, UPT ;  /* 0x0000003f3500728c */ /* 0x000fe4000bf05270 */
[----:B------:R-:W-:Y:S02]  /*9780*/  UIADD3 UR10, UR41, 0x7f, URZ ;  /* 0x0000007f290a7890 */ /* 0x000fe4000fffe03f */
[----:B------:R-:W-:Y:S02]  /*9790*/  UIADD3 UR11, UR40, 0x1, -UR47 ;  /* 0x00000001280b7890 */ /* 0x000fe4000fffe82f */
[----:B------:R-:W-:-:S03]  /*97a0*/  PLOP3.LUT P1, PT, PT, PT, UP0, 0x40, 0x0 ;  /* 0x000000000000781c */ /* 0x000fc60003f2e808 */
[----:B------:R-:W-:Y:S01]  /*97b0*/  @UP1 ULDC UR6, c[0x0][0x44c] ;  /* 0x0001130000061ab9 */ /* 0x000fe20000000800 */
[----:B------:R-:W-:Y:S01]  /*97c0*/  @UP1 ULDC UR14, c[0x0][0x450] ;  /* 0x00011400000e1ab9 */ /* 0x000fe20000000800 */
[----:B------:R-:W-:-:S04]  /*97d0*/  UIMAD.WIDE.U32 UR6, UR10, UR6, URZ ;  /* 0x000000060a0672a5 */ /* 0x000fc8000f8e003f */
[----:B------:R-:W-:-:S04]  /*97e0*/  @UP1 USHF.R.U32.HI UR10, URZ, UR14, UR7 ;  /* 0x0000000e3f0a1299 */ /* 0x000fc80008011607 */
[----:B------:R-:W-:-:S04]  /*97f0*/  UIADD3 UR10, UR11, UR10, URZ ;  /* 0x0000000a0b0a7290 */ /* 0x000fc8000fffe03f */
[----:B------:R-:W-:Y:S01]  /*9800*/  UIADD3 UR31, UR10, -UR31, URZ ;  /* 0x8000001f0a1f7290 */ /* 0x000fe2000fffe03f */
[----:B------:R-:W-:Y:S11]  /*9810*/  @P1 BRA `(.L_x_1326) ;  /* 0x0000000000501947 */ /* 0x000ff60003800000 */
[----:B------:R-:W-:Y:S02]  /*9820*/  UMOV UR14, UR10 ;  /* 0x0000000a000e7c82 */ /* 0x000fe40008000000 */
[----:B------:R-:W-:-:S06]  /*9830*/  UISETP.GT.AND UP0, UPT, UR14, -0x1, UPT ;  /* 0xffffffff0e00788c */ /* 0x000fcc000bf04270 */
[----:B------:R-:W-:-:S13]  /*9840*/  PLOP3.LUT P1, PT, PT, PT, UP0, 0x80, 0x0 ;  /* 0x000000000000781c */ /* 0x000fda0003f2f008 */
[----:B------:R-:W-:Y:S05]  /*9850*/  @P1 BRA `(.L_x_1327) ;  /* 0x0000000000201947 */ /* 0x000fea0003800000 */
[----:B------:R-:W-:Y:S01]  /*9860*/  ULDC UR15, c[0x0][0x9e4] ;  /* 0x00027900000f7ab9 */ /* 0x000fe20000000800 */
[----:B------:R-:W-:Y:S02]  /*9870*/  ULOP3.LUT UR14, URZ, UR14, URZ, 0x33, !UPT ;  /* 0x0000000e3f0e7292 */ /* 0x000fe4000f8e333f */
[----:B------:R-:W-:-:S11]  /*9880*/  UISETP.NE.AND UP0, UPT, UR15, 0x1, UPT ;  /* 0x000000010f00788c */ /* 0x000fd6000bf05270 */
[----:B------:R-:W-:Y:S02]  /*9890*/  @UP0 ULDC.64 UR6, c[0x0][0x9e8] ;  /* 0x00027a0000060ab9 */ /* 0x000fe40000000a00 */
[----:B------:R-:W-:-:S04]  /*98a0*/  UIMAD.WIDE.U32 UR10, UR14, UR6, URZ ;  /* 0x000000060e0a72a5 */ /* 0x000fc8000f8e003f */
[----:B------:R-:W-:-:S04]  /*98b0*/  @UP0 USHF.R.U32.HI UR14, URZ, UR7, UR11 ;  /* 0x000000073f0e0299 */ /* 0x000fc8000801160b */
[----:B------:R-:W-:Y:S01]  /*98c0*/  ULOP3.LUT UR14, URZ, UR14, URZ, 0x33, !UPT ;  /* 0x0000000e3f0e7292 */ /* 0x000fe2000f8e333f */
[----:B------:R-:W-:Y:S11]  /*98d0*/  BRA `(.L_x_1328) ;  /* 0x0000000000147947 */ /* 0x000ff60003800000 */
.L_x_1327:
[----:B------:R-:W-:Y:S02]  /*98e0*/  ULDC UR15, c[0x0][0x9e4] ;  /* 0x00027900000f7ab9 */ /* 0x000fe40000000800 */
[----:B------:R-:W-:-:S11]  /*98f0*/  UISETP.NE.AND UP0, UPT, UR15, 0x1, UPT ;  /* 0x000000010f00788c */ /* 0x000fd6000bf05270 */
[----:B------:R-:W-:Y:S02]  /*9900*/  @UP0 ULDC.64 UR6, c[0x0][0x9e8] ;  /* 0x00027a0000060ab9 */ /* 0x000fe40000000a00 */
[----:B------:R-:W-:-:S04]  /*9910*/  UIMAD.WIDE.U32 UR10, UR14, UR6, URZ ;  /* 0x000000060e0a72a5 */ /* 0x000fc8000f8e003f */
[----:B------:R-:W-:-:S12]  /*9920*/  @UP0 USHF.R.U32.HI UR14, URZ, UR7, UR11 ;  /* 0x000000073f0e0299 */ /* 0x000fd8000801160b */
.L_x_1328:
[----:B------:R-:W-:-:S04]  /*9930*/  UIMAD UR14, UR14, UR15, URZ ;  /* 0x0000000f0e0e72a4 */ /* 0x000fc8000f8e023f */
[----:B------:R-:W-:-:S04]  /*9940*/  UISETP.LT.AND UP0, UPT, UR31, UR14, UPT ;  /* 0x0000000e1f00728c */ /* 0x000fc8000bf01270 */
[----:B------:R-:W-:-:S12]  /*9950*/  USEL UR31, UR31, UR14, !UP0 ;  /* 0x0000000e1f1f7287 */ /* 0x000fd8000c000000 */
.L_x_1326:
[----:B------:R-:W-:-:S04]  /*9960*/  UIADD3 UR31, UR31, 0x7f, URZ ;  /* 0x0000007f1f1f7890 */ /* 0x000fc8000fffe03f */
[----:B------:R-:W-:-:S04]  /*9970*/  USHF.R.S32.HI UR6, URZ, 0x1f, UR31 ;  /* 0x0000001f3f067899 */ /* 0x000fc8000801141f */
[----:B------:R-:W-:-:S04]  /*9980*/  ULEA.HI UR6, UR6, UR31, URZ, 0x7 ;  /* 0x0000001f06067291 */ /* 0x000fc8000f8f383f */
[----:B------:R-:W-:-:S04]  /*9990*/  USHF.R.S32.HI UR6, URZ, 0x7, UR6 ;  /* 0x000000073f067899 */ /* 0x000fc80008011406 */
[----:B------:R-:W-:-:S04]  /*99a0*/  UISETP.LT.AND UP0, UPT, UR38, UR6, UPT ;  /* 0x000000062600728c */ /* 0x000fc8000bf01270 */
[----:B------:R-:W-:-:S06]  /*99b0*/  USEL UR30, UR38, UR6, !UP0 ;  /* 0x00000006261e7287 */ /* 0x000fcc000c000000 */
[----:B------:R-:W-:-:S13]  /*99c0*/  ISETP.GE.AND P1, PT, R6, UR30, PT ;  /* 0x0000001e06007c0c */ /* 0x000fda000bf26270 */
[----:B------:R-:W-:Y:S05]  /*99d0*/  @!P1 BRA `(.L_x_1329) ;  /* 0x0000002400ac9947 */ /* 0x000fea0003800000 */
[----:B------:R-:W-:Y:S01]  /*99e0*/  IMAD.MOV.U32 R4, RZ, RZ, R7 ;  /* 0x000000ffff047224 */ /* 0x000fe200078e0007 */
[----:B------:R-:W-:Y:S01]  /*99f0*/  UMOV UR32, UR49 ;  /* 0x0000003100207c82 */ /* 0x000fe20008000000 */
[----:B------:R-:W-:Y:S01]  /*9a00*/  IMAD.MOV.U32 R5, RZ, RZ, R8 ;  /* 0x000000ffff057224 */ /* 0x000fe200078e0008 */
[----:B------:R-:W-:Y:S01]  /*9a10*/  UMOV UR31, UR48 ;  /* 0x00000030001f7c82 */ /* 0x000fe20008000000 */
[----:B------:R-:W-:-:S05]  /*9a20*/  ULDC UR29, c[0x0][0x988] ;  /* 0x00026200001d7ab9 */ /* 0x000fca0000000800 */
.L_x_1340:
[----:B------:R-:W-:Y:S01]  /*9a30*/  ISETP.NE.AND P2, PT, RZ, UR45, PT ;  /* 0x0000002dff007c0c */ /* 0x000fe2000bf45270 */
[----:B------:R-:W-:-:S04]  /*9a40*/  UISETP.NE.AND UP0, UPT, UR31, 0x1, UPT ;  /* 0x000000011f00788c */ /* 0x000fc8000bf05270 */
[----:B------:R-:W-:-:S04]  /*9a50*/  USEL UR49, URZ, 0x1, UP0 ;  /* 0x000000013f317887 */ /* 0x000fc80008000000 */
[----:B------:R-:W-:-:S04]  /*9a60*/  ULOP3.LUT UR49, UR32, UR49, URZ, 0x3c, !UPT ;  /* 0x0000003120317292 */ /* 0x000fc8000f8e3c3f */
[----:B------:R-:W-:Y:S08]  /*9a70*/  @P2 BRA `(.L_x_1330) ;  /* 0x0000000000382947 */ /* 0x000ff00003800000 */
[----:B------:R-:W-:Y:S05]  /*9a80*/  @!P0 BRA `(.L_x_1331) ;  /* 0x0000000000048947 */ /* 0x000fea0003800000 */
[----:B------:R-:W-:Y:S01]  /*9a90*/  BPT.TRAP 0x1 ;  /* 0x000000040000795c */ /* 0x000fe20000300000 */
.L_x_1331:
        /* <DEDUP_REMOVED lines=9> */
.L_x_1332:
[----:B-1----:R-:W-:Y:S05]  /*9b30*/  @P1 BRA `(.L_x_1330) ;  /* 0x0000000000081947 */ /* 0x002fea0003800000 */
[----:B------:R-:W1:Y:S02]  /*9b40*/  SYNCS.PHASECHK.TRANS64.TRYWAIT P1, [UR6+0x22830], R7 ;  /* 0x02283007ff0075a7 */ /* 0x000e640008020146 */
[----:B-1----:R-:W-:Y:S05]  /*9b50*/  @!P1 BRA `(.L_x_1333) ;  /* 0x0000011000909947 */ /* 0x002fea0003800000 */
.L_x_1330:
        /* <DEDUP_REMOVED lines=40> */
.L_x_1335:
[----:B------:R-:W-:Y:S01]  /*9de0*/  ULEA UR6, UR31, UR36, 0x3 ;  /* 0x000000241f067291 */ /* 0x000fe2000f8e183f */
[----:B------:R-:W-:-:S05]  /*9df0*/  IMAD.U32 R7, RZ, RZ, UR32 ;  /* 0x00000020ff077e24 */ /* 0x000fca000f8e00ff */
[----:B------:R-:W-:-:S04]  /*9e00*/  SHF.L.U32 R7, R7, 0x1f, RZ ;  /* 0x0000001f07077819 */ /* 0x000fc800000006ff */
[----:B------:R0:W1:Y:S01]  /*9e10*/  SYNCS.PHASECHK.TRANS64.TRYWAIT P1, [UR6+0x22850], R7 ;  /* 0x02285007ff0075a7 */ /* 0x0000620008020146 */
[----:B------:R-:W-:Y:S05]  /*9e20*/  @!P0 BRA `(.L_x_1336) ;  /* 0x0000000000048947 */ /* 0x000fea0003800000 */
[----:B------:R-:W-:Y:S01]  /*9e30*/  BPT.TRAP 0x1 ;  /* 0x000000040000795c */ /* 0x000fe20000300000 */
.L_x_1336:
[----:B-1----:R-:W-:Y:S05]  /*9e40*/  @P1 BRA `(.L_x_1334) ;  /* 0x0000000000081947 */ /* 0x002fea0003800000 */
[----:B------:R-:W1:Y:S02]  /*9e50*/  SYNCS.PHASECHK.TRANS64.TRYWAIT P1, [UR6+0x22850], R7 ;  /* 0x02285007ff0075a7 */ /* 0x000e640008020146 */
[----:B-1----:R-:W-:Y:S05]  /*9e60*/  @!P1 BRA `(.L_x_1337) ;  /* 0x0000010c00e49947 */ /* 0x002fea0003800000 */
.L_x_1334:
        /* <DEDUP_REMOVED lines=31> */
.L_x_1338:
        /* <DEDUP_REMOVED lines=73> */
[----:B------:R-:W-:Y:S01]  /*a4f0*/  FMUL.FTZ R77, R0, R85 ;  /* 0x00000055004d7220 */ /* 0x000fe20000410000 */
[----:B------:R-:W-:-:S04]  /*a500*/  ULEA UR6, UR48, UR36, 0x3 ;  /* 0x0000002430067291 */ /* 0x000fc8000f8e183f */
[----:B------:R-:W1:Y:S01]  /*a510*/  MUFU.TANH R25, R25 ;  /* 0x0000001900197308 */ /* 0x000e620000002400 */
[----:B0-----:R-:W-:Y:S01]  /*a520*/  FMNMX.FTZ R62, R20, R61, !PT ;  /* 0x0000003d143e7209 */ /* 0x001fe20007810000 */
[----:B------:R-:W-:-:S04]  /*a530*/  UIADD3 UR6, UR6, 0x22840, URZ ;  /* 0x0002284006067890 */ /* 0x000fc8000fffe03f */
[----:B------:R-:W-:Y:S02]  /*a540*/  UPRMT UR6, UR37, 0x654, UR6 ;  /* 0x0000065425067896 */ /* 0x000fe40008000006 */
[----:B------:R-:W0:Y:S01]  /*a550*/  MUFU.TANH R24, R24 ;  /* 0x0000001800187308 */ /* 0x000e220000002400 */
[----:B--2---:R-:W-:-:S06]  /*a560*/  FMNMX.FTZ R7, R21, R8, !PT ;  /* 0x0000000815077209 */ /* 0x004fcc0007810000 */
[----:B------:R-:W-:Y:S01]  /*a570*/  SYNCS.ARRIVE.TRANS64.RED.A1T0 RZ, [UR6], RZ ;  /* 0x000000ffffff79a7 */ /* 0x000fe20008100406 */
        /* <DEDUP_REMOVED lines=13> */
[----:B-1----:R-:W-:Y:S01]  /*a650*/  FMNMX.FTZ R62, R28, R61, !PT ;  /* 0x0000003d1c3e7209 */ /* 0x002fe20007810000 */
[----:B------:R-:W-:-:S06]  /*a660*/  FMUL.FTZ R61, R0, R78 ;  /* 0x0000004e003d7220 */ /* 0x000fcc0000410000 */
[----:B------:R-:W1:Y:S01]  /*a670*/  MUFU.TANH R36, R36 ;  /* 0x0000002400247308 */ /* 0x000e620000002400 */
[----:B0-----:R-:W-:-:S07]  /*a680*/  FMNMX.FTZ R7, R35, R8, !PT ;  /* 0x0000000823077209 */ /* 0x001fce0007810000 */
[----:B------:R-:W0:Y:S01]  /*a690*/  MUFU.TANH R30, R30 ;  /* 0x0000001e001e7308 */ /* 0x000e220000002400 */
[----:B--2---:R-:W-:Y:S01]  /*a6a0*/  FMNMX.FTZ R63, R29, R62, !PT ;  /* 0x0000003e1d3f7209 */ /* 0x004fe20007810000 */
[----:B------:R-:W-:-:S06]  /*a6b0*/  FMUL.FTZ R62, R0, R79 ;  /* 0x0000004f003e7220 */ /* 0x000fcc0000410000 */
        /* <DEDUP_REMOVED lines=27> */
[----:B0-----:R-:W-:Y:S01]  /*a870*/  FMNMX.FTZ R64, R46, R63, !PT ;  /* 0x0000003f2e407209 */ /* 0x001fe20007810000 */
[----:B------:R-:W-:Y:S01]  /*a880*/  FMUL.FTZ R63, R0, R82 ;  /* 0x00000052003f7220 */ /* 0x000fe20000410000 */
[----:B------:R-:W-:-:S05]  /*a890*/  IMAD.U32 R82, RZ, RZ, UR29 ;  /* 0x0000001dff527e24 */ /* 0x000fca000f8e00ff */
[----:B------:R-:W0:Y:S01]  /*a8a0*/  MUFU.TANH R48, R48 ;  /* 0x0000003000307308 */ /* 0x000e220000002400 */
[----:B--2---:R-:W-:-:S07]  /*a8b0*/  FMNMX.FTZ R7, R47, R8, !PT ;  /* 0x000000082f077209 */ /* 0x004fce0007810000 */
[----:B------:R-:W2:Y:S01]  /*a8c0*/  MUFU.TANH R50, R50 ;  /* 0x0000003200327308 */ /* 0x000ea20000002400 */
[----:B-1----:R-:W-:Y:S01]  /*a8d0*/  FMNMX.FTZ R65, R49, R64, !PT ;  /* 0x0000004031417209 */ /* 0x002fe20007810000 */
[----:B------:R-:W-:Y:S01]  /*a8e0*/  FMUL.FTZ R64, R0, R83 ;  /* 0x0000005300407220 */ /* 0x000fe20000410000 */
[----:B------:R-:W-:-:S05]  /*a8f0*/  IMAD.U32 R83, RZ, RZ, UR29 ;  /* 0x0000001dff537e24 */ /* 0x000fca000f8e00ff */
        /* <DEDUP_REMOVED lines=57> */
[----:B0-----:R-:W-:Y:S02]  /*ac90*/  FMNMX.FTZ R7, R65, R8, !PT ;  /* 0x0000000841077209 */ /* 0x001fe40007810000 */
[----:B--2---:R-:W-:Y:S02]  /*aca0*/  FMNMX.FTZ R78, R77, R78, !PT ;  /* 0x0000004e4d4e7209 */ /* 0x004fe40007810000 */
[----:B-1----:R-:W-:-:S03]  /*acb0*/  FMNMX.FTZ R67, R66, R7, !PT ;  /* 0x0000000742437209 */ /* 0x002fc60007810000 */
[----:B------:R-:W0:Y:S04]  /*acc0*/  SHFL.BFLY PT, R7, R78, 0x2, 0x1f ;  /* 0x0c401f004e077f89 */ /* 0x000e2800000e0000 */
[----:B------:R-:W1:Y:S01]  /*acd0*/  SHFL.BFLY PT, R8, R67, 0x2, 0x1f ;  /* 0x0c401f0043087f89 */ /* 0x000e6200000e0000 */
[----:B0-----:R-:W-:Y:S02]  /*ace0*/  FMNMX.FTZ R79, R78, R7, !PT ;  /* 0x000000074e4f7209 */ /* 0x001fe40007810000 */
[----:B-1----:R-:W-:-:S03]  /*acf0*/  FMNMX.FTZ R80, R67, R8, !PT ;  /* 0x0000000843507209 */ /* 0x002fc60007810000 */
[----:B------:R-:W0:Y:S04]  /*ad00*/  SHFL.BFLY PT, R8, R79, 0x1, 0x1f ;  /* 0x0c201f004f087f89 */ /* 0x000e2800000e0000 */
[----:B------:R-:W1:Y:S01]  /*ad10*/  SHFL.BFLY PT, R7, R80, 0x1, 0x1f ;  /* 0x0c201f0050077f89 */ /* 0x000e6200000e0000 */
[----:B0-----:R-:W-:Y:S02]  /*ad20*/  FMNMX.FTZ R8, R79, R8, !PT ;  /* 0x000000084f087209 */ /* 0x001fe40007810000 */
[----:B-1----:R-:W-:-:S03]  /*ad30*/  FMNMX.FTZ R7, R80, R7, !PT ;  /* 0x0000000750077209 */ /* 0x002fc60007810000 */
[C---:B------:R-:W-:Y:S01]  /*ad40*/  FFMA.FTZ R78, R8.reuse, R83, -8 ;  /* 0xc1000000084e7423 */ /* 0x040fe20000010053 */
[----:B------:R-:W-:-:S03]  /*ad50*/  FADD.FTZ R5, -R8, R5 ;  /* 0x0000000508057221 */ /* 0x000fc60000010100 */
[--C-:B------:R-:W-:Y:S01]  /*ad60*/  FFMA.FTZ R67, R10, UR29, -R78.reuse ;  /* 0x0000001d0a437c23 */ /* 0x100fe2000801084e */
[----:B------:R-:W-:-:S01]  /*ad70*/  FFMA.FTZ R10, R9, UR29, -R78 ;  /* 0x0000001d090a7c23 */ /* 0x000fc2000801084e */
[--C-:B------:R-:W-:Y:S01]  /*ad80*/  FFMA.FTZ R9, R13, UR29, -R78.reuse ;  /* 0x0000001d0d097c23 */ /* 0x100fe2000801084e */
[----:B------:R-:W-:-:S01]  /*ad90*/  FFMA.FTZ R13, R21, UR29, -R78 ;  /* 0x0000001d150d7c23 */ /* 0x000fc2000801084e */
[--C-:B------:R-:W-:Y:S01]  /*ada0*/  FFMA.FTZ R21, R31, UR29, -R78.reuse ;  /* 0x0000001d1f157c23 */ /* 0x100fe2000801084e */
[----:B------:R-:W-:-:S01]  /*adb0*/  FFMA.FTZ R31, R35, UR29, -R78 ;  /* 0x0000001d231f7c23 */ /* 0x000fc2000801084e */
[--C-:B------:R-:W-:Y:S01]  /*adc0*/  FFMA.FTZ R35, R37, UR29, -R78.reuse ;  /* 0x0000001d25237c23 */ /* 0x100fe2000801084e */
[----:B------:R-:W-:Y:S01]  /*add0*/  FMUL.FTZ R81, R5, UR29 ;  /* 0x0000001d05517c20 */ /* 0x000fe20008410000 */
[--C-:B------:R-:W-:Y:S01]  /*ade0*/  FFMA.FTZ R37, R41, UR29, -R78.reuse ;  /* 0x0000001d29257c23 */ /* 0x100fe2000801084e */
[----:B------:R-:W-:-:S01]  /*adf0*/  FFMA.FTZ R79, R77, UR29, -R78 ;  /* 0x0000001d4d4f7c23 */ /* 0x000fc2000801084e */
[----:B------:R-:W-:Y:S01]  /*ae00*/  FADD.FTZ R5, -R7, R4 ;  /* 0x0000000407057221 */ /* 0x000fe20000010100 */
[----:B------:R-:W-:-:S01]  /*ae10*/  FFMA.FTZ R41, R43, UR29, -R78 ;  /* 0x0000001d2b297c23 */ /* 0x000fc2000801084e */
[----:B------:R-:W-:Y:S01]  /*ae20*/  FFMA.FTZ R77, R7, R82, -8 ;  /* 0xc1000000074d7423 */ /* 0x000fe20000010052 */
[----:B------:R-:W-:-:S01]  /*ae30*/  FFMA.FTZ R43, R47, UR29, -R78 ;  /* 0x0000001d2f2b7c23 */ /* 0x000fc2000801084e */
[--C-:B------:R-:W-:Y:S01]  /*ae40*/  FFMA.FTZ R47, R51, UR29, -R78.reuse ;  /* 0x0000001d332f7c23 */ /* 0x100fe2000801084e */
        /* <DEDUP_REMOVED lines=19> */
[----:B------:R-:W-:Y:S01]  /*af80*/  FFMA.FTZ R76, R76, UR29, -R78 ;  /* 0x0000001d4c4c7c23 */ /* 0x000fe2000801084e */
[----:B------:R-:W-:Y:S01]  /*af90*/  FMUL.FTZ R5, R5, UR29 ;  /* 0x0000001d05057c20 */ /* 0x000fe20008410000 */
        /* <DEDUP_REMOVED lines=27> */
[----:B0-----:R-:W-:-:S07]  /*b150*/  FFMA.FTZ R3, R4, R3, R67 ;  /* 0x0000000304037223 */ /* 0x001fce0000010043 */
[----:B------:R-:W0:Y:S08]  /*b160*/  MUFU.EX2 R10, R10 ;  /* 0x0000000a000a7308 */ /* 0x000e300000000800 */
[----:B------:R-:W2:Y:S01]  /*b170*/  MUFU.EX2 R11, R11 ;  /* 0x0000000b000b7308 */ /* 0x000ea20000000800 */
[----:B-1----:R-:W-:-:S07]  /*b180*/  FFMA.FTZ R2, R5, R2, R78 ;  /* 0x0000000205027223 */ /* 0x002fce000001004e */
        /* <DEDUP_REMOVED lines=18> */
[--C-:B------:R-:W-:Y:S01]  /*b2b0*/  FFMA.FTZ R55, R56, UR29, -R77.reuse ;  /* 0x0000001d38377c23 */ /* 0x100fe2000801084d */
[----:B------:R-:W-:-:S05]  /*b2c0*/  FFMA.FTZ R56, R57, UR29, -R77 ;  /* 0x0000001d39387c23 */ /* 0x000fca000801084d */
        /* <DEDUP_REMOVED lines=16> */
[--C-:B------:R-:W-:Y:S01]  /*b3d0*/  FFMA.FTZ R57, R58, UR29, -R77.reuse ;  /* 0x0000001d3a397c23 */ /* 0x100fe2000801084d */
[----:B------:R-:W-:-:S05]  /*b3e0*/  FFMA.FTZ R58, R59, UR29, -R77 ;  /* 0x0000001d3b3a7c23 */ /* 0x000fca000801084d */
        /* <DEDUP_REMOVED lines=16> */
[--C-:B------:R-:W-:Y:S01]  /*b4f0*/  FFMA.FTZ R59, R60, UR29, -R77.reuse ;  /* 0x0000001d3c3b7c23 */ /* 0x100fe2000801084d */
[----:B------:R-:W-:-:S05]  /*b500*/  FFMA.FTZ R60, R61, UR29, -R77 ;  /* 0x0000001d3d3c7c23 */ /* 0x000fca000801084d */
        /* <DEDUP_REMOVED lines=8> */
[----:B------:R-:W-:-:S06]  /*b590*/  FFMA.FTZ R81, R62, UR29, -R77 ;  /* 0x0000001d3e517c23 */ /* 0x000fcc000801084d */
        /* <DEDUP_REMOVED lines=16> */
[----:B------:R-:W-:-:S06]  /*b6a0*/  FFMA.FTZ R61, R63, UR29, -R77 ;  /* 0x0000001d3f3d7c23 */ /* 0x000fcc000801084d */
[----:B------:R-:W0:Y:S01]  /*b6b0*/  MUFU.EX2 R54, R54 ;  /* 0x0000003600367308 */ /* 0x000e220000000800 */
[----:B--2---:R-:W-:-:S07]  /*b6c0*/  FADD.FTZ R3, R53, R2 ;  /* 0x0000000235037221 */ /* 0x004fce0000010000 */
[----:B------:R-:W2:Y:S01]  /*b6d0*/  MUFU.EX2 R80, R80 ;  /* 0x0000005000507308 */ /* 0x000ea20000000800 */
[----:B-1----:R-:W-:-:S01]  /*b6e0*/  FADD.FTZ R63, R51, R62 ;  /* 0x0000003e333f7221 */ /* 0x002fc20000010000 */
[----:B------:R-:W-:-:S06]  /*b6f0*/  FFMA.FTZ R62, R64, UR29, -R77 ;  /* 0x0000001d403e7c23 */ /* 0x000fcc000801084d */
        /* <DEDUP_REMOVED lines=46> */
.L_x_1339:
        /* <DEDUP_REMOVED lines=88> */
[----:B------:R-:W-:Y:S01]  /*bf60*/  VIADD R6, R6, 0xffffffff ;  /* 0xffffffff06067836 */ /* 0x000fe20000000000 */
        /* <DEDUP_REMOVED lines=16> */
[----:B------:R-:W-:Y:S01]  /*c070*/  F2FP.SATFINITE.E4M3.F32.PACK_AB_MERGE_C R155, R62, R61, R14 ;  /* 0x0000003d3e9b723e */ /* 0x000fe2000480700e */
[----:B------:R-:W-:Y:S06]  /*c080*/  @P1 BRA `(.L_x_1340) ;  /* 0xffffffd800681947 */ /* 0x000fec000383ffff */
.L_x_1329:
[----:B------:R-:W-:-:S13]  /*c090*/  ISETP.GE.AND P1, PT, R6, UR38, PT ;  /* 0x0000002606007c0c */ /* 0x000fda000bf26270 */
[----:B------:R-:W-:Y:S05]  /*c0a0*/  @!P1 BRA `(.L_x_1341) ;  /* 0x0000003400e89947 */ /* 0x000fea0003800000 */
[----:B------:R-:W-:Y:S01]  /*c0b0*/  IMAD.MOV.U32 R5, RZ, RZ, R7 ;  /* 0x000000ffff057224 */ /* 0x000fe200078e0007 */
[----:B------:R-:W-:Y:S01]  /*c0c0*/  UMOV UR34, UR49 ;  /* 0x0000003100227c82 */ /* 0x000fe20008000000 */
[----:B------:R-:W-:Y:S01]  /*c0d0*/  IMAD.MOV.U32 R4, RZ, RZ, R8 ;  /* 0x000000ffff047224 */ /* 0x000fe200078e0008 */
[----:B------:R-:W-:Y:S01]  /*c0e0*/  UMOV UR33, UR48 ;  /* 0x0000003000217c82 */ /* 0x000fe20008000000 */
[----:B------:R-:W-:Y:S01]  /*c0f0*/  ULDC UR30, c[0x0][0x9e4] ;  /* 0x00027900001e7ab9 */ /* 0x000fe20000000800 */
[----:B------:R-:W-:Y:S01]  /*c100*/  ULDC UR32, c[0x0][0x9dc] ;  /* 0x0002770000207ab9 */ /* 0x000fe20000000800 */
[----:B------:R-:W-:Y:S01]  /*c110*/  ULDC UR29, c[0x0][0x988] ;  /* 0x00026200001d7ab9 */ /* 0x000fe20000000800 */
[----:B------:R-:W-:-:S05]  /*c120*/  ULDC UR31, c[0x0][0x9e0] ;  /* 0x00027800001f7ab9 */ /* 0x000fca0000000800 */
.L_x_1360:
[----:B------:R-:W-:Y:S01]  /*c130*/  UIADD3 UR48, UR33, 0x1, URZ ;  /* 0x0000000121307890 */ /* 0x000fe2000fffe03f */
[----:B------:R-:W-:-:S03]  /*c140*/  ISETP.NE.AND P2, PT, RZ, UR45, PT ;  /* 0x0000002dff007c0c */ /* 0x000fc6000bf45270 */
[----:B------:R-:W-:-:S04]  /*c150*/  UISETP.NE.AND UP0, UPT, UR48, 0x2, UPT ;  /* 0x000000023000788c */ /* 0x000fc8000bf05270 */
[----:B------:R-:W-:Y:S02]  /*c160*/  USEL UR49, URZ, 0x1, UP0 ;  /* 0x000000013f317887 */ /* 0x000fe40008000000 */
[----:B------:R-:W-:Y:S02]  /*c170*/  USEL UR48, UR48, URZ, UP0 ;  /* 0x0000003f30307287 */ /* 0x000fe40008000000 */
[----:B------:R-:W-:Y:S02]  /*c180*/  ULOP3.LUT UR49, UR34, UR49, URZ, 0x3c, !UPT ;  /* 0x0000003122317292 */ /* 0x000fe4000f8e3c3f */
[----:B------:R-:W-:Y:S10]  /*c190*/  @P2 BRA `(.L_x_1342) ;  /* 0x00000000002c2947 */ /* 0x000ff40003800000 */
[----:B------:R-:W-:Y:S05]  /*c1a0*/  @!P0 BRA `(.L_x_1343) ;  /* 0x0000000000048947 */ /* 0x000fea0003800000 */
[----:B------:R-:W-:Y:S01]  /*c1b0*/  BPT.TRAP 0x1 ;  /* 0x000000040000795c */ /* 0x000fe20000300000 */
.L_x_1343:
[----:B------:R-:W-:Y:S01]  /*c1c0*/  ULEA UR6, UR48, UR36, 0x3 ;  /* 0x0000002430067291 */ /* 0x000fe2000f8e183f */
[----:B------:R-:W-:-:S05]  /*c1d0*/  IMAD.U32 R7, RZ, RZ, UR49 ;  /* 0x00000031ff077e24 */ /* 0x000fca000f8e00ff */
[----:B------:R-:W-:-:S04]  /*c1e0*/  SHF.L.U32 R7, R7, 0x1f, RZ ;  /* 0x0000001f07077819 */ /* 0x000fc800000006ff */
[----:B------:R0:W1:Y:S01]  /*c1f0*/  SYNCS.PHASECHK.TRANS64.TRYWAIT P1, [UR6+0x22830], R7 ;  /* 0x02283007ff0075a7 */ /* 0x0000620008020146 */
[----:B------:R-:W-:Y:S05]  /*c200*/  @!P0 BRA `(.L_x_1344) ;  /* 0x0000000000048947 */ /* 0x000fea0003800000 */
[----:B------:R-:W-:Y:S01]  /*c210*/  BPT.TRAP 0x1 ;  /* 0x000000040000795c */ /* 0x000fe20000300000 */
.L_x_1344:
[----:B-1----:R-:W-:Y:S05]  /*c220*/  @P1 BRA `(.L_x_1342) ;  /* 0x0000000000081947 */ /* 0x002fea0003800000 */
[----:B------:R-:W1:Y:S02]  /*c230*/  SYNCS.PHASECHK.TRANS64.TRYWAIT P1, [UR6+0x22830], R7 ;  /* 0x02283007ff0075a7 */ /* 0x000e640008020146 */
[----:B-1----:R-:W-:Y:S05]  /*c240*/  @!P1 BRA `(.L_x_1345) ;  /* 0x000000ec00049947 */ /* 0x002fea0003800000 */
.L_x_1342:
[----:B-1----:R-:W1:Y:S01]  /*c250*/  S2R R8, SR_TID.X ;  /* 0x0000000000087919 */ /* 0x002e620000002100 */
[----:B------:R-:W-:Y:S01]  /*c260*/  UIMAD UR26, UR48, 0x600, UR28 ;  /* 0x00000600301a78a4 */ /* 0x000fe2000f8e021c */
[----:B------:R-:W-:Y:S01]  /*c270*/  UMOV UR27, 0x80000020 ;  /* 0x80000020001b7882 */ /* 0x000fe20000000000 */
[----:B------:R-:W-:Y:S02]  /*c280*/  UMOV UR7, 0x80000020 ;  /* 0x8000002000077882 */ /* 0x000fe40000000000 */
[----:B------:R-:W-:Y:S02]  /*c290*/  UIADD3 UR6, UR26, 0x2, URZ ;  /* 0x000000021a067890 */ /* 0x000fe4000fffe03f */
        /* <DEDUP_REMOVED lines=32> */
.L_x_1347:
[----:B------:R-:W-:Y:S01]  /*c4a0*/  ULEA UR6, UR33, UR36, 0x3 ;  /* 0x0000002421067291 */ /* 0x000fe2000f8e183f */
[----:B------:R-:W-:-:S05]  /*c4b0*/  IMAD.U32 R7, RZ, RZ, UR34 ;  /* 0x00000022ff077e24 */ /* 0x000fca000f8e00ff */
[----:B------:R-:W-:-:S04]  /*c4c0*/  SHF.L.U32 R7, R7, 0x1f, RZ ;  /* 0x0000001f07077819 */ /* 0x000fc800000006ff */
[----:B------:R0:W1:Y:S01]  /*c4d0*/  SYNCS.PHASECHK.TRANS64.TRYWAIT P1, [UR6+0x22850], R7 ;  /* 0x02285007ff0075a7 */ /* 0x0000620008020146 */
[----:B------:R-:W-:Y:S05]  /*c4e0*/  @!P0 BRA `(.L_x_1348) ;  /* 0x0000000000048947 */ /* 0x000fea0003800000 */
[----:B------:R-:W-:Y:S01]  /*c4f0*/  BPT.TRAP 0x1 ;  /* 0x000000040000795c */ /* 0x000fe20000300000 */
.L_x_1348:
[----:B-1----:R-:W-:Y:S05]  /*c500*/  @P1 BRA `(.L_x_1346) ;  /* 0x0000000000081947 */ /* 0x002fea0003800000 */
[----:B------:R-:W1:Y:S02]  /*c510*/  SYNCS.PHASECHK.TRANS64.TRYWAIT P1, [UR6+0x22850], R7 ;  /* 0x02285007ff0075a7 */ /* 0x000e640008020146 */
[----:B-1----:R-:W-:Y:S05]  /*c520*/  @!P1 BRA `(.L_x_1349) ;  /* 0x000000e800649947 */ /* 0x002fea0003800000 */
.L_x_1346:
        /* <DEDUP_REMOVED lines=31> */
.L_x_1350:
        /* <DEDUP_REMOVED lines=166> */
.L_x_1353:
[----:B------:R-:W-:-:S05]  /*d180*/  IMAD.U32 R80, RZ, RZ, UR30 ;  /* 0x0000001eff507e24 */ /* 0x000fca000f8e00ff */
[----:B------:R-:W-:-:S13]  /*d190*/  ISETP.NE.AND P1, PT, R80, 0x1, PT ;  /* 0x000000015000780c */ /* 0x000fda0003f25270 */
[----:B------:R-:W1:Y:S02]  /*d1a0*/  @P1 LDC.64 R8, c[0x0][0x9e8] ;  /* 0x00027a00ff081b82 */ /* 0x000e640000000a00 */
[----:B-1----:R-:W-:-:S05]  /*d1b0*/  @P1 IMAD.HI.U32 R8, R65, R8, RZ ;  /* 0x0000000841081227 */ /* 0x002fca00078e00ff */
[----:B------:R-:W-:-:S07]  /*d1c0*/  @P1 SHF.R.U32.HI R65, RZ, R9, R8 ;  /* 0x00000009ff411219 */ /* 0x000fce0000011608 */
.L_x_1354:
[----:B------:R-:W-:Y:S05]  /*d1d0*/  BSYNC B0 ;  /* 0x0000000000007941 */ /* 0x000fea0003800000 */
.L_x_1352:
[----:B------:R-:W-:-:S04]  /*d1e0*/  IMAD R65, R65, R80, -R81 ;  /* 0x0000005041417224 */ /* 0x000fc800078e0a51 */
[----:B------:R-:W-:-:S05]  /*d1f0*/  IMAD.IADD R65, R65, 0x1, -R16 ;  /* 0x0000000141417824 */ /* 0x000fca00078e0a10 */
[----:B------:R-:W-:Y:S02]  /*d200*/  VIADDMNMX R66, R65, R80, R66, PT ;  /* 0x0000005041427246 */ /* 0x000fe40003800142 */
[----:B------:R-:W-:-:S07]  /*d210*/  VIMNMX R74, R74, R65, !PT ;  /* 0x000000414a4a7248 */ /* 0x000fce0007fe0100 */
.L_x_1351:
        /* <DEDUP_REMOVED lines=116> */
.L_x_1357:
[----:B------:R-:W-:-:S05]  /*d960*/  IMAD.U32 R68, RZ, RZ, UR30 ;  /* 0x0000001eff447e24 */ /* 0x000fca000f8e00ff */
[----:B------:R-:W-:-:S13]  /*d970*/  ISETP.NE.AND P2, PT, R68, 0x1, PT ;  /* 0x000000014400780c */ /* 0x000fda0003f45270 */
[----:B------:R-:W0:Y:S02]  /*d980*/  @P2 LDC.64 R8, c[0x0][0x9e8] ;  /* 0x00027a00ff082b82 */ /* 0x000e240000000a00 */
[----:B0-----:R-:W-:-:S05]  /*d990*/  @P2 IMAD.HI.U32 R8, R64, R8, RZ ;  /* 0x0000000840082227 */ /* 0x001fca00078e00ff */
[----:B------:R-:W-:-:S07]  /*d9a0*/  @P2 SHF.R.U32.HI R64, RZ, R9, R8 ;  /* 0x00000009ff402219 */ /* 0x000fce0000011608 */
.L_x_1358:
[----:B------:R-:W-:Y:S05]  /*d9b0*/  BSYNC B0 ;  /* 0x0000000000007941 */ /* 0x000fea0003800000 */
.L_x_1356:
[----:B------:R-:W-:-:S04]  /*d9c0*/  IMAD R81, R64, R68, -R81 ;  /* 0x0000004440517224 */ /* 0x000fc800078e0a51 */
[----:B------:R-:W-:-:S05]  /*d9d0*/  IMAD.IADD R81, R81, 0x1, -R16 ;  /* 0x0000000151517824 */ /* 0x000fca00078e0a10 */
[----:B------:R-:W-:Y:S02]  /*d9e0*/  VIADDMNMX R62, R81, R68, R62, PT ;  /* 0x00000044513e7246 */ /* 0x000fe4000380013e */
[----:B------:R-:W-:-:S07]  /*d9f0*/  VIMNMX R66, R66, R81, !PT ;  /* 0x0000005142427248 */ /* 0x000fce0007fe0100 */
.L_x_1355:
        /* <DEDUP_REMOVED lines=378> */
.L_x_1359:
        /* <DEDUP_REMOVED lines=107> */
.L_x_1341:
[----:B------:R-:W-:Y:S06]  /*f850*/  BAR.ARV 0x8, 0x180 ;  /* 0x0206000000007b1d */ /* 0x000fec0000002000 */
[----:B------:R-:W-:Y:S05]  /*f860*/  @!P0 BRA `(.L_x_1361) ;  /* 0x0000000000048947 */ /* 0x000fea0003800000 */
[----:B------:R-:W-:Y:S01]  /*f870*/  BPT.TRAP 0x1 ;  /* 0x000000040000795c */ /* 0x000fe20000300000 */
.L_x_1361:
[----:B------:R-:W-:Y:S01]  /*f880*/  ULEA UR9, UR48, UR36, 0x3 ;  /* 0x0000002430097291 */ /* 0x000fe2000f8e183f */
[----:B------:R-:W-:-:S05]  /*f890*/  IMAD.U32 R0, RZ, RZ, UR49 ;  /* 0x00000031ff007e24 */ /* 0x000fca000f8e00ff */
[----:B------:R-:W-:-:S04]  /*f8a0*/  SHF.L.U32 R0, R0, 0x1f, RZ ;  /* 0x0000001f00007819 */ /* 0x000fc800000006ff */
[----:B------:R0:W1:Y:S01]  /*f8b0*/  SYNCS.PHASECHK.TRANS64.TRYWAIT P1, [UR9+0x22850], R0 ;  /* 0x02285000ff0075a7 */ /* 0x0000620008020149 */
[----:B------:R-:W-:Y:S05]  /*f8c0*/  @!P0 BRA `(.L_x_1362) ;  /* 0x0000000000048947 */ /* 0x000fea0003800000 */
[----:B------:R-:W-:Y:S01]  /*f8d0*/  BPT.TRAP 0x1 ;  /* 0x000000040000795c */ /* 0x000fe20000300000 */
.L_x_1362:
[----:B-1----:R-:W-:Y:S05]  /*f8e0*/  @P1 BRA `(.L_x_1363) ;  /* 0x0000000000081947 */ /* 0x002fea0003800000 */
[----:B------:R-:W1:Y:S02]  /*f8f0*/  SYNCS.PHASECHK.TRANS64.TRYWAIT P1, [UR9+0x22850], R0 ;  /* 0x02285000ff0075a7 */ /* 0x000e640008020149 */
[----:B-1----:R-:W-:Y:S05]  /*f900*/  @!P1 BRA `(.L_x_1364) ;  /* 0x000000b400849947 */ /* 0x002fea0003800000 */
.L_x_1363:
[----:B------:R-:W-:Y:S01]  /*f910*/  UIADD3 UR36, UR36, 0x400, URZ ;  /* 0x0000040024247890 */ /* 0x000fe2000fffe03f */
[----:B------:R-:W-:Y:S01]  /*f920*/  WARPGROUP.ARRIVE ;  /* 0x00000000000079c5 */ /* 0x000fe20000000000 */
[----:B------:R-:W-:Y:S01]  /*f930*/  UMOV UR7, 0x40000040 ;  /* 0x4000004000077882 */ /* 0x000fe20000000000 */
[----:B------:R-:W-:Y:S01]  /*f940*/  ULDC.64 UR10, c[0x0][0x9a0] ;  /* 0x00026800000a7ab9 */ /* 0x000fe20000000a00 */
[----:B------:R-:W-:Y:S01]  /*f950*/  USHF.R.U32.HI UR36, URZ, 0x4, UR36 ;  /* 0x000000043f247899 */ /* 0x000fe20008011624 */
[----:B------:R-:W-:Y:S01]  /*f960*/  IMAD.MOV.U32 R6, RZ, RZ, 0x3f800000 ;  /* 0x3f800000ff067424 */ /* 0x000fe200078e00ff */
[----:B------:R-:W-:Y:S02]  /*f970*/  UISETP.NE.U32.AND UP0, UPT, UR10, URZ, UPT ;  /* 0x0000003f0a00728c */ /* 0x000fe4000bf05070 */
[----:B------:R-:W-:Y:S02]  /*f980*/  ULOP3.LUT UR36, UR36, 0x3fff, URZ, 0xc0, !UPT ;  /* 0x00003fff24247892 */ /* 0x000fe4000f8ec03f */
[----:B------:R-:W-:-:S02]  /*f990*/  UISETP.NE.AND.EX UP0, UPT, UR11, URZ, UPT, UP0 ;  /* 0x0000003f0b00728c */ /* 0x000fc4000bf05300 */
[----:B------:R-:W-:-:S04]  /*f9a0*/  ULOP3.LUT UR8, UR36, 0x10000, URZ, 0xfc, !UPT ;  /* 0x0001000024087892 */ /* 0x000fc8000f8efc3f */
[----:B------:R-:W-:Y:S01]  /*f9b0*/  ULEA UR8, UR48, UR8, 0xa ;  /* 0x0000000830087291 */ /* 0x000fe2000f8e503f */
[----:B------:R-:W-:-:S04]  /*f9c0*/  PLOP3.LUT P1, PT, PT, PT, UP0, 0x80, 0x0 ;  /* 0x000000000000781c */ /* 0x000fc80003f2f008 */
[----:B------:R-:W-:Y:S02]  /*f9d0*/  @UP0 ULDC.64 UR12, c[0x0][0x9c8] ;  /* 0x00027200000c0ab9 */ /* 0x000fe40000000a00 */
[----:B------:R-:W-:Y:S01]  /*f9e0*/  UMOV UR6, UR8 ;  /* 0x0000000800067c82 */ /* 0x000fe20008000000 */
[----:B------:R-:W-:-:S09]  /*f9f0*/  @UP0 UIMAD.WIDE.U32 UR4, UR52, UR12, URZ ;  /* 0x0000000c340402a5 */ /* 0x000fd2000f8e003f */
[----:B------:R-:W-:Y:S01]  /*fa00*/  QGMMA.64x128x32.F32.E4M3.E4M3 R88, R164, gdesc[UR4], R88, gsb0 ;  /* 0x01e00004a4587df3 */ /* 0x000fe20008000858 */
[----:B------:R-:W-:-:S04]  /*fa10*/  @UP0 USHF.R.S32.HI UR6, URZ, 0x1f, UR52 ;  /* 0x0000001f3f060899 */ /* 0x000fc80008011434 */
[----:B------:R-:W-:-:S04]  /*fa20*/  @UP0 UIMAD UR6, UR6, UR12, URZ ;  /* 0x0000000c060602a4 */ /* 0x000fc8000f8e023f */
[----:B------:R-:W-:-:S04]  /*fa30*/  @UP0 UIMAD UR6, UR52, UR13, UR6 ;  /* 0x0000000d340602a4 */ /* 0x000fc8000f8e0206 */
[----:B------:R-:W-:-:S03]  /*fa40*/  @UP0 UIADD3 UR5, UR5, UR6, URZ ;  /* 0x0000000605050290 */ /* 0x000fc6000fffe03f */
[----:B------:R-:W-:Y:S02]  /*fa50*/  @UP0 ULDC.64 UR6, c[0x0][0x9d0] ;  /* 0x0002740000060ab9 */ /* 0x000fe40000000a00 */
[----:B------:R-:W-:-:S04]  /*fa60*/  @UP0 UIMAD.WIDE.U32 UR4, UR43, UR6, UR4 ;  /* 0x000000062b0402a5 */ /* 0x000fc8000f8e0004 */
[----:B------:R-:W-:Y:S02]  /*fa70*/  @UP0 ULEA UR6, UP1, UR4, UR10, 0x2 ;  /* 0x0000000a04060291 */ /* 0x000fe4000f82103f */
[----:B------:R-:W-:-:S04]  /*fa80*/  @UP0 UIMAD UR5, UR43, UR7, UR5 ;  /* 0x000000072b0502a4 */ /* 0x000fc8000f8e0205 */
[----:B------:R-:W-:Y:S01]  /*fa90*/  IMAD.U32 R4, RZ, RZ, UR6 ;  /* 0x00000006ff047e24 */ /* 0x000fe2000f8e00ff */
[----:B------:R-:W-:Y:S02]  /*faa0*/  @UP0 ULEA.HI.X UR7, UR4, UR11, UR5, 0x2, UP1 ;  /* 0x0000000b04070291 */ /* 0x000fe400088f1405 */
[----:B------:R-:W-:-:S04]  /*fab0*/  UIADD3 UR6, UR8, 0x2, URZ ;  /* 0x0000000208067890 */ /* 0x000fc8000fffe03f */
[----:B-1----:R-:W-:Y:S01]  /*fac0*/  IMAD.U32 R5, RZ, RZ, UR7 ;  /* 0x00000007ff057e24 */ /* 0x002fe2000f8e00ff */
[----:B------:R-:W-:-:S04]  /*fad0*/  UMOV UR7, 0x40000040 ;  /* 0x4000004000077882 */ /* 0x000fc80000000000 */
[----:B------:R1:W2:Y:S01]  /*fae0*/  @P1 LDG.E R6, desc[UR56][R4.64] ;  /* 0x0000003804061981 */ /* 0x0002a2000c1e1900 */
[----:B------:R-:W-:Y:S02]  /*faf0*/  WARPGROUP.DEPBAR.LE gsb0, 0x0 ;  /* 0x00008000000079c5 */ /* 0x000fe40000010000 */
[----:B------:R-:W-:-:S06]  /*fb00*/  WARPGROUP.ARRIVE ;  /* 0x00000000000079c5 */ /* 0x000fcc0000000000 */
[----:B------:R-:W-:Y:S01]  /*fb10*/  QGMMA.64x128x32.F32.E4M3.E4M3 R88, R160, gdesc[UR4], R88, gsb0 ;  /* 0x01e00004a0587df3 */ /* 0x000fe20008000858 */
[----:B------:R-:W-:Y:S01]  /*fb20*/  UIADD3 UR6, UR8, 0x4, URZ ;  /* 0x0000000408067890 */ /* 0x000fe2000fffe03f */
[----:B------:R-:W-:Y:S01]  /*fb30*/  UMOV UR7, 0x40000040 ;  /* 0x4000004000077882 */ /* 0x000fe20000000000 */
[----:B------:R-:W-:Y:S01]  /*fb40*/  UIADD3 UR8, UR8, 0x6, URZ ;  /* 0x0000000608087890 */ /* 0x000fe2000fffe03f */
[----:B0-----:R-:W0:Y:S04]  /*fb50*/  SHFL.BFLY PT, R0, R3, 0x2, 0x1f ;  /* 0x0c401f0003007f89 */ /* 0x001e2800000e0000 */
[----:B------:R-:W3:Y:S01]  /*fb60*/  SHFL.BFLY PT, R9, R2, 0x2, 0x1f ;  /* 0x0c401f0002097f89 */ /* 0x000ee200000e0000 */
[----:B------:R-:W-:Y:S02]  /*fb70*/  WARPGROUP.DEPBAR.LE gsb0, 0x0 ;  /* 0x00008000000079c5 */ /* 0x000fe40000010000 */
[----:B------:R-:W-:-:S06]  /*fb80*/  WARPGROUP.ARRIVE ;  /* 0x00000000000079c5 */ /* 0x000fcc0000000000 */
[----:B------:R-:W-:Y:S01]  /*fb90*/  QGMMA.64x128x32.F32.E4M3.E4M3 R88, R156, gdesc[UR4], R88, gsb0 ;  /* 0x01e000049c587df3 */ /* 0x000fe20008000858 */
[----:B------:R-:W-:Y:S01]  /*fba0*/  UMOV UR6, UR8 ;  /* 0x0000000800067c82 */ /* 0x000fe20008000000 */
[----:B------:R-:W-:Y:S01]  /*fbb0*/  UMOV UR7, 0x40000040 ;  /* 0x4000004000077882 */ /* 0x000fe20000000000 */
[----:B0-----:R-:W-:-:S01]  /*fbc0*/  FADD.FTZ R0, R0, R3 ;  /* 0x0000000300007221 */ /* 0x001fc20000010000 */
[----:B---3--:R-:W-:-:S04]  /*fbd0*/  FADD.FTZ R9, R9, R2 ;  /* 0x0000000209097221 */ /* 0x008fc80000010000 */
[----:B-1----:R-:W0:Y:S04]  /*fbe0*/  SHFL.BFLY PT, R5, R0, 0x1, 0x1f ;  /* 0x0c201f0000057f89 */ /* 0x002e2800000e0000 */
        /* <DEDUP_REMOVED lines=25> */
[----:B------:R-:W-:Y:S01]  /*fd80*/  @P2 FFMA.FTZ R2, R5, R8, R4 ;  /* 0x0000000805022223 */ /* 0x000fe20000010004 */
[----:B------:R-:W-:Y:S02]  /*fd90*/  IMAD.MOV.U32 R0, RZ, RZ, -0x800000 ;  /* 0xff800000ff007424 */ /* 0x000fe400078e00ff */
[----:B------:R-:W-:Y:S01]  /*fda0*/  @P3 FFMA.FTZ R0, R15, R7, R10 ;  /* 0x000000070f003223 */ /* 0x000fe2000001000a */
[-C--:B--2---:R-:W-:Y:S01]  /*fdb0*/  FMUL.FTZ R3, R3, R6.reuse ;  /* 0x0000000603037220 */ /* 0x084fe20000410000 */
[----:B---3--:R-:W-:Y:S01]  /*fdc0*/  FMUL.FTZ R9, R9, R6 ;  /* 0x0000000609097220 */ /* 0x008fe20000410000 */
[----:B------:R-:W-:-:S02]  /*fdd0*/  WARPGROUP.DEPBAR.LE gsb0, 0x0 ;  /* 0x00008000000079c5 */ /* 0x000fc40000010000 */
[----:B------:R-:W-:Y:S05]  /*fde0*/  @!P0 BRA `(.L_x_1365) ;  /* 0x0000000000048947 */ /* 0x000fea0003800000 */
[----:B------:R-:W-:Y:S01]  /*fdf0*/  BPT.TRAP 0x1 ;  /* 0x000000040000795c */ /* 0x000fe20000300000 */
.L_x_1365:
        /* <DEDUP_REMOVED lines=13> */
[----:B------:R-:W-:Y:S01]  /*fed0*/  SYNCS.ARRIVE.TRANS64.RED.A1T0 RZ, [UR4], RZ ;  /* 0x000000ffffff79a7 */ /* 0x000fe20008100404 */
        /* <DEDUP_REMOVED lines=60> */
.L_x_1287:
        /* <DEDUP_REMOVED lines=9> */
[----:B------:R-:W-:Y:S02]  /*10330*/  R2UR UR5, R30 ;  /* 0x000000001e0572ca */ /* 0x000fe400000e0000 */
[----:B------:R-:W-:Y:S01]  /*10340*/  R2UR UR52, R31 ;  /* 0x000000001f3472ca */ /* 0x000fe200000e0000 */
[----:B------:R-:W-:Y:S06]  /*10350*/  BAR.ARV 0x4, 0x180 ;  /* 0x0106000000007b1d */ /* 0x000fec0000002000 */
[----:B------:R-:W-:Y:S08]  /*10360*/  @P0 BRA `(.L_x_1367) ;  /* 0x0000002c007c0947 */ /* 0x000ff00003800000 */
[----:B------:R-:W0:Y:S01]  /*10370*/  S2R R7, SR_TID.X ;  /* 0x0000000000077919 */ /* 0x000e220000002100 */
[----:B------:R-:W-:Y:S01]  /*10380*/  ULDC.64 UR8, c[0x4][0x40] ;  /* 0x0100100000087ab9 */ /* 0x000fe20000000a00 */
[----:B------:R-:W-:Y:S01]  /*10390*/  ULDC.64 UR10, c[0x0][0xc00] ;  /* 0x00030000000a7ab9 */ /* 0x000fe20000000a00 */
[----:B0-----:R-:W-:-:S05]  /*103a0*/  IMAD.SHL.U32 R4, R7, 0x4, RZ ;  /* 0x0000000407047824 */ /* 0x001fca00078e00ff */
[----:B------:R-:W-:Y:S01]  /*103b0*/  LOP3.LUT R4, R4, 0xc, RZ, 0xc0, !PT ;  /* 0x0000000c04047812 */ /* 0x000fe200078ec0ff */
[----:B------:R-:W-:Y:S03]  /*103c0*/  BAR.SYNC.DEFER_BLOCKING 0x1, 0x100 ;  /* 0x0044000000007b1d */ /* 0x000fe60000010000 */
[----:B------:R-:W-:-:S05]  /*103d0*/  IADD3 R4, P0, R4, UR8, RZ ;  /* 0x0000000804047c10 */ /* 0x000fca000ff1e0ff */
[----:B------:R-:W-:Y:S01]  /*103e0*/  IMAD.X R5, RZ, RZ, UR9, P0 ;  /* 0x00000009ff057e24 */ /* 0x000fe200080e06ff */
[----:B------:R-:W-:-:S04]  /*103f0*/  ULDC.64 UR8, c[0x0][0xc00] ;  /* 0x0003000000087ab9 */ /* 0x000fc80000000a00 */
[----:B------:R0:W2:Y:S01]  /*10400*/  LDG.E.CONSTANT R14, desc[UR56][R4.64] ;  /* 0x00000038040e7981 */ /* 0x0000a2000c1e9900 */
[----:B------:R-:W-:Y:S01]  /*10410*/  LOP3.LUT P0, R7, R7, 0x3, RZ, 0xc0, !PT ;  /* 0x0000000307077812 */ /* 0x000fe2000780c0ff */
[----:B------:R-:W-:-:S03]  /*10420*/  UIMAD.WIDE UR8, UR42, 0x4, UR8 ;  /* 0x000000042a0878a5 */ /* 0x000fc6000f8e0208 */
[----:B------:R-:W-:-:S04]  /*10430*/  ISETP.EQ.OR P0, PT, R7, 0x3, !P0 ;  /* 0x000000030700780c */ /* 0x000fc80004702670 */
        /* <DEDUP_REMOVED lines=26> */
[C---:B------:R-:W-:Y:S02]  /*105e0*/  IADD3 R115, P2, R10.reuse, 0x60, RZ ;  /* 0x000000600a737810 */ /* 0x040fe40007f5e0ff */
[----:B------:R-:W-:Y:S01]  /*105f0*/  LOP3.LUT R4, R93, 0x380, RZ, 0xc0, !PT ;  /* 0x000003805d047812 */ /* 0x000fe200078ec0ff */
[--C-:B------:R-:W-:Y:S01]  /*10600*/  IMAD.X R25, RZ, RZ, R11.reuse, P6 ;  /* 0x000000ffff197224 */ /* 0x100fe200030e060b */
[----:B------:R-:W-:Y:S01]  /*10610*/  IADD3 R121, P3, R10, 0x4000, RZ ;  /* 0x000040000a797810 */ /* 0x000fe20007f7e0ff */
[--C-:B------:R-:W-:Y:S01]  /*10620*/  IMAD.X R13, RZ, RZ, R11.reuse, P2 ;  /* 0x000000ffff0d7224 */ /* 0x100fe200010e060b */
[----:B------:R-:W-:Y:S02]  /*10630*/  SHF.R.U64 R4, R4, 0x3, RZ ;  /* 0x0000000304047819 */ /* 0x000fe400000012ff */
[----:B------:R-:W-:Y:S01]  /*10640*/  IADD3 R99, P1, R10, 0x40, RZ ;  /* 0x000000400a637810 */ /* 0x000fe20007f3e0ff */
[----:B------:R-:W-:Y:S01]  /*10650*/  IMAD.X R9, RZ, RZ, R11, P3 ;  /* 0x000000ffff097224 */ /* 0x000fe200018e060b */
[----:B------:R-:W-:-:S02]  /*10660*/  LOP3.LUT R8, R115, 0x380, RZ, 0xc0, !PT ;  /* 0x0000038073087812 */ /* 0x000fc400078ec0ff */
[----:B------:R-:W-:Y:S02]  /*10670*/  LOP3.LUT R24, R4, R93, RZ, 0x3c, !PT ;  /* 0x0000005d04187212 */ /* 0x000fe400078e3cff */
[----:B------:R-:W-:Y:S02]  /*10680*/  LOP3.LUT R4, R121, 0x380, RZ, 0xc0, !PT ;  /* 0x0000038079047812 */ /* 0x000fe400078ec0ff */
[----:B------:R-:W-:Y:S02]  /*10690*/  LOP3.LUT R6, R99, 0x380, RZ, 0xc0, !PT ;  /* 0x0000038063067812 */ /* 0x000fe400078ec0ff */
[----:B------:R-:W-:Y:S02]  /*106a0*/  SEL R35, R34, R35, P0 ;  /* 0x0000002322237207 */ /* 0x000fe40000000000 */
[----:B------:R-:W-:Y:S02]  /*106b0*/  SEL R79, R51, R50, P0 ;  /* 0x00000032334f7207 */ /* 0x000fe40000000000 */
[----:B------:R-:W-:-:S02]  /*106c0*/  SEL R113, R128, R129, P0 ;  /* 0x0000008180717207 */ /* 0x000fc40000000000 */
[----:B------:R-:W-:Y:S02]  /*106d0*/  SEL R34, R129, R128, P0 ;  /* 0x0000008081227207 */ /* 0x000fe40000000000 */
[----:B------:R-:W-:Y:S02]  /*106e0*/  SEL R61, R42, R91, P0 ;  /* 0x0000005b2a3d7207 */ /* 0x000fe40000000000 */
[----:B------:R-:W-:Y:S02]  /*106f0*/  SEL R83, R49, R48, P0 ;  /* 0x0000003031537207 */ /* 0x000fe40000000000 */
[----:B------:R-:W-:Y:S02]  /*10700*/  SEL R51, R50, R51, P0 ;  /* 0x0000003332337207 */ /* 0x000fe40000000000 */
[----:B------:R-:W-:Y:S02]  /*10710*/  SHF.R.U64 R8, R8, 0x3, RZ ;  /* 0x0000000308087819 */ /* 0x000fe400000012ff */
[----:B------:R-:W-:-:S02]  /*10720*/  SEL R42, R91, R42, P0 ;  /* 0x0000002a5b2a7207 */ /* 0x000fc40000000000 */
[----:B------:R-:W-:Y:S02]  /*10730*/  SEL R49, R48, R49, P0 ;  /* 0x0000003130317207 */ /* 0x000fe40000000000 */
[----:B------:R-:W-:Y:S02]  /*10740*/  SEL R87, R130, R131, P0 ;  /* 0x0000008382577207 */ /* 0x000fe40000000000 */
[----:B------:R-:W-:Y:S02]  /*10750*/  SEL R50, R131, R130, P0 ;  /* 0x0000008283327207 */ /* 0x000fe40000000000 */
[----:B------:R-:W-:Y:S02]  /*10760*/  IADD3 R129, P5, R10, 0x4040, RZ ;  /* 0x000040400a817810 */ /* 0x000fe40007fbe0ff */
[----:B------:R-:W-:Y:S02]  /*10770*/  SHF.R.U64 R4, R4, 0x3, RZ ;  /* 0x0000000304047819 */ /* 0x000fe400000012ff */
[----:B------:R-:W-:Y:S01]  /*10780*/  SEL R127, R104, R105, P0 ;  /* 0x00000069687f7207 */ /* 0x000fe20000000000 */
[----:B------:R-:W-:Y:S01]  /*10790*/  IMAD.X R95, RZ, RZ, R11, P5 ;  /* 0x000000ffff5f7224 */ /* 0x000fe200028e060b */
[----:B------:R-:W-:-:S02]  /*107a0*/  SEL R28, R105, R104, P0 ;  /* 0x00000068691c7207 */ /* 0x000fc40000000000 */
[----:B------:R-:W-:Y:S02]  /*107b0*/  SEL R91, R45, R12, P0 ;  /* 0x0000000c2d5b7207 */ /* 0x000fe40000000000 */
[----:B------:R-:W-:Y:S02]  /*107c0*/  SEL R77, R122, R123, P0 ;  /* 0x0000007b7a4d7207 */ /* 0x000fe40000000000 */
[----:B------:R-:W-:Y:S02]  /*107d0*/  SEL R48, R123, R122, P0 ;  /* 0x0000007a7b307207 */ /* 0x000fe40000000000 */
[----:B------:R-:W-:Y:S02]  /*107e0*/  IADD3 R131, P6, R10, 0x4060, RZ ;  /* 0x000040600a837810 */ /* 0x000fe40007fde0ff */
[----:B------:R-:W-:Y:S02]  /*107f0*/  SHF.R.U64 R6, R6, 0x3, RZ ;  /* 0x0000000306067819 */ /* 0x000fe400000012ff */
[----:B------:R-:W-:-:S02]  /*10800*/  SEL R105, R39, R56, P0 ;  /* 0x0000003827697207 */ /* 0x000fc40000000000 */
[----:B------:R-:W-:Y:S02]  /*10810*/  SEL R45, R12, R45, P0 ;  /* 0x0000002d0c2d7207 */ /* 0x000fe40000000000 */
[C---:B------:R-:W-:Y:S02]  /*10820*/  LOP3.LUT R5, R10.reuse, 0x380, RZ, 0xc0, !PT ;  /* 0x000003800a057812 */ /* 0x040fe400078ec0ff */
[----:B------:R-:W-:Y:S02]  /*10830*/  IADD3 R123, P4, R10, 0x4020, RZ ;  /* 0x000040200a7b7810 */ /* 0x000fe40007f9e0ff */
[----:B------:R-:W-:Y:S02]  /*10840*/  SEL R103, R37, R58, P0 ;  /* 0x0000003a25677207 */ /* 0x000fe40000000000 */
[----:B------:R-:W-:Y:S01]  /*10850*/  SEL R39, R56, R39, P0 ;  /* 0x0000002738277207 */ /* 0x000fe20000000000 */
[----:B------:R-:W-:Y:S01]  /*10860*/  IMAD.X R7, RZ, RZ, R11, P4 ;  /* 0x000000ffff077224 */ /* 0x000fe200020e060b */
[----:B------:R-:W-:-:S02]  /*10870*/  LOP3.LUT R12, R8, R115, RZ, 0x3c, !PT ;  /* 0x00000073080c7212 */ /* 0x000fc400078e3cff */
[----:B------:R-:W-:Y:S02]  /*10880*/  SEL R37, R58, R37, P0 ;  /* 0x000000253a257207 */ /* 0x000fe40000000000 */
[----:B------:R-:W-:Y:S02]  /*10890*/  LOP3.LUT R56, R129, 0x380, RZ, 0xc0, !PT ;  /* 0x0000038081387812 */ /* 0x000fe400078ec0ff */
[----:B------:R-:W-:Y:S02]  /*108a0*/  LOP3.LUT R8, R4, R121, RZ, 0x3c, !PT ;  /* 0x0000007904087212 */ /* 0x000fe400078e3cff */
[----:B------:R-:W-:Y:S02]  /*108b0*/  LOP3.LUT R96, R6, R99, RZ, 0x3c, !PT ;  /* 0x0000006306607212 */ /* 0x000fe400078e3cff */
[----:B------:R-:W-:Y:S02]  /*108c0*/  LOP3.LUT R58, R131, 0x380, RZ, 0xc0, !PT ;  /* 0x00000380833a7812 */ /* 0x000fe400078ec0ff */
[----:B------:R-:W-:-:S02]  /*108d0*/  SHF.R.U64 R5, R5, 0x3, RZ ;  /* 0x0000000305057819 */ /* 0x000fc400000012ff */
[----:B------:R-:W-:Y:S02]  /*108e0*/  LOP3.LUT R6, R123, 0x380, RZ, 0xc0, !PT ;  /* 0x000003807b067812 */ /* 0x000fe400078ec0ff */
[----:B------:R-:W-:Y:S02]  /*108f0*/  SHF.R.U64 R56, R56, 0x3, RZ ;  /* 0x0000000338387819 */ /* 0x000fe400000012ff */
[----:B------:R-:W-:Y:S02]  /*10900*/  MOV R93, R8 ;  /* 0x00000008005d7202 */ /* 0x000fe40000000f00 */
[----:B------:R-:W-:Y:S02]  /*10910*/  SEL R59, R138, R139, P0 ;  /* 0x0000008b8a3b7207 */ /* 0x000fe40000000000 */
[----:B------:R-:W-:Y:S02]  /*10920*/  SEL R71, R54, R143, P0 ;  /* 0x0000008f36477207 */ /* 0x000fe40000000000 */
[----:B------:R-:W-:-:S02]  /*10930*/  SHF.R.U64 R58, R58, 0x3, RZ ;  /* 0x000000033a3a7819 */ /* 0x000fc400000012ff */
[----:B------:R-:W-:Y:S02]  /*10940*/  SEL R65, R55, R60, P0 ;  /* 0x0000003c37417207 */ /* 0x000fe40000000000 */
[----:B------:R-:W-:Y:S01]  /*10950*/  LOP3.LUT R10, R5, R10, RZ, 0x3c, !PT ;  /* 0x0000000a050a7212 */ /* 0x000fe200078e3cff */
[--C-:B------:R-:W-:Y:S01]  /*10960*/  IMAD.X R5, RZ, RZ, R11.reuse, P6 ;  /* 0x000000ffff057224 */ /* 0x100fe200030e060b */
[----:B------:R-:W-:Y:S02]  /*10970*/  SHF.R.U64 R6, R6, 0x3, RZ ;  /* 0x0000000306067819 */ /* 0x000fe400000012ff */
[----:B------:R-:W-:Y:S02]  /*10980*/  SEL R69, R150, R151, P0 ;  /* 0x0000009796457207 */ /* 0x000fe40000000000 */
[----:B------:R-:W-:Y:S02]  /*10990*/  SEL R145, R26, R97, P0 ;  /* 0x000000611a917207 */ /* 0x000fe40000000000 */
[----:B------:R-:W-:Y:S01]  /*109a0*/  SEL R26, R97, R26, P0 ;  /* 0x0000001a611a7207 */ /* 0x000fe20000000000 */
[----:B------:R-:W-:Y:S01]  /*109b0*/  IMAD.X R97, RZ, RZ, R11, P1 ;  /* 0x000000ffff617224 */ /* 0x000fe200008e060b */
[----:B------:R-:W-:-:S02]  /*109c0*/  SEL R85, R44, R107, P0 ;  /* 0x0000006b2c557207 */ /* 0x000fc40000000000 */
[----:B------:R-:W-:Y:S02]  /*109d0*/  SEL R73, R53, R52, P0 ;  /* 0x0000003435497207 */ /* 0x000fe40000000000 */
[----:B------:R-:W-:Y:S02]  /*109e0*/  LOP3.LUT R94, R56, R129, RZ, 0x3c, !PT ;  /* 0x00000081385e7212 */ /* 0x000fe400078e3cff */
[----:B------:R-:W-:Y:S02]  /*109f0*/  SEL R135, R108, R109, P0 ;  /* 0x0000006d6c877207 */ /* 0x000fe40000000000 */
[----:B------:R-:W-:Y:S02]  /*10a00*/  SEL R31, R109, R108, P0 ;  /* 0x0000006c6d1f7207 */ /* 0x000fe40000000000 */
[----:B------:R-:W-:Y:S02]  /*10a10*/  SEL R44, R107, R44, P0 ;  /* 0x0000002c6b2c7207 */ /* 0x000fe40000000000 */
[----:B------:R-:W-:-:S02]  /*10a20*/  LOP3.LUT R6, R6, R123, RZ, 0x3c, !PT ;  /* 0x0000007b06067212 */ /* 0x000fc400078e3cff */
[----:B------:R-:W-:Y:S02]  /*10a30*/  LOP3.LUT R4, R58, R131, RZ, 0x3c, !PT ;  /* 0x000000833a047212 */ /* 0x000fe400078e3cff */
[----:B------:R-:W-:Y:S02]  /*10a40*/  SEL R109, R36, R137, P0 ;  /* 0x00000089246d7207 */ /* 0x000fe40000000000 */
[----:B------:R-:W-:Y:S02]  /*10a50*/  MOV R98, R10 ;  /* 0x0000000a00627202 */ /* 0x000fe40000000f00 */
[----:B------:R-:W-:Y:S02]  /*10a60*/  SEL R36, R137, R36, P0 ;  /* 0x0000002489247207 */ /* 0x000fe40000000000 */
[----:B------:R-:W-:Y:S02]  /*10a70*/  SEL R55, R60, R55, P0 ;  /* 0x000000373c377207 */ /* 0x000fe40000000000 */
[----:B------:R-:W-:-:S02]  /*10a80*/  MOV R99, R24 ;  /* 0x0000001800637202 */ /* 0x000fc40000000f00 */
[----:B------:R-:W-:Y:S02]  /*10a90*/  SEL R75, R38, R133, P0 ;  /* 0x00000085264b7207 */ /* 0x000fe40000000000 */
[----:B------:R-:W-:Y:S02]  /*10aa0*/  SEL R111, R40, R141, P0 ;  /* 0x0000008d286f7207 */ /* 0x000fe40000000000 */
[----:B------:R-:W-:Y:S02]  /*10ab0*/  SEL R40, R141, R40, P0 ;  /* 0x000000288d287207 */ /* 0x000fe40000000000 */
[----:B------:R-:W-:Y:S02]  /*10ac0*/  SEL R38, R133, R38, P0 ;  /* 0x0000002685267207 */ /* 0x000fe40000000000 */
[----:B------:R-:W-:Y:S02]  /*10ad0*/  MOV R96, R96 ;  /* 0x0000006000607202 */ /* 0x000fe40000000f00 */
[----:B------:R-:W-:-:S02]  /*10ae0*/  MOV R92, R6 ;  /* 0x00000006005c7202 */ /* 0x000fc40000000f00 */
[----:B------:R-:W-:Y:S02]  /*10af0*/  MOV R97, R12 ;  /* 0x0000000c00617202 */ /* 0x000fe40000000f00 */
[----:B------:R-:W-:Y:S02]  /*10b00*/  MOV R94, R94 ;  /* 0x0000005e005e7202 */ /* 0x000fe40000000f00 */
[----:B------:R-:W-:Y:S02]  /*10b10*/  MOV R95, R4 ;  /* 0x00000004005f7202 */ /* 0x000fe40000000f00 */
[----:B------:R-:W-:Y:S02]  /*10b20*/  SEL R53, R52, R53, P0 ;  /* 0x0000003534357207 */ /* 0x000fe40000000000 */
[----:B------:R-:W-:Y:S02]  /*10b30*/  SEL R52, R139, R138, P0 ;  /* 0x0000008a8b347207 */ /* 0x000fe40000000000 */
[----:B------:R-:W-:-:S02]  /*10b40*/  SEL R54, R143, R54, P0 ;  /* 0x000000368f367207 */ /* 0x000fc40000000000 */
[----:B------:R-:W-:Y:S02]  /*10b50*/  SEL R107, R151, R150, P0 ;  /* 0x00000096976b7207 */ /* 0x000fe40000000000 */
        /* <DEDUP_REMOVED lines=14> */
[----:B------:R0:W-:Y:S04]  /*10c40*/  SHFL.IDX PT, R65, R32, R8, 0x1c1f ;  /* 0x001c1f0820417589 */ /* 0x0001e800000e0000 */
[----:B------:R-:W-:Y:S04]  /*10c50*/  SHFL.IDX PT, R25, R125, R14, 0x1c1f ;  /* 0x001c1f0e7d197589 */ /* 0x000fe800000e0000 */
[----:B------:R-:W-:Y:S04]  /*10c60*/  SHFL.IDX PT, R62, R91, R14, 0x1c1f ;  /* 0x001c1f0e5b3e7589 */ /* 0x000fe800000e0000 */
[----:B------:R-:W-:Y:S04]  /*10c70*/  SHFL.IDX PT, R76, R81, R14, 0x1c1f ;  /* 0x001c1f0e514c7589 */ /* 0x000fe800000e0000 */
[----:B------:R-:W-:Y:S04]  /*10c80*/  SHFL.IDX PT, R78, R79, R14, 0x1c1f ;  /* 0x001c1f0e4f4e7589 */ /* 0x000fe800000e0000 */
[----:B------:R-:W-:Y:S01]  /*10c90*/  SHFL.IDX PT, R60, R33, R8, 0x1c1f ;  /* 0x001c1f08213c7589 */ /* 0x000fe200000e0000 */
[----:B0-----:R-:W-:-:S03]  /*10ca0*/  SEL R32, R57, R10, P0 ;  /* 0x0000000a39207207 */ /* 0x001fc60000000000 */
[----:B------:R-:W0:Y:S04]  /*10cb0*/  SHFL.IDX PT, R69, R45, R8, 0x1c1f ;  /* 0x001c1f082d457589 */ /* 0x000e2800000e0000 */
[----:B------:R-:W-:Y:S04]  /*10cc0*/  SHFL.IDX PT, R67, R67, R14, 0x1c1f ;  /* 0x001c1f0e43437589 */ /* 0x000fe800000e0000 */
[----:B------:R-:W-:Y:S04]  /*10cd0*/  SHFL.IDX PT, R86, R73, R14, 0x1c1f ;  /* 0x001c1f0e49567589 */ /* 0x000fe800000e0000 */
[----:B------:R-:W-:Y:S04]  /*10ce0*/  SHFL.IDX PT, R68, R35, R8, 0x1c1f ;  /* 0x001c1f0823447589 */ /* 0x000fe800000e0000 */
[----:B------:R-:W1:Y:S04]  /*10cf0*/  SHFL.IDX PT, R79, R46, R8, 0x1c1f ;  /* 0x001c1f082e4f7589 */ /* 0x000e6800000e0000 */
[----:B------:R-:W2:Y:S04]  /*10d00*/  SHFL.IDX PT, R81, R51, R8, 0x1c1f ;  /* 0x001c1f0833517589 */ /* 0x000ea800000e0000 */
[----:B------:R-:W-:Y:S01]  /*10d10*/  SHFL.IDX PT, R70, R85, R14, 0x1c1f ;  /* 0x001c1f0e55467589 */ /* 0x000fe200000e0000 */
[----:B0-----:R-:W-:-:S02]  /*10d20*/  SEL R45, R62, R69, P0 ;  /* 0x000000453e2d7207 */ /* 0x001fc40000000000 */
[----:B------:R-:W-:Y:S01]  /*10d30*/  SEL R47, R69, R62, P0 ;  /* 0x0000003e452f7207 */ /* 0x000fe20000000000 */
[----:B------:R-:W-:Y:S04]  /*10d40*/  SHFL.IDX PT, R87, R87, R14, 0x1c1f ;  /* 0x001c1f0e57577589 */ /* 0x000fe800000e0000 */
[----:B------:R-:W-:Y:S04]  /*10d50*/  SHFL.IDX PT, R73, R44, R8, 0x1c1f ;  /* 0x001c1f082c497589 */ /* 0x000fe800000e0000 */
[----:B------:R-:W-:Y:S04]  /*10d60*/  SHFL.IDX PT, R88, R50, R8, 0x1c1f ;  /* 0x001c1f0832587589 */ /* 0x000fe800000e0000 */
[----:B------:R-:W-:Y:S01]  /*10d70*/  SHFL.IDX PT, R6, R149, R14, 0x1c1f ;  /* 0x001c1f0e95067589 */ /* 0x000fe200000e0000 */
[----:B-1----:R-:W-:-:S03]  /*10d80*/  SEL R62, R79, R76, P0 ;  /* 0x0000004c4f3e7207 */ /* 0x002fc60000000000 */
[----:B------:R-:W-:Y:S01]  /*10d90*/  SHFL.IDX PT, R90, R103, R14, 0x1c1f ;  /* 0x001c1f0e675a7589 */ /* 0x000fe200000e0000 */
[----:B--2---:R-:W-:-:S03]  /*10da0*/  SEL R69, R78, R81, P0 ;  /* 0x000000514e457207 */ /* 0x004fc60000000000 */
[----:B------:R-:W-:Y:S04]  /*10db0*/  SHFL.IDX PT, R61, R61, R14, 0x1c1f ;  /* 0x001c1f0e3d3d7589 */ /* 0x000fe800000e0000 */
[----:B------:R-:W-:Y:S04]  /*10dc0*/  SHFL.IDX PT, R72, R83, R14, 0x1c1f ;  /* 0x001c1f0e53487589 */ /* 0x000fe800000e0000 */
[----:B------:R-:W-:Y:S04]  /*10dd0*/  SHFL.IDX PT, R80, R77, R14, 0x1c1f ;  /* 0x001c1f0e4d507589 */ /* 0x000fe800000e0000 */
[----:B------:R-:W0:Y:S04]  /*10de0*/  SHFL.IDX PT, R27, R27, R8, 0x1c1f ;  /* 0x001c1f081b1b7589 */ /* 0x000e2800000e0000 */
[----:B------:R-:W1:Y:S04]  /*10df0*/  SHFL.IDX PT, R42, R42, R8, 0x1c1f ;  /* 0x001c1f082a2a7589 */ /* 0x000e6800000e0000 */
[----:B------:R2:W-:Y:S04]  /*10e00*/  SHFL.IDX PT, R89, R37, R8, 0x1c1f ;  /* 0x001c1f0825597589 */ /* 0x0005e800000e0000 */
[----:B------:R-:W-:Y:S04]  /*10e10*/  SHFL.IDX PT, R85, R48, R8, 0x1c1f ;  /* 0x001c1f0830557589 */ /* 0x000fe800000e0000 */
[----:B------:R-:W-:Y:S01]  /*10e20*/  SHFL.IDX PT, R9, R145, R14, 0x1c1f ;  /* 0x001c1f0e91097589 */ /* 0x000fe200000e0000 */
[----:B--2---:R-:W-:-:S03]  /*10e30*/  SEL R37, R56, R43, P0 ;  /* 0x0000002b38257207 */ /* 0x004fc60000000000 */
[----:B------:R-:W-:Y:S04]  /*10e40*/  SHFL.IDX PT, R7, R147, R14, 0x1c1f ;  /* 0x001c1f0e93077589 */ /* 0x000fe800000e0000 */
[----:B------:R-:W-:Y:S01]  /*10e50*/  SHFL.IDX PT, R82, R109, R14, 0x1c1f ;  /* 0x001c1f0e6d527589 */ /* 0x000fe200000e0000 */
[----:B0-----:R-:W-:Y:S02]  /*10e60*/  SEL R33, R6, R27, P0 ;  /* 0x0000001b06217207 */ /* 0x001fe40000000000 */
[----:B------:R-:W-:Y:S01]  /*10e70*/  SEL R35, R27, R6, P0 ;  /* 0x000000061b237207 */ /* 0x000fe20000000000 */
[----:B------:R-:W-:Y:S04]  /*10e80*/  SHFL.IDX PT, R63, R63, R14, 0x1c1f ;  /* 0x001c1f0e3f3f7589 */ /* 0x000fe800000e0000 */
[----:B------:R-:W0:Y:S04]  /*10e90*/  SHFL.IDX PT, R12, R29, R8, 0x1c1f ;  /* 0x001c1f081d0c7589 */ /* 0x000e2800000e0000 */
[----:B------:R-:W-:Y:S04]  /*10ea0*/  SHFL.IDX PT, R26, R26, R8, 0x1c1f ;  /* 0x001c1f081a1a7589 */ /* 0x000fe800000e0000 */
[----:B------:R1:W-:Y:S04]  /*10eb0*/  SHFL.IDX PT, R83, R36, R8, 0x1c1f ;  /* 0x001c1f0824537589 */ /* 0x0003e800000e0000 */
[----:B------:R0:W2:Y:S04]  /*10ec0*/  SHFL.IDX PT, R30, R41, R8, 0x1c1f ;  /* 0x001c1f08291e7589 */ /* 0x0000a800000e0000 */
[----:B------:R-:W-:Y:S01]  /*10ed0*/  SHFL.IDX PT, R13, R127, R14, 0x1c1f ;  /* 0x001c1f0e7f0d7589 */ /* 0x000fe200000e0000 */
[----:B-1----:R-:W-:-:S03]  /*10ee0*/  SEL R36, R61, R42, P0 ;  /* 0x0000002a3d247207 */ /* 0x002fc60000000000 */
[----:B------:R-:W-:Y:S04]  /*10ef0*/  SHFL.IDX PT, R11, R135, R14, 0x1c1f ;  /* 0x001c1f0e870b7589 */ /* 0x000fe800000e0000 */
[----:B------:R-:W-:Y:S01]  /*10f00*/  SHFL.IDX PT, R4, R105, R14, 0x1c1f ;  /* 0x001c1f0e69047589 */ /* 0x000fe200000e0000 */
[----:B0-----:R-:W-:-:S03]  /*10f10*/  SEL R41, R7, R12, P0 ;  /* 0x0000000c07297207 */ /* 0x001fc60000000000 */
[----:B------:R-:W-:Y:S04]  /*10f20*/  SHFL.IDX PT, R24, R31, R8, 0x1c1f ;  /* 0x001c1f081f187589 */ /* 0x000fe800000e0000 */
[----:B------:R-:W0:Y:S04]  /*10f30*/  SHFL.IDX PT, R28, R28, R8, 0x1c1f ;  /* 0x001c1f081c1c7589 */ /* 0x000e2800000e0000 */
[----:B------:R1:W-:Y:S01]  /*10f40*/  SHFL.IDX PT, R91, R39, R8, 0x1c1f ;  /* 0x001c1f08275b7589 */ /* 0x0003e200000e0000 */
[----:B--2---:R-:W-:Y:S02]  /*10f50*/  SEL R44, R63, R30, P0 ;  /* 0x0000001e3f2c7207 */ /* 0x004fe40000000000 */
[----:B------:R-:W-:Y:S01]  /*10f60*/  SEL R46, R30, R63, P0 ;  /* 0x0000003f1e2e7207 */ /* 0x000fe20000000000 */
[----:B------:R-:W-:Y:S04]  /*10f70*/  SHFL.IDX PT, R74, R113, R14, 0x1c1f ;  /* 0x001c1f0e714a7589 */ /* 0x000fe800000e0000 */
[----:B------:R-:W-:Y:S01]  /*10f80*/  SHFL.IDX PT, R75, R75, R14, 0x1c1f ;  /* 0x001c1f0e4b4b7589 */ /* 0x000fe200000e0000 */
[----:B-1----:R-:W-:-:S03]  /*10f90*/  SEL R39, R43, R56, P0 ;  /* 0x000000382b277207 */ /* 0x002fc60000000000 */
[----:B------:R-:W-:Y:S01]  /*10fa0*/  SHFL.IDX PT, R5, R111, R14, 0x1c1f ;  /* 0x001c1f0e6f057589 */ /* 0x000fe200000e0000 */
[----:B------:R-:W-:Y:S02]  /*10fb0*/  SEL R56, R58, R59, P0 ;  /* 0x0000003b3a387207 */ /* 0x000fe40000000000 */
[----:B------:R-:W-:Y:S01]  /*10fc0*/  SEL R58, R59, R58, P0 ;  /* 0x0000003a3b3a7207 */ /* 0x000fe20000000000 */
[----:B------:R1:W-:Y:S01]  /*10fd0*/  SHFL.IDX PT, R84, R40, R8, 0x1c1f ;  /* 0x001c1f0828547589 */ /* 0x0003e200000e0000 */
[----:B------:R-:W-:Y:S02]  /*10fe0*/  SEL R59, R60, R25, P0 ;  /* 0x000000193c3b7207 */ /* 0x000fe40000000000 */
[----:B------:R-:W-:Y:S01]  /*10ff0*/  SEL R43, R12, R7, P0 ;  /* 0x000000070c2b7207 */ /* 0x000fe20000000000 */
[----:B------:R2:W3:Y:S01]  /*11000*/  SHFL.IDX PT, R77, R49, R8, 0x1c1f ;  /* 0x001c1f08314d7589 */ /* 0x0004e200000e0000 */
[----:B0-----:R-:W-:Y:S02]  /*11010*/  SEL R48, R13, R28, P0 ;  /* 0x0000001c0d307207 */ /* 0x001fe40000000000 */
[----:B------:R-:W-:Y:S01]  /*11020*/  SEL R50, R28, R13, P0 ;  /* 0x0000000d1c327207 */ /* 0x000fe20000000000 */
[----:B------:R0:W-:Y:S01]  /*11030*/  SHFL.IDX PT, R14, R38, R8, 0x1c1f ;  /* 0x001c1f08260e7589 */ /* 0x0001e200000e0000 */
[----:B------:R-:W-:-:S02]  /*11040*/  SEL R51, R24, R11, P0 ;  /* 0x0000000b18337207 */ /* 0x000fc40000000000 */
[----:B-1----:R-:W-:Y:S01]  /*11050*/  SEL R40, R9, R26, P0 ;  /* 0x0000001a09287207 */ /* 0x002fe20000000000 */
[----:B------:R1:W4:Y:S01]  /*11060*/  SHFL.IDX PT, R15, R34, R8, 0x1c1f ;  /* 0x001c1f08220f7589 */ /* 0x00032200000e0000 */
[----:B--2---:R-:W-:-:S03]  /*11070*/  SEL R49, R11, R24, P0 ;  /* 0x000000180b317207 */ /* 0x004fc60000000000 */
[----:B------:R2:W4:Y:S01]  /*11080*/  SHFL.IDX PT, R101, R53, R8, 0x1c1f ;  /* 0x001c1f0835657589 */ /* 0x00052200000e0000 */
[----:B------:R-:W-:Y:S02]  /*11090*/  F2FP.BF16.F32.PACK_AB R11, R47, R46 ;  /* 0x0000002e2f0b723e */ /* 0x000fe400000010ff */
[----:B0-----:R-:W-:Y:S01]  /*110a0*/  SEL R38, R42, R61, P0 ;  /* 0x0000003d2a267207 */ /* 0x001fe20000000000 */
[----:B------:R0:W-:Y:S01]  /*110b0*/  SHFL.IDX PT, R103, R54, R8, 0x1c1f ;  /* 0x001c1f0836677589 */ /* 0x0001e200000e0000 */
[----:B------:R-:W-:Y:S02]  /*110c0*/  SEL R42, R26, R9, P0 ;  /* 0x000000091a2a7207 */ /* 0x000fe40000000000 */
[----:B-1----:R-:W-:Y:S01]  /*110d0*/  SEL R34, R10, R57, P0 ;  /* 0x000000390a227207 */ /* 0x002fe20000000000 */
[----:B------:R1:W4:Y:S01]  /*110e0*/  SHFL.IDX PT, R105, R52, R8, 0x1c1f ;  /* 0x001c1f0834697589 */ /* 0x00032200000e0000 */
[----:B------:R-:W-:Y:S02]  /*110f0*/  SEL R57, R25, R60, P0 ;  /* 0x0000003c19397207 */ /* 0x000fe40000000000 */
[----:B--2---:R-:W-:Y:S01]  /*11100*/  SEL R53, R64, R71, P0 ;  /* 0x0000004740357207 */ /* 0x004fe20000000000 */
[----:B------:R-:W2:Y:S01]  /*11110*/  SHFL.IDX PT, R107, R107, R8, 0x1c1f ;  /* 0x001c1f086b6b7589 */ /* 0x000ea200000e0000 */
[----:B------:R-:W-:-:S02]  /*11120*/  SEL R60, R76, R79, P0 ;  /* 0x0000004f4c3c7207 */ /* 0x000fc40000000000 */
[----:B0-----:R-:W-:Y:S01]  /*11130*/  SEL R54, R73, R70, P0 ;  /* 0x0000004649367207 */ /* 0x001fe20000000000 */
[----:B------:R0:W2:Y:S01]  /*11140*/  SHFL.IDX PT, R109, R55, R8, 0x1c1f ;  /* 0x001c1f08376d7589 */ /* 0x0000a200000e0000 */
[----:B------:R-:W-:Y:S02]  /*11150*/  SEL R76, R87, R88, P0 ;  /* 0x00000058574c7207 */ /* 0x000fe40000000000 */
[----:B-1----:R-:W-:Y:S02]  /*11160*/  SEL R52, R70, R73, P0 ;  /* 0x0000004946347207 */ /* 0x002fe40000000000 */
[----:B------:R-:W-:Y:S02]  /*11170*/  SEL R70, R85, R80, P0 ;  /* 0x0000005055467207 */ /* 0x000fe40000000000 */
[----:B---3--:R-:W-:Y:S02]  /*11180*/  SEL R61, R72, R77, P0 ;  /* 0x0000004d483d7207 */ /* 0x008fe40000000000 */
[----:B------:R-:W-:-:S02]  /*11190*/  SEL R63, R77, R72, P0 ;  /* 0x000000484d3f7207 */ /* 0x000fc40000000000 */
[----:B0-----:R-:W-:Y:S02]  /*111a0*/  SEL R55, R71, R64, P0 ;  /* 0x0000004047377207 */ /* 0x001fe40000000000 */
        /* <DEDUP_REMOVED lines=15> */
[----:B----4-:R-:W-:Y:S02]  /*112a0*/  SEL R72, R74, R15, P0 ;  /* 0x0000000f4a487207 */ /* 0x010fe40000000000 */
[----:B------:R-:W-:-:S02]  /*112b0*/  SEL R73, R75, R14, P0 ;  /* 0x0000000e4b497207 */ /* 0x000fc40000000000 */
[----:B------:R-:W-:Y:S02]  /*112c0*/  F2FP.BF16.F32.PACK_AB R4, R33, R32 ;  /* 0x000000202104723e */ /* 0x000fe400000010ff */
[----:B------:R-:W-:Y:S02]  /*112d0*/  F2FP.BF16.F32.PACK_AB R5, R37, R36 ;  /* 0x000000242505723e */ /* 0x000fe400000010ff */
[----:B------:R-:W-:Y:S02]  /*112e0*/  F2FP.BF16.F32.PACK_AB R6, R35, R34 ;  /* 0x000000222306723e */ /* 0x000fe400000010ff */
[----:B------:R-:W-:Y:S02]  /*112f0*/  F2FP.BF16.F32.PACK_AB R7, R39, R38 ;  /* 0x000000262707723e */ /* 0x000fe400000010ff */
[----:B------:R-:W-:Y:S02]  /*11300*/  SEL R74, R15, R74, P0 ;  /* 0x0000004a0f4a7207 */ /* 0x000fe40000000000 */
[----:B------:R-:W-:Y:S01]  /*11310*/  SEL R75, R14, R75, P0 ;  /* 0x0000004b0e4b7207 */ /* 0x000fe20000000000 */
[----:B------:R-:W-:Y:S01]  /*11320*/  STSM.16.M88.4 [R98], R4 ;  /* 0x0000000462007844 */ /* 0x000fe20000000200 */
[----:B------:R-:W-:-:S02]  /*11330*/  F2FP.BF16.F32.PACK_AB R8, R41, R40 ;  /* 0x000000282908723e */ /* 0x000fc400000010ff */
[----:B------:R-:W-:Y:S02]  /*11340*/  F2FP.BF16.F32.PACK_AB R9, R45, R44 ;  /* 0x0000002c2d09723e */ /* 0x000fe400000010ff */
[----:B------:R-:W-:Y:S02]  /*11350*/  F2FP.BF16.F32.PACK_AB R10, R43, R42 ;  /* 0x0000002a2b0a723e */ /* 0x000fe400000010ff */
[----:B------:R-:W-:Y:S02]  /*11360*/  F2FP.BF16.F32.PACK_AB R12, R49, R48 ;  /* 0x00000030310c723e */ /* 0x000fe400000010ff */
[----:B------:R-:W-:Y:S01]  /*11370*/  F2FP.BF16.F32.PACK_AB R13, R53, R52 ;  /* 0x00000034350d723e */ /* 0x000fe200000010ff */
[----:B------:R-:W-:Y:S01]  /*11380*/  STSM.16.M88.4 [R99], R8 ;  /* 0x0000000863007844 */ /* 0x000fe20000000200 */
        /* <DEDUP_REMOVED lines=9> */
[----:B------:R-:W-:Y:S02]  /*11420*/  SEL R84, R102, R105, P0 ;  /* 0x0000006966547207 */ /* 0x000fe40000000000 */
[----:B------:R-:W-:Y:S01]  /*11430*/  SEL R86, R105, R102, P0 ;  /* 0x0000006669567207 */ /* 0x000fe20000000000 */
[----:B------:R1:W-:Y:S01]  /*11440*/  STSM.16.M88.4 [R97], R24 ;  /* 0x0000001861007844 */ /* 0x0003e20000000200 */
[----:B------:R-:W-:Y:S02]  /*11450*/  SEL R85, R100, R103, P0 ;  /* 0x0000006764557207 */ /* 0x000fe40000000000 */
[----:B------:R-:W-:Y:S01]  /*11460*/  SEL R87, R103, R100, P0 ;  /* 0x0000006467577207 */ /* 0x000fe20000000000 */
[----:B0-----:R-:W-:Y:S01]  /*11470*/  IMAD.U32 R96, RZ, RZ, UR8 ;  /* 0x00000008ff607e24 */ /* 0x001fe2000f8e00ff */
[----:B--2---:R-:W-:Y:S02]  /*11480*/  SEL R29, R104, R107, P0 ;  /* 0x0000006b681d7207 */ /* 0x004fe40000000000 */
[----:B------:R-:W-:-:S02]  /*11490*/  SEL R31, R107, R104, P0 ;  /* 0x000000686b1f7207 */ /* 0x000fc40000000000 */
[----:B------:R-:W-:Y:S02]  /*114a0*/  SEL R28, R106, R109, P0 ;  /* 0x0000006d6a1c7207 */ /* 0x000fe40000000000 */
[----:B------:R-:W-:Y:S02]  /*114b0*/  SEL R30, R109, R106, P0 ;  /* 0x0000006a6d1e7207 */ /* 0x000fe40000000000 */
[----:B------:R-:W-:Y:S02]  /*114c0*/  F2FP.BF16.F32.PACK_AB R4, R65, R64 ;  /* 0x000000404104723e */ /* 0x000fe400000010ff */
[----:B------:R-:W-:Y:S01]  /*114d0*/  F2FP.BF16.F32.PACK_AB R5, R69, R68 ;  /* 0x000000444505723e */ /* 0x000fe200000010ff */
[----:B-1----:R-:W-:Y:S01]  /*114e0*/  IMAD.U32 R97, RZ, RZ, UR9 ;  /* 0x00000009ff617e24 */ /* 0x002fe2000f8e00ff */
[----:B------:R-:W-:Y:S01]  /*114f0*/  F2FP.BF16.F32.PACK_AB R6, R67, R66 ;  /* 0x000000424306723e */ /* 0x000fe200000010ff */
[----:B------:R-:W-:Y:S01]  /*11500*/  ULDC.64 UR8, c[0x0][0xc08] ;  /* 0x0003020000087ab9 */ /* 0x000fe20000000a00 */
        /* <DEDUP_REMOVED lines=11> */
[----:B------:R-:W-:Y:S02]  /*115c0*/  F2FP.BF16.F32.PACK_AB R24, R89, R88 ;  /* 0x000000585918723e */ /* 0x000fe400000010ff */
[----:B------:R-:W-:Y:S01]  /*115d0*/  F2FP.BF16.F32.PACK_AB R25, R29, R28 ;  /* 0x0000001c1d19723e */ /* 0x000fe200000010ff */
[----:B------:R2:W-:Y:S01]  /*115e0*/  STSM.16.M88.4 [R94], R12 ;  /* 0x0000000c5e007844 */ /* 0x0005e20000000200 */
[----:B------:R-:W-:Y:S01]  /*115f0*/  F2FP.BF16.F32.PACK_AB R26, R91, R90 ;  /* 0x0000005a5b1a723e */ /* 0x000fe200000010ff */
[----:B0-----:R-:W0:Y:S01]  /*11600*/  LDC R93, c[0x0][0xbe8] ;  /* 0x0002fa00ff5d7b82 */ /* 0x001e220000000800 */
[----:B------:R-:W-:Y:S02]  /*11610*/  F2FP.BF16.F32.PACK_AB R27, R31, R30 ;  /* 0x0000001e1f1b723e */ /* 0x000fe400000010ff */
[----:B------:R-:W-:-:S03]  /*11620*/  ISETP.NE.U32.AND P0, PT, RZ, UR10, PT ;  /* 0x0000000aff007c0c */ /* 0x000fc6000bf05070 */
[----:B------:R3:W-:Y:S01]  /*11630*/  STSM.16.M88.4 [R95], R24 ;  /* 0x000000185f007844 */ /* 0x0007e20000000200 */
[----:B------:R-:W-:Y:S01]  /*11640*/  ISETP.NE.AND.EX P0, PT, RZ, UR11, PT, P0 ;  /* 0x0000000bff007c0c */ /* 0x000fe2000bf05300 */
[----:B------:R-:W-:-:S12]  /*11650*/  BAR.SYNC.DEFER_BLOCKING 0x1, 0x100 ;  /* 0x0044000000007b1d */ /* 0x000fd80000010000 */
[----:B------:R-:W4:Y:S01]  /*11660*/  @P0 LDG.E R98, desc[UR56][R96.64] ;  /* 0x0000003860620981 */ /* 0x000f22000c1e1900 */
[----:B0-----:R-:W-:Y:S01]  /*11670*/  ISETP.NE.AND P1, PT, R93, 0x1, PT ;  /* 0x000000015d00780c */ /* 0x001fe20003f25270 */
[----:B------:R-:W-:Y:S02]  /*11680*/  UISETP.NE.U32.AND UP0, UPT, UR8, URZ, UPT ;  /* 0x0000003f0800728c */ /* 0x000fe4000bf05070 */
[----:B------:R-:W-:Y:S02]  /*11690*/  UISETP.GT.AND UP1, UPT, UR46, 0x1, UPT ;  /* 0x000000012e00788c */ /* 0x000fe4000bf24270 */
[----:B------:R-:W-:Y:S01]  /*116a0*/  UISETP.NE.AND.EX UP0, UPT, UR9, URZ, UPT, UP0 ;  /* 0x0000003f0900728c */ /* 0x000fe2000bf05300 */
[----:B------:R-:W-:Y:S01]  /*116b0*/  UMOV UR18, 0x9b8 ;  /* 0x000009b800127882 */ /* 0x000fe20000000000 */
[----:B------:R-:W-:-:S06]  /*116c0*/  ULDC UR4, c[0x0][0xa88] ;  /* 0x0002a20000047ab9 */ /* 0x000fcc0000000800 */
[----:B------:R-:W0:Y:S01]  /*116d0*/  @P1 LDC R6, c[0x0][0xbec] ;  /* 0x0002fb00ff061b82 */ /* 0x000e220000000800 */
[----:B------:R-:W-:Y:S01]  /*116e0*/  USEL UR18, UR18, 0x978, UP1 ;  /* 0x0000097812127887 */ /* 0x000fe20008800000 */
[----:B------:R-:W-:Y:S01]  /*116f0*/  PLOP3.LUT P4, PT, PT, PT, UP0, 0x80, 0x0 ;  /* 0x000000000000781c */ /* 0x000fe20003f8f008 */
[----:B------:R-:W-:Y:S01]  /*11700*/  @UP0 ULDC.64 UR8, c[0x0][0xc08] ;  /* 0x0003020000080ab9 */ /* 0x000fe20000000a00 */
[----:B-1----:R-:W-:Y:S01]  /*11710*/  IMAD.U32 R92, RZ, RZ, UR4 ;  /* 0x00000004ff5c7e24 */ /* 0x002fe2000f8e00ff */
[----:B------:R-:W-:-:S03]  /*11720*/  @UP0 UIMAD.WIDE UR8, UR42, 0x4, UR8 ;  /* 0x000000042a0808a5 */ /* 0x000fc6000f8e0208 */
[----:B------:R-:W1:Y:S01]  /*11730*/  @P1 LDC R9, c[0x0][0xbf0] ;  /* 0x0002fc00ff091b82 */ /* 0x000e620000000800 */
[----:B------:R-:W-:Y:S02]  /*11740*/  UISETP.NE.U32.AND UP0, UPT, UR10, URZ, UPT ;  /* 0x0000003f0a00728c */ /* 0x000fe4000bf05070 */
[----:B------:R-:W-:Y:S01]  /*11750*/  IMAD.U32 R4, RZ, RZ, UR8 ;  /* 0x00000008ff047e24 */ /* 0x000fe2000f8e00ff */
[----:B------:R-:W-:Y:S01]  /*11760*/  USEL UR16, UR39, URZ, UP1 ;  /* 0x0000003f27107287 */ /* 0x000fe20008800000 */
[----:B------:R-:W-:Y:S01]  /*11770*/  IMAD.U32 R5, RZ, RZ, UR9 ;  /* 0x00000009ff057e24 */ /* 0x000fe2000f8e00ff */
[----:B------:R-:W-:Y:S01]  /*11780*/  UISETP.NE.AND.EX UP0, UPT, UR11, URZ, UPT, UP0 ;  /* 0x0000003f0b00728c */ /* 0x000fe2000bf05300 */
[----:B------:R-:W-:Y:S01]  /*11790*/  ULDC.64 UR12, c[0x0][UR18+0x218] ;  /* 0x00008600120c7abb */ /* 0x000fe20008000a00 */
[----:B------:R-:W-:Y:S01]  /*117a0*/  UMOV UR4, URZ ;  /* 0x0000003f00047c82 */ /* 0x000fe20008000000 */
[----:B------:R-:W-:Y:S01]  /*117b0*/  UIMAD.WIDE.U32 UR8, UR12, UR43, URZ ;  /* 0x0000002b0c0872a5 */ /* 0x000fe2000f8e003f */
[----:B--2---:R-:W-:Y:S01]  /*117c0*/  VIADD R13, R17, UR41 ;  /* 0x00000029110d7c36 */ /* 0x004fe20008000000 */
[----:B------:R-:W-:Y:S01]  /*117d0*/  ULDC.64 UR14, c[0x0][UR18+0x228] ;  /* 0x00008a00120e7abb */ /* 0x000fe20008000a00 */
[----:B------:R-:W-:Y:S01]  /*117e0*/  UIMAD UR12, UR13, UR43, URZ ;  /* 0x0000002b0d0c72a4 */ /* 0x000fe2000f8e023f */
[----:B------:R0:W5:Y:S01]  /*117f0*/  @P4 LDG.E R92, desc[UR56][R4.64] ;  /* 0x00000038045c4981 */ /* 0x000162000c1e1900 */
[----:B------:R-:W-:Y:S01]  /*11800*/  USHF.R.S32.HI UR17, URZ, 0x1f, UR42 ;  /* 0x0000001f3f117899 */ /* 0x000fe2000801142a */
[----:B------:R-:W-:Y:S01]  /*11810*/  IMAD.MOV.U32 R7, RZ, RZ, R13 ;  /* 0x000000ffff077224 */ /* 0x000fe200078e000d */
[----:B------:R-:W-:-:S02]  /*11820*/  USEL UR7, UR42, URZ, !UP0 ;  /* 0x0000003f2a077287 */ /* 0x000fc4000c000000 */
[----:B------:R-:W-:Y:S01]  /*11830*/  UIMAD.WIDE.U32 UR20, UR14, UR16, URZ ;  /* 0x000000100e1472a5 */ /* 0x000fe2000f8e003f */
[----:B------:R-:W-:Y:S01]  /*11840*/  ULDC.64 UR10, c[0x0][UR18+0x220] ;  /* 0x00008800120a7abb */ /* 0x000fe20008000a00 */
[----:B------:R-:W-:Y:S02]  /*11850*/  UIMAD UR14, UR15, UR16, URZ ;  /* 0x000000100f0e72a4 */ /* 0x000fe4000f8e023f */
[----:B------:R-:W-:Y:S01]  /*11860*/  UIADD3 UR15, UR9, UR12, URZ ;  /* 0x0000000c090f7290 */ /* 0x000fe2000fffe03f */
[----:B0-----:R-:W-:Y:S01]  /*11870*/  @P1 IMAD.HI.U32 R4, R13, R6, RZ ;  /* 0x000000060d041227 */ /* 0x001fe200078e00ff */
[----:B------:R-:W-:Y:S02]  /*11880*/  USEL UR17, UR17, URZ, !UP0 ;  /* 0x0000003f11117287 */ /* 0x000fe4000c000000 */
[----:B------:R-:W-:Y:S01]  /*11890*/  UIMAD UR9, UR11, UR7, URZ ;  /* 0x000000070b0972a4 */ /* 0x000fe2000f8e023f */
[----:B------:R-:W-:Y:S01]  /*118a0*/  IMAD.U32 R5, RZ, RZ, UR21 ;  /* 0x00000015ff057e24 */ /* 0x000fe2000f8e00ff */
[----:B------:R-:W-:Y:S01]  /*118b0*/  UIMAD.WIDE.U32 UR12, UR10, UR7, URZ ;  /* 0x000000070a0c72a5 */ /* 0x000fe2000f8e003f */
[----:B-1----:R-:W-:Y:S01]  /*118c0*/  @P1 SHF.R.U32.HI R7, RZ, R9, R4 ;  /* 0x00000009ff071219 */ /* 0x002fe20000011604 */
[----:B------:R-:W-:Y:S01]  /*118d0*/  UIMAD UR9, UR10, UR17, UR9 ;  /* 0x000000110a0972a4 */ /* 0x000fe2000f8e0209 */
[----:B------:R-:W-:Y:S01]  /*118e0*/  IMAD.U32 R4, RZ, RZ, UR20 ;  /* 0x00000014ff047e24 */ /* 0x000fe2000f8e00ff */
[----:B------:R-:W-:Y:S01]  /*118f0*/  UIADD3 UR14, UR21, UR14, URZ ;  /* 0x0000000e150e7290 */ /* 0x000fe2000fffe03f */
[--C-:B------:R-:W-:Y:S01]  /*11900*/  SHF.R.S32.HI R5, RZ, 0x1f, R7.reuse ;  /* 0x0000001fff057819 */ /* 0x100fe20000011407 */
[----:B------:R-:W-:Y:S01]  /*11910*/  UIADD3 UR9, UR13, UR9, URZ ;  /* 0x000000090d097290 */ /* 0x000fe2000fffe03f */
[----:B------:R-:W-:-:S03]  /*11920*/  IMAD.MOV R6, RZ, RZ, -R7 ;  /* 0x000000ffff067224 */ /* 0x000fc600078e0a07 */
[----:B------:R-:W-:Y:S02]  /*11930*/  IMAD.U32 R8, RZ, RZ, UR14 ;  /* 0x0000000eff087e24 */ /* 0x000fe4000f8e00ff */
[----:B------:R-:W-:-:S05]  /*11940*/  IMAD R9, R93, R6, R13 ;  /* 0x000000065d097224 */ /* 0x000fca00078e020d */
[----:B------:R-:W-:Y:S02]  /*11950*/  SHF.R.S32.HI R6, RZ, 0x1f, R9 ;  /* 0x0000001fff067819 */ /* 0x000fe40000011409 */
[----:B----4-:R-:W-:-:S13]  /*11960*/  @P0 R2UR UR4, R98 ;  /* 0x00000000620402ca */ /* 0x010fda00000e0000 */
        /* <DEDUP_REMOVED lines=15> */
[----:B---3--:R-:W-:Y:S08]  /*11a60*/  @P4 BRA `(.L_x_1368) ;  /* 0x0000000000104947 */ /* 0x008ff00003800000 */
[----:B------:R-:W-:Y:S05]  /*11a70*/  @!P0 BRA `(.L_x_1368) ;  /* 0x00000000000c8947 */ /* 0x000fea0003800000 */
[----:B------:R-:W2:Y:S04]  /*11a80*/  LDG.E R5, desc[UR56][R96.64] ;  /* 0x0000003860057981 */ /* 0x000ea8000c1e1900 */
[----:B-----5:R-:W2:Y:S02]  /*11a90*/  LDG.E R92, desc[UR56][R96.64+0x4] ;  /* 0x00000438605c7981 */ /* 0x020ea4000c1e1900 */
[----:B--2---:R-:W-:-:S07]  /*11aa0*/  IMAD.IADD R92, R92, 0x1, -R5 ;  /* 0x000000015c5c7824 */ /* 0x004fce00078e0a05 */
.L_x_1368:
[----:B------:R-:W-:Y:S01]  /*11ab0*/  SHFL.IDX PT, R4, R8, RZ, 0x1c1f ;  /* 0x001c1fff08047589 */ /* 0x000fe200000e0000 */
[----:B------:R-:W-:Y:S01]  /*11ac0*/  VIADD R11, R201, UR41 ;  /* 0x00000029c90b7c36 */ /* 0x000fe20008000000 */
[----:B------:R-:W-:Y:S01]  /*11ad0*/  LOP3.LUT P0, RZ, R183, 0x3, RZ, 0xc0, !PT ;  /* 0x00000003b7ff7812 */ /* 0x000fe2000780c0ff */
[----:B-----5:R-:W-:Y:S01]  /*11ae0*/  IMAD R92, R92, R93, RZ ;  /* 0x0000005d5c5c7224 */ /* 0x020fe200078e02ff */
[----:B------:R-:W0:Y:S01]  /*11af0*/  SHFL.IDX PT, R5, R10, RZ, 0x1c1f ;  /* 0x001c1fff0a057589 */ /* 0x000e2200000e0000 */
[C---:B------:R-:W-:Y:S01]  /*11b00*/  VIADD R9, R11.reuse, 0x8 ;  /* 0x000000080b097836 */ /* 0x040fe20000000000 */
[----:B------:R-:W-:Y:S02]  /*11b10*/  PLOP3.LUT P3, PT, PT, PT, UP1, 0x80, 0x0 ;  /* 0x000000000000781c */ /* 0x000fe40003f6f018 */
[----:B------:R-:W-:Y:S01]  /*11b20*/  SHFL.IDX PT, R6, R8, 0x1, 0x1c1f ;  /* 0x003c1f0008067f89 */ /* 0x000fe200000e0000 */
[-C--:B------:R-:W-:Y:S02]  /*11b30*/  ISETP.GE.OR P2, PT, R11, R92.reuse, P0 ;  /* 0x0000005c0b00720c */ /* 0x080fe40000746670 */
[-C--:B------:R-:W-:Y:S01]  /*11b40*/  ISETP.GE.OR P0, PT, R9, R92.reuse, P0 ;  /* 0x0000005c0900720c */ /* 0x080fe20000706670 */
[----:B------:R-:W1:Y:S10]  /*11b50*/  SHFL.IDX PT, R7, R10, 0x1, 0x1c1f ;  /* 0x003c1f000a077f89 */ /* 0x000e7400000e0000 */
[----:B0-----:R0:W-:Y:S01]  /*11b60*/  @!P2 ST.E desc[UR56][R4.64], R2 ;  /* 0x000000020400a985 */ /* 0x0011e2000c101938 */
[----:B------:R-:W-:-:S03]  /*11b70*/  ISETP.GE.AND P2, PT, R11, R92, PT ;  /* 0x0000005c0b00720c */ /* 0x000fc60003f46270 */
[----:B-1----:R0:W-:Y:S01]  /*11b80*/  @!P0 ST.E desc[UR56][R6.64], R0 ;  /* 0x0000000006008985 */ /* 0x0021e2000c101938 */
[----:B------:R-:W-:Y:S01]  /*11b90*/  ISETP.GE.AND P0, PT, R9, R92, PT ;  /* 0x0000005c0900720c */ /* 0x000fe20003f06270 */
[----:B------:R-:W-:-:S12]  /*11ba0*/  @P3 BRA `(.L_x_1369) ;  /* 0x0000000800883947 */ /* 0x000fd80003800000 */
[----:B0-----:R-:W-:Y:S01]  /*11bb0*/  IMAD R5, R182, 0x40, R18 ;  /* 0x00000040b6057824 */ /* 0x001fe200078e0212 */
[----:B------:R-:W-:Y:S01]  /*11bc0*/  ULDC.64 UR12, c[0x0][0xaa0] ;  /* 0x0002a800000c7ab9 */ /* 0x000fe20000000a00 */
[----:B------:R-:W0:Y:S02]  /*11bd0*/  @P1 LDC R47, c[0x0][0xbf0] ;  /* 0x0002fc00ff2f1b82 */ /* 0x000e240000000800 */
[----:B------:R-:W-:-:S03]  /*11be0*/  IMAD.WIDE R20, R5, 0x2, R20 ;  /* 0x0000000205147825 */ /* 0x000fc600078e0214 */
[C---:B------:R-:W-:Y:S02]  /*11bf0*/  IADD3 R9, P6, R20.reuse, 0x1000, RZ ;  /* 0x0000100014097810 */ /* 0x040fe40007fde0ff */
[C---:B------:R-:W-:Y:S02]  /*11c00*/  IADD3 R13, P5, R20.reuse, 0x2000, RZ ;  /* 0x00002000140d7810 */ /* 0x040fe40007fbe0ff */
[----:B------:R-:W-:Y:S02]  /*11c10*/  LOP3.LUT R8, R9, 0x380, RZ, 0xc0, !PT ;  /* 0x0000038009087812 */ /* 0x000fe400078ec0ff */
[----:B------:R-:W-:Y:S02]  /*11c20*/  IADD3 R25, P4, R20, 0x3000, RZ ;  /* 0x0000300014197810 */ /* 0x000fe40007f9e0ff */
[----:B------:R-:W-:Y:S02]  /*11c30*/  SHF.R.U64 R8, R8, 0x3, RZ ;  /* 0x0000000308087819 */ /* 0x000fe400000012ff */
[----:B------:R-:W-:-:S02]  /*11c40*/  IADD3 R29, P3, R20, 0x4000, RZ ;  /* 0x00004000141d7810 */ /* 0x000fc40007f7e0ff */
[----:B------:R-:W-:Y:S01]  /*11c50*/  LOP3.LUT R8, R8, R9, RZ, 0x3c, !PT ;  /* 0x0000000908087212 */ /* 0x000fe200078e3cff */
[--C-:B------:R-:W-:Y:S01]  /*11c60*/  IMAD.X R9, RZ, RZ, R21.reuse, P6 ;  /* 0x000000ffff097224 */ /* 0x100fe200030e0615 */
[C---:B------:R-:W-:Y:S02]  /*11c70*/  IADD3 R33, P2, R20.reuse, 0x5000, RZ ;  /* 0x0000500014217810 */ /* 0x040fe40007f5e0ff */
[C---:B------:R-:W-:Y:S02]  /*11c80*/  IADD3 R37, P0, R20.reuse, 0x6000, RZ ;  /* 0x0000600014257810 */ /* 0x040fe40007f1e0ff */
[C---:B------:R-:W-:Y:S01]  /*11c90*/  LOP3.LUT R7, R20.reuse, 0x380, RZ, 0xc0, !PT ;  /* 0x0000038014077812 */ /* 0x040fe200078ec0ff */
[----:B------:R-:W-:Y:S01]  /*11ca0*/  UIMAD UR10, UR11, UR12, URZ ;  /* 0x0000000c0b0a72a4 */ /* 0x000fe2000f8e023f */
[----:B------:R-:W-:Y:S01]  /*11cb0*/  IADD3 R5, P6, R20, 0x7000, RZ ;  /* 0x0000700014057810 */ /* 0x000fe20007fde0ff */
[----:B------:R-:W-:Y:S01]  /*11cc0*/  UIMAD.WIDE.U32 UR8, UR4, UR12, URZ ;  /* 0x0000000c040872a5 */ /* 0x000fe2000f8e003f */
[----:B------:R-:W-:Y:S01]  /*11cd0*/  LOP3.LUT R12, R13, 0x380, RZ, 0xc0, !PT ;  /* 0x000003800d0c7812 */ /* 0x000fe200078ec0ff */
[----:B------:R-:W5:Y:S01]  /*11ce0*/  LD.E.128 R8, desc[UR56][R8.64] ;  /* 0x0000003808087980 */ /* 0x000f62000c101d00 */
[----:B------:R-:W-:Y:S01]  /*11cf0*/  LOP3.LUT R24, R25, 0x380, RZ, 0xc0, !PT ;  /* 0x0000038019187812 */ /* 0x000fe200078ec0ff */
[----:B------:R-:W-:Y:S01]  /*11d00*/  IMAD.X R41, RZ, RZ, R21, P6 ;  /* 0x000000ffff297224 */ /* 0x000fe200030e0615 */
[----:B------:R-:W-:-:S02]  /*11d10*/  LOP3.LUT R28, R29, 0x380, RZ, 0xc0, !PT ;  /* 0x000003801d1c7812 */ /* 0x000fc400078ec0ff */
[----:B------:R-:W-:Y:S02]  /*11d20*/  LOP3.LUT R32, R33, 0x380, RZ, 0xc0, !PT ;  /* 0x0000038021207812 */ /* 0x000fe400078ec0ff */
[----:B------:R-:W-:Y:S02]  /*11d30*/  LOP3.LUT R36, R37, 0x380, RZ, 0xc0, !PT ;  /* 0x0000038025247812 */ /* 0x000fe400078ec0ff */
[----:B------:R-:W-:Y:S02]  /*11d40*/  SHF.R.U64 R7, R7, 0x3, RZ ;  /* 0x0000000307077819 */ /* 0x000fe400000012ff */
[----:B------:R-:W-:Y:S02]  /*11d50*/  LOP3.LUT R0, R5, 0x380, RZ, 0xc0, !PT ;  /* 0x0000038005007812 */ /* 0x000fe400078ec0ff */
[----:B------:R-:W-:Y:S02]  /*11d60*/  SHF.R.U64 R12, R12, 0x3, RZ ;  /* 0x000000030c0c7819 */ /* 0x000fe400000012ff */
[----:B------:R-:W-:-:S02]  /*11d70*/  SHF.R.U64 R24, R24, 0x3, RZ ;  /* 0x0000000318187819 */ /* 0x000fc400000012ff */
[----:B------:R-:W-:Y:S02]  /*11d80*/  SHF.R.U64 R28, R28, 0x3, RZ ;  /* 0x000000031c1c7819 */ /* 0x000fe400000012ff */
[----:B------:R-:W-:Y:S02]  /*11d90*/  SHF.R.U64 R32, R32, 0x3, RZ ;  /* 0x0000000320207819 */ /* 0x000fe400000012ff */
[----:B------:R-:W-:Y:S02]  /*11da0*/  SHF.R.U64 R36, R36, 0x3, RZ ;  /* 0x0000000324247819 */ /* 0x000fe400000012ff */
[----:B------:R-:W-:Y:S02]  /*11db0*/  LOP3.LUT R20, R7, R20, RZ, 0x3c, !PT ;  /* 0x0000001407147212 */ /* 0x000fe400078e3cff */
[----:B------:R-:W-:Y:S02]  /*11dc0*/  SHF.R.U64 R0, R0, 0x3, RZ ;  /* 0x0000000300007819 */ /* 0x000fe400000012ff */
        /* <DEDUP_REMOVED lines=10> */
[----:B------:R-:W-:Y:S01]  /*11e70*/  LOP3.LUT R40, R0, R5, RZ, 0x3c, !PT ;  /* 0x0000000500287212 */ /* 0x000fe200078e3cff */
[----:B------:R-:W-:Y:S01]  /*11e80*/  UIMAD UR10, UR4, UR13, UR10 ;  /* 0x0000000d040a72a4 */ /* 0x000fe2000f8e020a */
[----:B------:R1:W5:Y:S01]  /*11e90*/  LD.E.128 R4, desc[UR56][R20.64] ;  /* 0x0000003814047980 */ /* 0x000362000c101d00 */
[----:B------:R-:W-:-:S03]  /*11ea0*/  IMAD R0, R22, 0x20, R182 ;  /* 0x0000002016007824 */ /* 0x000fc600078e02b6 */
[----:B------:R-:W5:Y:S04]  /*11eb0*/  LD.E.128 R12, desc[UR56][R12.64] ;  /* 0x000000380c0c7980 */ /* 0x000f68000c101d00 */
[----:B------:R-:W5:Y:S01]  /*11ec0*/  LD.E.128 R24, desc[UR56][R24.64] ;  /* 0x0000003818187980 */ /* 0x000f62000c101d00 */
[----:B-1----:R-:W1:Y:S01]  /*11ed0*/  @P1 LDC R21, c[0x0][0xbec] ;  /* 0x0002fb00ff151b82 */ /* 0x002e620000000800 */
[----:B------:R-:W-:Y:S02]  /*11ee0*/  UIADD3 UR9, UR9, UR10, URZ ;  /* 0x0000000a09097290 */ /* 0x000fe4000fffe03f */
[----:B------:R-:W5:Y:S01]  /*11ef0*/  LD.E.128 R28, desc[UR56][R28.64] ;  /* 0x000000381c1c7980 */ /* 0x000f62000c101d00 */
[----:B------:R-:W-:Y:S01]  /*11f00*/  ULDC.64 UR10, c[0x0][0xae8] ;  /* 0x0002ba00000a7ab9 */ /* 0x000fe20000000a00 */
[----:B------:R-:W-:Y:S01]  /*11f10*/  VIADD R44, R0, UR41 ;  /* 0x00000029002c7c36 */ /* 0x000fe20008000000 */
[----:B------:R-:W-:Y:S01]  /*11f20*/  UIMAD.WIDE.U32 UR8, UR43, UR10, UR8 ;  /* 0x0000000a2b0872a5 */ /* 0x000fe2000f8e0008 */
[----:B------:R-:W5:Y:S01]  /*11f30*/  LD.E.128 R32, desc[UR56][R32.64] ;  /* 0x0000003820207980 */ /* 0x000f62000c101d00 */
[----:B------:R-:W-:-:S02]  /*11f40*/  USHF.R.S32.HI UR4, URZ, 0x1f, UR7 ;  /* 0x0000001f3f047899 */ /* 0x000fc40008011407 */
[----:B------:R-:W-:Y:S01]  /*11f50*/  UIMAD UR9, UR43, UR11, UR9 ;  /* 0x0000000b2b0972a4 */ /* 0x000fe2000f8e0209 */
[----:B------:R-:W5:Y:S02]  /*11f60*/  LD.E.128 R36, desc[UR56][R36.64] ;  /* 0x0000003824247980 */ /* 0x000f64000c101d00 */
[----:B------:R-:W-:Y:S02]  /*11f70*/  ULDC.64 UR10, c[0x0][0xaf0] ;  /* 0x0002bc00000a7ab9 */ /* 0x000fe40000000a00 */
[----:B------:R-:W-:Y:S01]  /*11f80*/  UIMAD UR4, UR4, UR10, URZ ;  /* 0x0000000a040472a4 */ /* 0x000fe2000f8e023f */
[----:B------:R-:W-:Y:S01]  /*11f90*/  IMAD.MOV.U32 R45, RZ, RZ, R44 ;  /* 0x000000ffff2d7224 */ /* 0x000fe200078e002c */
[----:B------:R-:W-:Y:S01]  /*11fa0*/  UIMAD.WIDE.U32 UR8, UR7, UR10, UR8 ;  /* 0x0000000a070872a5 */ /* 0x000fe2000f8e0008 */
[----:B------:R-:W5:Y:S01]  /*11fb0*/  LD.E.128 R40, desc[UR56][R40.64] ;  /* 0x0000003828287980 */ /* 0x000f62000c101d00 */
[----:B-1----:R-:W-:Y:S01]  /*11fc0*/  @P1 IMAD.HI.U32 R0, R44, R21, RZ ;  /* 0x000000152c001227 */ /* 0x002fe200078e00ff */
[----:B------:R-:W-:Y:S01]  /*11fd0*/  UIMAD UR4, UR7, UR11, UR4 ;  /* 0x0000000b070472a4 */ /* 0x000fe2000f8e0204 */
[----:B------:R-:W-:Y:S01]  /*11fe0*/  @!PT LDS RZ, [RZ] ;  /* 0x00000000fffff984 */ /* 0x000fe20000000800 */
[----:B------:R-:W-:Y:S01]  /*11ff0*/  @!PT LDS RZ, [RZ] ;  /* 0x00000000fffff984 */ /* 0x000fe20000000800 */
[----:B------:R-:W-:Y:S01]  /*12000*/  @!PT LDS RZ, [RZ] ;  /* 0x00000000fffff984 */ /* 0x000fe20000000800 */
[----:B------:R-:W-:Y:S01]  /*12010*/  @!PT LDS RZ, [RZ] ;  /* 0x00000000fffff984 */ /* 0x000fe20000000800 */
[----:B------:R1:W-:Y:S06]  /*12020*/  MEMBAR.ALL.CTA ;  /* 0x0000000000007992 */ /* 0x0003ec0000008000 */
[----:B-1----:R-:W1:Y:S01]  /*12030*/  FENCE.VIEW.ASYNC.S ;  /* 0x00000000000073c6 */ /* 0x002e620000000000 */
[----:B------:R-:W-:Y:S01]  /*12040*/  ULDC.64 UR10, c[0x0][0xae0] ;  /* 0x0002b800000a7ab9 */ /* 0x000fe20000000a00 */
[----:B0-----:R-:W-:Y:S01]  /*12050*/  @P1 SHF.R.U32.HI R45, RZ, R47, R0 ;  /* 0x0000002fff2d1219 */ /* 0x001fe20000011600 */
[----:B------:R-:W-:-:S03]  /*12060*/  UIADD3 UR4, UR9, UR4, URZ ;  /* 0x0000000409047290 */ /* 0x000fc6000fffe03f */
[--C-:B------:R-:W-:Y:S01]  /*12070*/  SHF.R.S32.HI R0, RZ, 0x1f, R45.reuse ;  /* 0x0000001fff007819 */ /* 0x100fe2000001142d */
[----:B------:R-:W-:Y:S02]  /*12080*/  IMAD.MOV R2, RZ, RZ, -R45 ;  /* 0x000000ffff027224 */ /* 0x000fe400078e0a2d */
[----:B------:R-:W-:Y:S02]  /*12090*/  IMAD.U32 R21, RZ, RZ, UR9 ;  /* 0x00000009ff157e24 */ /* 0x000fe4000f8e00ff */
[----:B------:R-:W-:Y:S02]  /*120a0*/  IMAD R0, R0, UR10, RZ ;  /* 0x0000000a00007c24 */ /* 0x000fe4000f8e02ff */
[----:B------:R-:W-:Y:S02]  /*120b0*/  IMAD R93, R93, R2, R44 ;  /* 0x000000025d5d7224 */ /* 0x000fe400078e022c */
[----:B------:R-:W-:Y:S01]  /*120c0*/  IMAD.U32 R20, RZ, RZ, UR8 ;  /* 0x00000008ff147e24 */ /* 0x000fe2000f8e00ff */
[----:B------:R-:W-:Y:S01]  /*120d0*/  ULDC.64 UR8, c[0x0][0xad8] ;  /* 0x0002b60000087ab9 */ /* 0x000fe20000000a00 */
[----:B------:R-:W-:-:S02]  /*120e0*/  IMAD.U32 R21, RZ, RZ, UR4 ;  /* 0x00000004ff157e24 */ /* 0x000fc4000f8e00ff */
[C---:B------:R-:W-:Y:S01]  /*120f0*/  IMAD R47, R45.reuse, UR11, R0 ;  /* 0x0000000b2d2f7c24 */ /* 0x040fe2000f8e0200 */
[----:B------:R-:W-:Y:S01]  /*12100*/  SHF.R.S32.HI R0, RZ, 0x1f, R93 ;  /* 0x0000001fff007819 */ /* 0x000fe2000001145d */
[----:B------:R-:W-:-:S04]  /*12110*/  IMAD.WIDE.U32 R20, R45, UR10, R20 ;  /* 0x0000000a2d147c25 */ /* 0x000fc8000f8e0014 */
[----:B------:R-:W-:Y:S02]  /*12120*/  IMAD.IADD R21, R21, 0x1, R47 ;  /* 0x0000000115157824 */ /* 0x000fe400078e022f */
[----:B------:R-:W-:Y:S02]  /*12130*/  IMAD R0, R0, UR8, RZ ;  /* 0x0000000800007c24 */ /* 0x000fe4000f8e02ff */
[----:B------:R-:W-:Y:S02]  /*12140*/  VIADD R49, R182, UR41 ;  /* 0x00000029b6317c36 */ /* 0x000fe40008000000 */
[C---:B------:R-:W-:Y:S02]  /*12150*/  IMAD R47, R93.reuse, UR9, R0 ;  /* 0x000000095d2f7c24 */ /* 0x040fe4000f8e0200 */
[----:B------:R-:W-:Y:S01]  /*12160*/  IMAD.WIDE.U32 R20, R93, UR8, R20 ;  /* 0x000000085d147c25 */ /* 0x000fe2000f8e0014 */
[----:B------:R-:W-:Y:S01]  /*12170*/  ISETP.GE.AND P2, PT, R49, R92, PT ;  /* 0x0000005c3100720c */ /* 0x000fe20003f46270 */
[----:B------:R-:W-:-:S02]  /*12180*/  ULDC.64 UR8, c[0x0][0xa80] ;  /* 0x0002a00000087ab9 */ /* 0x000fc40000000a00 */
[----:B------:R-:W-:Y:S01]  /*12190*/  IMAD.IADD R21, R21, 0x1, R47 ;  /* 0x0000000115157824 */ /* 0x000fe200078e022f */
[C---:B------:R-:W-:Y:S01]  /*121a0*/  LEA R0, P3, R20.reuse, UR8, 0x1 ;  /* 0x0000000814007c11 */ /* 0x040fe2000f8608ff */
[----:B------:R-:W-:Y:S02]  /*121b0*/  VIADD R3, R3, 0x22820 ;  /* 0x0002282003037836 */ /* 0x000fe40000000000 */
[----:B------:R-:W-:Y:S01]  /*121c0*/  VIADD R45, R49, 0x20 ;  /* 0x00000020312d7836 */ /* 0x000fe20000000000 */
[----:B------:R-:W-:Y:S02]  /*121d0*/  LEA.HI.X R44, R20, UR9, R21, 0x1, P3 ;  /* 0x00000009142c7c11 */ /* 0x000fe400098f0c15 */
[----:B------:R-:W-:Y:S02]  /*121e0*/  PRMT R3, RZ, 0x654, R3 ;  /* 0x00000654ff037816 */ /* 0x000fe40000000003 */
[-C--:B------:R-:W-:Y:S01]  /*121f0*/  ISETP.GE.AND P0, PT, R45, R92.reuse, PT ;  /* 0x0000005c2d00720c */ /* 0x080fe20003f06270 */
[----:B------:R-:W-:Y:S01]  /*12200*/  VIADD R45, R49, 0x40 ;  /* 0x00000040312d7836 */ /* 0x000fe20000000000 */
[----:B-1----:R0:W-:Y:S01]  /*12210*/  SYNCS.ARRIVE.TRANS64.RED.A1T0 RZ, [R3+URZ], RZ ;  /* 0x000000ff03ff79a7 */ /* 0x0021e2000810043f */
[----:B------:R0:W1:Y:S01]  /*12220*/  SHFL.IDX PT, R20, R0, RZ, 0x181f ;  /* 0x00181fff00147589 */ /* 0x00006200000e0000 */
[----:B------:R-:W-:Y:S03]  /*12230*/  BSSY B1, `(.L_x_1370) ;  /* 0x000000d000017945 */ /* 0x000fe60003800000 */
[----:B------:R0:W2:Y:S01]  /*12240*/  SHFL.IDX PT, R21, R44, RZ, 0x181f ;  /* 0x00181fff2c157589 */ /* 0x0000a200000e0000 */
[----:B------:R-:W-:Y:S01]  /*12250*/  ISETP.GE.AND P1, PT, R45, R92, PT ;  /* 0x0000005c2d00720c */ /* 0x000fe20003f26270 */
[----:B------:R-:W-:-:S12]  /*12260*/  @P2 BRA `(.L_x_1371) ;  /* 0x0000000000242947 */ /* 0x000fd80003800000 */
[----:B------:R-:W-:Y:S02]  /*12270*/  ULDC UR4, c[0x0][0xac8] ;  /* 0x0002b20000047ab9 */ /* 0x000fe40000000800 */
[----:B------:R-:W-:Y:S02]  /*12280*/  ISETP.GE.AND P2, PT, R18, UR4, PT ;  /* 0x0000000412007c0c */ /* 0x000fe4000bf46270 */
[----:B------:R-:W-:-:S11]  /*12290*/  ISETP.GE.AND P3, PT, R19, UR4, PT ;  /* 0x0000000413007c0c */ /* 0x000fd6000bf66270 */
[CC--:B-1----:R-:W-:Y:S02]  /*122a0*/  @!P2 LEA R2, P4, R18.reuse, R20.reuse, 0x1 ;  /* 0x000000141202a211 */ /* 0x0c2fe400078808ff */
[C---:B------:R-:W-:Y:S02]  /*122b0*/  @!P3 LEA R20, P5, R19.reuse, R20, 0x1 ;  /* 0x000000141314b211 */ /* 0x040fe400078a08ff */
[-C--:B0-2---:R-:W-:Y:S02]  /*122c0*/  @!P2 LEA.HI.X R3, R18, R21.reuse, R204, 0x1, P4 ;  /* 0x000000151203a211 */ /* 0x085fe400020f0ccc */
[----:B------:R-:W-:-:S03]  /*122d0*/  @!P3 LEA.HI.X R21, R19, R21, R203, 0x1, P5 ;  /* 0x000000151315b211 */ /* 0x000fc600028f0ccb */
[----:B-----5:R3:W-:Y:S04]  /*122e0*/  @!P2 ST.E.128 desc[UR56][R2.64], R4 ;  /* 0x000000040200a985 */ /* 0x0207e8000c101d38 */
[----:B------:R3:W-:Y:S02]  /*122f0*/  @!P3 ST.E.128 desc[UR56][R20.64], R28 ;  /* 0x0000001c1400b985 */ /* 0x0007e4000c101d38 */
.L_x_1371:
[----:B------:R-:W-:Y:S05]  /*12300*/  BSYNC B1 ;  /* 0x0000000000017941 */ /* 0x000fea0003800000 */
.L_x_1370:
[----:B---3-5:R3:W4:Y:S01]  /*12310*/  SHFL.IDX PT, R5, R44, 0x1, 0x181f ;  /* 0x00381f002c057f89 */ /* 0x02872200000e0000 */
[----:B------:R-:W-:Y:S03]  /*12320*/  BSSY B1, `(.L_x_1372) ;  /* 0x000000c000017945 */ /* 0x000fe60003800000 */
[----:B------:R3:W0:Y:S01]  /*12330*/  SHFL.IDX PT, R4, R0, 0x1, 0x181f ;  /* 0x00381f0000047f89 */ /* 0x00062200000e0000 */
[----:B------:R-:W-:Y:S05]  /*12340*/  @P0 BRA `(.L_x_1373) ;  /* 0x0000000000240947 */ /* 0x000fea0003800000 */
[----:B------:R-:W-:Y:S02]  /*12350*/  ULDC UR4, c[0x0][0xac8] ;  /* 0x0002b20000047ab9 */ /* 0x000fe40000000800 */
[----:B------:R-:W-:Y:S02]  /*12360*/  ISETP.GE.AND P3, PT, R18, UR4, PT ;  /* 0x0000000412007c0c */ /* 0x000fe4000bf66270 */
[----:B------:R-:W-:-:S11]  /*12370*/  ISETP.GE.AND P4, PT, R19, UR4, PT ;  /* 0x0000000413007c0c */ /* 0x000fd6000bf86270 */
[CC--:B0-----:R-:W-:Y:S02]  /*12380*/  @!P3 LEA R2, P0, R18.reuse, R4.reuse, 0x1 ;  /* 0x000000041202b211 */ /* 0x0c1fe400078008ff */
[C---:B------:R-:W-:Y:S02]  /*12390*/  @!P4 LEA R4, P2, R19.reuse, R4, 0x1 ;  /* 0x000000041304c211 */ /* 0x040fe400078408ff */
[-C--:B----4-:R-:W-:Y:S02]  /*123a0*/  @!P3 LEA.HI.X R3, R18, R5.reuse, R204, 0x1, P0 ;  /* 0x000000051203b211 */ /* 0x090fe400000f0ccc */
[----:B------:R-:W-:-:S03]  /*123b0*/  @!P4 LEA.HI.X R5, R19, R5, R203, 0x1, P2 ;  /* 0x000000051305c211 */ /* 0x000fc600010f0ccb */
[----:B------:R0:W-:Y:S04]  /*123c0*/  @!P3 ST.E.128 desc[UR56][R2.64], R8 ;  /* 0x000000080200b985 */ /* 0x0001e8000c101d38 */
[----:B------:R0:W-:Y:S02]  /*123d0*/  @!P4 ST.E.128 desc[UR56][R4.64], R32 ;  /* 0x000000200400c985 */ /* 0x0001e4000c101d38 */
.L_x_1373:
[----:B------:R-:W-:Y:S05]  /*123e0*/  BSYNC B1 ;  /* 0x0000000000017941 */ /* 0x000fea0003800000 */
.L_x_1372:
[----:B0---4-:R0:W4:Y:S01]  /*123f0*/  SHFL.IDX PT, R5, R44, 0x2, 0x181f ;  /* 0x00581f002c057f89 */ /* 0x01112200000e0000 */
        /* <DEDUP_REMOVED lines=12> */
.L_x_1375:
[----:B------:R-:W-:Y:S05]  /*124c0*/  BSYNC B1 ;  /* 0x0000000000017941 */ /* 0x000fea0003800000 */
.L_x_1374:
[----:B0-----:R-:W-:Y:S01]  /*124d0*/  VIADD R3, R49, 0x60 ;  /* 0x0000006031037836 */ /* 0x001fe20000000000 */
[----:B---3--:R-:W0:Y:S04]  /*124e0*/  SHFL.IDX PT, R44, R44, 0x3, 0x181f ;  /* 0x00781f002c2c7f89 */ /* 0x008e2800000e0000 */
[----:B------:R-:W-:Y:S01]  /*124f0*/  ISETP.GE.AND P0, PT, R3, R92, PT ;  /* 0x0000005c0300720c */ /* 0x000fe20003f06270 */
[----:B------:R-:W3:-:S12]  /*12500*/  SHFL.IDX PT, R0, R0, 0x3, 0x181f ;  /* 0x00781f0000007f89 */ /* 0x000ed800000e0000 */
[----:B------:R-:W-:Y:S05]  /*12510*/  @P0 BRA `(.L_x_1376) ;  /* 0x0000001800200947 */ /* 0x000fea0003800000 */
        /* <DEDUP_REMOVED lines=11> */
.L_x_1369:
[----:B------:R-:W-:Y:S01]  /*125d0*/  ULDC.64 UR12, c[0x0][0xb08] ;  /* 0x0002c200000c7ab9 */ /* 0x000fe20000000a00 */
[----:B0-----:R-:W0:Y:S01]  /*125e0*/  @P1 LDC R0, c[0x0][0xbec] ;  /* 0x0002fb00ff001b82 */ /* 0x001e220000000800 */
[----:B------:R-:W-:Y:S01]  /*125f0*/  UIMAD UR10, UR11, UR12, URZ ;  /* 0x0000000c0b0a72a4 */ /* 0x000fe2000f8e023f */
[----:B------:R-:W-:Y:S01]  /*12600*/  IMAD.MOV.U32 R7, RZ, RZ, R13 ;  /* 0x000000ffff077224 */ /* 0x000fe200078e000d */
[----:B------:R-:W-:Y:S01]  /*12610*/  UIMAD.WIDE.U32 UR8, UR4, UR12, URZ ;  /* 0x0000000c040872a5 */ /* 0x000fe2000f8e003f */
[----:B------:R-:W-:Y:S01]  /*12620*/  BSSY B1, `(.L_x_1377) ;  /* 0x000006d000017945 */ /* 0x000fe20003800000 */
[----:B------:R-:W-:Y:S02]  /*12630*/  UIMAD UR10, UR4, UR13, UR10 ;  /* 0x0000000d040a72a4 */ /* 0x000fe4000f8e020a */
[----:B------:R-:W-:Y:S01]  /*12640*/  USHF.R.S32.HI UR4, URZ, 0x1f, UR7 ;  /* 0x0000001f3f047899 */ /* 0x000fe20008011407 */
[----:B------:R-:W1:Y:S01]  /*12650*/  @P1 LDC R5, c[0x0][0xbf0] ;  /* 0x0002fc00ff051b82 */ /* 0x000e620000000800 */
[----:B------:R-:W-:-:S03]  /*12660*/  UIADD3 UR9, UR9, UR10, URZ ;  /* 0x0000000a09097290 */ /* 0x000fc6000fffe03f */
[----:B------:R-:W-:Y:S02]  /*12670*/  ULDC.64 UR10, c[0x0][0xb38] ;  /* 0x0002ce00000a7ab9 */ /* 0x000fe40000000a00 */
[----:B------:R-:W-:-:S04]  /*12680*/  UIMAD.WIDE.U32 UR8, UR43, UR10, UR8 ;  /* 0x0000000a2b0872a5 */ /* 0x000fc8000f8e0008 */
[----:B------:R-:W-:-:S03]  /*12690*/  UIMAD UR9, UR43, UR11, UR9 ;  /* 0x0000000b2b0972a4 */ /* 0x000fc6000f8e0209 */
[----:B------:R-:W-:Y:S02]  /*126a0*/  ULDC.64 UR10, c[0x0][0xb40] ;  /* 0x0002d000000a7ab9 */ /* 0x000fe40000000a00 */
[----:B------:R-:W-:Y:S01]  /*126b0*/  UIMAD UR4, UR4, UR10, URZ ;  /* 0x0000000a040472a4 */ /* 0x000fe2000f8e023f */
[----:B0-----:R-:W-:Y:S01]  /*126c0*/  @P1 IMAD.HI.U32 R0, R13, R0, RZ ;  /* 0x000000000d001227 */ /* 0x001fe200078e00ff */
[----:B------:R-:W-:Y:S02]  /*126d0*/  UIMAD.WIDE.U32 UR8, UR7, UR10, UR8 ;  /* 0x0000000a070872a5 */ /* 0x000fe4000f8e0008 */
[----:B------:R-:W-:-:S03]  /*126e0*/  UIMAD UR4, UR7, UR11, UR4 ;  /* 0x0000000b070472a4 */ /* 0x000fc6000f8e0204 */
[----:B------:R-:W-:Y:S01]  /*126f0*/  ULDC.64 UR10, c[0x0][0xb48] ;  /* 0x0002d200000a7ab9 */ /* 0x000fe20000000a00 */
[----:B------:R-:W-:Y:S01]  /*12700*/  UIADD3 UR9, UR9, UR4, URZ ;  /* 0x0000000409097290 */ /* 0x000fe2000fffe03f */
[----:B-1----:R-:W-:-:S03]  /*12710*/  @P1 SHF.R.U32.HI R7, RZ, R5, R0 ;  /* 0x00000005ff071219 */ /* 0x002fc60000011600 */
[----:B------:R-:W-:Y:S01]  /*12720*/  UIMAD.WIDE.U32 UR8, UR39, UR10, UR8 ;  /* 0x0000000a270872a5 */ /* 0x000fe2000f8e0008 */
[--C-:B------:R-:W-:Y:S01]  /*12730*/  SHF.R.S32.HI R0, RZ, 0x1f, R7.reuse ;  /* 0x0000001fff007819 */ /* 0x100fe20000011407 */
[----:B------:R-:W-:Y:S02]  /*12740*/  IMAD.MOV R2, RZ, RZ, -R7 ;  /* 0x000000ffff027224 */ /* 0x000fe400078e0a07 */
[----:B------:R-:W-:Y:S02]  /*12750*/  UIMAD UR39, UR39, UR11, UR9 ;  /* 0x0000000b272772a4 */ /* 0x000fe4000f8e0209 */
[----:B------:R-:W-:Y:S01]  /*12760*/  IMAD R93, R93, R2, R13 ;  /* 0x000000025d5d7224 */ /* 0x000fe200078e020d */
[----:B------:R-:W-:Y:S01]  /*12770*/  ULDC.64 UR10, c[0x0][0xb30] ;  /* 0x0002cc00000a7ab9 */ /* 0x000fe20000000a00 */
[----:B------:R-:W-:Y:S02]  /*12780*/  IMAD.U32 R5, RZ, RZ, UR9 ;  /* 0x00000009ff057e24 */ /* 0x000fe4000f8e00ff */
[----:B------:R-:W-:-:S02]  /*12790*/  IMAD R0, R0, UR10, RZ ;  /* 0x0000000a00007c24 */ /* 0x000fc4000f8e02ff */
        /* <DEDUP_REMOVED lines=11> */
[----:B------:R-:W-:Y:S01]  /*12850*/  VIADD R2, R3, 0x22820 ;  /* 0x0002282003027836 */ /* 0x000fe20000000000 */
[----:B------:R-:W-:Y:S01]  /*12860*/  LEA R0, P1, R4, UR8, 0x2 ;  /* 0x0000000804007c11 */ /* 0x000fe2000f8210ff */
[----:B------:R-:W-:-:S03]  /*12870*/  IMAD.IADD R3, R5, 0x1, R7 ;  /* 0x0000000105037824 */ /* 0x000fc600078e0207 */
[----:B------:R-:W-:Y:S01]  /*12880*/  PRMT R2, RZ, 0x654, R2 ;  /* 0x00000654ff027816 */ /* 0x000fe20000000002 */
[----:B------:R0:W1:Y:S01]  /*12890*/  SHFL.IDX PT, R12, R0, RZ, 0x1c1f ;  /* 0x001c1fff000c7589 */ /* 0x00006200000e0000 */
[----:B------:R-:W-:Y:S02]  /*128a0*/  LEA.HI.X R14, R4, UR9, R3, 0x2, P1 ;  /* 0x00000009040e7c11 */ /* 0x000fe400088f1403 */
[----:B------:R0:W-:Y:S03]  /*128b0*/  SYNCS.ARRIVE.TRANS64.RED.A1T0 RZ, [R2+URZ], RZ ;  /* 0x000000ff02ff79a7 */ /* 0x0001e6000810043f */
[----:B------:R0:W2:Y:S01]  /*128c0*/  SHFL.IDX PT, R13, R14, RZ, 0x1c1f ;  /* 0x001c1fff0e0d7589 */ /* 0x0000a200000e0000 */
[----:B------:R-:W-:Y:S05]  /*128d0*/  @P2 BRA `(.L_x_1378) ;  /* 0x0000000400042947 */ /* 0x000fea0003800000 */
[----:B------:R-:W-:Y:S02]  /*128e0*/  ULDC UR4, c[0x0][0xac8] ;  /* 0x0002b20000047ab9 */ /* 0x000fe40000000800 */
[----:B------:R-:W-:Y:S02]  /*128f0*/  ISETP.GE.AND P1, PT, R16, UR4, PT ;  /* 0x0000000410007c0c */ /* 0x000fe4000bf26270 */
[----:B------:R-:W-:Y:S02]  /*12900*/  ISETP.GE.AND P4, PT, R181, UR4, PT ;  /* 0x00000004b5007c0c */ /* 0x000fe4000bf86270 */
[----:B------:R-:W-:Y:S02]  /*12910*/  ISETP.GE.AND P3, PT, R180, UR4, PT ;  /* 0x00000004b4007c0c */ /* 0x000fe4000bf66270 */
[----:B------:R-:W-:-:S07]  /*12920*/  ISETP.GE.AND P2, PT, R179, UR4, PT ;  /* 0x00000004b3007c0c */ /* 0x000fce000bf46270 */
[CC--:B01----:R-:W-:Y:S02]  /*12930*/  @!P1 LEA R2, P5, R16.reuse, R12.reuse, 0x2 ;  /* 0x0000000c10029211 */ /* 0x0c3fe400078a10ff */
[CC--:B------:R-:W-:Y:S02]  /*12940*/  @!P4 LEA R4, P6, R181.reuse, R12.reuse, 0x2 ;  /* 0x0000000cb504c211 */ /* 0x0c0fe400078c10ff */
[-C--:B--2---:R-:W-:Y:S02]  /*12950*/  @!P1 LEA.HI.X R3, R16, R13.reuse, R199, 0x2, P5 ;  /* 0x0000000d10039211 */ /* 0x084fe400028f14c7 */
[----:B------:R-:W-:Y:S02]  /*12960*/  @!P4 LEA.HI.X R5, R181, R13, R198, 0x2, P6 ;  /* 0x0000000db505c211 */ /* 0x000fe400030f14c6 */
[----:B------:R-:W-:Y:S01]  /*12970*/  @!P3 LEA R6, P5, R180, R12, 0x2 ;  /* 0x0000000cb406b211 */ /* 0x000fe200078a10ff */
[----:B------:R0:W-:Y:S01]  /*12980*/  @!P1 ST.E.64 desc[UR56][R2.64], R32 ;  /* 0x0000002002009985 */ /* 0x0001e2000c101b38 */
        /* <DEDUP_REMOVED lines=8> */
[CC--:B------:R-:W-:Y:S02]  /*12a10*/  @!P1 LEA R10, P5, R178.reuse, R12.reuse, 0x2 ;  /* 0x0000000cb20a9211 */ /* 0x0c0fe400078a10ff */
[----:B------:R3:W-:Y:S01]  /*12a20*/  @!P2 ST.E.64 desc[UR56][R8.64], R42 ;  /* 0x0000002a0800a985 */ /* 0x0007e2000c101b38 */
[----:B------:R-:W-:Y:S02]  /*12a30*/  ISETP.GE.AND P2, PT, R175, UR4, PT ;  /* 0x00000004af007c0c */ /* 0x000fe4000bf46270 */
[----:B------:R-:W-:Y:S02]  /*12a40*/  @!P1 LEA.HI.X R11, R178, R13, R195, 0x2, P5 ;  /* 0x0000000db20b9211 */ /* 0x000fe400028f14c3 */
[----:B0-----:R-:W-:-:S03]  /*12a50*/  @!P4 LEA R2, P6, R177, R12, 0x2 ;  /* 0x0000000cb102c211 */ /* 0x001fc600078c10ff */
[----:B------:R0:W-:Y:S01]  /*12a60*/  @!P1 ST.E.64 desc[UR56][R10.64], R48 ;  /* 0x000000300a009985 */ /* 0x0001e2000c101b38 */
[----:B------:R-:W-:Y:S02]  /*12a70*/  ISETP.GE.AND P1, PT, R174, UR4, PT ;  /* 0x00000004ae007c0c */ /* 0x000fe4000bf26270 */
[-C--:B------:R-:W-:Y:S02]  /*12a80*/  @!P4 LEA.HI.X R3, R177, R13.reuse, R194, 0x2, P6 ;  /* 0x0000000db103c211 */ /* 0x080fe400030f14c2 */
[CC--:B-1----:R-:W-:Y:S02]  /*12a90*/  @!P3 LEA R4, P6, R176.reuse, R12.reuse, 0x2 ;  /* 0x0000000cb004b211 */ /* 0x0c2fe400078c10ff */
[----:B--2---:R-:W-:Y:S01]  /*12aa0*/  @!P2 LEA R6, P5, R175, R12, 0x2 ;  /* 0x0000000caf06a211 */ /* 0x004fe200078a10ff */
[----:B------:R1:W-:Y:S01]  /*12ab0*/  @!P4 ST.E.64 desc[UR56][R2.64], R50 ;  /* 0x000000320200c985 */ /* 0x0003e2000c101b38 */
[----:B------:R-:W-:Y:S02]  /*12ac0*/  @!P3 LEA.HI.X R5, R176, R13, R193, 0x2, P6 ;  /* 0x0000000db005b211 */ /* 0x000fe400030f14c1 */
[----:B------:R-:W-:-:S02]  /*12ad0*/  ISETP.GE.AND P4, PT, R173, UR4, PT ;  /* 0x00000004ad007c0c */ /* 0x000fc4000bf86270 */
[----:B------:R-:W-:Y:S01]  /*12ae0*/  ISETP.GE.AND P6, PT, R172, UR4, PT ;  /* 0x00000004ac007c0c */ /* 0x000fe2000bfc6270 */
[----:B------:R2:W-:Y:S01]  /*12af0*/  @!P3 ST.E.64 desc[UR56][R4.64], R56 ;  /* 0x000000380400b985 */ /* 0x0005e2000c101b38 */
[----:B------:R-:W-:Y:S02]  /*12b00*/  @!P2 LEA.HI.X R7, R175, R13, R192, 0x2, P5 ;  /* 0x0000000daf07a211 */ /* 0x000fe400028f14c0 */
[----:B---3--:R-:W-:-:S03]  /*12b10*/  @!P1 LEA R8, P3, R174, R12, 0x2 ;  /* 0x0000000cae089211 */ /* 0x008fc600078610ff */
        /* <DEDUP_REMOVED lines=11> */
[----:B--2---:R-:W-:Y:S02]  /*12bd0*/  @!P2 LEA R4, P3, R171, R12, 0x2 ;  /* 0x0000000cab04a211 */ /* 0x004fe400078610ff */
[----:B------:R-:W-:Y:S01]  /*12be0*/  ISETP.GE.AND P4, PT, R169, UR4, PT ;  /* 0x00000004a9007c0c */ /* 0x000fe2000bf86270 */
[----:B------:R4:W-:Y:S01]  /*12bf0*/  @!P6 ST.E.64 desc[UR56][R2.64], R72 ;  /* 0x000000480200e985 */ /* 0x0009e2000c101b38 */
[----:B------:R-:W-:Y:S02]  /*12c00*/  ISETP.GE.AND P6, PT, R168, UR4, PT ;  /* 0x00000004a8007c0c */ /* 0x000fe4000bfc6270 */
[----:B------:R-:W-:-:S02]  /*12c10*/  @!P2 LEA.HI.X R5, R171, R13, R188, 0x2, P3 ;  /* 0x0000000dab05a211 */ /* 0x000fc400018f14bc */
[----:B---3--:R-:W-:-:S03]  /*12c20*/  @!P1 LEA R6, P3, R170, R12, 0x2 ;  /* 0x0000000caa069211 */ /* 0x008fc600078610ff */
        /* <DEDUP_REMOVED lines=12> */
.L_x_1378:
[----:B------:R-:W-:Y:S05]  /*12cf0*/  BSYNC B1 ;  /* 0x0000000000017941 */ /* 0x000fea0003800000 */
.L_x_1377:
[----:B0-----:R-:W0:Y:S04]  /*12d00*/  SHFL.IDX PT, R14, R14, 0x1, 0x1c1f ;  /* 0x003c1f000e0e7f89 */ /* 0x001e2800000e0000 */
[----:B------:R-:W3:Y:S01]  /*12d10*/  SHFL.IDX PT, R0, R0, 0x1, 0x1c1f ;  /* 0x003c1f0000007f89 */ /* 0x000ee200000e0000 */
[----:B------:R-:W-:Y:S05]  /*12d20*/  @P0 BRA `(.L_x_1376) ;  /* 0x00000010001c0947 */ /* 0x000fea0003800000 */
[----:B------:R-:W-:Y:S02]  /*12d30*/  ULDC UR4, c[0x0][0xac8] ;  /* 0x0002b20000047ab9 */ /* 0x000fe40000000800 */
[----:B------:R-:W-:Y:S02]  /*12d40*/  ISETP.GE.AND P3, PT, R16, UR4, PT ;  /* 0x0000000410007c0c */ /* 0x000fe4000bf66270 */
[----:B------:R-:W-:Y:S02]  /*12d50*/  ISETP.GE.AND P1, PT, R181, UR4, PT ;  /* 0x00000004b5007c0c */ /* 0x000fe4000bf26270 */
[----:B------:R-:W-:Y:S02]  /*12d60*/  ISETP.GE.AND P0, PT, R180, UR4, PT ;  /* 0x00000004b4007c0c */ /* 0x000fe4000bf06270 */
[----:B------:R-:W-:-:S07]  /*12d70*/  ISETP.GE.AND P4, PT, R179, UR4, PT ;  /* 0x00000004b3007c0c */ /* 0x000fce000bf86270 */
[CC--:B---34-:R-:W-:Y:S02]  /*12d80*/  @!P3 LEA R2, P2, R16.reuse, R0.reuse, 0x2 ;  /* 0x000000001002b211 */ /* 0x0d8fe400078410ff */
[----:B------:R-:W-:Y:S02]  /*12d90*/  @!P1 LEA R4, P6, R181, R0, 0x2 ;  /* 0x00000000b5049211 */ /* 0x000fe400078c10ff */
[----:B0-----:R-:W-:Y:S02]  /*12da0*/  @!P3 LEA.HI.X R3, R16, R14, R199, 0x2, P2 ;  /* 0x0000000e1003b211 */ /* 0x001fe400010f14c7 */
[----:B------:R-:W-:Y:S02]  /*12db0*/  ISETP.GE.AND P2, PT, R178, UR4, PT ;  /* 0x00000004b2007c0c */ /* 0x000fe4000bf46270 */
[----:B------:R-:W-:Y:S01]  /*12dc0*/  @!P0 LEA R6, P5, R180, R0, 0x2 ;  /* 0x00000000b4068211 */ /* 0x000fe200078a10ff */
[----:B------:R0:W-:Y:S01]  /*12dd0*/  @!P3 ST.E.64 desc[UR56][R2.64], R36 ;  /* 0x000000240200b985 */ /* 0x0001e2000c101b38 */
[----:B------:R-:W-:-:S02]  /*12de0*/  ISETP.GE.AND P3, PT, R177, UR4, PT ;  /* 0x00000004b1007c0c */ /* 0x000fc4000bf66270 */
[-C--:B------:R-:W-:Y:S02]  /*12df0*/  @!P1 LEA.HI.X R5, R181, R14.reuse, R198, 0x2, P6 ;  /* 0x0000000eb5059211 */ /* 0x080fe400030f14c6 */
[----:B------:R-:W-:-:S03]  /*12e00*/  @!P0 LEA.HI.X R7, R180, R14, R197, 0x2, P5 ;  /* 0x0000000eb4078211 */ /* 0x000fc600028f14c5 */
[----:B------:R3:W-:Y:S01]  /*12e10*/  @!P1 ST.E.64 desc[UR56][R4.64], R38 ;  /* 0x0000002604009985 */ /* 0x0007e2000c101b38 */
[CC--:B------:R-:W-:Y:S02]  /*12e20*/  @!P4 LEA R8, P1, R179.reuse, R0.reuse, 0x2 ;  /* 0x00000000b308c211 */ /* 0x0c0fe400078210ff */
[----:B------:R-:W-:Y:S01]  /*12e30*/  @!P2 LEA R10, P6, R178, R0, 0x2 ;  /* 0x00000000b20aa211 */ /* 0x000fe200078c10ff */
[----:B------:R4:W-:Y:S01]  /*12e40*/  @!P0 ST.E.64 desc[UR56][R6.64], R44 ;  /* 0x0000002c06008985 */ /* 0x0009e2000c101b38 */
[----:B------:R-:W-:Y:S02]  /*12e50*/  ISETP.GE.AND P0, PT, R176, UR4, PT ;  /* 0x00000004b0007c0c */ /* 0x000fe4000bf06270 */
[----:B------:R-:W-:Y:S02]  /*12e60*/  @!P4 LEA.HI.X R9, R179, R14, R196, 0x2, P1 ;  /* 0x0000000eb309c211 */ /* 0x000fe400008f14c4 */
[----:B------:R-:W-:Y:S02]  /*12e70*/  ISETP.GE.AND P1, PT, R175, UR4, PT ;  /* 0x00000004af007c0c */ /* 0x000fe4000bf26270 */
[----:B-1----:R-:W-:Y:S01]  /*12e80*/  @!P3 LEA R12, P5, R177, R0, 0x2 ;  /* 0x00000000b10cb211 */ /* 0x002fe200078a10ff */
[----:B------:R1:W-:Y:S01]  /*12e90*/  @!P4 ST.E.64 desc[UR56][R8.64], R46 ;  /* 0x0000002e0800c985 */ /* 0x0003e2000c101b38 */
[----:B------:R-:W-:-:S02]  /*12ea0*/  @!P2 LEA.HI.X R11, R178, R14, R195, 0x2, P6 ;  /* 0x0000000eb20ba211 */ /* 0x000fc400030f14c3 */
[----:B------:R-:W-:Y:S02]  /*12eb0*/  ISETP.GE.AND P4, PT, R174, UR4, PT ;  /* 0x00000004ae007c0c */ /* 0x000fe4000bf86270 */
[----:B--2---:R-:W-:Y:S01]  /*12ec0*/  @!P3 LEA.HI.X R13, R177, R14, R194, 0x2, P5 ;  /* 0x0000000eb10db211 */ /* 0x004fe200028f14c2 */
[----:B------:R2:W-:Y:S01]  /*12ed0*/  @!P2 ST.E.64 desc[UR56][R10.64], R52 ;  /* 0x000000340a00a985 */ /* 0x0005e2000c101b38 */
[----:B0-----:R-:W-:-:S03]  /*12ee0*/  @!P0 LEA R2, P2, R176, R0, 0x2 ;  /* 0x00000000b0028211 */ /* 0x001fc600078410ff */
[----:B------:R-:W-:Y:S01]  /*12ef0*/  @!P3 ST.E.64 desc[UR56][R12.64], R54 ;  /* 0x000000360c00b985 */ /* 0x000fe2000c101b38 */
[----:B------:R-:W-:Y:S02]  /*12f00*/  ISETP.GE.AND P3, PT, R173, UR4, PT ;  /* 0x00000004ad007c0c */ /* 0x000fe4000bf66270 */
[C---:B---3--:R-:W-:Y:S02]  /*12f10*/  @!P1 LEA R4, P5, R175.reuse, R0, 0x2 ;  /* 0x00000000af049211 */ /* 0x048fe400078a10ff */
[----:B------:R-:W-:Y:S02]  /*12f20*/  @!P0 LEA.HI.X R3, R176, R14, R193, 0x2, P2 ;  /* 0x0000000eb0038211 */ /* 0x000fe400010f14c1 */
[----:B------:R-:W-:Y:S02]  /*12f30*/  ISETP.GE.AND P2, PT, R172, UR4, PT ;  /* 0x00000004ac007c0c */ /* 0x000fe4000bf46270 */
[----:B----4-:R-:W-:Y:S01]  /*12f40*/  @!P4 LEA R6, P6, R174, R0, 0x2 ;  /* 0x00000000ae06c211 */ /* 0x010fe200078c10ff */
[----:B------:R0:W-:Y:S01]  /*12f50*/  @!P0 ST.E.64 desc[UR56][R2.64], R60 ;  /* 0x0000003c02008985 */ /* 0x0001e2000c101b38 */
[----:B------:R-:W-:-:S02]  /*12f60*/  @!P1 LEA.HI.X R5, R175, R14, R192, 0x2, P5 ;  /* 0x0000000eaf059211 */ /* 0x000fc400028f14c0 */
[----:B------:R-:W-:Y:S02]  /*12f70*/  @!P4 LEA.HI.X R7, R174, R14, R191, 0x2, P6 ;  /* 0x0000000eae07c211 */ /* 0x000fe400030f14bf */
[----:B------:R-:W-:Y:S01]  /*12f80*/  ISETP.GE.AND P0, PT, R171, UR4, PT ;  /* 0x00000004ab007c0c */ /* 0x000fe2000bf06270 */
[----:B------:R3:W-:Y:S01]  /*12f90*/  @!P1 ST.E.64 desc[UR56][R4.64], R62 ;  /* 0x0000003e04009985 */ /* 0x0007e2000c101b38 */
[C---:B-1----:R-:W-:Y:S02]  /*12fa0*/  @!P3 LEA R8, P1, R173.reuse, R0, 0x2 ;  /* 0x00000000ad08b211 */ /* 0x042fe400078210ff */
[----:B------:R-:W-:Y:S01]  /*12fb0*/  ISETP.GE.AND P5, PT, R170, UR4, PT ;  /* 0x00000004aa007c0c */ /* 0x000fe2000bfa6270 */
[----:B------:R1:W-:Y:S01]  /*12fc0*/  @!P4 ST.E.64 desc[UR56][R6.64], R68 ;  /* 0x000000440600c985 */ /* 0x0003e2000c101b38 */
[----:B------:R-:W-:Y:S02]  /*12fd0*/  @!P3 LEA.HI.X R9, R173, R14, R190, 0x2, P1 ;  /* 0x0000000ead09b211 */ /* 0x000fe400008f14be */
[----:B------:R-:W-:-:S02]  /*12fe0*/  ISETP.GE.AND P4, PT, R169, UR4, PT ;  /* 0x00000004a9007c0c */ /* 0x000fc4000bf86270 */
[----:B------:R-:W-:Y:S01]  /*12ff0*/  ISETP.GE.AND P1, PT, R168, UR4, PT ;  /* 0x00000004a8007c0c */ /* 0x000fe2000bf26270 */
[----:B------:R4:W-:Y:S01]  /*13000*/  @!P3 ST.E.64 desc[UR56][R8.64], R70 ;  /* 0x000000460800b985 */ /* 0x0009e2000c101b38 */
[CC--:B--2---:R-:W-:Y:S02]  /*13010*/  @!P2 LEA R10, P6, R172.reuse, R0.reuse, 0x2 ;  /* 0x00000000ac0aa211 */ /* 0x0c4fe400078c10ff */
[C---:B0-----:R-:W-:Y:S02]  /*13020*/  @!P0 LEA R2, P3, R171.reuse, R0, 0x2 ;  /* 0x00000000ab028211 */ /* 0x041fe400078610ff */
[-C--:B------:R-:W-:Y:S02]  /*13030*/  @!P2 LEA.HI.X R11, R172, R14.reuse, R189, 0x2, P6 ;  /* 0x0000000eac0ba211 */ /* 0x080fe400030f14bd */
[----:B------:R-:W-:-:S03]  /*13040*/  @!P0 LEA.HI.X R3, R171, R14, R188, 0x2, P3 ;  /* 0x0000000eab038211 */ /* 0x000fc600018f14bc */
[----:B------:R4:W-:Y:S01]  /*13050*/  @!P2 ST.E.64 desc[UR56][R10.64], R76 ;  /* 0x0000004c0a00a985 */ /* 0x0009e2000c101b38 */
[-C--:B---3--:R-:W-:Y:S02]  /*13060*/  @!P5 LEA R4, P2, R170, R0.reuse, 0x2 ;  /* 0x00000000aa04d211 */ /* 0x088fe400078410ff */
[CC--:B-1----:R-:W-:Y:S01]  /*13070*/  @!P4 LEA R6, P3, R169.reuse, R0.reuse, 0x2 ;  /* 0x00000000a906c211 */ /* 0x0c2fe200078610ff */
        /* <DEDUP_REMOVED lines=10> */
[----:B----4-:R-:W-:-:S04]  /*13120*/  LEA R2, P0, R23, R0, 0x2 ;  /* 0x0000000017027211 */ /* 0x010fc800078010ff */
[----:B------:R-:W-:-:S05]  /*13130*/  LEA.HI.X R3, R23, R14, R184, 0x2, P0 ;  /* 0x0000000e17037211 */ /* 0x000fca00000f14b8 */
[----:B------:R0:W-:Y:S01]  /*13140*/  ST.E.64 desc[UR56][R2.64], R30 ;  /* 0x0000001e02007985 */ /* 0x0001e2000c101b38 */
[----:B------:R-:W-:Y:S05]  /*13150*/  BRA `(.L_x_1376) ;  /* 0x0000000c00107947 */ /* 0x000fea0003800000 */
.L_x_1367:
[----:B------:R-:W-:Y:S02]  /*13160*/  ULDC.64 UR8, c[0x0][0xc00] ;  /* 0x0003000000087ab9 */ /* 0x000fe40000000a00 */
[----:B------:R-:W-:-:S04]  /*13170*/  UISETP.NE.U32.AND UP0, UPT, UR8, URZ, UPT ;  /* 0x0000003f0800728c */ /* 0x000fc8000bf05070 */
[----:B------:R-:W-:-:S03]  /*13180*/  UISETP.NE.AND.EX UP0, UPT, UR9, URZ, UPT, UP0 ;  /* 0x0000003f0900728c */ /* 0x000fc6000bf05300 */
[----:B------:R-:W-:Y:S02]  /*13190*/  ULDC.64 UR8, c[0x0][0xc00] ;  /* 0x0003000000087ab9 */ /* 0x000fe40000000a00 */
[----:B------:R-:W-:Y:S01]  /*131a0*/  UIMAD.WIDE UR8, UR42, 0x4, UR8 ;  /* 0x000000042a0878a5 */ /* 0x000fe2000f8e0208 */
[----:B------:R-:W-:-:S05]  /*131b0*/  PLOP3.LUT P1, PT, PT, PT, UP0, 0x80, 0x0 ;  /* 0x000000000000781c */ /* 0x000fca0003f2f008 */
[----:B------:R-:W-:Y:S02]  /*131c0*/  IMAD.U32 R2, RZ, RZ, UR8 ;  /* 0x00000008ff027e24 */ /* 0x000fe4000f8e00ff */
[----:B------:R-:W-:Y:S01]  /*131d0*/  IMAD.U32 R3, RZ, RZ, UR9 ;  /* 0x00000009ff037e24 */ /* 0x000fe2000f8e00ff */
[----:B------:R-:W-:Y:S02]  /*131e0*/  ULDC.64 UR8, c[0x0][0xc08] ;  /* 0x0003020000087ab9 */ /* 0x000fe40000000a00 */
[----:B------:R-:W-:Y:S01]  /*131f0*/  UISETP.NE.U32.AND UP1, UPT, UR8, URZ, UPT ;  /* 0x0000003f0800728c */ /* 0x000fe2000bf25070 */
[----:B------:R-:W-:Y:S02]  /*13200*/  ULDC UR4, c[0x0][0xa88] ;  /* 0x0002a20000047ab9 */ /* 0x000fe40000000800 */
[----:B------:R-:W2:Y:S01]  /*13210*/  @P1 LDG.E R6, desc[UR56][R2.64] ;  /* 0x0000003802061981 */ /* 0x000ea2000c1e1900 */
[----:B------:R-:W-:Y:S01]  /*13220*/  UISETP.NE.AND.EX UP1, UPT, UR9, URZ, UPT, UP1 ;  /* 0x0000003f0900728c */ /* 0x000fe2000bf25310 */
[----:B------:R-:W-:-:S05]  /*13230*/  IMAD.U32 R0, RZ, RZ, UR4 ;  /* 0x00000004ff007e24 */ /* 0x000fca000f8e00ff */
        /* <DEDUP_REMOVED lines=8> */
[----:B--2---:R-:W-:Y:S01]  /*132c0*/  @P1 R2UR UR4, R6 ;  /* 0x00000000060412ca */ /* 0x004fe200000e0000 */
[----:B0-----:R-:W-:-:S14]  /*132d0*/  @P2 BRA `(.L_x_1379) ;  /* 0x0000000000102947 */ /* 0x001fdc0003800000 */
[----:B------:R-:W-:Y:S05]  /*132e0*/  @!P1 BRA `(.L_x_1379) ;  /* 0x00000000000c9947 */ /* 0x000fea0003800000 */
[----:B------:R-:W2:Y:S04]  /*132f0*/  LDG.E R5, desc[UR56][R2.64] ;  /* 0x0000003802057981 */ /* 0x000ea8000c1e1900 */
[----:B-----5:R-:W2:Y:S02]  /*13300*/  LDG.E R0, desc[UR56][R2.64+0x4] ;  /* 0x0000043802007981 */ /* 0x020ea4000c1e1900 */
[----:B--2---:R-:W-:-:S07]  /*13310*/  IMAD.IADD R0, R0, 0x1, -R5 ;  /* 0x0000000100007824 */ /* 0x004fce00078e0a05 */
.L_x_1379:
[----:B------:R-:W-:Y:S01]  /*13320*/  USHF.R.S32.HI UR12, URZ, 0x1f, UR42 ;  /* 0x0000001f3f0c7899 */ /* 0x000fe2000801142a */
[----:B------:R-:W-:Y:S01]  /*13330*/  BSSY B1, `(.L_x_1380) ;  /* 0x000003a000017945 */ /* 0x000fe20003800000 */
[----:B------:R-:W-:Y:S02]  /*13340*/  USHF.R.S32.HI UR18, URZ, 0x1f, UR4 ;  /* 0x0000001f3f127899 */ /* 0x000fe40008011404 */
[----:B------:R-:W-:Y:S02]  /*13350*/  USEL UR7, UR42, URZ, !UP0 ;  /* 0x0000003f2a077287 */ /* 0x000fe4000c000000 */
[----:B------:R-:W-:Y:S01]  /*13360*/  USEL UR12, UR12, URZ, !UP0 ;  /* 0x0000003f0c0c7287 */ /* 0x000fe2000c000000 */
[----:B------:R-:W-:Y:S11]  /*13370*/  @P0 BRA `(.L_x_1381) ;  /* 0x0000000000d40947 */ /* 0x000ff60003800000 */
[----:B------:R-:W0:Y:S01]  /*13380*/  S2R R3, SR_TID.X ;  /* 0x0000000000037919 */ /* 0x000e220000002100 */
[----:B------:R-:W1:Y:S01]  /*13390*/  LDC R9, c[0x0][0xbe8] ;  /* 0x0002fa00ff097b82 */ /* 0x000e620000000800 */
[----:B------:R-:W-:Y:S02]  /*133a0*/  IMAD.U32 R4, RZ, RZ, UR41 ;  /* 0x00000029ff047e24 */ /* 0x000fe4000f8e00ff */
[----:B-1---5:R-:W-:-:S03]  /*133b0*/  IMAD R2, R0, R9, RZ ;  /* 0x0000000900027224 */ /* 0x022fc600078e02ff */
[----:B0-----:R-:W-:-:S04]  /*133c0*/  IADD3 R4, R4, -0x80, R3 ;  /* 0xffffff8004047810 */ /* 0x001fc80007ffe003 */
[----:B------:R-:W-:-:S13]  /*133d0*/  ISETP.GE.AND P0, PT, R4, R2, PT ;  /* 0x000000020400720c */ /* 0x000fda0003f06270 */
[----:B------:R-:W-:Y:S05]  /*133e0*/  @P0 BRA `(.L_x_1381) ;  /* 0x0000000000b80947 */ /* 0x000fea0003800000 */
[----:B------:R-:W-:Y:S01]  /*133f0*/  ISETP.NE.AND P0, PT, R9, 0x1, PT ;  /* 0x000000010900780c */ /* 0x000fe20003f05270 */
[----:B------:R-:W-:Y:S01]  /*13400*/  UISETP.GT.AND UP2, UPT, UR46, 0x1, UPT ;  /* 0x000000012e00788c */ /* 0x000fe2000bf44270 */
[----:B------:R-:W-:Y:S01]  /*13410*/  IMAD.MOV.U32 R5, RZ, RZ, R4 ;  /* 0x000000ffff057224 */ /* 0x000fe200078e0004 */
[----:B------:R-:W-:Y:S02]  /*13420*/  UMOV UR8, 0x9b8 ;  /* 0x000009b800087882 */ /* 0x000fe40000000000 */
[----:B------:R-:W-:Y:S02]  /*13430*/  USEL UR19, UR8, 0x978, UP2 ;  /* 0x0000097808137887 */ /* 0x000fe40009000000 */
[----:B------:R-:W-:-:S06]  /*13440*/  USEL UR21, UR39, URZ, UP2 ;  /* 0x0000003f27157287 */ /* 0x000fcc0009000000 */
[----:B------:R-:W0:Y:S04]  /*13450*/  @P0 LDC R3, c[0x0][0xbec] ;  /* 0x0002fb00ff030b82 */ /* 0x000e280000000800 */
[----:B------:R-:W-:Y:S01]  /*13460*/  ULDC.64 UR8, c[0x0][UR19+0x218] ;  /* 0x0000860013087abb */ /* 0x000fe20008000a00 */
[----:B------:R-:W-:Y:S01]  /*13470*/  ULDC.64 UR14, c[0x0][UR19+0x220] ;  /* 0x00008800130e7abb */ /* 0x000fe20008000a00 */
[----:B------:R-:W-:Y:S01]  /*13480*/  ULDC.64 UR16, c[0x0][UR19+0x228] ;  /* 0x00008a0013107abb */ /* 0x000fe20008000a00 */
[----:B------:R-:W-:Y:S01]  /*13490*/  UIMAD.WIDE.U32 UR10, UR8, UR43, URZ ;  /* 0x0000002b080a72a5 */ /* 0x000fe2000f8e003f */
[----:B------:R-:W1:Y:S01]  /*134a0*/  @P0 LDC R7, c[0x0][0xbf0] ;  /* 0x0002fc00ff070b82 */ /* 0x000e620000000800 */
[----:B------:R-:W-:Y:S02]  /*134b0*/  UIMAD UR20, UR9, UR43, URZ ;  /* 0x0000002b091472a4 */ /* 0x000fe4000f8e023f */
        /* <DEDUP_REMOVED lines=10> */
[----:B------:R-:W-:Y:S02]  /*13560*/  IMAD.U32 R3, RZ, RZ, UR23 ;  /* 0x00000017ff037e24 */ /* 0x000fe4000f8e00ff */
[----:B------:R-:W-:Y:S01]  /*13570*/  IMAD.U32 R6, RZ, RZ, UR8 ;  /* 0x00000008ff067e24 */ /* 0x000fe2000f8e00ff */
[----:B------:R-:W-:Y:S01]  /*13580*/  ULDC.64 UR8, c[0x0][UR19+0x210] ;  /* 0x0000840013087abb */ /* 0x000fe20008000a00 */
[----:B-1----:R-:W-:Y:S01]  /*13590*/  @P0 SHF.R.U32.HI R5, RZ, R7, R2 ;  /* 0x00000007ff050219 */ /* 0x002fe20000011602 */
[----:B------:R-:W-:-:S04]  /*135a0*/  IMAD.U32 R2, RZ, RZ, UR22 ;  /* 0x00000016ff027e24 */ /* 0x000fc8000f8e00ff */
[--C-:B------:R-:W-:Y:S01]  /*135b0*/  IMAD.MOV R7, RZ, RZ, -R5.reuse ;  /* 0x000000ffff077224 */ /* 0x100fe200078e0a05 */
[----:B------:R-:W-:Y:S01]  /*135c0*/  IADD3 R2, P0, P1, R5, UR10, R2 ;  /* 0x0000000a05027c10 */ /* 0x000fe2000f91e002 */
[----:B------:R-:W-:Y:S01]  /*135d0*/  UIADD3.X UR10, UR13, UR11, UR18, UP0, UP1 ;  /* 0x0000000b0d0a7290 */ /* 0x000fe200087e2412 */
[----:B------:R-:W-:Y:S01]  /*135e0*/  SHF.R.S32.HI R5, RZ, 0x1f, R5 ;  /* 0x0000001fff057819 */ /* 0x000fe20000011405 */
[----:B------:R-:W-:-:S04]  /*135f0*/  IMAD R7, R9, R7, R4 ;  /* 0x0000000709077224 */ /* 0x000fc800078e0204 */
[----:B------:R-:W-:Y:S01]  /*13600*/  IADD3.X R3, R5, UR10, R6, P0, P1 ;  /* 0x0000000a05037c10 */ /* 0x000fe200087e2406 */
[C---:B------:R-:W-:Y:S01]  /*13610*/  IMAD R9, R7.reuse, UR9, RZ ;  /* 0x0000000907097c24 */ /* 0x040fe2000f8e02ff */
[----:B------:R-:W-:Y:S01]  /*13620*/  SHF.R.S32.HI R4, RZ, 0x1f, R7 ;  /* 0x0000001fff047819 */ /* 0x000fe20000011407 */
[----:B------:R-:W-:Y:S01]  /*13630*/  ULDC.64 UR10, c[0x0][0xba8] ;  /* 0x0002ea00000a7ab9 */ /* 0x000fe20000000a00 */
[----:B------:R-:W-:Y:S01]  /*13640*/  @!UP2 ULDC UR10, c[0x0][0xb50] ;  /* 0x0002d400000aaab9 */ /* 0x000fe20000000800 */
[----:B------:R-:W-:Y:S01]  /*13650*/  IMAD.WIDE.U32 R2, R7, UR8, R2 ;  /* 0x0000000807027c25 */ /* 0x000fe2000f8e0002 */
[----:B------:R-:W-:-:S03]  /*13660*/  @!UP2 ULDC UR11, c[0x0][0xb54] ;  /* 0x0002d500000baab9 */ /* 0x000fc60000000800 */
[----:B------:R-:W-:Y:S01]  /*13670*/  IMAD R9, R4, UR8, R9 ;  /* 0x0000000804097c24 */ /* 0x000fe2000f8e0209 */
[----:B------:R-:W-:-:S03]  /*13680*/  LEA R4, P0, R2, UR10, 0x2 ;  /* 0x0000000a02047c11 */ /* 0x000fc6000f8010ff */
[----:B------:R-:W-:-:S05]  /*13690*/  IMAD.IADD R3, R3, 0x1, R9 ;  /* 0x0000000103037824 */ /* 0x000fca00078e0209 */
[----:B------:R-:W-:Y:S01]  /*136a0*/  LEA.HI.X R5, R2, UR11, R3, 0x2, P0 ;  /* 0x0000000b02057c11 */ /* 0x000fe200080f1403 */
[----:B------:R-:W-:-:S05]  /*136b0*/  IMAD.MOV.U32 R3, RZ, RZ, -0x800000 ;  /* 0xff800000ff037424 */ /* 0x000fca00078e00ff */
[----:B------:R0:W-:Y:S02]  /*136c0*/  STG.E desc[UR56][R4.64], R3 ;  /* 0x0000000304007986 */ /* 0x0001e4000c101938 */
.L_x_1381:
[----:B------:R-:W-:Y:S05]  /*136d0*/  BSYNC B1 ;  /* 0x0000000000017941 */ /* 0x000fea0003800000 */
.L_x_1380:
[----:B------:R-:W-:-:S06]  /*136e0*/  UISETP.GT.AND UP0, UPT, UR46, 0x1, UPT ;  /* 0x000000012e00788c */ /* 0x000fcc000bf04270 */
[----:B------:R-:W-:-:S13]  /*136f0*/  PLOP3.LUT P0, PT, PT, PT, UP0, 0x80, 0x0 ;  /* 0x000000000000781c */ /* 0x000fda0003f0f008 */
[----:B------:R-:W-:Y:S05]  /*13700*/  @P0 BRA `(.L_x_1376) ;  /* 0x0000000400a40947 */ /* 0x000fea0003800000 */
[----:B------:R-:W1:Y:S01]  /*13710*/  LDC R11, c[0x0][0xbe8] ;  /* 0x0002fa00ff0b7b82 */ /* 0x000e620000000800 */
[----:B------:R-:W-:Y:S01]  /*13720*/  ULDC.64 UR14, c[0x0][0xaa0] ;  /* 0x0002a800000e7ab9 */ /* 0x000fe20000000a00 */
[----:B------:R-:W-:Y:S01]  /*13730*/  IMAD R2, R22, 0x20, R182 ;  /* 0x0000002016027824 */ /* 0x000fe200078e02b6 */
[----:B------:R-:W-:Y:S01]  /*13740*/  UIMAD UR10, UR18, UR14, URZ ;  /* 0x0000000e120a72a4 */ /* 0x000fe2000f8e023f */
[----:B------:R-:W-:Y:S01]  /*13750*/  BSSY B1, `(.L_x_1382) ;  /* 0x000003a000017945 */ /* 0x000fe20003800000 */
[----:B------:R-:W-:Y:S01]  /*13760*/  UIMAD.WIDE.U32 UR8, UR4, UR14, URZ ;  /* 0x0000000e040872a5 */ /* 0x000fe2000f8e003f */
[----:B------:R-:W-:Y:S01]  /*13770*/  VIADD R6, R2, UR41 ;  /* 0x0000002902067c36 */ /* 0x000fe20008000000 */
[----:B------:R-:W-:-:S03]  /*13780*/  UIMAD UR10, UR4, UR15, UR10 ;  /* 0x0000000f040a72a4 */ /* 0x000fc6000f8e020a */
[----:B0-----:R-:W-:Y:S01]  /*13790*/  IMAD.MOV.U32 R5, RZ, RZ, R6 ;  /* 0x000000ffff057224 */ /* 0x001fe200078e0006 */
[----:B------:R-:W-:-:S03]  /*137a0*/  UIADD3 UR9, UR9, UR10, URZ ;  /* 0x0000000a09097290 */ /* 0x000fc6000fffe03f */
[----:B------:R-:W-:Y:S02]  /*137b0*/  ULDC.64 UR10, c[0x0][0xae8] ;  /* 0x0002ba00000a7ab9 */ /* 0x000fe40000000a00 */
[----:B------:R-:W-:-:S04]  /*137c0*/  UIMAD.WIDE.U32 UR8, UR43, UR10, UR8 ;  /* 0x0000000a2b0872a5 */ /* 0x000fc8000f8e0008 */
[----:B------:R-:W-:-:S03]  /*137d0*/  UIMAD UR9, UR43, UR11, UR9 ;  /* 0x0000000b2b0972a4 */ /* 0x000fc6000f8e0209 */
[----:B------:R-:W-:Y:S01]  /*137e0*/  ULDC.64 UR10, c[0x0][0xaf0] ;  /* 0x0002bc00000a7ab9 */ /* 0x000fe20000000a00 */
[----:B-1----:R-:W-:Y:S01]  /*137f0*/  ISETP.NE.AND P0, PT, R11, 0x1, PT ;  /* 0x000000010b00780c */ /* 0x002fe20003f05270 */
[----:B------:R-:W-:Y:S02]  /*13800*/  UIMAD UR12, UR12, UR10, URZ ;  /* 0x0000000a0c0c72a4 */ /* 0x000fe4000f8e023f */
[----:B------:R-:W-:Y:S02]  /*13810*/  UIMAD.WIDE.U32 UR8, UR7, UR10, UR8 ;  /* 0x0000000a070872a5 */ /* 0x000fe4000f8e0008 */
[----:B------:R-:W-:-:S03]  /*13820*/  UIMAD UR4, UR7, UR11, UR12 ;  /* 0x0000000b070472a4 */ /* 0x000fc6000f8e020c */
[----:B------:R-:W-:Y:S01]  /*13830*/  ULDC.64 UR10, c[0x0][0xae0] ;  /* 0x0002b800000a7ab9 */ /* 0x000fe20000000a00 */
[----:B------:R-:W-:-:S04]  /*13840*/  UIADD3 UR4, UR9, UR4, URZ ;  /* 0x0000000409047290 */ /* 0x000fc8000fffe03f */
        /* <DEDUP_REMOVED lines=9> */
[----:B------:R-:W-:Y:S02]  /*138e0*/  IMAD R7, R11, R7, R6 ;  /* 0x000000070b077224 */ /* 0x000fe400078e0206 */
[----:B------:R-:W-:Y:S01]  /*138f0*/  IMAD.U32 R2, RZ, RZ, UR8 ;  /* 0x00000008ff027e24 */ /* 0x000fe2000f8e00ff */
[----:B------:R-:W-:Y:S01]  /*13900*/  ULDC.64 UR8, c[0x0][0xad8] ;  /* 0x0002b60000087ab9 */ /* 0x000fe20000000a00 */
[C---:B------:R-:W-:Y:S01]  /*13910*/  IMAD R9, R5.reuse, UR11, R4 ;  /* 0x0000000b05097c24 */ /* 0x040fe2000f8e0204 */
[----:B------:R-:W-:Y:S01]  /*13920*/  SHF.R.S32.HI R4, RZ, 0x1f, R7 ;  /* 0x0000001fff047819 */ /* 0x000fe20000011407 */
[----:B------:R-:W-:-:S04]  /*13930*/  IMAD.WIDE.U32 R2, R5, UR10, R2 ;  /* 0x0000000a05027c25 */ /* 0x000fc8000f8e0002 */
[----:B------:R-:W-:Y:S02]  /*13940*/  IMAD.IADD R3, R3, 0x1, R9 ;  /* 0x0000000103037824 */ /* 0x000fe400078e0209 */
[----:B------:R-:W-:Y:S02]  /*13950*/  IMAD R4, R4, UR8, RZ ;  /* 0x0000000804047c24 */ /* 0x000fe4000f8e02ff */
[----:B------:R-:W-:Y:S02]  /*13960*/  VIADD R6, R182, UR41 ;  /* 0x00000029b6067c36 */ /* 0x000fe40008000000 */
[----:B-----5:R-:W-:Y:S02]  /*13970*/  IMAD R11, R0, R11, RZ ;  /* 0x0000000b000b7224 */ /* 0x020fe400078e02ff */
[C---:B------:R-:W-:Y:S02]  /*13980*/  IMAD R5, R7.reuse, UR9, R4 ;  /* 0x0000000907057c24 */ /* 0x040fe4000f8e0204 */
[----:B------:R-:W-:Y:S01]  /*13990*/  IMAD.WIDE.U32 R2, R7, UR8, R2 ;  /* 0x0000000807027c25 */ /* 0x000fe2000f8e0002 */
[----:B------:R-:W-:Y:S01]  /*139a0*/  ISETP.GE.AND P2, PT, R6, R11, PT ;  /* 0x0000000b0600720c */ /* 0x000fe20003f46270 */
[----:B------:R-:W-:-:S02]  /*139b0*/  ULDC.64 UR8, c[0x0][0xa80] ;  /* 0x0002a00000087ab9 */ /* 0x000fc40000000a00 */
[----:B------:R-:W-:Y:S01]  /*139c0*/  VIADD R0, R6, 0x20 ;  /* 0x0000002006007836 */ /* 0x000fe20000000000 */
[----:B------:R-:W-:Y:S01]  /*139d0*/  LEA R4, P3, R2, UR8, 0x1 ;  /* 0x0000000802047c11 */ /* 0x000fe2000f8608ff */
[----:B------:R-:W-:-:S03]  /*139e0*/  IMAD.IADD R3, R3, 0x1, R5 ;  /* 0x0000000103037824 */ /* 0x000fc600078e0205 */
[-C--:B------:R-:W-:Y:S01]  /*139f0*/  ISETP.GE.AND P1, PT, R0, R11.reuse, PT ;  /* 0x0000000b0000720c */ /* 0x080fe20003f26270 */
[----:B------:R-:W-:Y:S01]  /*13a00*/  VIADD R0, R6, 0x40 ;  /* 0x0000004006007836 */ /* 0x000fe20000000000 */
[----:B------:R-:W-:Y:S02]  /*13a10*/  LEA.HI.X R5, R2, UR9, R3, 0x1, P3 ;  /* 0x0000000902057c11 */ /* 0x000fe400098f0c03 */
[----:B------:R0:W1:Y:S02]  /*13a20*/  SHFL.IDX PT, R2, R4, RZ, 0x181f ;  /* 0x00181fff04027589 */ /* 0x00006400000e0000 */
[----:B------:R-:W-:Y:S02]  /*13a30*/  ISETP.GE.AND P0, PT, R0, R11, PT ;  /* 0x0000000b0000720c */ /* 0x000fe40003f06270 */
[----:B------:R0:W2:Y:S01]  /*13a40*/  SHFL.IDX PT, R0, R5, RZ, 0x181f ;  /* 0x00181fff05007589 */ /* 0x0000a200000e0000 */
[----:B------:R-:W-:Y:S10]  /*13a50*/  @P2 BRA `(.L_x_1383) ;  /* 0x0000000000242947 */ /* 0x000ff40003800000 */
[----:B------:R-:W-:Y:S02]  /*13a60*/  ULDC UR4, c[0x0][0xac8] ;  /* 0x0002b20000047ab9 */ /* 0x000fe40000000800 */
[----:B------:R-:W-:Y:S02]  /*13a70*/  ISETP.GE.AND P4, PT, R18, UR4, PT ;  /* 0x0000000412007c0c */ /* 0x000fe4000bf86270 */
[----:B------:R-:W-:-:S11]  /*13a80*/  ISETP.GE.AND P5, PT, R19, UR4, PT ;  /* 0x0000000413007c0c */ /* 0x000fd6000bfa6270 */
[CC--:B-1----:R-:W-:Y:S02]  /*13a90*/  @!P4 LEA R8, P2, R18.reuse, R2.reuse, 0x1 ;  /* 0x000000021208c211 */ /* 0x0c2fe400078408ff */
[C---:B------:R-:W-:Y:S02]  /*13aa0*/  @!P5 LEA R2, P3, R19.reuse, R2, 0x1 ;  /* 0x000000021302d211 */ /* 0x040fe400078608ff */
[-C--:B--2---:R-:W-:Y:S02]  /*13ab0*/  @!P4 LEA.HI.X R9, R18, R0.reuse, R204, 0x1, P2 ;  /* 0x000000001209c211 */ /* 0x084fe400010f0ccc */
[----:B------:R-:W-:-:S03]  /*13ac0*/  @!P5 LEA.HI.X R3, R19, R0, R203, 0x1, P3 ;  /* 0x000000001303d211 */ /* 0x000fc600018f0ccb */
[----:B------:R3:W-:Y:S04]  /*13ad0*/  @!P4 ST.E.128 desc[UR56][R8.64], RZ ;  /* 0x000000ff0800c985 */ /* 0x0007e8000c101d38 */
[----:B------:R3:W-:Y:S02]  /*13ae0*/  @!P5 ST.E.128 desc[UR56][R2.64], RZ ;  /* 0x000000ff0200d985 */ /* 0x0007e4000c101d38 */
.L_x_1383:
[----:B------:R-:W-:Y:S05]  /*13af0*/  BSYNC B1 ;  /* 0x0000000000017941 */ /* 0x000fea0003800000 */
.L_x_1382:
[----:B--2---:R2:W4:Y:S01]  /*13b00*/  SHFL.IDX PT, R0, R5, 0x1, 0x181f ;  /* 0x00381f0005007f89 */ /* 0x00452200000e0000 */
[----:B------:R-:W-:Y:S03]  /*13b10*/  BSSY B1, `(.L_x_1384) ;  /* 0x000000c000017945 */ /* 0x000fe60003800000 */
[----:B-1-3--:R2:W1:Y:S01]  /*13b20*/  SHFL.IDX PT, R2, R4, 0x1, 0x181f ;  /* 0x00381f0004027f89 */ /* 0x00a46200000e0000 */
[----:B------:R-:W-:Y:S05]  /*13b30*/  @P1 BRA `(.L_x_1385) ;  /* 0x0000000000241947 */ /* 0x000fea0003800000 */
[----:B------:R-:W-:Y:S02]  /*13b40*/  ULDC UR4, c[0x0][0xac8] ;  /* 0x0002b20000047ab9 */ /* 0x000fe40000000800 */
[----:B------:R-:W-:Y:S02]  /*13b50*/  ISETP.GE.AND P3, PT, R18, UR4, PT ;  /* 0x0000000412007c0c */ /* 0x000fe4000bf66270 */
[----:B------:R-:W-:-:S11]  /*13b60*/  ISETP.GE.AND P4, PT, R19, UR4, PT ;  /* 0x0000000413007c0c */ /* 0x000fd6000bf86270 */
[CC--:B-1----:R-:W-:Y:S02]  /*13b70*/  @!P3 LEA R8, P1, R18.reuse, R2.reuse, 0x1 ;  /* 0x000000021208b211 */ /* 0x0c2fe400078208ff */
[C---:B------:R-:W-:Y:S02]  /*13b80*/  @!P4 LEA R2, P2, R19.reuse, R2, 0x1 ;  /* 0x000000021302c211 */ /* 0x040fe400078408ff */
[-C--:B----4-:R-:W-:Y:S02]  /*13b90*/  @!P3 LEA.HI.X R9, R18, R0.reuse, R204, 0x1, P1 ;  /* 0x000000001209b211 */ /* 0x090fe400008f0ccc */
[----:B------:R-:W-:-:S03]  /*13ba0*/  @!P4 LEA.HI.X R3, R19, R0, R203, 0x1, P2 ;  /* 0x000000001303c211 */ /* 0x000fc600010f0ccb */
[----:B------:R3:W-:Y:S04]  /*13bb0*/  @!P3 ST.E.128 desc[UR56][R8.64], RZ ;  /* 0x000000ff0800b985 */ /* 0x0007e8000c101d38 */
[----:B------:R3:W-:Y:S02]  /*13bc0*/  @!P4 ST.E.128 desc[UR56][R2.64], RZ ;  /* 0x000000ff0200c985 */ /* 0x0007e4000c101d38 */
.L_x_1385:
[----:B------:R-:W-:Y:S05]  /*13bd0*/  BSYNC B1 ;  /* 0x0000000000017941 */ /* 0x000fea0003800000 */
.L_x_1384:
[----:B----4-:R4:W0:Y:S01]  /*13be0*/  SHFL.IDX PT, R0, R5, 0x2, 0x181f ;  /* 0x00581f0005007f89 */ /* 0x01082200000e0000 */
        /* <DEDUP_REMOVED lines=8> */
[-C--:B0-----:R-:W-:Y:S02]  /*13c70*/  @!P2 LEA.HI.X R9, R18, R0.reuse, R204, 0x1, P0 ;  /* 0x000000001209a211 */ /* 0x081fe400000f0ccc */
[----:B------:R-:W-:-:S03]  /*13c80*/  @!P3 LEA.HI.X R3, R19, R0, R203, 0x1, P1 ;  /* 0x000000001303b211 */ /* 0x000fc600008f0ccb */
[----:B------:R3:W-:Y:S04]  /*13c90*/  @!P2 ST.E.128 desc[UR56][R8.64], RZ ;  /* 0x000000ff0800a985 */ /* 0x0007e8000c101d38 */
[----:B------:R3:W-:Y:S02]  /*13ca0*/  @!P3 ST.E.128 desc[UR56][R2.64], RZ ;  /* 0x000000ff0200b985 */ /* 0x0007e4000c101d38 */
.L_x_1387:
[----:B------:R-:W-:Y:S05]  /*13cb0*/  BSYNC B1 ;  /* 0x0000000000017941 */ /* 0x000fea0003800000 */
.L_x_1386:
[----:B0-----:R-:W-:Y:S01]  /*13cc0*/  VIADD R0, R6, 0x60 ;  /* 0x0000006006007836 */ /* 0x001fe20000000000 */
[----:B--2-4-:R-:W0:Y:S04]  /*13cd0*/  SHFL.IDX PT, R5, R5, 0x3, 0x181f ;  /* 0x00781f0005057f89 */ /* 0x014e2800000e0000 */
[----:B------:R-:W-:Y:S01]  /*13ce0*/  ISETP.GE.AND P0, PT, R0, R11, PT ;  /* 0x0000000b0000720c */ /* 0x000fe20003f06270 */
[----:B-1-3--:R1:W2:-:S12]  /*13cf0*/  SHFL.IDX PT, R2, R4, 0x3, 0x181f ;  /* 0x00781f0004027f89 */ /* 0x00a29800000e0000 */
[----:B-1----:R-:W-:Y:S05]  /*13d00*/  @P0 BRA `(.L_x_1376) ;  /* 0x0000000000240947 */ /* 0x002fea0003800000 */
[----:B------:R-:W-:Y:S02]  /*13d10*/  ULDC UR4, c[0x0][0xac8] ;  /* 0x0002b20000047ab9 */ /* 0x000fe40000000800 */
[----:B------:R-:W-:Y:S02]  /*13d20*/  ISETP.GE.AND P2, PT, R18, UR4, PT ;  /* 0x0000000412007c0c */ /* 0x000fe4000bf46270 */
[----:B------:R-:W-:-:S11]  /*13d30*/  ISETP.GE.AND P3, PT, R19, UR4, PT ;  /* 0x0000000413007c0c */ /* 0x000fd6000bf66270 */
[CC--:B--2---:R-:W-:Y:S02]  /*13d40*/  @!P2 LEA R6, P0, R18.reuse, R2.reuse, 0x1 ;  /* 0x000000021206a211 */ /* 0x0c4fe400078008ff */
[C---:B------:R-:W-:Y:S02]  /*13d50*/  @!P3 LEA R2, P1, R19.reuse, R2, 0x1 ;  /* 0x000000021302b211 */ /* 0x040fe400078208ff */
[-C--:B0-----:R-:W-:Y:S02]  /*13d60*/  @!P2 LEA.HI.X R7, R18, R5.reuse, R204, 0x1, P0 ;  /* 0x000000051207a211 */ /* 0x081fe400000f0ccc */
[----:B------:R-:W-:-:S03]  /*13d70*/  @!P3 LEA.HI.X R3, R19, R5, R203, 0x1, P1 ;  /* 0x000000051303b211 */ /* 0x000fc600008f0ccb */
[----:B------:R0:W-:Y:S04]  /*13d80*/  @!P2 ST.E.128 desc[UR56][R6.64], RZ ;  /* 0x000000ff0600a985 */ /* 0x0001e8000c101d38 */
[----:B------:R0:W-:Y:S02]  /*13d90*/  @!P3 ST.E.128 desc[UR56][R2.64], RZ ;  /* 0x000000ff0200b985 */ /* 0x0001e4000c101d38 */
.L_x_1376:
[----:B------:R-:W-:Y:S05]  /*13da0*/  BSYNC B0 ;  /* 0x0000000000007941 */ /* 0x000fea0003800000 */
.L_x_1366:
[----:B------:R-:W-:Y:S02]  /*13db0*/  ULDC UR4, c[0x0][0xc3c] ;  /* 0x00030f0000047ab9 */ /* 0x000fe40000000800 */
[----:B------:R-:W-:-:S06]  /*13dc0*/  UISETP.GE.AND UP0, UPT, UR52, UR4, UPT ;  /* 0x000000043400728c */ /* 0x000fcc000bf06270 */
[----:B------:R-:W-:-:S13]  /*13dd0*/  PLOP3.LUT P0, PT, PT, PT, UP0, 0x80, 0x0 ;  /* 0x000000000000781c */ /* 0x000fda0003f0f008 */
[----:B------:R-:W-:Y:S05]  /*13de0*/  @!P0 BRA `(.L_x_1388) ;  /* 0xfffffed000588947 */ /* 0x000fea000383ffff */
[----:B------:R-:W-:Y:S05]  /*13df0*/  EXIT ;  /* 0x000000000000794d */ /* 0x000fea0003800000 */
.L_x_1275:
        /* <DEDUP_REMOVED lines=10> */
[----:B------:R-:W0:Y:S02]  /*13ea0*/  @P0 LDS.128 R24, [R2+0x228d0] ;  /* 0x0228d00002180984 */ /* 0x000e240000000c00 */
[----:B0-----:R-:W-:Y:S01]  /*13eb0*/  @P0 R2UR UR40, R27 ;  /* 0x000000001b2802ca */ /* 0x001fe200000e0000 */
[----:B------:R-:W-:Y:S06]  /*13ec0*/  @P0 BAR.ARV 0x4, 0x180 ;  /* 0x0106000000000b1d */ /* 0x000fec0000002000 */
[----:B------:R-:W-:Y:S08]  /*13ed0*/  @P0 BRA `(.L_x_1389) ;  /* 0x0000000c00b80947 */ /* 0x000ff00003800000 */
[----:B------:R-:W0:Y:S01]  /*13ee0*/  S2R R4, SR_TID.X ;  /* 0x0000000000047919 */ /* 0x000e220000002100 */
[----:B------:R-:W-:Y:S01]  /*13ef0*/  ULDC UR4, c[0x0][0xc3c] ;  /* 0x00030f0000047ab9 */ /* 0x000fe20000000800 */
[----:B------:R-:W-:Y:S02]  /*13f00*/  IMAD.MOV.U32 R0, RZ, RZ, RZ ;  /* 0x000000ffff007224 */ /* 0x000fe400078e00ff */
[----:B------:R-:W-:Y:S01]  /*13f10*/  IMAD.MOV.U32 R9, RZ, RZ, RZ ;  /* 0x000000ffff097224 */ /* 0x000fe200078e00ff */
[----:B0-----:R-:W-:-:S04]  /*13f20*/  LOP3.LUT R7, R4, 0x1f, RZ, 0xc0, !PT ;  /* 0x0000001f04077812 */ /* 0x001fc800078ec0ff */
[----:B------:R-:W-:-:S04]  /*13f30*/  ISETP.NE.AND P0, PT, R7, 0x1f, PT ;  /* 0x0000001f0700780c */ /* 0x000fc80003f05270 */
[----:B------:R-:W-:-:S13]  /*13f40*/  ISETP.GE.OR P1, PT, R7, UR4, !P0 ;  /* 0x0000000407007c0c */ /* 0x000fda000c726670 */
[----:B------:R-:W0:Y:S08]  /*13f50*/  @!P1 LDC.64 R4, c[0x0][0xc80] ;  /* 0x00032000ff049b82 */ /* 0x000e300000000a00 */
[----:B------:R-:W1:Y:S01]  /*13f60*/  @!P1 LDC.64 R2, c[0x0][0xc78] ;  /* 0x00031e00ff029b82 */ /* 0x000e620000000a00 */
[----:B0-----:R-:W-:-:S05]  /*13f70*/  @!P1 IMAD.WIDE.U32 R4, R7, 0x4, R4 ;  /* 0x0000000407049825 */ /* 0x001fca00078e0004 */
[----:B------:R-:W2:Y:S01]  /*13f80*/  @!P1 LDG.E R0, desc[UR56][R4.64] ;  /* 0x0000003804009981 */ /* 0x000ea2000c1e1900 */
[----:B-1----:R-:W-:-:S05]  /*13f90*/  @!P1 IMAD.WIDE.U32 R2, R7, 0x4, R2 ;  /* 0x0000000407029825 */ /* 0x002fca00078e0002 */
        /* <DEDUP_REMOVED lines=21> */
[----:B------:R-:W1:Y:S01]  /*140f0*/  S2R R11, SR_CTAID.X ;  /* 0x00000000000b7919 */ /* 0x000e620000002500 */
[----:B0-----:R-:W-:Y:S02]  /*14100*/  SEL R5, R4, RZ, P5 ;  /* 0x000000ff04057207 */ /* 0x001fe40002800000 */
[----:B------:R-:W0:Y:S03]  /*14110*/  LDC R4, c[0x0][0xc38] ;  /* 0x00030e00ff047b82 */ /* 0x000e260000000800 */
[----:B------:R-:W-:-:S05]  /*14120*/  IMAD.IADD R13, R2, 0x1, R5 ;  /* 0x00000001020d7824 */ /* 0x000fca00078e0205 */
[----:B------:R-:W0:Y:S02]  /*14130*/  SHFL.IDX PT, R5, R13, 0x1f, 0x1f ;  /* 0x03e01f000d057f89 */ /* 0x000e2400000e0000 */
[----:B0-----:R-:W-:-:S05]  /*14140*/  IMAD R6, R5, R4, RZ ;  /* 0x0000000405067224 */ /* 0x001fca00078e02ff */
[----:B-1----:R-:W-:Y:S01]  /*14150*/  ISETP.GT.AND P6, PT, R6, R11, PT ;  /* 0x0000000b0600720c */ /* 0x002fe20003fc4270 */
[----:B------:R-:W-:-:S12]  /*14160*/  IMAD.MOV.U32 R3, RZ, RZ, R6 ;  /* 0x000000ffff037224 */ /* 0x000fd800078e0006 */
[----:B------:R-:W-:Y:S05]  /*14170*/  @P6 BRA `(.L_x_1390) ;  /* 0x0000000000a46947 */ /* 0x000fea0003800000 */
[----:B------:R-:W-:Y:S01]  /*14180*/  IMAD.MOV.U32 R6, RZ, RZ, R3 ;  /* 0x000000ffff067224 */ /* 0x000fe200078e0003 */
[----:B------:R-:W-:Y:S01]  /*14190*/  UMOV UR4, URZ ;  /* 0x0000003f00047c82 */ /* 0x000fe20008000000 */
[----:B------:R-:W-:-:S05]  /*141a0*/  ULDC UR5, c[0x0][0xc3c] ;  /* 0x00030f0000057ab9 */ /* 0x000fca0000000800 */
.L_x_1392:
[----:B------:R-:W-:-:S04]  /*141b0*/  UIADD3 UR4, UR4, 0x1f, URZ ;  /* 0x0000001f04047890 */ /* 0x000fc8000fffe03f */
[----:B------:R-:W-:-:S06]  /*141c0*/  UISETP.GE.AND UP0, UPT, UR4, UR5, UPT ;  /* 0x000000050400728c */ /* 0x000fcc000bf06270 */
[----:B------:R-:W-:-:S13]  /*141d0*/  PLOP3.LUT P6, PT, PT, PT, UP0, 0x40, 0x0 ;  /* 0x000000000000781c */ /* 0x000fda0003fce808 */
[----:B------:R-:W-:Y:S05]  /*141e0*/  @!P6 BRA `(.L_x_1391) ;  /* 0x0000000800c8e947 */ /* 0x000fea0003800000 */
[----:B------:R-:W-:Y:S02]  /*141f0*/  VIADD R9, R7, UR4 ;  /* 0x0000000407097c36 */ /* 0x000fe40008000000 */
[----:B------:R-:W-:-:S03]  /*14200*/  IMAD.MOV.U32 R0, RZ, RZ, RZ ;  /* 0x000000ffff007224 */ /* 0x000fc600078e00ff */
[----:B------:R-:W-:-:S13]  /*14210*/  ISETP.GE.OR P6, PT, R9, UR5, !P0 ;  /* 0x0000000509007c0c */ /* 0x000fda000c7c6670 */
[----:B------:R-:W0:Y:S08]  /*14220*/  @!P6 LDC.64 R4, c[0x0][0xc80] ;  /* 0x00032000ff04eb82 */ /* 0x000e300000000a00 */
[----:B------:R-:W1:Y:S01]  /*14230*/  @!P6 LDC.64 R2, c[0x0][0xc78] ;  /* 0x00031e00ff02eb82 */ /* 0x000e620000000a00 */
[----:B0-----:R-:W-:-:S05]  /*14240*/  @!P6 IMAD.WIDE R4, R9, 0x4, R4 ;  /* 0x000000040904e825 */ /* 0x001fca00078e0204 */
[----:B------:R0:W2:Y:S01]  /*14250*/  @!P6 LDG.E R0, desc[UR56][R4.64] ;  /* 0x000000380400e981 */ /* 0x0000a2000c1e1900 */
[----:B-1----:R-:W-:-:S04]  /*14260*/  @!P6 IMAD.WIDE R2, R9, 0x4, R2 ;  /* 0x000000040902e825 */ /* 0x002fc800078e0202 */
[----:B------:R-:W-:Y:S01]  /*14270*/  IMAD.MOV.U32 R9, RZ, RZ, RZ ;  /* 0x000000ffff097224 */ /* 0x000fe200078e00ff */
[----:B0-----:R-:W0:Y:S05]  /*14280*/  LDC R4, c[0x0][0xc38] ;  /* 0x00030e00ff047b82 */ /* 0x001e2a0000000800 */
[----:B------:R-:W2:Y:S02]  /*14290*/  @!P6 LDG.E R9, desc[UR56][R2.64] ;  /* 0x000000380209e981 */ /* 0x000ea4000c1e1900 */
[----:B--2---:R-:W-:-:S05]  /*142a0*/  IMAD R15, R0, R9, RZ ;  /* 0x00000009000f7224 */ /* 0x004fca00078e02ff */
        /* <DEDUP_REMOVED lines=20> */
[----:B------:R-:W-:Y:S02]  /*143f0*/  IMAD.MOV.U32 R13, RZ, RZ, R2 ;  /* 0x000000ffff0d7224 */ /* 0x000fe400078e0002 */
[----:B------:R-:W-:-:S07]  /*14400*/  IMAD.MOV.U32 R3, RZ, RZ, R5 ;  /* 0x000000ffff037224 */ /* 0x000fce00078e0005 */
.L_x_1390:
[----:B------:R-:W-:Y:S02]  /*14410*/  IMAD.IADD R24, R6, 0x1, -R3 ;  /* 0x0000000106187824 */ /* 0x000fe400078e0a03 */
[----:B------:R-:W-:Y:S02]  /*14420*/  IMAD.MOV.U32 R3, RZ, RZ, RZ ;  /* 0x000000ffff037224 */ /* 0x000fe400078e00ff */
[----:B------:R-:W-:-:S05]  /*14430*/  IMAD R2, R13, R4, R24 ;  /* 0x000000040d027224 */ /* 0x000fca00078e0218 */
[----:B------:R-:W-:-:S13]  /*14440*/  ISETP.GT.AND P0, PT, R2, R11, PT ;  /* 0x0000000b0200720c */ /* 0x000fda0003f04270 */
[----:B------:R-:W-:Y:S02]  /*14450*/  VOTEU.ANY UR6, UPT, !P0 ;  /* 0x0000000000067886 */ /* 0x000fe400040e0100 */
[----:B------:R-:W-:Y:S02]  /*14460*/  UPOPC UR5, UR6 ;  /* 0x00000006000572bf */ /* 0x000fe40008000000 */
[----:B------:R-:W-:Y:S02]  /*14470*/  ISETP.NE.AND P0, PT, RZ, UR6, PT ;  /* 0x00000006ff007c0c */ /* 0x000fe4000bf05270 */
[----:B------:R-:W-:Y:S02]  /*14480*/  UIADD3 UR40, UR5, UR4, URZ ;  /* 0x0000000405287290 */ /* 0x000fe4000fffe03f */
[----:B------:R-:W-:Y:S02]  /*14490*/  IMAD.U32 R2, RZ, RZ, UR5 ;  /* 0x00000005ff027e24 */ /* 0x000fe4000f8e00ff */
[----:B------:R-:W-:-:S03]  /*144a0*/  IMAD.U32 R5, RZ, RZ, UR5 ;  /* 0x00000005ff057e24 */ /* 0x000fc6000f8e00ff */
[----:B------:R-:W0:Y:S04]  /*144b0*/  SHFL.IDX PT, R9, R9, R2, 0x1f ;  /* 0x00001f0209097589 */ /* 0x000e2800000e0000 */
[----:B------:R1:W2:Y:S01]  /*144c0*/  SHFL.IDX PT, R0, R0, R5, 0x1f ;  /* 0x00001f0500007589 */ /* 0x0002a200000e0000 */
[----:B0-----:R-:W-:Y:S01]  /*144d0*/  ISETP.NE.AND P1, PT, R9, 0x1, PT ;  /* 0x000000010900780c */ /* 0x001fe20003f25270 */
[----:B-1----:R-:W-:-:S12]  /*144e0*/  @!P0 BRA `(.L_x_1393) ;  /* 0x00000000000c8947 */ /* 0x002fd80003800000 */
[----:B------:R-:W-:-:S06]  /*144f0*/  UIADD3 UR4, UR5, -0x1, URZ ;  /* 0xffffffff05047890 */ /* 0x000fcc000fffe03f */
[----:B------:R-:W-:-:S05]  /*14500*/  IMAD.U32 R2, RZ, RZ, UR4 ;  /* 0x00000004ff027e24 */ /* 0x000fca000f8e00ff */
[----:B------:R0:W1:Y:S02]  /*14510*/  SHFL.IDX PT, R3, R13, R2, 0x1f ;  /* 0x00001f020d037589 */ /* 0x00006400000e0000 */
.L_x_1393:
[----:B-1----:R-:W-:-:S04]  /*14520*/  IMAD R24, R3, R4, R24 ;  /* 0x0000000403187224 */ /* 0x002fc800078e0218 */
[----:B------:R-:W-:Y:S01]  /*14530*/  IMAD.IADD R5, R11, 0x1, -R24 ;  /* 0x000000010b057824 */ /* 0x000fe200078e0a18 */
[----:B------:R-:W-:Y:S06]  /*14540*/  @!P1 BRA `(.L_x_1394) ;  /* 0x0000000000e89947 */ /* 0x000fec0003800000 */
[-C--:B--2---:R-:W-:Y:S02]  /*14550*/  IABS R12, R0.reuse ;  /* 0x00000000000c7213 */ /* 0x084fe40000000000 */
[----:B------:R-:W-:Y:S02]  /*14560*/  IABS R4, R9 ;  /* 0x0000000900047213 */ /* 0x000fe40000000000 */
[----:B------:R-:W1:Y:S01]  /*14570*/  I2F.RP R6, R12 ;  /* 0x0000000c00067306 */ /* 0x000e620000209400 */
[----:B------:R-:W-:-:S07]  /*14580*/  IABS R10, R0 ;  /* 0x00000000000a7213 */ /* 0x000fce0000000000 */
[----:B------:R-:W2:Y:S08]  /*14590*/  I2F.RP R8, R4 ;  /* 0x0000000400087306 */ /* 0x000eb00000209400 */
[----:B-1----:R-:W0:Y:S08]  /*145a0*/  MUFU.RCP R6, R6 ;  /* 0x0000000600067308 */ /* 0x002e300000001000 */
[----:B--2---:R-:W-:Y:S01]  /*145b0*/  MUFU.RCP R8, R8 ;  /* 0x0000000800087308 */ /* 0x004fe20000001000 */
[----:B0-----:R-:W-:Y:S01]  /*145c0*/  VIADD R2, R6, 0xffffffe ;  /* 0x0ffffffe06027836 */ /* 0x001fe20000000000 */
[----:B------:R-:W-:-:S06]  /*145d0*/  IABS R6, R5 ;  /* 0x0000000500067213 */ /* 0x000fcc0000000000 */
[----:B------:R0:W1:Y:S02]  /*145e0*/  F2I.FTZ.U32.TRUNC.NTZ R3, R2 ;  /* 0x0000000200037305 */ /* 0x000064000021f000 */
[----:B0-----:R-:W-:Y:S02]  /*145f0*/  IMAD.MOV.U32 R2, RZ, RZ, RZ ;  /* 0x000000ffff027224 */ /* 0x001fe400078e00ff */
[----:B-1----:R-:W-:-:S04]  /*14600*/  IMAD.MOV R11, RZ, RZ, -R3 ;  /* 0x000000ffff0b7224 */ /* 0x002fc800078e0a03 */
[----:B------:R-:W-:-:S04]  /*14610*/  IMAD R11, R11, R12, RZ ;  /* 0x0000000c0b0b7224 */ /* 0x000fc800078e02ff */
[----:B------:R-:W-:-:S04]  /*14620*/  IMAD.HI.U32 R3, R3, R11, R2 ;  /* 0x0000000b03037227 */ /* 0x000fc800078e0002 */
[----:B------:R-:W-:Y:S02]  /*14630*/  IMAD.MOV R11, RZ, RZ, -R10 ;  /* 0x000000ffff0b7224 */ /* 0x000fe400078e0a0a */
[----:B------:R-:W-:-:S04]  /*14640*/  IMAD.HI.U32 R2, R3, R6, RZ ;  /* 0x0000000603027227 */ /* 0x000fc800078e00ff */
[----:B------:R-:W-:Y:S01]  /*14650*/  IMAD R3, R2, R11, R6 ;  /* 0x0000000b02037224 */ /* 0x000fe200078e0206 */
[----:B------:R-:W-:Y:S01]  /*14660*/  LOP3.LUT R6, R5, R0, RZ, 0x3c, !PT ;  /* 0x0000000005067212 */ /* 0x000fe200078e3cff */
[----:B------:R-:W-:-:S03]  /*14670*/  VIADD R10, R8, 0xffffffe ;  /* 0x0ffffffe080a7836 */ /* 0x000fc60000000000 */
[----:B------:R-:W-:Y:S02]  /*14680*/  ISETP.GT.U32.AND P1, PT, R12, R3, PT ;  /* 0x000000030c00720c */ /* 0x000fe40003f24070 */
[----:B------:R-:W-:-:S11]  /*14690*/  ISETP.GE.AND P2, PT, R6, RZ, PT ;  /* 0x000000ff0600720c */ /* 0x000fd60003f46270 */
[----:B------:R-:W-:Y:S02]  /*146a0*/  @!P1 IMAD.IADD R3, R3, 0x1, -R12 ;  /* 0x0000000103039824 */ /* 0x000fe400078e0a0c */
[----:B------:R-:W-:Y:S01]  /*146b0*/  @!P1 VIADD R2, R2, 0x1 ;  /* 0x0000000102029836 */ /* 0x000fe20000000000 */
[----:B------:R-:W-:Y:S02]  /*146c0*/  ISETP.NE.AND P1, PT, R0, RZ, PT ;  /* 0x000000ff0000720c */ /* 0x000fe40003f25270 */
[----:B------:R-:W-:Y:S02]  /*146d0*/  ISETP.GE.U32.AND P0, PT, R3, R12, PT ;  /* 0x0000000c0300720c */ /* 0x000fe40003f06070 */
[----:B------:R-:W0:Y:S11]  /*146e0*/  F2I.FTZ.U32.TRUNC.NTZ R3, R10 ;  /* 0x0000000a00037305 */ /* 0x000e36000021f000 */
[----:B------:R-:W-:-:S04]  /*146f0*/  @P0 VIADD R2, R2, 0x1 ;  /* 0x0000000102020836 */ /* 0x000fc80000000000 */
[----:B------:R-:W-:Y:S01]  /*14700*/  IMAD.MOV.U32 R8, RZ, RZ, R2 ;  /* 0x000000ffff087224 */ /* 0x000fe200078e0002 */
[----:B------:R-:W-:Y:S01]  /*14710*/  IABS R2, R9 ;  /* 0x0000000900027213 */ /* 0x000fe20000000000 */
[----:B0-----:R-:W-:Y:S02]  /*14720*/  IMAD.MOV R11, RZ, RZ, -R3 ;  /* 0x000000ffff0b7224 */ /* 0x001fe400078e0a03 */
[----:B------:R-:W-:Y:S01]  /*14730*/  @!P2 IMAD.MOV R8, RZ, RZ, -R8 ;  /* 0x000000ffff08a224 */ /* 0x000fe200078e0a08 */
[----:B------:R-:W-:Y:S01]  /*14740*/  @!P1 LOP3.LUT R8, RZ, R0, RZ, 0x33, !PT ;  /* 0x00000000ff089212 */ /* 0x000fe200078e33ff */
[----:B------:R-:W-:Y:S02]  /*14750*/  IMAD.MOV R10, RZ, RZ, -R2 ;  /* 0x000000ffff0a7224 */ /* 0x000fe400078e0a02 */
[----:B------:R-:W-:Y:S01]  /*14760*/  IMAD R11, R11, R4, RZ ;  /* 0x000000040b0b7224 */ /* 0x000fe200078e02ff */
[----:B------:R-:W-:Y:S01]  /*14770*/  IABS R6, R8 ;  /* 0x0000000800067213 */ /* 0x000fe20000000000 */
[----:B------:R-:W-:-:S04]  /*14780*/  IMAD.MOV.U32 R2, RZ, RZ, RZ ;  /* 0x000000ffff027224 */ /* 0x000fc800078e00ff */
        /* <DEDUP_REMOVED lines=11> */
[----:B------:R-:W-:Y:S01]  /*14840*/  ISETP.GE.AND P2, PT, R3, RZ, PT ;  /* 0x000000ff0300720c */ /* 0x000fe20003f46270 */
[----:B------:R-:W-:-:S06]  /*14850*/  IMAD.MOV R3, RZ, RZ, -R8 ;  /* 0x000000ffff037224 */ /* 0x000fcc00078e0a08 */
[----:B------:R-:W-:-:S06]  /*14860*/  @P0 VIADD R2, R2, 0x1 ;  /* 0x0000000102020836 */ /* 0x000fcc0000000000 */
[----:B------:R-:W-:Y:S01]  /*14870*/  @!P2 IMAD.MOV R2, RZ, RZ, -R2 ;  /* 0x000000ffff02a224 */ /* 0x000fe200078e0a02 */
[----:B------:R-:W-:-:S05]  /*14880*/  @!P1 LOP3.LUT R2, RZ, R9, RZ, 0x33, !PT ;  /* 0x00000009ff029212 */ /* 0x000fca00078e33ff */
[----:B------:R-:W-:-:S04]  /*14890*/  IMAD.MOV R26, RZ, RZ, -R2 ;  /* 0x000000ffff1a7224 */ /* 0x000fc800078e0a02 */
[C---:B------:R-:W-:Y:S02]  /*148a0*/  IMAD R26, R9.reuse, R26, R8 ;  /* 0x0000001a091a7224 */ /* 0x040fe400078e0208 */
[----:B------:R-:W-:Y:S02]  /*148b0*/  IMAD R9, R9, 0x1000000, R2 ;  /* 0x0100000009097824 */ /* 0x000fe400078e0202 */
[----:B------:R-:W-:Y:S02]  /*148c0*/  IMAD R2, R0, R3, R5 ;  /* 0x0000000300027224 */ /* 0x000fe400078e0205 */
[----:B------:R-:W-:Y:S01]  /*148d0*/  IMAD R26, R26, 0x10000, R9 ;  /* 0x000100001a1a7824 */ /* 0x000fe200078e0209 */
[----:B------:R-:W-:Y:S06]  /*148e0*/  BRA `(.L_x_1395) ;  /* 0x0000000000fc7947 */ /* 0x000fec0003800000 */
.L_x_1394:
[----:B------:R-:W-:Y:S02]  /*148f0*/  ULDC.64 UR4, c[0x0][0xc90] ;  /* 0x0003240000047ab9 */ /* 0x000fe40000000a00 */
[----:B------:R-:W-:-:S06]  /*14900*/  UIMAD.WIDE UR4, UR40, 0x4, UR4 ;  /* 0x00000004280478a5 */ /* 0x000fcc000f8e0204 */
[----:B0-----:R-:W-:Y:S02]  /*14910*/  IMAD.U32 R2, RZ, RZ, UR4 ;  /* 0x00000004ff027e24 */ /* 0x001fe4000f8e00ff */
[----:B------:R-:W-:-:S05]  /*14920*/  IMAD.U32 R3, RZ, RZ, UR5 ;  /* 0x00000005ff037e24 */ /* 0x000fca000f8e00ff */
[----:B------:R0:W2:Y:S01]  /*14930*/  LDG.E R13, desc[UR56][R2.64] ;  /* 0x00000038020d7981 */ /* 0x0000a2000c1e1900 */
[----:B------:R-:W-:Y:S01]  /*14940*/  IABS R15, R5 ;  /* 0x00000005000f7213 */ /* 0x000fe20000000000 */
[----:B0-----:R-:W-:Y:S02]  /*14950*/  IMAD.MOV.U32 R2, RZ, RZ, RZ ;  /* 0x000000ffff027224 */ /* 0x001fe400078e00ff */
[----:B--2---:R-:W-:-:S05]  /*14960*/  IMAD R6, R0, R13, RZ ;  /* 0x0000000d00067224 */ /* 0x004fca00078e02ff */
[-C--:B------:R-:W-:Y:S02]  /*14970*/  IABS R10, R6.reuse ;  /* 0x00000006000a7213 */ /* 0x080fe40000000000 */
[----:B------:R-:W-:Y:S02]  /*14980*/  IABS R12, R6 ;  /* 0x00000006000c7213 */ /* 0x000fe40000000000 */
[----:B------:R-:W0:Y:S08]  /*14990*/  I2F.RP R8, R10 ;  /* 0x0000000a00087306 */ /* 0x000e300000209400 */
[----:B0-----:R-:W0:Y:S02]  /*149a0*/  MUFU.RCP R8, R8 ;  /* 0x0000000800087308 */ /* 0x001e240000001000 */
[----:B0-----:R-:W-:-:S06]  /*149b0*/  VIADD R9, R8, 0xffffffe ;  /* 0x0ffffffe08097836 */ /* 0x001fcc0000000000 */
[----:B------:R-:W0:Y:S02]  /*149c0*/  F2I.FTZ.U32.TRUNC.NTZ R3, R9 ;  /* 0x0000000900037305 */ /* 0x000e24000021f000 */
[----:B0-----:R-:W-:-:S04]  /*149d0*/  IMAD.MOV R11, RZ, RZ, -R3 ;  /* 0x000000ffff0b7224 */ /* 0x001fc800078e0a03 */
[----:B------:R-:W-:-:S04]  /*149e0*/  IMAD R11, R11, R10, RZ ;  /* 0x0000000a0b0b7224 */ /* 0x000fc800078e02ff */
[----:B------:R-:W-:-:S04]  /*149f0*/  IMAD.HI.U32 R2, R3, R11, R2 ;  /* 0x0000000b03027227 */ /* 0x000fc800078e0002 */
[----:B------:R-:W-:Y:S02]  /*14a00*/  IMAD.MOV R3, RZ, RZ, -R12 ;  /* 0x000000ffff037224 */ /* 0x000fe400078e0a0c */
        /* <DEDUP_REMOVED lines=12> */
[----:B------:R-:W-:Y:S02]  /*14ad0*/  IMAD R11, R13, R2, RZ ;  /* 0x000000020d0b7224 */ /* 0x000fe400078e02ff */
[----:B------:R-:W-:Y:S02]  /*14ae0*/  IMAD.MOV R2, RZ, RZ, -R2 ;  /* 0x000000ffff027224 */ /* 0x000fe400078e0a02 */
[----:B------:R-:W-:Y:S02]  /*14af0*/  IMAD.MOV R3, RZ, RZ, -R11 ;  /* 0x000000ffff037224 */ /* 0x000fe400078e0a0b */
[----:B------:R-:W-:Y:S02]  /*14b00*/  IMAD R6, R6, R2, R5 ;  /* 0x0000000206067224 */ /* 0x000fe400078e0205 */
[----:B------:R-:W-:Y:S01]  /*14b10*/  IMAD.MOV.U32 R2, RZ, RZ, RZ ;  /* 0x000000ffff027224 */ /* 0x000fe200078e00ff */
[----:B------:R-:W-:-:S04]  /*14b20*/  VIADDMNMX R13, R3, R4, R13, PT ;  /* 0x00000004030d7246 */ /* 0x000fc8000380010d */
[-C--:B------:R-:W-:Y:S01]  /*14b30*/  IABS R8, R13.reuse ;  /* 0x0000000d00087213 */ /* 0x080fe20000000000 */
[----:B------:R-:W-:Y:S01]  /*14b40*/  IMAD.MOV R26, RZ, RZ, -R13 ;  /* 0x000000ffff1a7224 */ /* 0x000fe200078e0a0d */
[----:B------:R-:W-:Y:S02]  /*14b50*/  IABS R10, R13 ;  /* 0x0000000d000a7213 */ /* 0x000fe40000000000 */
[----:B------:R-:W0:Y:S08]  /*14b60*/  I2F.RP R4, R8 ;  /* 0x0000000800047306 */ /* 0x000e300000209400 */
[----:B0-----:R-:W0:Y:S02]  /*14b70*/  MUFU.RCP R4, R4 ;  /* 0x0000000400047308 */ /* 0x001e240000001000 */
[----:B0-----:R-:W-:-:S06]  /*14b80*/  VIADD R3, R4, 0xffffffe ;  /* 0x0ffffffe04037836 */ /* 0x001fcc0000000000 */
[----:B------:R-:W0:Y:S02]  /*14b90*/  F2I.FTZ.U32.TRUNC.NTZ R3, R3 ;  /* 0x0000000300037305 */ /* 0x000e24000021f000 */
[----:B0-----:R-:W-:-:S04]  /*14ba0*/  IMAD.MOV R9, RZ, RZ, -R3 ;  /* 0x000000ffff097224 */ /* 0x001fc800078e0a03 */
[----:B------:R-:W-:Y:S01]  /*14bb0*/  IMAD.MOV.U32 R5, RZ, RZ, R9 ;  /* 0x000000ffff057224 */ /* 0x000fe200078e0009 */
[----:B------:R-:W-:-:S03]  /*14bc0*/  IABS R9, R6 ;  /* 0x0000000600097213 */ /* 0x000fc60000000000 */
        /* <DEDUP_REMOVED lines=11> */
[----:B------:R-:W-:Y:S02]  /*14c80*/  ISETP.GE.AND P2, PT, R3, RZ, PT ;  /* 0x000000ff0300720c */ /* 0x000fe40003f46270 */
[----:B------:R-:W-:-:S05]  /*14c90*/  IADD3 R3, R11, 0x1000000, R6 ;  /* 0x010000000b037810 */ /* 0x000fca0007ffe006 */
[----:B------:R-:W-:-:S06]  /*14ca0*/  @P0 VIADD R2, R2, 0x1 ;  /* 0x0000000102020836 */ /* 0x000fcc0000000000 */
[----:B------:R-:W-:Y:S01]  /*14cb0*/  @!P2 IMAD.MOV R2, RZ, RZ, -R2 ;  /* 0x000000ffff02a224 */ /* 0x000fe200078e0a02 */
[----:B------:R-:W-:-:S05]  /*14cc0*/  @!P1 LOP3.LUT R2, RZ, R13, RZ, 0x33, !PT ;  /* 0x0000000dff029212 */ /* 0x000fca00078e33ff */
[----:B------:R-:W-:-:S07]  /*14cd0*/  IMAD R26, R2, R26, R3 ;  /* 0x0000001a021a7224 */ /* 0x000fce00078e0203 */
.L_x_1395:
[----:B------:R-:W-:-:S05]  /*14ce0*/  LOP3.LUT R25, RZ, R2, RZ, 0x33, !PT ;  /* 0x00000002ff197212 */ /* 0x000fca00078e33ff */
[----:B------:R-:W-:Y:S01]  /*14cf0*/  IMAD.IADD R25, R0, 0x1, R25 ;  /* 0x0000000100197824 */ /* 0x000fe200078e0219 */
[----:B------:R-:W-:Y:S06]  /*14d00*/  BRA `(.L_x_1396) ;  /* 0x0000000000107947 */ /* 0x000fec0003800000 */
.L_x_1391:
[----:B------:R-:W-:Y:S01]  /*14d10*/  IMAD.MOV.U32 R24, RZ, RZ, R11 ;  /* 0x000000ffff187224 */ /* 0x000fe200078e000b */
[----:B------:R-:W-:Y:S01]  /*14d20*/  ULDC UR40, c[0x0][0xc3c] ;  /* 0x00030f0000287ab9 */ /* 0x000fe20000000800 */
[----:B------:R-:W-:Y:S02]  /*14d30*/  IMAD.MOV.U32 R25, RZ, RZ, RZ ;  /* 0x000000ffff197224 */ /* 0x000fe400078e00ff */
[----:B------:R-:W-:-:S07]  /*14d40*/  IMAD.MOV.U32 R26, RZ, RZ, RZ ;  /* 0x000000ffff1a7224 */ /* 0x000fce00078e00ff */
.L_x_1396:
[----:B------:R-:W-:Y:S01]  /*14d50*/  ISETP.NE.AND P0, PT, R7, RZ, PT ;  /* 0x000000ff0700720c */ /* 0x000fe20003f05270 */
[----:B------:R-:W-:-:S12]  /*14d60*/  IMAD.U32 R27, RZ, RZ, UR40 ;  /* 0x00000028ff1b7e24 */ /* 0x000fd8000f8e00ff */
[----:B------:R-:W0:Y:S01]  /*14d70*/  @!P0 S2R R3, SR_CgaCtaId ;  /* 0x0000000000038919 */ /* 0x000e220000008800 */
[----:B------:R-:W-:-:S04]  /*14d80*/  @!P0 MOV R0, 0x400 ;  /* 0x0000040000008802 */ /* 0x000fc80000000f00 */
[----:B0-----:R-:W-:-:S05]  /*14d90*/  @!P0 LEA R0, R3, R0, 0x18 ;  /* 0x0000000003008211 */ /* 0x001fca00078ec0ff */
[----:B------:R0:W-:Y:S01]  /*14da0*/  @!P0 STS.128 [R0+0x228d0], R24 ;  /* 0x0228d01800008388 */ /* 0x0001e20000000c00 */
[----:B------:R-:W-:Y:S06]  /*14db0*/  BAR.ARV 0x5, 0x180 ;  /* 0x0146000000007b1d */ /* 0x000fec0000002000 */
.L_x_1389:
[----:B------:R-:W-:Y:S01]  /*14dc0*/  ULDC UR4, c[0x0][0xc3c] ;  /* 0x00030f0000047ab9 */ /* 0x000fe20000000800 */
[----:B------:R1:W-:Y:S01]  /*14dd0*/  STL [R1+0x10], RZ ;  /* 0x000010ff01007387 */ /* 0x0003e20000100800 */
[----:B------:R-:W-:Y:S01]  /*14de0*/  UISETP.GE.AND UP0, UPT, UR40, UR4, UPT ;  /* 0x000000042800728c */ /* 0x000fe2000bf06270 */
[----:B------:R-:W-:Y:S02]  /*14df0*/  IMAD.MOV.U32 R23, RZ, RZ, 0x1 ;  /* 0x00000001ff177424 */ /* 0x000fe400078e00ff */
[----:B------:R-:W-:-:S03]  /*14e00*/  IMAD.MOV.U32 R19, RZ, RZ, RZ ;  /* 0x000000ffff137224 */ /* 0x000fc600078e00ff */
[----:B------:R-:W-:-:S13]  /*14e10*/  PLOP3.LUT P0, PT, PT, PT, UP0, 0x80, 0x0 ;  /* 0x000000000000781c */ /* 0x000fda0003f0f008 */
[----:B-1----:R-:W-:Y:S05]  /*14e20*/  @P0 BRA `(.L_x_1397) ;  /* 0x0000005800780947 */ /* 0x002fea0003800000 */
[----:B------:R-:W1:Y:S01]  /*14e30*/  S2R R14, SR_TID.X ;  /* 0x00000000000e7919 */ /* 0x000e620000002100 */
[----:B------:R-:W2:Y:S01]  /*14e40*/  S2UR UR4, SR_CgaCtaId ;  /* 0x00000000000479c3 */ /* 0x000ea20000008800 */
[----:B------:R-:W-:Y:S01]  /*14e50*/  MOV R16, 0x400 ;  /* 0x0000040000107802 */ /* 0x000fe20000000f00 */
[----:B------:R-:W-:Y:S01]  /*14e60*/  IMAD.MOV.U32 R30, RZ, RZ, 0x40 ;  /* 0x00000040ff1e7424 */ /* 0x000fe200078e00ff */
[----:B------:R-:W-:Y:S01]  /*14e70*/  ULOP3.LUT UR43, UR44, 0x2, URZ, 0xfc, !UPT ;  /* 0x000000022c2b7892 */ /* 0x000fe2000f8efc3f */
[----:B------:R-:W-:Y:S01]  /*14e80*/  IMAD.MOV.U32 R28, RZ, RZ, 0x20 ;  /* 0x00000020ff1c7424 */ /* 0x000fe200078e00ff */
[----:B------:R-:W-:Y:S01]  /*14e90*/  ULOP3.LUT UR45, UR44, 0x1, URZ, 0xfc, !UPT ;  /* 0x000000012c2d7892 */ /* 0x000fe2000f8efc3f */
[----:B------:R-:W-:Y:S01]  /*14ea0*/  IMAD.MOV.U32 R23, RZ, RZ, 0x1 ;  /* 0x00000001ff177424 */ /* 0x000fe200078e00ff */
[----:B------:R-:W-:Y:S01]  /*14eb0*/  ULDC UR46, c[0x0][0xc] ;  /* 0x00000300002e7ab9 */ /* 0x000fe20000000800 */
[----:B------:R-:W-:Y:S02]  /*14ec0*/  IMAD.MOV.U32 R19, RZ, RZ, RZ ;  /* 0x000000ffff137224 */ /* 0x000fe400078e00ff */
[----:B--2---:R-:W-:-:S05]  /*14ed0*/  IMAD.U32 R37, RZ, RZ, UR4 ;  /* 0x00000004ff257e24 */ /* 0x004fca000f8e00ff */
[----:B------:R-:W-:Y:S01]  /*14ee0*/  LEA R16, R37, R16, 0x18 ;  /* 0x0000001025107211 */ /* 0x000fe200078ec0ff */
[C---:B-1----:R-:W-:Y:S01]  /*14ef0*/  IMAD.SHL.U32 R7, R14.reuse, 0x10, RZ ;  /* 0x000000100e077824 */ /* 0x042fe200078e00ff */
[C---:B------:R-:W-:Y:S01]  /*14f00*/  LOP3.LUT R13, R14.reuse, 0x7f, RZ, 0xc0, !PT ;  /* 0x0000007f0e0d7812 */ /* 0x040fe200078ec0ff */
[C---:B------:R-:W-:Y:S01]  /*14f10*/  IMAD.SHL.U32 R3, R14.reuse, 0x2, RZ ;  /* 0x000000020e037824 */ /* 0x040fe200078e00ff */
[C---:B------:R-:W-:Y:S01]  /*14f20*/  R2P PR, R14.reuse, 0x16 ;  /* 0x000000160e007804 */ /* 0x040fe20000000000 */
[----:B------:R-:W-:Y:S01]  /*14f30*/  IMAD.SHL.U32 R29, R14, 0x4, RZ ;  /* 0x000000040e1d7824 */ /* 0x000fe200078e00ff */
[C---:B0-----:R-:W-:Y:S02]  /*14f40*/  LOP3.LUT R0, R7.reuse, 0x1b0, RZ, 0xc0, !PT ;  /* 0x000001b007007812 */ /* 0x041fe400078ec0ff */
[----:B------:R-:W-:Y:S02]  /*14f50*/  SHF.R.U32.HI R2, RZ, 0x5, R13 ;  /* 0x00000005ff027819 */ /* 0x000fe4000001160d */
[----:B------:R-:W-:Y:S01]  /*14f60*/  LOP3.LUT R8, R0, 0x30, R3, 0x78, !PT ;  /* 0x0000003000087812 */ /* 0x000fe200078e7803 */
[C---:B------:R-:W-:Y:S01]  /*14f70*/  IMAD.SHL.U32 R3, R14.reuse, 0x80, RZ ;  /* 0x000000800e037824 */ /* 0x040fe200078e00ff */
[C---:B------:R-:W-:Y:S01]  /*14f80*/  LOP3.LUT R11, R7.reuse, 0x40, RZ, 0xc0, !PT ;  /* 0x00000040070b7812 */ /* 0x040fe200078ec0ff */
[----:B------:R-:W-:Y:S01]  /*14f90*/  IMAD.SHL.U32 R0, R14, 0x20, RZ ;  /* 0x000000200e007824 */ /* 0x000fe200078e00ff */
[----:B------:R-:W-:-:S02]  /*14fa0*/  LOP3.LUT R36, R7, 0x30, RZ, 0xc0, !PT ;  /* 0x0000003007247812 */ /* 0x000fc400078ec0ff */
[C---:B------:R-:W-:Y:S01]  /*14fb0*/  LOP3.LUT R5, R3.reuse, 0x380, RZ, 0xc0, !PT ;  /* 0x0000038003057812 */ /* 0x040fe200078ec0ff */
[C---:B------:R-:W-:Y:S01]  /*14fc0*/  IMAD R11, R2.reuse, 0x200, R11 ;  /* 0x00000200020b7824 */ /* 0x040fe200078e020b */
[----:B------:R-:W-:Y:S02]  /*14fd0*/  LOP3.LUT R9, R3, 0x400, RZ, 0xc0, !PT ;  /* 0x0000040003097812 */ /* 0x000fe400078ec0ff */
[----:B------:R-:W-:Y:S01]  /*14fe0*/  LOP3.LUT R6, R5, 0x10, R14, 0xf8, !PT ;  /* 0x0000001005067812 */ /* 0x000fe200078ef80e */
[----:B------:R-:W-:Y:S01]  /*14ff0*/  IMAD R4, R2, 0x10, R5 ;  /* 0x0000001002047824 */ /* 0x000fe200078e0205 */
[----:B------:R-:W-:Y:S01]  /*15000*/  LOP3.LUT R10, R0, 0x380, RZ, 0xc0, !PT ;  /* 0x00000380000a7812 */ /* 0x000fe200078ec0ff */
[----:B------:R-:W-:Y:S01]  /*15010*/  IMAD R9, R2, 0x800, R9 ;  /* 0x0000080002097824 */ /* 0x000fe200078e0209 */
[----:B------:R-:W-:Y:S01]  /*15020*/  LOP3.LUT R6, R6, 0x70, R7, 0x78, !PT ;  /* 0x0000007006067812 */ /* 0x000fe200078e7807 */
[----:B------:R-:W-:Y:S01]  /*15030*/  IMAD.IADD R12, R8, 0x1, R11 ;  /* 0x00000001080c7824 */ /* 0x000fe200078e020b */
[--C-:B------:R-:W-:Y:S01]  /*15040*/  LOP3.LUT R4, R4, 0x70, R7.reuse, 0x78, !PT ;  /* 0x0000007004047812 */ /* 0x100fe200078e7807 */
[----:B------:R-:W-:Y:S01]  /*15050*/  IMAD.SHL.U32 R2, R2, 0x400, RZ ;  /* 0x0000040002027824 */ /* 0x000fe200078e00ff */
[----:B------:R-:W-:-:S02]  /*15060*/  LOP3.LUT R10, R10, 0x30, R7, 0xf8, !PT ;  /* 0x000000300a0a7812 */ /* 0x000fc400078ef807 */
[----:B------:R-:W-:Y:S01]  /*15070*/  LOP3.LUT R4, R4, 0xc00, R3, 0xf8, !PT ;  /* 0x00000c0004047812 */ /* 0x000fe200078ef803 */
[----:B------:R-:W-:Y:S01]  /*15080*/  IMAD.IADD R3, R9, 0x1, R6 ;  /* 0x0000000109037824 */ /* 0x000fe200078e0206 */
[----:B------:R-:W-:Y:S01]  /*15090*/  STL [R1], R12 ;  /* 0x0000000c01007387 */ /* 0x000fe20000100800 */
[----:B------:R-:W-:Y:S02]  /*150a0*/  SEL R31, R30, 0xffffffc0, !P2 ;  /* 0xffffffc01e1f7807 */ /* 0x000fe40005000000 */
[----:B------:R-:W-:Y:S01]  /*150b0*/  LOP3.LUT R29, R10, 0x70, R29, 0x78, !PT ;  /* 0x000000700a1d7812 */ /* 0x000fe200078e781d */
[----:B------:R-:W-:Y:S01]  /*150c0*/  STL [R1+0x8], R4 ;  /* 0x0000080401007387 */ /* 0x000fe20000100800 */
[----:B------:R-:W-:Y:S02]  /*150d0*/  SEL R30, R30, 0xffffffc0, !P4 ;  /* 0xffffffc01e1e7807 */ /* 0x000fe40006000000 */
[----:B------:R-:W-:Y:S01]  /*150e0*/  SEL R28, R28, 0xffffffe0, !P1 ;  /* 0xffffffe01c1c7807 */ /* 0x000fe20004800000 */
[----:B------:R0:W-:Y:S01]  /*150f0*/  STL [R1+0x4], R3 ;  /* 0x0000040301007387 */ /* 0x0001e20000100800 */
[----:B------:R-:W-:-:S03]  /*15100*/  LOP3.LUT R2, R36, 0x80, RZ, 0xfc, !PT ;  /* 0x0000008024027812 */ /* 0x000fc600078efcff */
[----:B------:R1:W-:Y:S01]  /*15110*/  STL [R1+0x10], RZ ;  /* 0x000010ff01007387 */ /* 0x0003e20000100800 */
[----:B0-----:R-:W-:-:S04]  /*15120*/  SHF.R.U32.HI R3, RZ, 0x2, R13 ;  /* 0x00000002ff037819 */ /* 0x001fc8000001160d */
[----:B------:R-:W-:Y:S01]  /*15130*/  LOP3.LUT R0, R3, 0x60, R0, 0xf8, !PT ;  /* 0x0000006003007812 */ /* 0x000fe200078ef800 */
[----:B------:R-:W-:Y:S01]  /*15140*/  IMAD.IADD R0, R16, 0x1, R12 ;  /* 0x0000000110007824 */ /* 0x000fe200078e020c */
[----:B------:R-:W-:-:S04]  /*15150*/  LOP3.LUT R3, R36, 0x40, RZ, 0xfc, !PT ;  /* 0x0000004024037812 */ /* 0x000fc800078efcff */
[----:B------:R1:W-:Y:S03]  /*15160*/  STL [R1+0xc], R0 ;  /* 0x00000c0001007387 */ /* 0x0003e60000100800 */
.L_x_1479:
[----:B------:R-:W-:Y:S01]  /*15170*/  ULDC.64 UR4, c[0x0][0xa28] ;  /* 0x00028a0000047ab9 */ /* 0x000fe20000000a00 */
[----:B------:R-:W-:Y:S01]  /*15180*/  ULDC.64 UR6, c[0x0][0xa18] ;  /* 0x0002860000067ab9 */ /* 0x000fe20000000a00 */
[----:B------:R-:W-:Y:S02]  /*15190*/  UISETP.NE.U32.AND UP0, UPT, UR4, URZ, UPT ;  /* 0x0000003f0400728c */ /* 0x000fe4000bf05070 */
[----:B------:R-:W-:Y:S02]  /*151a0*/  UISETP.NE.U32.AND UP2, UPT, UR6, URZ, UPT ;  /* 0x0000003f0600728c */ /* 0x000fe4000bf45070 */
[----:B------:R-:W-:Y:S02]  /*151b0*/  UISETP.NE.AND.EX UP0, UPT, UR5, URZ, UPT, UP0 ;  /* 0x0000003f0500728c */ /* 0x000fe4000bf05300 */
[----:B------:R-:W-:Y:S01]  /*151c0*/  UISETP.NE.AND.EX UP2, UPT, UR7, URZ, UPT, UP2 ;  /* 0x0000003f0700728c */ /* 0x000fe2000bf45320 */
[----:B------:R-:W-:Y:S02]  /*151d0*/  ULDC.64 UR4, c[0x0][0xa00] ;  /* 0x0002800000047ab9 */ /* 0x000fe40000000a00 */
[----:B------:R-:W-:Y:S01]  /*151e0*/  ULDC.64 UR6, c[0x0][0xa00] ;  /* 0x0002800000067ab9 */ /* 0x000fe20000000a00 */
[----:B------:R-:W-:Y:S01]  /*151f0*/  UISETP.NE.U32.AND UP1, UPT, UR4, URZ, UPT ;  /* 0x0000003f0400728c */ /* 0x000fe2000bf25070 */
[----:B------:R-:W-:Y:S01]  /*15200*/  PLOP3.LUT P0, PT, PT, PT, UP0, 0x80, 0x0 ;  /* 0x000000000000781c */ /* 0x000fe20003f0f008 */
[----:B------:R-:W-:-:S02]  /*15210*/  UIMAD.WIDE UR6, UR40, 0x4, UR6 ;  /* 0x00000004280678a5 */ /* 0x000fc4000f8e0206 */
[----:B------:R-:W-:Y:S01]  /*15220*/  UISETP.NE.AND.EX UP3, UPT, UR5, URZ, UPT, UP1 ;  /* 0x0000003f0500728c */ /* 0x000fe2000bf65310 */
[----:B------:R-:W-:Y:S02]  /*15230*/  UMOV UR38, URZ ;  /* 0x0000003f00267c82 */ /* 0x000fe40008000000 */
[----:B------:R-:W-:Y:S01]  /*15240*/  @UP0 ULDC.64 UR4, c[0x0][0xa28] ;  /* 0x00028a0000040ab9 */ /* 0x000fe20000000a00 */
[----:B------:R-:W-:Y:S01]  /*15250*/  ULDC.64 UR8, c[0x0][0xa20] ;  /* 0x0002880000087ab9 */ /* 0x000fe20000000a00 */
[----:B------:R-:W-:Y:S01]  /*15260*/  @UP0 UIMAD.WIDE UR4, UR40, 0x4, UR4 ;  /* 0x00000004280408a5 */ /* 0x000fe2000f8e0204 */
[----:B------:R-:W-:Y:S01]  /*15270*/  PLOP3.LUT P1, PT, PT, PT, UP3, 0x80, 0x0 ;  /* 0x000000000000781c */ /* 0x000fe20003f2f038 */
[----:B------:R-:W-:Y:S01]  /*15280*/  ULDC UR36, c[0x0][0x2f0] ;  /* 0x0000bc0000247ab9 */ /* 0x000fe20000000800 */
[----:B------:R-:W-:Y:S01]  /*15290*/  PLOP3.LUT P2, PT, PT, PT, UP3, 0x80, 0x0 ;  /* 0x000000000000781c */ /* 0x000fe20003f4f038 */
[----:B------:R-:W-:Y:S01]  /*152a0*/  UMOV UR39, URZ ;  /* 0x0000003f00277c82 */ /* 0x000fe20008000000 */
[----:B------:R-:W-:Y:S01]  /*152b0*/  UP2UR UR47, UPR, URZ, 0x8 ;  /* 0x000000083f2f7883 */ /* 0x000fe20008000000 */
[----:B--2---:R-:W-:-:S02]  /*152c0*/  IMAD.U32 R2, RZ, RZ, UR4 ;  /* 0x00000004ff027e24 */ /* 0x004fc4000f8e00ff */
[----:B------:R-:W-:Y:S01]  /*152d0*/  IMAD.U32 R3, RZ, RZ, UR5 ;  /* 0x00000005ff037e24 */ /* 0x000fe2000f8e00ff */
[----:B------:R-:W-:-:S04]  /*152e0*/  @UP2 ULDC.64 UR4, c[0x0][0xa18] ;  /* 0x0002860000042ab9 */ /* 0x000fc80000000a00 */
[----:B01----:R0:W2:Y:S01]  /*152f0*/  @P0 LDG.E R0, desc[UR56][R2.64] ;  /* 0x0000003802000981 */ /* 0x0030a2000c1e1900 */
[----:B------:R-:W-:Y:S01]  /*15300*/  @UP2 UIMAD.WIDE UR4, UR40, 0x4, UR4 ;  /* 0x00000004280428a5 */ /* 0x000fe2000f8e0204 */
[----:B0-----:R-:W-:Y:S02]  /*15310*/  IMAD.U32 R2, RZ, RZ, UR6 ;  /* 0x00000006ff027e24 */ /* 0x001fe4000f8e00ff */
[----:B------:R-:W-:-:S05]  /*15320*/  IMAD.U32 R3, RZ, RZ, UR7 ;  /* 0x00000007ff037e24 */ /* 0x000fca000f8e00ff */
[----:B------:R0:W3:Y:S01]  /*15330*/  @P1 LDG.E R4, desc[UR56][R2.64] ;  /* 0x0000003802041981 */ /* 0x0000e2000c1e1900 */
[----:B------:R-:W-:Y:S01]  /*15340*/  PLOP3.LUT P1, PT, PT, PT, UP2, 0x80, 0x0 ;  /* 0x000000000000781c */ /* 0x000fe20003f2f028 */
[----:B0-----:R-:W-:Y:S02]  /*15350*/  IMAD.U32 R2, RZ, RZ, UR4 ;  /* 0x00000004ff027e24 */ /* 0x001fe4000f8e00ff */
[----:B------:R-:W-:Y:S01]  /*15360*/  IMAD.U32 R3, RZ, RZ, UR5 ;  /* 0x00000005ff037e24 */ /* 0x000fe2000f8e00ff */
[----:B------:R-:W-:-:S09]  /*15370*/  ULDC.64 UR4, c[0x0][0x418] ;  /* 0x0001060000047ab9 */ /* 0x000fd20000000a00 */
[----:B------:R-:W4:Y:S01]  /*15380*/  @P1 LDG.E R5, desc[UR56][R2.64] ;  /* 0x0000003802051981 */ /* 0x000f22000c1e1900 */
[----:B------:R-:W-:-:S03]  /*15390*/  UISETP.NE.U32.AND UP0, UPT, UR4, URZ, UPT ;  /* 0x0000003f0400728c */ /* 0x000fc6000bf05070 */
[----:B------:R-:W-:Y:S01]  /*153a0*/  ULDC UR4, c[0x0][0x424] ;  /* 0x0001090000047ab9 */ /* 0x000fe20000000800 */
[----:B------:R-:W-:-:S04]  /*153b0*/  UISETP.NE.AND.EX UP0, UPT, UR5, URZ, UPT, UP0 ;  /* 0x0000003f0500728c */ /* 0x000fc8000bf05300 */
[----:B------:R-:W-:-:S04]  /*153c0*/  USEL UR4, UR4, 0x1, UP0 ;  /* 0x0000000104047887 */ /* 0x000fc80008000000 */
[----:B------:R-:W-:Y:S01]  /*153d0*/  UIMAD UR36, UR4, UR36, URZ ;  /* 0x00000024042472a4 */ /* 0x000fe2000f8e023f */
[----:B--2---:R-:W-:Y:S02]  /*153e0*/  @P0 R2UR UR38, R0 ;  /* 0x00000000002602ca */ /* 0x004fe400000e0000 */
[----:B------:R-:W-:-:S04]  /*153f0*/  ISETP.NE.U32.AND P0, PT, RZ, UR8, PT ;  /* 0x00000008ff007c0c */ /* 0x000fc8000bf05070 */
[----:B------:R-:W-:Y:S02]  /*15400*/  ISETP.NE.AND.EX P0, PT, RZ, UR9, PT, P0 ;  /* 0x00000009ff007c0c */ /* 0x000fe4000bf05300 */
[----:B---3--:R-:W-:Y:S02]  /*15410*/  @P2 R2UR UR39, R4 ;  /* 0x00000000042722ca */ /* 0x008fe400000e0000 */
[----:B----4-:R-:W-:Y:S01]  /*15420*/  @P1 R2UR UR41, R5 ;  /* 0x00000000052912ca */ /* 0x010fe200000e0000 */
[----:B------:R-:W-:-:S14]  /*15430*/  @P1 BRA `(.L_x_1398) ;  /* 0x00000000002c1947 */ /* 0x000fdc0003800000 */
[----:B------:R-:W-:Y:S01]  /*15440*/  UISETP.NE.AND UP0, UPT, UR47, URZ, UPT ;  /* 0x0000003f2f00728c */ /* 0x000fe2000bf05270 */
[----:B------:R-:W-:-:S05]  /*15450*/  ULDC UR41, c[0x0][0x288] ;  /* 0x0000a20000297ab9 */ /* 0x000fca0000000800 */
[----:B------:R-:W-:-:S13]  /*15460*/  PLOP3.LUT P1, PT, PT, PT, UP0, 0x40, 0x0 ;  /* 0x000000000000781c */ /* 0x000fda0003f2e808 */
[----:B------:R-:W-:Y:S05]  /*15470*/  @P1 BRA `(.L_x_1398) ;  /* 0x00000000001c1947 */ /* 0x000fea0003800000 */
[----:B------:R-:W-:Y:S02]  /*15480*/  IMAD.U32 R2, RZ, RZ, UR6 ;  /* 0x00000006ff027e24 */ /* 0x000fe4000f8e00ff */
[----:B------:R-:W-:-:S05]  /*15490*/  IMAD.U32 R3, RZ, RZ, UR7 ;  /* 0x00000007ff037e24 */ /* 0x000fca000f8e00ff */
[----:B------:R-:W2:Y:S04]  /*154a0*/  LDG.E R0, desc[UR56][R2.64] ;  /* 0x0000003802007981 */ /* 0x000ea8000c1e1900 */
[----:B------:R-:W3:Y:S01]  /*154b0*/  LDG.E R4, desc[UR56][R2.64+0x4] ;  /* 0x0000043802047981 */ /* 0x000ee2000c1e1900 */
[----:B--2---:R-:W-:Y:S02]  /*154c0*/  R2UR UR4, R0 ;  /* 0x00000000000472ca */ /* 0x004fe400000e0000 */
[----:B---3--:R-:W-:-:S13]  /*154d0*/  R2UR UR41, R4 ;  /* 0x00000000042972ca */ /* 0x008fda00000e0000 */
[----:B------:R-:W-:-:S12]  /*154e0*/  UIADD3 UR41, -UR4, UR41, URZ ;  /* 0x0000002904297290 */ /* 0x000fd8000fffe13f */
.L_x_1398:
        /* <DEDUP_REMOVED lines=8> */
.L_x_1399:
        /* <DEDUP_REMOVED lines=13> */
.L_x_1400:
[----:B------:R-:W-:Y:S01]  /*15640*/  ULDC UR4, c[0x0][0x448] ;  /* 0x0001120000047ab9 */ /* 0x000fe20000000800 */
[----:B------:R-:W-:Y:S01]  /*15650*/  IMAD.SHL.U32 R18, R25, 0x80, RZ ;  /* 0x0000008019127824 */ /* 0x000fe200078e00ff */
[----:B------:R-:W-:Y:S02]  /*15660*/  UISETP.NE.AND UP0, UPT, UR4, 0x1, UPT ;  /* 0x000000010400788c */ /* 0x000fe4000bf05270 */
[----:B------:R-:W-:Y:S01]  /*15670*/  UIADD3 UR36, -UR38, UR36, URZ ;  /* 0x0000002426247290 */ /* 0x000fe2000fffe13f */
[----:B------:R-:W-:Y:S01]  /*15680*/  VIADD R0, R18, 0x7f ;  /* 0x0000007f12007836 */ /* 0x000fe20000000000 */
[----:B------:R-:W-:Y:S02]  /*15690*/  UP2UR UR48, UPR, URZ, 0x1 ;  /* 0x000000013f307883 */ /* 0x000fe40008000000 */
[----:B------:R-:W-:Y:S01]  /*156a0*/  PLOP3.LUT P0, PT, PT, PT, UP0, 0x80, 0x0 ;  /* 0x000000000000781c */ /* 0x000fe20003f0f008 */
[----:B------:R-:W-:Y:S01]  /*156b0*/  UIADD3 UR6, UR36, 0x1, -UR41 ;  /* 0x0000000124067890 */ /* 0x000fe2000fffe829 */
[----:B------:R-:W-:-:S03]  /*156c0*/  PLOP3.LUT P1, PT, PT, PT, UP0, 0x80, 0x0 ;  /* 0x000000000000781c */ /* 0x000fc60003f2f008 */
[----:B------:R-:W-:-:S08]  /*156d0*/  @UP0 ULDC UR4, c[0x0][0x44c] ;  /* 0x0001130000040ab9 */ /* 0x000fd00000000800 */
[----:B------:R-:W-:Y:S01]  /*156e0*/  @P0 IMAD.HI.U32 R2, R0, UR4, RZ ;  /* 0x0000000400020c27 */ /* 0x000fe2000f8e00ff */
[----:B------:R-:W-:-:S04]  /*156f0*/  @UP0 ULDC UR4, c[0x0][0x450] ;  /* 0x0001140000040ab9 */ /* 0x000fc80000000800 */
[----:B------:R-:W-:Y:S01]  /*15700*/  @P1 SHF.R.U32.HI R0, RZ, UR4, R2 ;  /* 0x00000004ff001c19 */ /* 0x000fe20008011602 */
[----:B------:R-:W-:Y:S02]  /*15710*/  ULDC.64 UR4, c[0x0][0x9e0] ;  /* 0x0002780000047ab9 */ /* 0x000fe40000000a00 */
[----:B------:R-:W-:Y:S01]  /*15720*/  UISETP.GE.AND UP0, UPT, UR5, 0x1, UPT ;  /* 0x000000010500788c */ /* 0x000fe2000bf06270 */
[----:B------:R-:W-:-:S05]  /*15730*/  R2UR UR7, R0 ;  /* 0x00000000000772ca */ /* 0x000fca00000e0000 */
[----:B------:R-:W-:-:S08]  /*15740*/  PLOP3.LUT P1, PT, PT, PT, UP0, 0x80, 0x0 ;  /* 0x000000000000781c */ /* 0x000fd00003f2f008 */
[----:B------:R-:W-:-:S04]  /*15750*/  UIADD3 UR6, UR6, UR7, URZ ;  /* 0x0000000706067290 */ /* 0x000fc8000fffe03f */
[----:B------:R-:W-:-:S06]  /*15760*/  UIADD3 UR4, UR6, UR4, URZ ;  /* 0x0000000406047290 */ /* 0x000fcc000fffe03f */
[----:B------:R-:W-:Y:S01]  /*15770*/  IMAD.U32 R0, RZ, RZ, UR4 ;  /* 0x00000004ff007e24 */ /* 0x000fe2000f8e00ff */
[----:B------:R-:W-:Y:S06]  /*15780*/  @!P1 BRA `(.L_x_1401) ;  /* 0x0000000000409947 */ /* 0x000fec0003800000 */
        /* <DEDUP_REMOVED lines=10> */
.L_x_1402:
[----:B------:R-:W-:-:S11]  /*15830*/  UISETP.NE.AND UP0, UPT, UR5, 0x1, UPT ;  /* 0x000000010500788c */ /* 0x000fd6000bf05270 */
[----:B------:R-:W-:Y:S02]  /*15840*/  @UP0 ULDC.64 UR8, c[0x0][0x9e8] ;  /* 0x00027a0000080ab9 */ /* 0x000fe40000000a00 */
[----:B------:R-:W-:-:S04]  /*15850*/  UIMAD.WIDE.U32 UR6, UR4, UR8, URZ ;  /* 0x00000008040672a5 */ /* 0x000fc8000f8e003f */
[----:B------:R-:W-:-:S12]  /*15860*/  @UP0 USHF.R.U32.HI UR4, URZ, UR9, UR7 ;  /* 0x000000093f040299 */ /* 0x000fd80008011607 */
.L_x_1403:
[----:B------:R-:W-:-:S06]  /*15870*/  UIMAD UR4, UR4, UR5, UR5 ;  /* 0x00000005040472a4 */ /* 0x000fcc000f8e0205 */
[----:B------:R-:W-:-:S07]  /*15880*/  VIMNMX R0, R0, UR4, PT ;  /* 0x0000000400007c48 */ /* 0x000fce000bfe0100 */
.L_x_1401:
[----:B------:R-:W-:Y:S01]  /*15890*/  UISETP.NE.AND UP0, UPT, UR48, URZ, UPT ;  /* 0x0000003f3000728c */ /* 0x000fe2000bf05270 */
[----:B------:R-:W-:Y:S01]  /*158a0*/  R2UR UR9, R18 ;  /* 0x00000000120972ca */ /* 0x000fe200000e0000 */
[----:B------:R-:W-:Y:S01]  /*158b0*/  UIADD3 UR4, UR36, 0x7f, URZ ;  /* 0x0000007f24047890 */ /* 0x000fe2000fffe03f */
[----:B------:R-:W-:-:S03]  /*158c0*/  VIADD R0, R0, 0x7f ;  /* 0x0000007f00007836 */ /* 0x000fc60000000000 */
[----:B------:R-:W-:Y:S02]  /*158d0*/  USHF.R.S32.HI UR8, URZ, 0x1f, UR4 ;  /* 0x0000001f3f087899 */ /* 0x000fe40008011404 */
[----:B------:R-:W-:Y:S02]  /*158e0*/  SHF.R.S32.HI R3, RZ, 0x1f, R0 ;  /* 0x0000001fff037819 */ /* 0x000fe40000011400 */
[----:B------:R-:W-:Y:S01]  /*158f0*/  ULEA.HI UR8, UR8, UR4, URZ, 0x7 ;  /* 0x0000000408087291 */ /* 0x000fe2000f8f383f */
[----:B------:R-:W-:Y:S01]  /*15900*/  @UP0 ULDC UR6, c[0x0][0x44c] ;  /* 0x0001130000060ab9 */ /* 0x000fe20000000800 */
[----:B------:R-:W-:Y:S02]  /*15910*/  @UP0 ULDC UR10, c[0x0][0x450] ;  /* 0x00011400000a0ab9 */ /* 0x000fe40000000800 */
[----:B------:R-:W-:Y:S01]  /*15920*/  UIMAD.WIDE.U32 UR6, UR9, UR6, URZ ;  /* 0x00000006090672a5 */ /* 0x000fe2000f8e003f */
[----:B------:R-:W-:Y:S01]  /*15930*/  LEA.HI R3, R3, R0, RZ, 0x7 ;  /* 0x0000000003037211 */ /* 0x000fe200078f38ff */
[----:B------:R-:W-:-:S02]  /*15940*/  USHF.R.S32.HI UR8, URZ, 0x7, UR8 ;  /* 0x000000073f087899 */ /* 0x000fc40008011408 */
[----:B------:R-:W-:Y:S01]  /*15950*/  @UP0 USHF.R.U32.HI UR9, URZ, UR10, UR7 ;  /* 0x0000000a3f090299 */ /* 0x000fe20008011607 */
[----:B------:R-:W-:Y:S01]  /*15960*/  SHF.R.S32.HI R3, RZ, 0x7, R3 ;  /* 0x00000007ff037819 */ /* 0x000fe20000011403 */
[----:B------:R-:W-:Y:S02]  /*15970*/  ULDC UR4, c[0x0][0x9dc] ;  /* 0x0002770000047ab9 */ /* 0x000fe40000000800 */
[----:B------:R-:W-:Y:S01]  /*15980*/  UIADD3 UR9, UR9, UR36, -UR41 ;  /* 0x0000002409097290 */ /* 0x000fe2000fffe829 */
[----:B------:R-:W-:-:S03]  /*15990*/  VIMNMX R27, R3, UR8, PT ;  /* 0x00000008031b7c48 */ /* 0x000fc6000bfe0100 */
        /* <DEDUP_REMOVED lines=12> */
.L_x_1405:
[----:B------:R-:W-:-:S11]  /*15a60*/  UISETP.NE.AND UP0, UPT, UR5, 0x1, UPT ;  /* 0x000000010500788c */ /* 0x000fd6000bf05270 */
[----:B------:R-:W-:Y:S02]  /*15a70*/  @UP0 ULDC.64 UR10, c[0x0][0x9e8] ;  /* 0x00027a00000a0ab9 */ /* 0x000fe40000000a00 */
[----:B------:R-:W-:-:S04]  /*15a80*/  UIMAD.WIDE.U32 UR6, UR9, UR10, URZ ;  /* 0x0000000a090672a5 */ /* 0x000fc8000f8e003f */
[----:B------:R-:W-:-:S12]  /*15a90*/  @UP0 USHF.R.U32.HI UR9, URZ, UR11, UR7 ;  /* 0x0000000b3f090299 */ /* 0x000fd80008011607 */
.L_x_1406:
[----:B------:R-:W-:-:S04]  /*15aa0*/  UIMAD UR5, UR9, UR5, URZ ;  /* 0x00000005090572a4 */ /* 0x000fc8000f8e023f */
[----:B------:R-:W-:-:S04]  /*15ab0*/  UISETP.LT.AND UP0, UPT, UR4, UR5, UPT ;  /* 0x000000050400728c */ /* 0x000fc8000bf01270 */
[----:B------:R-:W-:-:S12]  /*15ac0*/  USEL UR4, UR4, UR5, !UP0 ;  /* 0x0000000504047287 */ /* 0x000fd8000c000000 */
.L_x_1404:
[----:B------:R-:W-:Y:S01]  /*15ad0*/  USHF.R.S32.HI UR5, URZ, 0x1f, UR4 ;  /* 0x0000001f3f057899 */ /* 0x000fe20008011404 */
[----:B------:R-:W-:-:S03]  /*15ae0*/  R2UR UR7, R26 ;  /* 0x000000001a0772ca */ /* 0x000fc600000e0000 */
[----:B------:R-:W-:-:S04]  /*15af0*/  ULEA.HI UR5, UR5, UR4, URZ, 0x7 ;  /* 0x0000000405057291 */ /* 0x000fc8000f8f383f */
[----:B------:R-:W-:-:S04]  /*15b00*/  USHF.R.S32.HI UR6, URZ, 0x7, UR5 ;  /* 0x000000073f067899 */ /* 0x000fc80008011405 */
[----:B------:R-:W-:Y:S02]  /*15b10*/  UISETP.LT.AND UP0, UPT, URZ, UR6, UPT ;  /* 0x000000063f00728c */ /* 0x000fe4000bf01270 */
[----:B------:R-:W-:Y:S02]  /*15b20*/  ULOP3.LUT UR5, UR7, 0xff000000, URZ, 0xc0, !UPT ;  /* 0xff00000007057892 */ /* 0x000fe4000f8ec03f */
[----:B------:R-:W-:Y:S02]  /*15b30*/  USEL UR11, URZ, UR6, !UP0 ;  /* 0x000000063f0b7287 */ /* 0x000fe4000c000000 */
[----:B------:R-:W-:Y:S02]  /*15b40*/  ULOP3.LUT UR4, UR7, 0xff0000, URZ, 0xc0, !UPT ;  /* 0x00ff000007047892 */ /* 0x000fe4000f8ec03f */
[----:B------:R-:W-:Y:S02]  /*15b50*/  USHF.R.U32.HI UR5, URZ, 0x8, UR5 ;  /* 0x000000083f057899 */ /* 0x000fe40008011605 */
[----:B------:R-:W-:-:S02]  /*15b60*/  ISETP.GT.AND P0, PT, R27, UR11, PT ;  /* 0x0000000b1b007c0c */ /* 0x000fc4000bf04270 */
[----:B------:R-:W-:-:S03]  /*15b70*/  ULEA.HI UR5, UR4, UR5, URZ, 0x10 ;  /* 0x0000000504057291 */ /* 0x000fc6000f8f803f */
[----:B------:R-:W-:Y:S01]  /*15b80*/  UMOV UR4, URZ ;  /* 0x0000003f00047c82 */ /* 0x000fe20008000000 */
[----:B------:R-:W-:-:S07]  /*15b90*/  ULOP3.LUT UR42, UR5, 0xff, URZ, 0xc0, !UPT ;  /* 0x000000ff052a7892 */ /* 0x000fce000f8ec03f */
[----:B------:R-:W-:Y:S05]  /*15ba0*/  @!P0 BRA `(.L_x_1407) ;  /* 0x0000000000908947 */ /* 0x000fea0003800000 */
[----:B------:R-:W-:Y:S01]  /*15bb0*/  USHF.R.U32.HI UR6, URZ, 0x10, UR5 ;  /* 0x000000103f067899 */ /* 0x000fe20008011605 */
[----:B------:R-:W-:-:S03]  /*15bc0*/  UMOV UR4, URZ ;  /* 0x0000003f00047c82 */ /* 0x000fc60008000000 */
[----:B------:R-:W-:-:S11]  /*15bd0*/  UISETP.NE.AND UP0, UPT, UR6, URZ, UPT ;  /* 0x0000003f0600728c */ /* 0x000fd6000bf05270 */
[----:B------:R-:W-:Y:S02]  /*15be0*/  @!UP0 ULDC UR6, c[0x0][0x9f0] ;  /* 0x00027c0000068ab9 */ /* 0x000fe40000000800 */
[----:B------:R-:W-:-:S04]  /*15bf0*/  IABS R0, UR6 ;  /* 0x0000000600007c13 */ /* 0x000fc80008000000 */
[----:B------:R-:W-:Y:S01]  /*15c00*/  R2UR UR12, R0 ;  /* 0x00000000000c72ca */ /* 0x000fe200000e0000 */
[----:B------:R-:W-:-:S05]  /*15c10*/  IMAD.U32 R0, RZ, RZ, UR6 ;  /* 0x00000006ff007e24 */ /* 0x000fca000f8e00ff */
[----:B------:R-:W-:-:S04]  /*15c20*/  IADD3 R0, R0, -0x1, R27 ;  /* 0xffffffff00007810 */ /* 0x000fc80007ffe01b */
[----:B------:R-:W-:Y:S02]  /*15c30*/  R2UR UR7, R0 ;  /* 0x00000000000772ca */ /* 0x000fe400000e0000 */
[----:B------:R-:W-:Y:S01]  /*15c40*/  IABS R0, UR6 ;  /* 0x0000000600007c13 */ /* 0x000fe20008000000 */
[----:B------:R-:W0:Y:S10]  /*15c50*/  I2F.RP R2, UR12 ;  /* 0x0000000c00027d06 */ /* 0x000e340008209400 */
[----:B------:R-:W-:Y:S01]  /*15c60*/  UIADD3 UR7, -UR11, UR7, URZ ;  /* 0x000000070b077290 */ /* 0x000fe2000fffe13f */
[----:B0-----:R-:W0:Y:S02]  /*15c70*/  MUFU.RCP R2, R2 ;  /* 0x0000000200027308 */ /* 0x001e240000001000 */
[----:B0-----:R-:W-:-:S02]  /*15c80*/  VIADD R3, R2, 0xffffffe ;  /* 0x0ffffffe02037836 */ /* 0x001fc40000000000 */
[----:B------:R-:W-:Y:S01]  /*15c90*/  IMAD.MOV R2, RZ, RZ, -R0 ;  /* 0x000000ffff027224 */ /* 0x000fe200078e0a00 */
[----:B------:R-:W-:Y:S01]  /*15ca0*/  IABS R0, UR7 ;  /* 0x0000000700007c13 */ /* 0x000fe20008000000 */
[----:B------:R-:W-:Y:S02]  /*15cb0*/  ULOP3.LUT UR7, UR7, UR6, URZ, 0x3c, !UPT ;  /* 0x0000000607077292 */ /* 0x000fe4000f8e3c3f */
[----:B------:R-:W0:Y:S01]  /*15cc0*/  F2I.FTZ.U32.TRUNC.NTZ R3, R3 ;  /* 0x0000000300037305 */ /* 0x000e22000021f000 */
[----:B------:R-:W-:Y:S02]  /*15cd0*/  R2UR UR9, R0 ;  /* 0x00000000000972ca */ /* 0x000fe400000e0000 */
[----:B------:R-:W-:Y:S02]  /*15ce0*/  R2UR UR10, R2 ;  /* 0x00000000020a72ca */ /* 0x000fe400000e0000 */
[----:B0-----:R-:W-:-:S13]  /*15cf0*/  R2UR UR5, R3 ;  /* 0x00000000030572ca */ /* 0x001fda00000e0000 */
[----:B------:R-:W-:-:S04]  /*15d00*/  UIADD3 UR8, URZ, -UR5, URZ ;  /* 0x800000053f087290 */ /* 0x000fc8000fffe03f */
[----:B------:R-:W-:-:S04]  /*15d10*/  UIMAD UR8, UR8, UR12, URZ ;  /* 0x0000000c080872a4 */ /* 0x000fc8000f8e023f */
[----:B------:R-:W-:-:S04]  /*15d20*/  UIMAD.WIDE.U32 UR4, UR5, UR8, UR4 ;  /* 0x00000008050472a5 */ /* 0x000fc8000f8e0004 */
[----:B------:R-:W-:-:S04]  /*15d30*/  UIMAD.WIDE.U32 UR4, UR5, UR9, URZ ;  /* 0x00000009050472a5 */ /* 0x000fc8000f8e003f */
        /* <DEDUP_REMOVED lines=11> */
.L_x_1407:
[----:B------:R-:W-:Y:S01]  /*15df0*/  UIMAD UR42, UR42, UR4, UR11 ;  /* 0x000000042a2a72a4 */ /* 0x000fe2000f8e020b */
[----:B------:R-:W-:Y:S05]  /*15e00*/  BSSY B7, `(.L_x_1408) ;  /* 0x00003a5000077945 */ /* 0x000fea0003800000 */
[----:B------:R-:W-:-:S05]  /*15e10*/  IMAD.U32 R0, RZ, RZ, UR42 ;  /* 0x0000002aff007e24 */ /* 0x000fca000f8e00ff */
[----:B------:R-:W-:-:S04]  /*15e20*/  VIADDMNMX R27, R0, UR4, R27, PT ;  /* 0x00000004001b7c46 */ /* 0x000fc8000b80011b */
[----:B------:R-:W-:-:S13]  /*15e30*/  ISETP.GT.AND P0, PT, R27, UR42, PT ;  /* 0x0000002a1b007c0c */ /* 0x000fda000bf04270 */
[----:B------:R-:W-:Y:S05]  /*15e40*/  @P0 BRA `(.L_x_1409) ;  /* 0x0000000000440947 */ /* 0x000fea0003800000 */
        /* <DEDUP_REMOVED lines=15> */
[----:B0-----:R-:W-:Y:S01]  /*15f40*/  IADD3 R24, R0, UR46, R7 ;  /* 0x0000002e00187c10 */ /* 0x001fe2000fffe007 */
[----:B------:R-:W-:Y:S06]  /*15f50*/  BRA `(.L_x_1410) ;  /* 0x00000038003c7947 */ /* 0x000fec0003800000 */
.L_x_1409:
        /* <DEDUP_REMOVED lines=20> */
.L_x_1412:
[----:B------:R-:W-:Y:S05]  /*160a0*/  BSYNC B6 ;  /* 0x0000000000067941 */ /* 0x000fea0003800000 */
.L_x_1411:
        /* <DEDUP_REMOVED lines=22> */
.L_x_1414:
[----:B------:R-:W-:Y:S05]  /*16210*/  BSYNC B6 ;  /* 0x0000000000067941 */ /* 0x000fea0003800000 */
.L_x_1413:
        /* <DEDUP_REMOVED lines=20> */
.L_x_1416:
[----:B------:R-:W-:Y:S05]  /*16360*/  BSYNC B6 ;  /* 0x0000000000067941 */ /* 0x000fea0003800000 */
.L_x_1415:
        /* <DEDUP_REMOVED lines=19> */
.L_x_1418:
[----:B------:R-:W-:Y:S05]  /*164a0*/  BSYNC B6 ;  /* 0x0000000000067941 */ /* 0x000fea0003800000 */
.L_x_1417:
[----:B------:R-:W0:Y:S01]  /*164b0*/  S2R R2, SR_TID.X ;  /* 0x0000000000027919 */ /* 0x000e220000002100 */
[----:B------:R-:W-:Y:S01]  /*164c0*/  ULDC.64 UR4, c[0x0][0x9f8] ;  /* 0x00027e0000047ab9 */ /* 0x000fe20000000a00 */
[----:B------:R-:W-:Y:S01]  /*164d0*/  IMAD.U32 R25, RZ, RZ, UR40 ;  /* 0x00000028ff197e24 */ /* 0x000fe2000f8e00ff */
[----:B------:R-:W-:Y:S01]  /*164e0*/  UISETP.NE.U32.AND UP0, UPT, UR4, URZ, UPT ;  /* 0x0000003f0400728c */ /* 0x000fe2000bf05070 */
[----:B------:R-:W1:Y:S01]  /*164f0*/  S2R R20, SR_TID.X ;  /* 0x0000000000147919 */ /* 0x000e620000002100 */
[----:B------:R-:W2:Y:S02]  /*16500*/  LDC R33, c[0x0][0x430] ;  /* 0x00010c00ff217b82 */ /* 0x000ea40000000800 */
[----:B------:R-:W-:-:S06]  /*16510*/  UISETP.NE.AND.EX UP0, UPT, UR5, URZ, UPT, UP0 ;  /* 0x0000003f0500728c */ /* 0x000fcc000bf05300 */
[----:B------:R-:W-:-:S05]  /*16520*/  PLOP3.LUT P0, PT, PT, PT, UP0, 0x80, 0x0 ;  /* 0x000000000000781c */ /* 0x000fca0003f0f008 */
[----:B------:R-:W-:Y:S02]  /*16530*/  @UP0 ULDC.64 UR4, c[0x0][0x9f8] ;  /* 0x00027e0000040ab9 */ /* 0x000fe40000000a00 */
[----:B------:R-:W-:-:S06]  /*16540*/  @UP0 UIMAD.WIDE UR4, UR40, 0x4, UR4 ;  /* 0x00000004280408a5 */ /* 0x000fcc000f8e0204 */
[----:B------:R-:W-:Y:S01]  /*16550*/  IMAD.U32 R3, RZ, RZ, UR5 ;  /* 0x00000005ff037e24 */ /* 0x000fe2000f8e00ff */
[----:B------:R-:W-:Y:S01]  /*16560*/  LEA R8, R27, 0xffffff80, 0x7 ;  /* 0xffffff801b087811 */ /* 0x000fe200078e38ff */
[----:B------:R-:W-:Y:S01]  /*16570*/  ULDC UR5, c[0x0][0x320] ;  /* 0x0000c80000057ab9 */ /* 0x000fe20000000800 */
[----:B0-----:R-:W-:-:S04]  /*16580*/  LOP3.LUT R2, R2, 0x7f, RZ, 0xc0, !PT ;  /* 0x0000007f02027812 */ /* 0x001fc800078ec0ff */
[----:B------:R-:W-:Y:S01]  /*16590*/  SHF.R.U32.HI R21, RZ, 0x2, R2 ;  /* 0x00000002ff157819 */ /* 0x000fe20000011602 */
[----:B------:R-:W-:Y:S02]  /*165a0*/  IMAD.U32 R2, RZ, RZ, UR4 ;  /* 0x00000004ff027e24 */ /* 0x000fe4000f8e00ff */
[----:B-1----:R-:W-:Y:S01]  /*165b0*/  IMAD.SHL.U32 R20, R20, 0x20, RZ ;  /* 0x0000002014147824 */ /* 0x002fe200078e00ff */
[----:B--2---:R-:W-:Y:S01]  /*165c0*/  ISETP.NE.AND P1, PT, R33, 0x1, PT ;  /* 0x000000012100780c */ /* 0x004fe20003f25270 */
[----:B------:R-:W-:Y:S01]  /*165d0*/  ULDC UR4, c[0x0][0x2f4] ;  /* 0x0000bd0000047ab9 */ /* 0x000fe20000000800 */
[----:B------:R0:W2:Y:S01]  /*165e0*/  @P0 LDG.E R25, desc[UR56][R2.64] ;  /* 0x0000003802190981 */ /* 0x0000a2000c1e1900 */
[----:B------:R-:W-:Y:S02]  /*165f0*/  LOP3.LUT R17, R17, 0xffffffbf, RZ, 0xc0, !PT ;  /* 0xffffffbf11117812 */ /* 0x000fe400078ec0ff */
[----:B------:R-:W-:-:S04]  /*16600*/  LOP3.LUT R20, R21, 0x60, R20, 0xf8, !PT ;  /* 0x0000006015147812 */ /* 0x000fc800078ef814 */
[----:B------:R-:W-:-:S04]  /*16610*/  LOP3.LUT R0, R20, R8, RZ, 0xfc, !PT ;  /* 0x0000000814007212 */ /* 0x000fc800078efcff */
[C---:B------:R-:W-:Y:S01]  /*16620*/  ISETP.GE.AND P0, PT, R0.reuse, UR36, PT ;  /* 0x0000002400007c0c */ /* 0x040fe2000bf06270 */
[----:B------:R-:W1:Y:S01]  /*16630*/  @P1 LDC R5, c[0x0][0x434] ;  /* 0x00010d00ff051b82 */ /* 0x000e620000000800 */
[----:B------:R-:W-:Y:S01]  /*16640*/  VIADD R0, R0, UR38 ;  /* 0x0000002600007c36 */ /* 0x000fe20008000000 */
[----:B------:R-:W-:-:S03]  /*16650*/  @P1 LOP3.LUT R17, R17, 0x40, RZ, 0xfc, !PT ;  /* 0x0000004011111812 */ /* 0x000fc600078efcff */
[----:B------:R-:W-:-:S03]  /*16660*/  IMAD.MOV.U32 R6, RZ, RZ, R0 ;  /* 0x000000ffff067224 */ /* 0x000fc600078e0000 */
[----:B------:R-:W3:Y:S08]  /*16670*/  @P1 LDC R4, c[0x0][0x438] ;  /* 0x00010e00ff041b82 */ /* 0x000ef00000000800 */
[----:B0-----:R-:W0:Y:S01]  /*16680*/  @!P0 LDC.64 R2, c[0x0][0x428] ;  /* 0x00010a00ff028b82 */ /* 0x001e220000000a00 */
[----:B-1----:R-:W-:-:S05]  /*16690*/  @P1 IMAD.HI.U32 R5, R0, R5, RZ ;  /* 0x0000000500051227 */ /* 0x002fca00078e00ff */
[----:B---3--:R-:W-:-:S04]  /*166a0*/  @P1 SHF.R.U32.HI R6, RZ, R4, R5 ;  /* 0x00000004ff061219 */ /* 0x008fc80000011605 */
[--C-:B------:R-:W-:Y:S01]  /*166b0*/  @!P0 SHF.R.S32.HI R5, RZ, 0x1f, R6.reuse ;  /* 0x0000001fff058819 */ /* 0x100fe20000011406 */
[----:B------:R-:W-:Y:S01]  /*166c0*/  @!P0 IMAD.MOV.U32 R4, RZ, RZ, R6 ;  /* 0x000000ffff048224 */ /* 0x000fe200078e0006 */
[C---:B------:R-:W-:Y:S02]  /*166d0*/  LOP3.LUT R9, R36.reuse, 0x40, RZ, 0xfc, !PT ;  /* 0x0000004024097812 */ /* 0x040fe400078efcff */
[----:B------:R-:W-:Y:S02]  /*166e0*/  LOP3.LUT R17, R17, 0xffffffef, RZ, 0xc0, !PT ;  /* 0xffffffef11117812 */ /* 0x000fe400078ec0ff */
[----:B------:R-:W-:-:S04]  /*166f0*/  LOP3.LUT R10, R36, 0x80, RZ, 0xfc, !PT ;  /* 0x00000080240a7812 */ /* 0x000fc800078efcff */
[----:B------:R-:W-:Y:S01]  /*16700*/  ISETP.GE.AND P2, PT, R10, UR4, PT ;  /* 0x000000040a007c0c */ /* 0x000fe2000bf46270 */
[----:B------:R-:W-:Y:S01]  /*16710*/  UMOV UR6, 0xffffffff ;  /* 0xffffffff00067882 */ /* 0x000fe20000000000 */
[----:B------:R-:W-:Y:S02]  /*16720*/  LOP3.LUT R22, R26, 0xffff, RZ, 0xc0, !PT ;  /* 0x0000ffff1a167812 */ /* 0x000fe400078ec0ff */
[----:B--2---:R-:W-:Y:S01]  /*16730*/  SHF.R.S32.HI R32, RZ, 0x1f, R25 ;  /* 0x0000001fff207819 */ /* 0x004fe20000011419 */
[----:B0-----:R-:W-:-:S04]  /*16740*/  @!P0 IMAD.WIDE.U32 R4, R25, R2, R4 ;  /* 0x0000000219048225 */ /* 0x001fc800078e0004 */
[----:B------:R-:W-:-:S04]  /*16750*/  @!P0 IMAD R7, R32, R2, RZ ;  /* 0x0000000220078224 */ /* 0x000fc800078e02ff */
[----:B------:R-:W-:Y:S02]  /*16760*/  @!P0 IMAD R7, R25, R3, R7 ;  /* 0x0000000319078224 */ /* 0x000fe400078e0207 */
[----:B------:R-:W0:Y:S02]  /*16770*/  @!P0 LDC.64 R2, c[0x0][0x418] ;  /* 0x00010600ff028b82 */ /* 0x000e240000000a00 */
[----:B------:R-:W-:Y:S01]  /*16780*/  @!P0 IMAD.IADD R7, R5, 0x1, R7 ;  /* 0x0000000105078824 */ /* 0x000fe200078e0207 */
[----:B0-----:R-:W-:-:S04]  /*16790*/  @!P0 LEA R2, P1, R4, R2, 0x2 ;  /* 0x0000000204028211 */ /* 0x001fc800078210ff */
[----:B------:R-:W-:Y:S01]  /*167a0*/  @!P0 LEA.HI.X R3, R4, R3, R7, 0x2, P1 ;  /* 0x0000000304038211 */ /* 0x000fe200008f1407 */
[----:B------:R-:W-:Y:S01]  /*167b0*/  IMAD.MOV.U32 R4, RZ, RZ, RZ ;  /* 0x000000ffff047224 */ /* 0x000fe200078e00ff */
[----:B------:R-:W-:-:S05]  /*167c0*/  ISETP.GE.AND P1, PT, R36, UR4, PT ;  /* 0x0000000424007c0c */ /* 0x000fca000bf26270 */
[----:B------:R0:W5:Y:S01]  /*167d0*/  @!P0 LDG.E R4, desc[UR56][R2.64] ;  /* 0x0000003802048981 */ /* 0x000162000c1e1900 */
[----:B------:R-:W-:Y:S01]  /*167e0*/  ISETP.GE.AND P0, PT, R9, UR4, PT ;  /* 0x0000000409007c0c */ /* 0x000fe2000bf06270 */
[----:B------:R-:W-:-:S04]  /*167f0*/  IMAD.MOV R5, RZ, RZ, -R6 ;  /* 0x000000ffff057224 */ /* 0x000fc800078e0a06 */
[----:B------:R-:W-:Y:S02]  /*16800*/  IMAD R5, R33, R5, R0 ;  /* 0x0000000521057224 */ /* 0x000fe400078e0200 */
[----:B------:R-:W-:Y:S01]  /*16810*/  @P1 LOP3.LUT R17, R17, 0x10, RZ, 0xfc, !PT ;  /* 0x0000001011111812 */ /* 0x000fe200078efcff */
[----:B------:R-:W-:Y:S01]  /*16820*/  IMAD.U32 R0, RZ, RZ, UR43 ;  /* 0x0000002bff007e24 */ /* 0x000fe2000f8e00ff */
[----:B------:R-:W-:Y:S02]  /*16830*/  ISETP.GE.AND P1, PT, R36, UR5, PT ;  /* 0x0000000524007c0c */ /* 0x000fe4000bf26270 */
[----:B------:R-:W-:-:S04]  /*16840*/  LOP3.LUT R17, R17, 0xfffffff7, RZ, 0xc0, !PT ;  /* 0xfffffff711117812 */ /* 0x000fc800078ec0ff */
[----:B------:R-:W-:Y:S02]  /*16850*/  @P0 LOP3.LUT R17, R17, 0x8, RZ, 0xfc, !PT ;  /* 0x0000000811110812 */ /* 0x000fe400078efcff */
[----:B------:R-:W-:Y:S02]  /*16860*/  ISETP.GE.AND P0, PT, R9, UR5, PT ;  /* 0x0000000509007c0c */ /* 0x000fe4000bf06270 */
[----:B------:R-:W-:-:S04]  /*16870*/  LOP3.LUT R17, R17, 0xfffffffb, RZ, 0xc0, !PT ;  /* 0xfffffffb11117812 */ /* 0x000fc800078ec0ff */
[----:B------:R-:W-:-:S04]  /*16880*/  @P2 LOP3.LUT R17, R17, 0x4, RZ, 0xfc, !PT ;  /* 0x0000000411112812 */ /* 0x000fc800078efcff */
[----:B------:R-:W-:-:S04]  /*16890*/  LOP3.LUT R17, R17, 0xfffffffd, RZ, 0xc0, !PT ;  /* 0xfffffffd11117812 */ /* 0x000fc800078ec0ff */
[----:B------:R-:W-:-:S04]  /*168a0*/  @P1 LOP3.LUT R17, R17, 0x2, RZ, 0xfc, !PT ;  /* 0x0000000211111812 */ /* 0x000fc800078efcff */
[----:B------:R-:W-:-:S04]  /*168b0*/  LOP3.LUT R17, R17, 0xfffffffe, RZ, 0xc0, !PT ;  /* 0xfffffffe11117812 */ /* 0x000fc800078ec0ff */
[----:B------:R-:W-:Y:S01]  /*168c0*/  @P0 LOP3.LUT R17, R17, 0x1, RZ, 0xfc, !PT ;  /* 0x0000000111110812 */ /* 0x000fe200078efcff */
[----:B0-----:R-:W-:Y:S06]  /*168d0*/  BRA.DIV UR6, `(.L_x_1419) ;  /* 0x0000004606a87947 */ /* 0x001fec000b800000 */
.L_x_1499:
[----:B------:R-:W-:Y:S02]  /*168e0*/  ISETP.NE.AND P0, PT, R0, 0x3, PT ;  /* 0x000000030000780c */ /* 0x000fe40003f05270 */
[----:B------:R-:W-:-:S11]  /*168f0*/  LOP3.LUT R17, R17, 0xffffffdf, RZ, 0xc0, !PT ;  /* 0xffffffdf11117812 */ /* 0x000fd600078ec0ff */
[----:B------:R-:W-:Y:S01]  /*16900*/  @P0 LOP3.LUT R17, R17, 0x20, RZ, 0xfc, !PT ;  /* 0x0000002011110812 */ /* 0x000fe200078efcff */
[----:B------:R-:W-:Y:S06]  /*16910*/  @!P0 BRA `(.L_x_1420) ;  /* 0x0000000000048947 */ /* 0x000fec0003800000 */
[----:B------:R-:W-:Y:S01]  /*16920*/  BPT.TRAP 0x1 ;  /* 0x000000040000795c */ /* 0x000fe20000300000 */
.L_x_1420:
[----:B------:R-:W-:Y:S01]  /*16930*/  IMAD R0, R19, 0x8, R16 ;  /* 0x0000000813007824 */ /* 0x000fe200078e0210 */
[----:B------:R-:W-:Y:S01]  /*16940*/  SHF.L.U32 R26, R23, 0x1f, RZ ;  /* 0x0000001f171a7819 */ /* 0x000fe200000006ff */
[----:B------:R-:W-:Y:S01]  /*16950*/  BSSY B0, `(.L_x_1421) ;  /* 0x0000004000007945 */ /* 0x000fe20003800000 */
[----:B------:R-:W-:Y:S02]  /*16960*/  SHF.R.S32.HI R20, RZ, 0x1f, R5 ;  /* 0x0000001fff147819 */ /* 0x000fe40000011405 */
[----:B------:R-:W0:Y:S02]  /*16970*/  SYNCS.PHASECHK.TRANS64.TRYWAIT P0, [R0+URZ+0x22880], R26 ;  /* 0x0228801a000075a7 */ /* 0x000e24000800017f */
[----:B0-----:R-:W-:Y:S05]  /*16980*/  @!P0 BRA `(.L_x_1422) ;  /* 0x0000004400a88947 */ /* 0x001fea0003800000 */
.L_x_1500:
[----:B------:R-:W-:Y:S05]  /*16990*/  BSYNC B0 ;  /* 0x0000000000007941 */ /* 0x000fea0003800000 */
.L_x_1421:
[----:B------:R-:W1:Y:S01]  /*169a0*/  S2R R7, SR_TID.X ;  /* 0x0000000000077919 */ /* 0x000e620000002100 */
[----:B------:R-:W-:Y:S01]  /*169b0*/  ULDC.64 UR4, c[0x0][0x328] ;  /* 0x0000ca0000047ab9 */ /* 0x000fe20000000a00 */
[----:B-----5:R-:W-:Y:S01]  /*169c0*/  SHF.R.S32.HI R21, RZ, 0x1f, R4 ;  /* 0x0000001fff157819 */ /* 0x020fe20000011404 */
[----:B------:R-:W-:Y:S01]  /*169d0*/  IMAD R6, R20, UR4, RZ ;  /* 0x0000000414067c24 */ /* 0x000fe2000f8e02ff */
[----:B------:R-:W-:Y:S01]  /*169e0*/  ULDC.64 UR6, c[0x0][0x318] ;  /* 0x0000c60000067ab9 */ /* 0x000fe20000000a00 */
[----:B------:R-:W-:Y:S01]  /*169f0*/  IMAD.WIDE.U32 R2, R5, UR4, RZ ;  /* 0x0000000405027c25 */ /* 0x000fe2000f8e00ff */
[----:B------:R-:W-:-:S03]  /*16a00*/  LOP3.LUT P1, RZ, R17, 0x1, RZ, 0xc0, !PT ;  /* 0x0000000111ff7812 */ /* 0x000fc6000782c0ff */
[----:B------:R-:W-:Y:S01]  /*16a10*/  IMAD R6, R5, UR5, R6 ;  /* 0x0000000505067c24 */ /* 0x000fe2000f8e0206 */
[----:B------:R-:W-:-:S03]  /*16a20*/  ULDC.64 UR4, c[0x0][0x338] ;  /* 0x0000ce0000047ab9 */ /* 0x000fc60000000a00 */
[----:B------:R-:W-:Y:S02]  /*16a30*/  IMAD.IADD R3, R3, 0x1, R6 ;  /* 0x0000000103037824 */ /* 0x000fe400078e0206 */
[----:B------:R-:W-:Y:S02]  /*16a40*/  IMAD R6, R21, UR4, RZ ;  /* 0x0000000415067c24 */ /* 0x000fe4000f8e02ff */
[----:B------:R-:W-:-:S04]  /*16a50*/  IMAD.WIDE.U32 R2, R4, UR4, R2 ;  /* 0x0000000404027c25 */ /* 0x000fc8000f8e0002 */
[----:B------:R-:W-:Y:S01]  /*16a60*/  IMAD R6, R4, UR5, R6 ;  /* 0x0000000504067c24 */ /* 0x000fe2000f8e0206 */
[----:B------:R-:W-:-:S03]  /*16a70*/  ULDC.64 UR4, c[0x0][0x330] ;  /* 0x0000cc0000047ab9 */ /* 0x000fc60000000a00 */
[----:B------:R-:W-:Y:S02]  /*16a80*/  IMAD.IADD R3, R3, 0x1, R6 ;  /* 0x0000000103037824 */ /* 0x000fe400078e0206 */
[C---:B------:R-:W-:Y:S01]  /*16a90*/  IMAD.WIDE.U32 R2, R22.reuse, UR4, R2 ;  /* 0x0000000416027c25 */ /* 0x040fe2000f8e0002 */
[----:B------:R-:W-:Y:S01]  /*16aa0*/  UMOV UR4, 0xffffffff ;  /* 0xffffffff00047882 */ /* 0x000fe20000000000 */
[----:B-1----:R-:W-:Y:S02]  /*16ab0*/  LOP3.LUT R7, R7, 0x7f, RZ, 0xc0, !PT ;  /* 0x0000007f07077812 */ /* 0x002fe400078ec0ff */
[----:B------:R-:W-:Y:S01]  /*16ac0*/  IMAD R9, R22, UR5, R3 ;  /* 0x0000000516097c24 */ /* 0x000fe2000f8e0203 */
[----:B------:R-:W-:Y:S02]  /*16ad0*/  IADD3 R10, P0, R2, UR6, RZ ;  /* 0x00000006020a7c10 */ /* 0x000fe4000ff1e0ff */
[--C-:B------:R-:W-:Y:S02]  /*16ae0*/  SHF.R.U32.HI R11, RZ, 0x2, R7.reuse ;  /* 0x00000002ff0b7819 */ /* 0x100fe40000011607 */
[----:B------:R-:W-:-:S02]  /*16af0*/  SHF.R.U32.HI R7, RZ, 0x5, R7 ;  /* 0x00000005ff077819 */ /* 0x000fc40000011607 */
[----:B------:R-:W-:Y:S02]  /*16b00*/  IADD3 R8, -R11, UR36, -R8 ;  /* 0x000000240b087c10 */ /* 0x000fe4000fffe908 */
[----:B------:R-:W-:Y:S01]  /*16b10*/  IADD3.X R9, R9, UR7, RZ, P0, !PT ;  /* 0x0000000709097c10 */ /* 0x000fe200087fe4ff */
[----:B------:R-:W-:Y:S01]  /*16b20*/  IMAD.SHL.U32 R7, R7, 0x400, RZ ;  /* 0x0000040007077824 */ /* 0x000fe200078e00ff */
[----:B------:R-:W-:-:S03]  /*16b30*/  ISETP.GE.AND P4, PT, R8, 0x1, PT ;  /* 0x000000010800780c */ /* 0x000fc60003f86270 */
[----:B------:R-:W-:Y:S01]  /*16b40*/  IMAD R6, R19, 0x4000, R7 ;  /* 0x0000400013067824 */ /* 0x000fe200078e0207 */
[----:B------:R-:W-:Y:S09]  /*16b50*/  BRA.DIV UR4, `(.L_x_1423) ;  /* 0x0000004604487947 */ /* 0x000ff2000b800000 */
[----:B------:R-:W1:Y:S01]  /*16b60*/  SHFL.IDX PT, R2, R10, RZ, 0x1c1f ;  /* 0x001c1fff0a027589 */ /* 0x000e6200000e0000 */
[----:B------:R-:W-:Y:S02]  /*16b70*/  LOP3.LUT P6, RZ, R17, 0x2, RZ, 0xc0, !PT ;  /* 0x0000000211ff7812 */ /* 0x000fe400078cc0ff */
[----:B------:R-:W-:Y:S01]  /*16b80*/  IADD3 R6, R16, R6, R29 ;  /* 0x0000000610067210 */ /* 0x000fe20007ffe01d */
[----:B------:R-:W2:Y:S01]  /*16b90*/  SHFL.IDX PT, R3, R9, RZ, 0x1c1f ;  /* 0x001c1fff09037589 */ /* 0x000ea200000e0000 */
[C---:B------:R-:W-:Y:S02]  /*16ba0*/  ISETP.GE.AND P3, PT, R8.reuse, 0x21, PT ;  /* 0x000000210800780c */ /* 0x040fe40003f66270 */
[----:B------:R-:W-:Y:S01]  /*16bb0*/  ISETP.GE.AND P2, PT, R8, 0x41, PT ;  /* 0x000000410800780c */ /* 0x000fe20003f46270 */
[----:B------:R-:W-:Y:S01]  /*16bc0*/  IMAD.IADD R7, R30, 0x1, R6 ;  /* 0x000000011e077824 */ /* 0x000fe200078e0206 */
[----:B------:R-:W-:Y:S02]  /*16bd0*/  ISETP.GE.AND P5, PT, R8, 0x61, PT ;  /* 0x000000610800780c */ /* 0x000fe40003fa6270 */
[----:B-1----:R-:W-:-:S05]  /*16be0*/  IADD3 R2, P0, R36, R2, RZ ;  /* 0x0000000224027210 */ /* 0x002fca0007f1e0ff */
[----:B--2---:R-:W-:Y:S01]  /*16bf0*/  IMAD.X R3, RZ, RZ, R3, P0 ;  /* 0x000000ffff037224 */ /* 0x004fe200000e0603 */
[----:B------:R-:W-:-:S13]  /*16c00*/  ISETP.LT.OR P0, PT, R8, 0x1, P6 ;  /* 0x000000010800780c */ /* 0x000fda0003701670 */
[----:B------:R-:W-:Y:S01]  /*16c10*/  @!PT LDS RZ, [RZ] ;  /* 0x00000000fffff984 */ /* 0x000fe20000000800 */
[----:B------:R-:W-:Y:S01]  /*16c20*/  LDGSTS.E.BYPASS.LTC128B.128 [R6+0x8400], desc[UR56][R2.64], !P0 ;  /* 0x0840000002067fae */ /* 0x000fe2000c101d78 */
[----:B------:R-:W-:-:S13]  /*16c30*/  ISETP.LT.OR P0, PT, R8, 0x1, P1 ;  /* 0x000000010800780c */ /* 0x000fda0000f01670 */
[----:B------:R1:W-:Y:S04]  /*16c40*/  LDGSTS.E.BYPASS.LTC128B.128 [R7+0x8400], desc[UR56][R2.64+0x40], !P0 ;  /* 0x0840004002077fae */ /* 0x0003e8000c101d78 */
[----:B-1----:R-:W1:Y:S04]  /*16c50*/  SHFL.IDX PT, R2, R10, 0x1, 0x1c1f ;  /* 0x003c1f000a027f89 */ /* 0x002e6800000e0000 */
[----:B------:R-:W2:Y:S01]  /*16c60*/  SHFL.IDX PT, R3, R9, 0x1, 0x1c1f ;  /* 0x003c1f0009037f89 */ /* 0x000ea200000e0000 */
[----:B-1----:R-:W-:-:S05]  /*16c70*/  IADD3 R2, P0, R36, R2, RZ ;  /* 0x0000000224027210 */ /* 0x002fca0007f1e0ff */
[----:B--2---:R-:W-:Y:S01]  /*16c80*/  IMAD.X R3, RZ, RZ, R3, P0 ;  /* 0x000000ffff037224 */ /* 0x004fe200000e0603 */
[----:B------:R-:W-:-:S13]  /*16c90*/  ISETP.LT.OR P0, PT, R8, 0x21, P6 ;  /* 0x000000210800780c */ /* 0x000fda0003701670 */
[----:B------:R-:W-:Y:S01]  /*16ca0*/  LDGSTS.E.BYPASS.LTC128B.128 [R6+0x9400], desc[UR56][R2.64], !P0 ;  /* 0x0940000002067fae */ /* 0x000fe2000c101d78 */
[----:B------:R-:W-:-:S13]  /*16cb0*/  ISETP.LT.OR P0, PT, R8, 0x21, P1 ;  /* 0x000000210800780c */ /* 0x000fda0000f01670 */
[----:B------:R1:W-:Y:S04]  /*16cc0*/  LDGSTS.E.BYPASS.LTC128B.128 [R7+0x9400], desc[UR56][R2.64+0x40], !P0 ;  /* 0x0940004002077fae */ /* 0x0003e8000c101d78 */
[----:B-1----:R-:W1:Y:S04]  /*16cd0*/  SHFL.IDX PT, R2, R10, 0x2, 0x1c1f ;  /* 0x005c1f000a027f89 */ /* 0x002e6800000e0000 */
[----:B------:R-:W2:Y:S04]  /*16ce0*/  SHFL.IDX PT, R3, R9, 0x2, 0x1c1f ;  /* 0x005c1f0009037f89 */ /* 0x000ea800000e0000 */
[----:B------:R-:W3:Y:S01]  /*16cf0*/  SHFL.IDX PT, R9, R9, 0x3, 0x1c1f ;  /* 0x007c1f0009097f89 */ /* 0x000ee200000e0000 */
[----:B-1----:R-:W-:-:S05]  /*16d00*/  IADD3 R2, P0, R36, R2, RZ ;  /* 0x0000000224027210 */ /* 0x002fca0007f1e0ff */
[----:B--2---:R-:W-:Y:S01]  /*16d10*/  IMAD.X R3, RZ, RZ, R3, P0 ;  /* 0x000000ffff037224 */ /* 0x004fe200000e0603 */
[----:B------:R-:W-:-:S13]  /*16d20*/  ISETP.LT.OR P0, PT, R8, 0x41, P6 ;  /* 0x000000410800780c */ /* 0x000fda0003701670 */
[----:B------:R-:W-:Y:S01]  /*16d30*/  LDGSTS.E.BYPASS.LTC128B.128 [R6+0xa400], desc[UR56][R2.64], !P0 ;  /* 0x0a40000002067fae */ /* 0x000fe2000c101d78 */
[----:B------:R-:W-:-:S13]  /*16d40*/  ISETP.LT.OR P0, PT, R8, 0x41, P1 ;  /* 0x000000410800780c */ /* 0x000fda0000f01670 */
[----:B------:R1:W-:Y:S04]  /*16d50*/  LDGSTS.E.BYPASS.LTC128B.128 [R7+0xa400], desc[UR56][R2.64+0x40], !P0 ;  /* 0x0a40004002077fae */ /* 0x0003e8000c101d78 */
[----:B-1-3--:R1:W2:Y:S02]  /*16d60*/  SHFL.IDX PT, R2, R10, 0x3, 0x1c1f ;  /* 0x007c1f000a027f89 */ /* 0x00a2a400000e0000 */
.L_x_1510:
[----:B--2---:R-:W-:Y:S02]  /*16d70*/  IADD3 R2, P0, R36, R2, RZ ;  /* 0x0000000224027210 */ /* 0x004fe40007f1e0ff */
        /* <DEDUP_REMOVED lines=11> */
.L_x_1424:
        /* <DEDUP_REMOVED lines=11> */
.L_x_1425:
[----:B------:R2:W-:Y:S01]  /*16ee0*/  SYNCS.ARRIVE.TRANS64.A1T0 RZ, [R0+URZ+0x22870], RZ ;  /* 0x022870ff00ff79a7 */ /* 0x0005e2000810003f */
[----:B------:R-:W-:Y:S05]  /*16ef0*/  @!P6 BRA `(.L_x_1426) ;  /* 0x000000000004e947 */ /* 0x000fea0003800000 */
[----:B------:R-:W-:Y:S01]  /*16f00*/  BPT.TRAP 0x1 ;  /* 0x000000040000795c */ /* 0x000fe20000300000 */
.L_x_1426:
[----:B------:R-:W3:Y:S01]  /*16f10*/  SYNCS.PHASECHK.TRANS64.TRYWAIT P0, [R0+URZ+0x22840], R26 ;  /* 0x0228401a000075a7 */ /* 0x000ee2000800017f */
[----:B------:R-:W-:Y:S04]  /*16f20*/  BSSY B0, `(.L_x_1427) ;  /* 0x0000002000007945 */ /* 0x000fe80003800000 */
[----:B---3--:R-:W-:Y:S05]  /*16f30*/  @!P0 BRA `(.L_x_1428) ;  /* 0x0000004400b08947 */ /* 0x008fea0003800000 */
.L_x_1511:
[----:B------:R-:W-:Y:S05]  /*16f40*/  BSYNC B0 ;  /* 0x0000000000007941 */ /* 0x000fea0003800000 */
.L_x_1427:
[----:B------:R-:W4:Y:S01]  /*16f50*/  LDL R7, [R1] ;  /* 0x0000000001077983 */ /* 0x000f220000100800 */
[----:B------:R-:W-:Y:S01]  /*16f60*/  ULDC.64 UR4, c[0x0][0x300] ;  /* 0x0000c00000047ab9 */ /* 0x000fe20000000a00 */
[----:B------:R-:W-:Y:S01]  /*16f70*/  ULDC.64 UR6, c[0x0][0x2e8] ;  /* 0x0000ba0000067ab9 */ /* 0x000fe20000000a00 */
[----:B------:R-:W-:Y:S01]  /*16f80*/  IMAD R6, R20, UR4, RZ ;  /* 0x0000000414067c24 */ /* 0x000fe2000f8e02ff */
[----:B------:R-:W-:Y:S01]  /*16f90*/  LOP3.LUT P1, RZ, R17, 0x4, RZ, 0xc0, !PT ;  /* 0x0000000411ff7812 */ /* 0x000fe2000782c0ff */
[----:B------:R-:W-:-:S04]  /*16fa0*/  IMAD.WIDE.U32 R2, R5, UR4, RZ ;  /* 0x0000000405027c25 */ /* 0x000fc8000f8e00ff */
[----:B------:R-:W-:Y:S01]  /*16fb0*/  IMAD R6, R5, UR5, R6 ;  /* 0x0000000505067c24 */ /* 0x000fe2000f8e0206 */
[----:B------:R-:W-:Y:S02]  /*16fc0*/  ULDC.64 UR4, c[0x0][0x310] ;  /* 0x0000c40000047ab9 */ /* 0x000fe40000000a00 */
[----:B------:R-:W-:Y:S02]  /*16fd0*/  IMAD R5, R21, UR4, RZ ;  /* 0x0000000415057c24 */ /* 0x000fe4000f8e02ff */
[----:B------:R-:W-:Y:S02]  /*16fe0*/  IMAD.IADD R3, R3, 0x1, R6 ;  /* 0x0000000103037824 */ /* 0x000fe400078e0206 */
[C---:B------:R-:W-:Y:S02]  /*16ff0*/  IMAD R5, R4.reuse, UR5, R5 ;  /* 0x0000000504057c24 */ /* 0x040fe4000f8e0205 */
[----:B------:R-:W-:Y:S01]  /*17000*/  IMAD.WIDE.U32 R2, R4, UR4, R2 ;  /* 0x0000000404027c25 */ /* 0x000fe2000f8e0002 */
[----:B------:R-:W-:-:S03]  /*17010*/  ULDC.64 UR4, c[0x0][0x308] ;  /* 0x0000c20000047ab9 */ /* 0x000fc60000000a00 */
[----:B------:R-:W-:Y:S02]  /*17020*/  IMAD.IADD R3, R3, 0x1, R5 ;  /* 0x0000000103037824 */ /* 0x000fe400078e0205 */
[----:B------:R-:W-:Y:S01]  /*17030*/  IMAD.WIDE.U32 R2, R22, UR4, R2 ;  /* 0x0000000416027c25 */ /* 0x000fe2000f8e0002 */
[----:B------:R-:W-:-:S03]  /*17040*/  UMOV UR4, 0xffffffff ;  /* 0xffffffff00047882 */ /* 0x000fc60000000000 */
[----:B------:R-:W-:Y:S01]  /*17050*/  IMAD R5, R22, UR5, R3 ;  /* 0x0000000516057c24 */ /* 0x000fe2000f8e0203 */
[----:B------:R-:W-:-:S04]  /*17060*/  IADD3 R4, P0, R2, UR6, RZ ;  /* 0x0000000602047c10 */ /* 0x000fc8000ff1e0ff */
[----:B------:R-:W-:Y:S01]  /*17070*/  IADD3.X R5, R5, UR7, RZ, P0, !PT ;  /* 0x0000000705057c10 */ /* 0x000fe200087fe4ff */
[----:B----4-:R-:W-:Y:S01]  /*17080*/  IMAD R6, R19, 0x6000, R7 ;  /* 0x0000600013067824 */ /* 0x010fe200078e0207 */
[----:B------:R-:W-:Y:S07]  /*17090*/  BRA.DIV UR4, `(.L_x_1429) ;  /* 0x00000046046c7947 */ /* 0x000fee000b800000 */
[----:B------:R-:W4:Y:S01]  /*170a0*/  SHFL.IDX PT, R3, R4, RZ, 0x1c1f ;  /* 0x001c1fff04037589 */ /* 0x000f2200000e0000 */
[----:B------:R-:W-:Y:S01]  /*170b0*/  LOP3.LUT P6, RZ, R17, 0x8, RZ, 0xc0, !PT ;  /* 0x0000000811ff7812 */ /* 0x000fe200078cc0ff */
[C-C-:B------:R-:W-:Y:S02]  /*170c0*/  @P4 IMAD.IADD R7, R16.reuse, 0x1, R6.reuse ;  /* 0x0000000110074824 */ /* 0x140fe400078e0206 */
[----:B------:R-:W5:Y:S01]  /*170d0*/  SHFL.IDX PT, R2, R5, RZ, 0x1c1f ;  /* 0x001c1fff05027589 */ /* 0x000f6200000e0000 */
[----:B------:R-:W-:-:S03]  /*170e0*/  @P3 IMAD.IADD R9, R16, 0x1, R6 ;  /* 0x0000000110093824 */ /* 0x000fc600078e0206 */
[----:B------:R-:W-:Y:S01]  /*170f0*/  SHFL.IDX PT, R14, R4, 0x3, 0x1c1f ;  /* 0x007c1f00040e7f89 */ /* 0x000fe200000e0000 */
        /* <DEDUP_REMOVED lines=11> */
[----:B------:R-:W-:-:S03]  /*171b0*/  @P2 IMAD.IADD R7, R16, 0x1, R6 ;  /* 0x0000000110072824 */ /* 0x000fc600078e0206 */
        /* <DEDUP_REMOVED lines=9> */
[----:B----4-:R-:W4:Y:S04]  /*17250*/  SHFL.IDX PT, R3, R4, 0x2, 0x1c1f ;  /* 0x005c1f0004037f89 */ /* 0x010f2800000e0000 */
[----:B------:R-:W5:Y:S04]  /*17260*/  SHFL.IDX PT, R2, R5, 0x2, 0x1c1f ;  /* 0x005c1f0005027f89 */ /* 0x000f6800000e0000 */
[----:B------:R-:W0:Y:S01]  /*17270*/  SHFL.IDX PT, R5, R5, 0x3, 0x1c1f ;  /* 0x007c1f0005057f89 */ /* 0x000e2200000e0000 */
[----:B----4-:R-:W-:-:S05]  /*17280*/  @P2 IADD3 R3, P0, R36, R3, RZ ;  /* 0x0000000324032210 */ /* 0x010fca0007f1e0ff */
[----:B-----5:R-:W-:-:S05]  /*17290*/  @P2 IMAD.X R2, RZ, RZ, R2, P0 ;  /* 0x000000ffff022224 */ /* 0x020fca00000e0602 */
[----:B------:R-:W-:-:S04]  /*172a0*/  @P2 LOP3.LUT R3, R3, R2, RZ, 0x3c, !PT ;  /* 0x0000000203032212 */ /* 0x000fc800078e3cff */
[----:B------:R-:W-:-:S04]  /*172b0*/  @P2 LOP3.LUT R2, R3, R2, RZ, 0x3c, !PT ;  /* 0x0000000203022212 */ /* 0x000fc800078e3cff */
[----:B------:R-:W-:-:S05]  /*172c0*/  @P2 LOP3.LUT R3, R3, R2, RZ, 0x3c, !PT ;  /* 0x0000000203032212 */ /* 0x000fca00078e3cff */
[----:B------:R4:W-:Y:S04]  /*172d0*/  @P2 LDGSTS.E.BYPASS.LTC128B.128 [R7+0x17400], desc[UR56][R2.64], !P4 ;  /* 0x1740000002072fae */ /* 0x0009e8000e101d78 */
[----:B------:R4:W-:Y:S04]  /*172e0*/  @P2 LDGSTS.E.BYPASS.LTC128B.128 [R7+0x19400], desc[UR56][R2.64+0x40], !P6 ;  /* 0x1940004002072fae */ /* 0x0009e8000f101d78 */
[----:B0-----:R4:W-:Y:S02]  /*172f0*/  @P2 LDGSTS.E.BYPASS.LTC128B.128 [R7+0x1b400], desc[UR56][R2.64+0x80], !P1 ;  /* 0x1b40008002072fae */ /* 0x0019e4000c901d78 */
.L_x_1521:
[C---:B------:R-:W-:Y:S02]  /*17300*/  LOP3.LUT P3, RZ, R17.reuse, 0x10, RZ, 0xc0, !PT ;  /* 0x0000001011ff7812 */ /* 0x040fe4000786c0ff */
[----:B------:R-:W-:Y:S02]  /*17310*/  LOP3.LUT P2, RZ, R17, 0x8, RZ, 0xc0, !PT ;  /* 0x0000000811ff7812 */ /* 0x000fe4000784c0ff */
[----:B----4-:R-:W-:-:S05]  /*17320*/  @P5 IADD3 R2, P0, R36, R14, RZ ;  /* 0x0000000e24025210 */ /* 0x010fca0007f1e0ff */
[----:B------:R-:W-:Y:S01]  /*17330*/  @P5 IMAD.X R3, RZ, RZ, R5, P0 ;  /* 0x000000ffff035224 */ /* 0x000fe200000e0605 */
[----:B------:R-:W-:Y:S01]  /*17340*/  PLOP3.LUT P0, PT, PT, PT, PT, 0x80, 0x0 ;  /* 0x000000000000781c */ /* 0x000fe20003f0f070 */
[----:B------:R-:W-:-:S05]  /*17350*/  @P5 IMAD.IADD R5, R16, 0x1, R6 ;  /* 0x0000000110055824 */ /* 0x000fca00078e0206 */
[----:B------:R-:W-:Y:S01]  /*17360*/  @!PT LDS RZ, [RZ] ;  /* 0x00000000fffff984 */ /* 0x000fe20000000800 */
[----:B------:R-:W-:Y:S01]  /*17370*/  @!PT LDS RZ, [RZ] ;  /* 0x00000000fffff984 */ /* 0x000fe20000000800 */
[----:B------:R-:W-:Y:S01]  /*17380*/  @!PT LDS RZ, [RZ] ;  /* 0x00000000fffff984 */ /* 0x000fe20000000800 */
[----:B------:R0:W-:Y:S04]  /*17390*/  @P5 LDGSTS.E.BYPASS.LTC128B.128 [R5+0x17c00], desc[UR56][R2.64], !P3 ;  /* 0x17c0000002055fae */ /* 0x0001e8000d901d78 */
[----:B------:R0:W-:Y:S04]  /*173a0*/  @P5 LDGSTS.E.BYPASS.LTC128B.128 [R5+0x19c00], desc[UR56][R2.64+0x40], !P2 ;  /* 0x19c0004002055fae */ /* 0x0001e8000d101d78 */
[----:B------:R0:W-:Y:S01]  /*173b0*/  @P5 LDGSTS.E.BYPASS.LTC128B.128 [R5+0x1bc00], desc[UR56][R2.64+0x80], !P1 ;  /* 0x1bc0008002055fae */ /* 0x0001e2000c901d78 */
[----:B------:R-:W-:Y:S01]  /*173c0*/  NOP ;  /* 0x0000000000007918 */ /* 0x000fe20000000000 */
.L_x_1430:
        /* <DEDUP_REMOVED lines=11> */
.L_x_1431:
[----:B------:R0:W-:Y:S02]  /*17480*/  SYNCS.ARRIVE.TRANS64.A1T0 RZ, [R0+URZ+0x22830], RZ ;  /* 0x022830ff00ff79a7 */ /* 0x0001e4000810003f */
[----:B------:R-:W-:Y:S05]  /*17490*/  WARPSYNC.ALL ;  /* 0x0000000000007948 */ /* 0x000fea0003800000 */
[----:B0-23--:R-:W-:Y:S01]  /*174a0*/  VIADD R0, R16, 0x10400 ;  /* 0x0001040010007836 */ /* 0x00dfe20000000000 */
[----:B------:R-:W-:Y:S01]  /*174b0*/  USHF.R.S32.HI UR4, URZ, 0x1f, UR39 ;  /* 0x0000001f3f047899 */ /* 0x000fe20008011427 */
[----:B------:R-:W-:Y:S03]  /*174c0*/  BAR.SYNC.DEFER_BLOCKING 0x8, 0x180 ;  /* 0x0206000000007b1d */ /* 0x000fe60000010000 */
[----:B------:R-:W-:-:S03]  /*174d0*/  LOP3.LUT P0, RZ, R0, 0x1bf, RZ, 0xc0, !PT ;  /* 0x000001bf00ff7812 */ /* 0x000fc6000780c0ff */
[----:B------:R-:W-:Y:S01]  /*174e0*/  ULDC.64 UR6, c[0x0][0x298] ;  /* 0x0000a60000067ab9 */ /* 0x000fe20000000a00 */
[----:B------:R-:W-:Y:S01]  /*174f0*/  BSSY B6, `(.L_x_1432) ;  /* 0x0000016000067945 */ /* 0x000fe20003800000 */
        /* <DEDUP_REMOVED lines=14> */
[----:B-1----:R-:W-:Y:S02]  /*175e0*/  IMAD.U32 R10, RZ, RZ, UR4 ;  /* 0x00000004ff0a7e24 */ /* 0x002fe4000f8e00ff */
[----:B------:R-:W-:Y:S02]  /*175f0*/  IMAD.U32 R11, RZ, RZ, UR5 ;  /* 0x00000005ff0b7e24 */ /* 0x000fe4000f8e00ff */
[----:B------:R-:W-:Y:S02]  /*17600*/  IMAD.MOV.U32 R8, RZ, RZ, 0x70 ;  /* 0x00000070ff087424 */ /* 0x000fe400078e00ff */
[----:B------:R-:W-:Y:S02]  /*17610*/  IMAD.MOV.U32 R12, RZ, RZ, 0x1 ;  /* 0x00000001ff0c7424 */ /* 0x000fe400078e00ff */
[----:B------:R-:W-:-:S07]  /*17620*/  IMAD.MOV.U32 R13, RZ, RZ, RZ ;  /* 0x000000ffff0d7224 */ /* 0x000fce00078e00ff */
[----:B------:R-:W-:-:S07]  /*17630*/  LEPC R20, `(.L_x_1433) ;  /* 0x000000001014794e */ /* 0x000fce0000000000 */
[----:B0-----:R-:W-:Y:S05]  /*17640*/  CALL.ABS.NOINC R2 ;  /* 0x0000000002007343 */ /* 0x001fea0003c00000 */
.L_x_1433:
[----:B------:R-:W-:Y:S05]  /*17650*/  BSYNC B6 ;  /* 0x0000000000067941 */ /* 0x000fea0003800000 */
.L_x_1432:
[----:B------:R0:W5:Y:S01]  /*17660*/  LDL R8, [R1+0xc] ;  /* 0x00000c0001087983 */ /* 0x0001620000100800 */
[----:B------:R-:W-:Y:S01]  /*17670*/  UISETP.NE.AND UP1, UPT, UR48, URZ, UPT ;  /* 0x0000003f3000728c */ /* 0x000fe2000bf25270 */
[----:B------:R-:W2:Y:S01]  /*17680*/  S2R R2, SR_TID.X ;  /* 0x0000000000027919 */ /* 0x000ea20000002100 */
[----:B------:R-:W-:Y:S01]  /*17690*/  R2UR UR7, R22 ;  /* 0x00000000160772ca */ /* 0x000fe200000e0000 */
[----:B------:R-:W3:Y:S03]  /*176a0*/  LDC R7, c[0x0][0x448] ;  /* 0x00011200ff077b82 */ /* 0x000ee60000000800 */
[----:B------:R-:W-:Y:S01]  /*176b0*/  PLOP3.LUT P0, PT, PT, PT, UP1, 0x80, 0x0 ;  /* 0x000000000000781c */ /* 0x000fe20003f0f018 */
[----:B------:R-:W-:Y:S01]  /*176c0*/  ULDC.64 UR8, c[0x0][0x2d8] ;  /* 0x0000b60000087ab9 */ /* 0x000fe20000000a00 */
[----:B------:R-:W-:-:S03]  /*176d0*/  UISETP.NE.AND UP0, UPT, UR47, URZ, UPT ;  /* 0x0000003f2f00728c */ /* 0x000fc6000bf05270 */
[----:B------:R-:W-:Y:S01]  /*176e0*/  @UP1 ULDC UR4, c[0x0][0x44c] ;  /* 0x0001130000041ab9 */ /* 0x000fe20000000800 */
[C---:B--2---:R-:W-:Y:S01]  /*176f0*/  LOP3.LUT R20, R2.reuse, 0x7f, RZ, 0xc0, !PT ;  /* 0x0000007f02147812 */ /* 0x044fe200078ec0ff */
[----:B------:R-:W-:-:S03]  /*17700*/  IMAD.SHL.U32 R2, R2, 0x20, RZ ;  /* 0x0000002002027824 */ /* 0x000fc600078e00ff */
[----:B------:R-:W-:-:S04]  /*17710*/  SHF.R.U32.HI R20, RZ, 0x2, R20 ;  /* 0x00000002ff147819 */ /* 0x000fc80000011614 */
[----:B------:R-:W-:-:S05]  /*17720*/  LOP3.LUT R2, R20, 0x60, R2, 0xf8, !PT ;  /* 0x0000006014027812 */ /* 0x000fca00078ef802 */
[----:B------:R-:W-:-:S04]  /*17730*/  IMAD.IADD R2, R2, 0x1, R18 ;  /* 0x0000000102027824 */ /* 0x000fc800078e0212 */
[----:B------:R-:W-:Y:S01]  /*17740*/  @P0 IMAD.HI.U32 R0, R2, UR4, RZ ;  /* 0x0000000402000c27 */ /* 0x000fe2000f8e00ff */
[----:B------:R-:W-:Y:S01]  /*17750*/  PLOP3.LUT P0, PT, PT, PT, UP1, 0x80, 0x0 ;  /* 0x000000000000781c */ /* 0x000fe20003f0f018 */
[----:B------:R-:W-:Y:S01]  /*17760*/  @UP1 ULDC UR4, c[0x0][0x450] ;  /* 0x0001140000041ab9 */ /* 0x000fe20000000800 */
[----:B------:R-:W-:Y:S01]  /*17770*/  R2UR UR10, R22 ;  /* 0x00000000160a72ca */ /* 0x000fe200000e0000 */
[----:B------:R-:W-:Y:S01]  /*17780*/  IMAD.MOV.U32 R6, RZ, RZ, R2 ;  /* 0x000000ffff067224 */ /* 0x000fe200078e0002 */
[----:B------:R-:W-:Y:S01]  /*17790*/  UMOV UR5, UR39 ;  /* 0x0000002700057c82 */ /* 0x000fe20008000000 */
[----:B------:R-:W-:-:S08]  /*177a0*/  USHF.R.S32.HI UR6, URZ, 0x1f, UR40 ;  /* 0x0000001f3f067899 */ /* 0x000fd00008011428 */
[----:B------:R-:W-:Y:S01]  /*177b0*/  @P0 SHF.R.U32.HI R6, RZ, UR4, R0 ;  /* 0x00000004ff060c19 */ /* 0x000fe20008011600 */
[----:B------:R-:W-:Y:S02]  /*177c0*/  UMOV UR4, UR36 ;  /* 0x0000002400047c82 */ /* 0x000fe40008000000 */
[----:B------:R-:W-:Y:S02]  /*177d0*/  UIMAD.WIDE.U32 UR4, UR7, UR8, UR4 ;  /* 0x00000008070472a5 */ /* 0x000fe4000f8e0004 */
[----:B------:R-:W-:Y:S02]  /*177e0*/  USEL UR7, UR6, URZ, !UP0 ;  /* 0x0000003f06077287 */ /* 0x000fe4000c000000 */
[----:B------:R-:W-:Y:S02]  /*177f0*/  UIMAD UR5, UR10, UR9, UR5 ;  /* 0x000000090a0572a4 */ /* 0x000fe4000f8e0205 */
[----:B------:R-:W-:Y:S01]  /*17800*/  USEL UR6, UR40, URZ, !UP0 ;  /* 0x0000003f28067287 */ /* 0x000fe2000c000000 */
[----:B------:R-:W-:-:S03]  /*17810*/  ULDC.64 UR8, c[0x0][0x2e0] ;  /* 0x0000b80000087ab9 */ /* 0x000fc60000000a00 */
[----:B------:R-:W-:Y:S02]  /*17820*/  UIMAD.WIDE.U32 UR4, UR6, UR8, UR4 ;  /* 0x00000008060472a5 */ /* 0x000fe4000f8e0004 */
[----:B------:R-:W-:Y:S01]  /*17830*/  UIMAD UR7, UR7, UR8, URZ ;  /* 0x00000008070772a4 */ /* 0x000fe2000f8e023f */
[----:B------:R-:W-:Y:S01]  /*17840*/  IMAD.MOV R0, RZ, RZ, -R6 ;  /* 0x000000ffff007224 */ /* 0x000fe200078e0a06 */
[----:B------:R-:W2:Y:S02]  /*17850*/  S2R R20, SR_TID.X ;  /* 0x0000000000147919 */ /* 0x000ea40000002100 */
[----:B------:R-:W-:Y:S01]  /*17860*/  UIMAD UR7, UR6, UR9, UR7 ;  /* 0x00000009060772a4 */ /* 0x000fe2000f8e0207 */
[----:B------:R-:W-:Y:S02]  /*17870*/  IMAD.U32 R4, RZ, RZ, UR4 ;  /* 0x00000004ff047e24 */ /* 0x000fe4000f8e00ff */
[----:B---3--:R-:W-:Y:S01]  /*17880*/  IMAD R0, R7, R0, R2 ;  /* 0x0000000007007224 */ /* 0x008fe200078e0202 */
[----:B------:R-:W-:Y:S01]  /*17890*/  UIADD3 UR6, UR5, UR7, URZ ;  /* 0x0000000705067290 */ /* 0x000fe2000fffe03f */
[----:B------:R-:W-:Y:S01]  /*178a0*/  IMAD.MOV.U32 R2, RZ, RZ, R4 ;  /* 0x000000ffff027224 */ /* 0x000fe200078e0004 */
[----:B------:R-:W-:Y:S01]  /*178b0*/  SHF.R.S32.HI R4, RZ, 0x1f, R6 ;  /* 0x0000001fff047819 */ /* 0x000fe20000011406 */
[----:B------:R-:W-:Y:S01]  /*178c0*/  IMAD.U32 R5, RZ, RZ, UR5 ;  /* 0x00000005ff057e24 */ /* 0x000fe2000f8e00ff */
[----:B------:R-:W-:-:S02]  /*178d0*/  ULDC.64 UR4, c[0x0][0x2d0] ;  /* 0x0000b40000047ab9 */ /* 0x000fc40000000a00 */
[----:B------:R-:W-:Y:S02]  /*178e0*/  IMAD.U32 R3, RZ, RZ, UR6 ;  /* 0x00000006ff037e24 */ /* 0x000fe4000f8e00ff */
[----:B------:R-:W-:Y:S02]  /*178f0*/  IMAD R4, R4, UR4, RZ ;  /* 0x0000000404047c24 */ /* 0x000fe4000f8e02ff */
[----:B------:R-:W-:-:S04]  /*17900*/  IMAD.WIDE.U32 R2, R6, UR4, R2 ;  /* 0x0000000406027c25 */ /* 0x000fc8000f8e0002 */
[----:B------:R-:W-:Y:S01]  /*17910*/  IMAD R5, R6, UR5, R4 ;  /* 0x0000000506057c24 */ /* 0x000fe2000f8e0204 */
[----:B------:R-:W-:Y:S01]  /*17920*/  SHF.R.S32.HI R4, RZ, 0x1f, R0 ;  /* 0x0000001fff047819 */ /* 0x000fe20000011400 */
[----:B------:R-:W-:Y:S02]  /*17930*/  ULDC.64 UR4, c[0x0][0x2c8] ;  /* 0x0000b20000047ab9 */ /* 0x000fe40000000a00 */
[----:B------:R-:W-:Y:S02]  /*17940*/  IMAD.IADD R3, R3, 0x1, R5 ;  /* 0x0000000103037824 */ /* 0x000fe400078e0205 */
[----:B------:R-:W-:Y:S02]  /*17950*/  IMAD R4, R4, UR4, RZ ;  /* 0x0000000404047c24 */ /* 0x000fe4000f8e02ff */
[----:B------:R-:W-:-:S04]  /*17960*/  IMAD.WIDE.U32 R2, R0, UR4, R2 ;  /* 0x0000000400027c25 */ /* 0x000fc8000f8e0002 */
[----:B------:R-:W-:Y:S01]  /*17970*/  IMAD R5, R0, UR5, R4 ;  /* 0x0000000500057c24 */ /* 0x000fe2000f8e0204 */
[----:B------:R-:W-:Y:S02]  /*17980*/  ULDC.64 UR4, c[0x0][0x280] ;  /* 0x0000a00000047ab9 */ /* 0x000fe40000000a00 */
[----:B------:R-:W-:Y:S01]  /*17990*/  IADD3 R0, P0, R2, UR4, RZ ;  /* 0x0000000402007c10 */ /* 0x000fe2000ff1e0ff */
[----:B------:R-:W-:Y:S01]  /*179a0*/  ULDC UR4, c[0x0][0x2b8] ;  /* 0x0000ae0000047ab9 */ /* 0x000fe20000000800 */
[C---:B------:R-:W-:Y:S02]  /*179b0*/  LOP3.LUT R9, R36.reuse, 0x40, RZ, 0xfc, !PT ;  /* 0x0000004024097812 */ /* 0x040fe400078efcff */
[----:B-1----:R-:W-:Y:S02]  /*179c0*/  LOP3.LUT R10, R36, 0x80, RZ, 0xfc, !PT ;  /* 0x00000080240a7812 */ /* 0x002fe400078efcff */
[----:B------:R-:W-:Y:S01]  /*179d0*/  IADD3.X R5, R3, UR5, R5, P0, !PT ;  /* 0x0000000503057c10 */ /* 0x000fe200087fe405 */
[----:B------:R-:W-:Y:S01]  /*179e0*/  UMOV UR5, 0xffffffff ;  /* 0xffffffff00057882 */ /* 0x000fe20000000000 */
[----:B--2---:R-:W-:-:S02]  /*179f0*/  LOP3.LUT R20, R20, 0x7f, RZ, 0xc0, !PT ;  /* 0x0000007f14147812 */ /* 0x004fc400078ec0ff */
[----:B------:R-:W-:Y:S02]  /*17a00*/  ISETP.GE.AND P3, PT, R36, UR4, PT ;  /* 0x0000000424007c0c */ /* 0x000fe4000bf66270 */
[----:B------:R-:W-:Y:S02]  /*17a10*/  ISETP.GE.AND P2, PT, R9, UR4, PT ;  /* 0x0000000409007c0c */ /* 0x000fe4000bf46270 */
[----:B------:R-:W-:Y:S02]  /*17a20*/  ISETP.GE.AND P1, PT, R10, UR4, PT ;  /* 0x000000040a007c0c */ /* 0x000fe4000bf26270 */
[----:B------:R-:W-:Y:S01]  /*17a30*/  SHF.R.U32.HI R9, RZ, 0x2, R20 ;  /* 0x00000002ff097819 */ /* 0x000fe20000011614 */
[----:B0-----:R-:W-:Y:S10]  /*17a40*/  BRA.DIV UR5, `(.L_x_1434) ;  /* 0x0000004205807947 */ /* 0x001ff4000b800000 */
[----:B------:R-:W0:Y:S01]  /*17a50*/  SHFL.IDX PT, R3, R0, RZ, 0x1c1f ;  /* 0x001c1fff00037589 */ /* 0x000e2200000e0000 */
[----:B------:R-:W-:Y:S02]  /*17a60*/  IMAD R4, R7, UR41, RZ ;  /* 0x0000002907047c24 */ /* 0x000fe4000f8e02ff */
[----:B------:R-:W-:Y:S01]  /*17a70*/  IMAD.IADD R18, R9, 0x1, R18 ;  /* 0x0000000109127824 */ /* 0x000fe200078e0212 */
[----:B------:R-:W1:Y:S03]  /*17a80*/  SHFL.IDX PT, R2, R5, RZ, 0x1c1f ;  /* 0x001c1fff05027589 */ /* 0x000e6600000e0000 */
[C---:B------:R-:W-:Y:S01]  /*17a90*/  VIADD R7, R18.reuse, 0x20 ;  /* 0x0000002012077836 */ /* 0x040fe20000000000 */
[----:B------:R-:W-:Y:S01]  /*17aa0*/  ISETP.GE.AND P0, PT, R18, R4, PT ;  /* 0x000000041200720c */ /* 0x000fe20003f06270 */
[----:B------:R-:W2:-:S12]  /*17ab0*/  SHFL.IDX PT, R14, R0, 0x1, 0x1c1f ;  /* 0x003c1f00000e7f89 */ /* 0x000e9800000e0000 */
[----:B0-----:R-:W-:-:S05]  /*17ac0*/  @!P0 IADD3 R6, P4, R36, R3, RZ ;  /* 0x0000000324068210 */ /* 0x001fca0007f9e0ff */
[----:B-1----:R-:W-:Y:S02]  /*17ad0*/  @!P0 IMAD.X R3, RZ, RZ, R2, P4 ;  /* 0x000000ffff038224 */ /* 0x002fe400020e0602 */
[----:B------:R-:W-:-:S05]  /*17ae0*/  @!P0 IMAD.MOV.U32 R2, RZ, RZ, R6 ;  /* 0x000000ffff028224 */ /* 0x000fca00078e0006 */
[----:B-----5:R-:W-:Y:S04]  /*17af0*/  @!P0 LDGSTS.E.BYPASS.LTC128B.128 [R8+0x10400], desc[UR56][R2.64], !P3 ;  /* 0x1040000002088fae */ /* 0x020fe8000d901d78 */
[----:B------:R-:W-:Y:S04]  /*17b00*/  @!P0 LDGSTS.E.BYPASS.LTC128B.128 [R8+0x12400], desc[UR56][R2.64+0x40], !P2 ;  /* 0x1240004002088fae */ /* 0x000fe8000d101d78 */
[----:B------:R0:W-:Y:S01]  /*17b10*/  @!P0 LDGSTS.E.BYPASS.LTC128B.128 [R8+0x14400], desc[UR56][R2.64+0x80], !P1 ;  /* 0x1440008002088fae */ /* 0x0001e2000c901d78 */
[----:B------:R-:W-:-:S03]  /*17b20*/  ISETP.GE.AND P0, PT, R7, R4, PT ;  /* 0x000000040700720c */ /* 0x000fc60003f06270 */
[----:B0-----:R-:W0:Y:S10]  /*17b30*/  SHFL.IDX PT, R2, R5, 0x1, 0x1c1f ;  /* 0x003c1f0005027f89 */ /* 0x001e3400000e0000 */
[----:B--2---:R-:W-:-:S02]  /*17b40*/  @!P0 IADD3 R6, P4, R36, R14, RZ ;  /* 0x0000000e24068210 */ /* 0x004fc40007f9e0ff */
[----:B------:R-:W1:Y:S03]  /*17b50*/  SHFL.IDX PT, R14, R0, 0x2, 0x1c1f ;  /* 0x005c1f00000e7f89 */ /* 0x000e6600000e0000 */
        /* <DEDUP_REMOVED lines=9> */
[----:B-1----:R-:W-:-:S02]  /*17bf0*/  @!P0 IADD3 R6, P4, R36, R14, RZ ;  /* 0x0000000e24068210 */ /* 0x002fc40007f9e0ff */
[----:B------:R1:W2:Y:S04]  /*17c00*/  SHFL.IDX PT, R14, R0, 0x3, 0x1c1f ;  /* 0x007c1f00000e7f89 */ /* 0x0002a800000e0000 */
[----:B------:R-:W3:Y:S01]  /*17c10*/  SHFL.IDX PT, R5, R5, 0x3, 0x1c1f ;  /* 0x007c1f0005057f89 */ /* 0x000ee200000e0000 */
[----:B0-----:R-:W-:Y:S02]  /*17c20*/  @!P0 IMAD.X R7, RZ, RZ, R2, P4 ;  /* 0x000000ffff078224 */ /* 0x001fe400020e0602 */
[----:B------:R-:W-:Y:S02]  /*17c30*/  @!P0 IMAD.MOV.U32 R2, RZ, RZ, R6 ;  /* 0x000000ffff028224 */ /* 0x000fe400078e0006 */
[----:B------:R-:W-:-:S05]  /*17c40*/  @!P0 IMAD.MOV.U32 R3, RZ, RZ, R7 ;  /* 0x000000ffff038224 */ /* 0x000fca00078e0007 */
[----:B------:R1:W-:Y:S04]  /*17c50*/  @!P0 LDGSTS.E.BYPASS.LTC128B.128 [R8+0x11400], desc[UR56][R2.64], !P3 ;  /* 0x1140000002088fae */ /* 0x0003e8000d901d78 */
[----:B------:R1:W-:Y:S04]  /*17c60*/  @!P0 LDGSTS.E.BYPASS.LTC128B.128 [R8+0x13400], desc[UR56][R2.64+0x40], !P2 ;  /* 0x1340004002088fae */ /* 0x0003e8000d101d78 */
[----:B--23--:R1:W-:Y:S02]  /*17c70*/  @!P0 LDGSTS.E.BYPASS.LTC128B.128 [R8+0x15400], desc[UR56][R2.64+0x80], !P1 ;  /* 0x1540008002088fae */ /* 0x00c3e4000c901d78 */
.L_x_1530:
[----:B-1----:R-:W-:Y:S01]  /*17c80*/  VIADD R3, R18, 0x60 ;  /* 0x0000006012037836 */ /* 0x002fe20000000000 */
[----:B------:R-:W-:Y:S04]  /*17c90*/  BSSY B0, `(.L_x_1435) ;  /* 0x000000b000007945 */ /* 0x000fe80003800000 */
[----:B------:R-:W-:-:S13]  /*17ca0*/  ISETP.GE.AND P0, PT, R3, R4, PT ;  /* 0x000000040300720c */ /* 0x000fda0003f06270 */
[----:B------:R-:W-:Y:S05]  /*17cb0*/  @P0 BRA `(.L_x_1436) ;  /* 0x0000000000200947 */ /* 0x000fea0003800000 */
[----:B------:R-:W-:-:S05]  /*17cc0*/  IADD3 R2, P0, R36, R14, RZ ;  /* 0x0000000e24027210 */ /* 0x000fca0007f1e0ff */
[----:B------:R-:W-:-:S05]  /*17cd0*/  IMAD.X R3, RZ, RZ, R5, P0 ;  /* 0x000000ffff037224 */ /* 0x000fca00000e0605 */
[----:B------:R-:W-:Y:S01]  /*17ce0*/  @!PT LDS RZ, [RZ] ;  /* 0x00000000fffff984 */ /* 0x000fe20000000800 */
[----:B------:R-:W-:Y:S01]  /*17cf0*/  @!PT LDS RZ, [RZ] ;  /* 0x00000000fffff984 */ /* 0x000fe20000000800 */
[----:B------:R-:W-:Y:S01]  /*17d00*/  @!PT LDS RZ, [RZ] ;  /* 0x00000000fffff984 */ /* 0x000fe20000000800 */
[----:B------:R0:W-:Y:S04]  /*17d10*/  LDGSTS.E.BYPASS.LTC128B.128 [R8+0x11c00], desc[UR56][R2.64], !P3 ;  /* 0x11c0000002087fae */ /* 0x0001e8000d901d78 */
[----:B------:R0:W-:Y:S04]  /*17d20*/  LDGSTS.E.BYPASS.LTC128B.128 [R8+0x13c00], desc[UR56][R2.64+0x40], !P2 ;  /* 0x13c0004002087fae */ /* 0x0001e8000d101d78 */
[----:B------:R0:W-:Y:S02]  /*17d30*/  LDGSTS.E.BYPASS.LTC128B.128 [R8+0x15c00], desc[UR56][R2.64+0x80], !P1 ;  /* 0x15c0008002087fae */ /* 0x0001e4000c901d78 */
.L_x_1436:
[----:B------:R-:W-:Y:S05]  /*17d40*/  BSYNC B0 ;  /* 0x0000000000007941 */ /* 0x000fea0003800000 */
.L_x_1435:
[----:B------:R-:W-:Y:S01]  /*17d50*/  NOP ;  /* 0x0000000000007918 */ /* 0x000fe20000000000 */
[----:B------:R-:W-:-:S13]  /*17d60*/  PLOP3.LUT P0, PT, PT, PT, PT, 0x80, 0x0 ;  /* 0x000000000000781c */ /* 0x000fda0003f0f070 */
.L_x_1437:
[----:B------:R-:W-:Y:S02]  /*17d70*/  PLOP3.LUT P1, PT, P1, P0, PT, 0xa2, 0x0 ;  /* 0x000000000000781c */ /* 0x000fe40000f21472 */
[----:B------:R-:W-:-:S08]  /*17d80*/  @P0 R2UR P1, UR4, R16 ;  /* 0x00000000100402ca */ /* 0x000fd00000020000 */
[----:B------:R-:W-:-:S05]  /*17d90*/  @P0 PLOP3.LUT P0, PT, P1, PT, PT, 0x80, 0x0 ;  /* 0x000000000000081c */ /* 0x000fca0000f0f070 */
[----:B------:R-:W-:Y:S01]  /*17da0*/  @!P1 SYNCS.ARRIVE.TRANS64.RED.A0T1 RZ, [UR4+0x22800], RZ ;  /* 0x022800ffffff99a7 */ /* 0x000fe20008200404 */
[----:B------:R-:W-:Y:S07]  /*17db0*/  @!P1 ARRIVES.LDGSTSBAR.64.TRANSCNT [UR4+0x22800] ;  /* 0x02280000ff0099b0 */ /* 0x000fee0008000a84 */
[----:B------:R-:W-:Y:S05]  /*17dc0*/  @P0 BRA.U.ANY `(.L_x_1437) ;  /* 0xfffffffd00e80947 */ /* 0x000fea000393ffff */
[----:B0-----:R-:W2:Y:S01]  /*17dd0*/  LDL.LU R2, [R1+0x10] ;  /* 0x0000100001027983 */ /* 0x001ea20000300800 */
        /* <DEDUP_REMOVED lines=12> */
.L_x_1531:
[----:B------:R-:W-:Y:S05]  /*17ea0*/  BSYNC B0 ;  /* 0x0000000000007941 */ /* 0x000fea0003800000 */
.L_x_1438:
[----:B------:R-:W-:-:S13]  /*17eb0*/  ISETP.GE.AND P0, PT, R20, UR42, PT ;  /* 0x0000002a14007c0c */ /* 0x000fda000bf06270 */
[----:B------:R-:W-:Y:S05]  /*17ec0*/  @!P0 BRA `(.L_x_1440) ;  /* 0x00000010008c8947 */ /* 0x000fea0003800000 */
[----:B------:R-:W-:Y:S02]  /*17ed0*/  IMAD.MOV.U32 R4, RZ, RZ, R19 ;  /* 0x000000ffff047224 */ /* 0x000fe400078e0013 */
[----:B------:R-:W-:-:S07]  /*17ee0*/  IMAD.MOV.U32 R5, RZ, RZ, R23 ;  /* 0x000000ffff057224 */ /* 0x000fce00078e0017 */
.L_x_1460:
[----:B-1----:R-:W1:Y:S01]  /*17ef0*/  S2R R2, SR_TID.X ;  /* 0x0000000000027919 */ /* 0x002e620000002100 */
[----:B------:R-:W-:Y:S01]  /*17f00*/  ISETP.NE.AND P0, PT, R33, 0x1, PT ;  /* 0x000000012100780c */ /* 0x000fe20003f05270 */
[----:B------:R-:W-:Y:S05]  /*17f10*/  YIELD ;  /* 0x0000000000007946 */ /* 0x000fea0003800000 */
[----:B------:R-:W-:Y:S01]  /*17f20*/  ULDC.64 UR4, c[0x0][0x428] ;  /* 0x00010a0000047ab9 */ /* 0x000fe20000000a00 */
[----:B------:R-:W-:Y:S02]  /*17f30*/  VIADD R19, R4, 0x1 ;  /* 0x0000000104137836 */ /* 0x000fe40000000000 */
[----:B------:R-:W-:-:S04]  /*17f40*/  IMAD R6, R32, UR4, RZ ;  /* 0x0000000420067c24 */ /* 0x000fc8000f8e02ff */
[----:B0-----:R-:W0:Y:S01]  /*17f50*/  @P0 LDC R3, c[0x0][0x434] ;  /* 0x00010d00ff030b82 */ /* 0x001e220000000800 */
[----:B------:R-:W-:-:S07]  /*17f60*/  IMAD R6, R25, UR5, R6 ;  /* 0x0000000519067c24 */ /* 0x000fce000f8e0206 */
[----:B--2---:R-:W2:Y:S01]  /*17f70*/  @P0 LDC R7, c[0x0][0x438] ;  /* 0x00010e00ff070b82 */ /* 0x004ea20000000800 */
[C---:B-1-3--:R-:W-:Y:S01]  /*17f80*/  LOP3.LUT R0, R2.reuse, 0x7f, RZ, 0xc0, !PT ;  /* 0x0000007f02007812 */ /* 0x04afe200078ec0ff */
[----:B------:R-:W-:-:S03]  /*17f90*/  IMAD.SHL.U32 R2, R2, 0x20, RZ ;  /* 0x0000002002027824 */ /* 0x000fc600078e00ff */
[----:B------:R-:W-:Y:S02]  /*17fa0*/  SHF.R.U32.HI R0, RZ, 0x2, R0 ;  /* 0x00000002ff007819 */ /* 0x000fe40000011600 */
[----:B------:R-:W-:-:S03]  /*17fb0*/  LOP3.LUT R2, R2, 0x60, RZ, 0xc0, !PT ;  /* 0x0000006002027812 */ /* 0x000fc600078ec0ff */
[----:B------:R-:W-:-:S05]  /*17fc0*/  IMAD R0, R20, 0x80, R0 ;  /* 0x0000008014007824 */ /* 0x000fca00078e0200 */
[----:B------:R-:W-:-:S05]  /*17fd0*/  IADD3 R0, R2, UR38, R0 ;  /* 0x0000002602007c10 */ /* 0x000fca000fffe000 */
[----:B0-----:R-:W-:-:S04]  /*17fe0*/  @P0 IMAD.HI.U32 R2, R0, R3, RZ ;  /* 0x0000000300020227 */ /* 0x001fc800078e00ff */
[----:B------:R-:W-:Y:S01]  /*17ff0*/  IMAD.MOV.U32 R8, RZ, RZ, R0 ;  /* 0x000000ffff087224 */ /* 0x000fe200078e0000 */
[----:B--2---:R-:W-:-:S04]  /*18000*/  @P0 SHF.R.U32.HI R8, RZ, R7, R2 ;  /* 0x00000007ff080219 */ /* 0x004fc80000011602 */
[--C-:B------:R-:W-:Y:S01]  /*18010*/  SHF.R.S32.HI R3, RZ, 0x1f, R8.reuse ;  /* 0x0000001fff037819 */ /* 0x100fe20000011408 */
[----:B------:R-:W-:-:S04]  /*18020*/  IMAD.MOV.U32 R2, RZ, RZ, R8 ;  /* 0x000000ffff027224 */ /* 0x000fc800078e0008 */
[----:B------:R-:W-:Y:S01]  /*18030*/  IMAD.WIDE.U32 R2, R25, UR4, R2 ;  /* 0x0000000419027c25 */ /* 0x000fe2000f8e0002 */
[----:B------:R-:W-:-:S03]  /*18040*/  ULDC.64 UR4, c[0x0][0x418] ;  /* 0x0001060000047ab9 */ /* 0x000fc60000000a00 */
[----:B------:R-:W-:Y:S01]  /*18050*/  IMAD.IADD R3, R6, 0x1, R3 ;  /* 0x0000000106037824 */ /* 0x000fe200078e0203 */
[C---:B------:R-:W-:Y:S01]  /*18060*/  LEA R6, P0, R2.reuse, UR4, 0x2 ;  /* 0x0000000402067c11 */ /* 0x040fe2000f8010ff */
[----:B------:R-:W-:Y:S01]  /*18070*/  IMAD.U32 R9, RZ, RZ, UR43 ;  /* 0x0000002bff097e24 */ /* 0x000fe2000f8e00ff */
[----:B------:R-:W-:Y:S02]  /*18080*/  ULDC UR4, c[0x0][0x430] ;  /* 0x00010c0000047ab9 */ /* 0x000fe40000000800 */
[----:B------:R-:W-:Y:S02]  /*18090*/  LEA.HI.X R7, R2, UR5, R3, 0x2, P0 ;  /* 0x0000000502077c11 */ /* 0x000fe400080f1403 */
[----:B------:R-:W-:Y:S01]  /*180a0*/  ISETP.NE.AND P1, PT, R9, 0x3, PT ;  /* 0x000000030900780c */ /* 0x000fe20003f25270 */
[----:B------:R-:W-:Y:S01]  /*180b0*/  IMAD.MOV R3, RZ, RZ, -R8 ;  /* 0x000000ffff037224 */ /* 0x000fe200078e0a08 */
[----:B------:R-:W-:Y:S01]  /*180c0*/  ISETP.NE.AND P0, PT, R19, 0x2, PT ;  /* 0x000000021300780c */ /* 0x000fe20003f05270 */
[----:B------:R0:W2:Y:S03]  /*180d0*/  LDG.E R6, desc[UR56][R6.64] ;  /* 0x0000003806067981 */ /* 0x0000a6000c1e1900 */
[----:B------:R-:W-:-:S02]  /*180e0*/  SEL R23, RZ, 0x1, P0 ;  /* 0x00000001ff177807 */ /* 0x000fc40000000000 */
[----:B------:R-:W-:Y:S01]  /*180f0*/  SEL R19, R19, RZ, P0 ;  /* 0x000000ff13137207 */ /* 0x000fe20000000000 */
[----:B0-----:R-:W-:Y:S02]  /*18100*/  IMAD R7, R3, UR4, R0 ;  /* 0x0000000403077c24 */ /* 0x001fe4000f8e0200 */
[----:B------:R-:W-:Y:S01]  /*18110*/  IMAD.MOV.U32 R0, RZ, RZ, R20 ;  /* 0x000000ffff007224 */ /* 0x000fe200078e0014 */
[----:B------:R-:W-:Y:S01]  /*18120*/  LOP3.LUT R23, R5, R23, RZ, 0x3c, !PT ;  /* 0x0000001705177212 */ /* 0x000fe200078e3cff */
[----:B------:R-:W-:-:S03]  /*18130*/  VIADD R20, R20, 0xffffffff ;  /* 0xffffffff14147836 */ /* 0x000fc60000000000 */
[----:B------:R-:W-:Y:S02]  /*18140*/  ISETP.GT.AND P2, PT, R0, UR42, PT ;  /* 0x0000002a00007c0c */ /* 0x000fe4000bf44270 */
[----:B--2---:R-:W-:Y:S01]  /*18150*/  SHF.R.S32.HI R9, RZ, 0x1f, R6 ;  /* 0x0000001fff097819 */ /* 0x004fe20000011406 */
[----:B------:R-:W-:Y:S10]  /*18160*/  @!P1 BRA `(.L_x_1441) ;  /* 0x0000000000049947 */ /* 0x000ff40003800000 */
[----:B------:R-:W-:Y:S01]  /*18170*/  BPT.TRAP 0x1 ;  /* 0x000000040000795c */ /* 0x000fe20000300000 */
.L_x_1441:
[----:B------:R-:W-:Y:S01]  /*18180*/  IMAD R0, R19, 0x8, R16 ;  /* 0x0000000813007824 */ /* 0x000fe200078e0210 */
[----:B------:R-:W-:Y:S01]  /*18190*/  SHF.L.U32 R10, R23, 0x1f, RZ ;  /* 0x0000001f170a7819 */ /* 0x000fe200000006ff */
[----:B------:R-:W-:Y:S01]  /*181a0*/  BSSY B0, `(.L_x_1442) ;  /* 0x0000004000007945 */ /* 0x000fe20003800000 */
[----:B------:R-:W-:Y:S02]  /*181b0*/  SHF.R.S32.HI R8, RZ, 0x1f, R7 ;  /* 0x0000001fff087819 */ /* 0x000fe40000011407 */
[----:B------:R-:W0:Y:S02]  /*181c0*/  SYNCS.PHASECHK.TRANS64.TRYWAIT P0, [R0+URZ+0x22880], R10 ;  /* 0x0228800a000075a7 */ /* 0x000e24000800017f */
[----:B0-----:R-:W-:Y:S05]  /*181d0*/  @!P0 BRA `(.L_x_1443) ;  /* 0x0000003c00f08947 */ /* 0x001fea0003800000 */
.L_x_1532:
[----:B------:R-:W-:Y:S05]  /*181e0*/  BSYNC B0 ;  /* 0x0000000000007941 */ /* 0x000fea0003800000 */
.L_x_1442:
[----:B------:R-:W1:Y:S01]  /*181f0*/  S2R R12, SR_TID.X ;  /* 0x00000000000c7919 */ /* 0x000e620000002100 */
[----:B------:R-:W-:Y:S01]  /*18200*/  ULDC.64 UR4, c[0x0][0x328] ;  /* 0x0000ca0000047ab9 */ /* 0x000fe20000000a00 */
[----:B------:R-:W-:Y:S01]  /*18210*/  ULDC.64 UR6, c[0x0][0x318] ;  /* 0x0000c60000067ab9 */ /* 0x000fe20000000a00 */
[----:B------:R-:W-:Y:S01]  /*18220*/  IMAD R11, R8, UR4, RZ ;  /* 0x00000004080b7c24 */ /* 0x000fe2000f8e02ff */
[----:B------:R-:W-:Y:S01]  /*18230*/  LOP3.LUT P3, RZ, R17, 0x2, RZ, 0xc0, !PT ;  /* 0x0000000211ff7812 */ /* 0x000fe2000786c0ff */
        /* <DEDUP_REMOVED lines=10> */
[----:B------:R-:W-:Y:S01]  /*182e0*/  IMAD.WIDE.U32 R2, R22, UR4, R2 ;  /* 0x0000000416027c25 */ /* 0x000fe2000f8e0002 */
[----:B------:R-:W-:Y:S01]  /*182f0*/  UMOV UR4, 0xffffffff ;  /* 0xffffffff00047882 */ /* 0x000fe20000000000 */
[----:B-1----:R-:W-:Y:S02]  /*18300*/  LOP3.LUT R12, R12, 0x7f, RZ, 0xc0, !PT ;  /* 0x0000007f0c0c7812 */ /* 0x002fe400078ec0ff */
[----:B------:R-:W-:Y:S01]  /*18310*/  IMAD R27, R22, UR5, R3 ;  /* 0x00000005161b7c24 */ /* 0x000fe2000f8e0203 */
[----:B------:R-:W-:Y:S02]  /*18320*/  IADD3 R26, P0, R2, UR6, RZ ;  /* 0x00000006021a7c10 */ /* 0x000fe4000ff1e0ff */
[----:B------:R-:W-:Y:S02]  /*18330*/  SHF.R.U32.HI R12, RZ, 0x5, R12 ;  /* 0x00000005ff0c7819 */ /* 0x000fe4000001160c */
[----:B------:R-:W-:-:S03]  /*18340*/  IADD3.X R27, R27, UR7, RZ, P0, !PT ;  /* 0x000000071b1b7c10 */ /* 0x000fc600087fe4ff */
[----:B------:R-:W-:-:S04]  /*18350*/  IMAD.SHL.U32 R12, R12, 0x400, RZ ;  /* 0x000004000c0c7824 */ /* 0x000fc800078e00ff */
[----:B------:R-:W-:Y:S01]  /*18360*/  IMAD R18, R19, 0x4000, R12 ;  /* 0x0000400013127824 */ /* 0x000fe200078e020c */
[----:B------:R-:W-:Y:S06]  /*18370*/  BRA.DIV UR4, `(.L_x_1444) ;  /* 0x0000003e049c7947 */ /* 0x000fec000b800000 */
[----:B------:R-:W1:Y:S01]  /*18380*/  SHFL.IDX PT, R2, R26, RZ, 0x1c1f ;  /* 0x001c1fff1a027589 */ /* 0x000e6200000e0000 */
[----:B------:R-:W-:-:S03]  /*18390*/  IADD3 R18, R16, R18, R29 ;  /* 0x0000001210127210 */ /* 0x000fc60007ffe01d */
[----:B------:R-:W2:Y:S02]  /*183a0*/  SHFL.IDX PT, R3, R27, RZ, 0x1c1f ;  /* 0x001c1fff1b037589 */ /* 0x000ea400000e0000 */
[----:B------:R-:W-:Y:S01]  /*183b0*/  IMAD.IADD R21, R30, 0x1, R18 ;  /* 0x000000011e157824 */ /* 0x000fe200078e0212 */
[----:B-1----:R-:W-:-:S05]  /*183c0*/  IADD3 R2, P0, R36, R2, RZ ;  /* 0x0000000224027210 */ /* 0x002fca0007f1e0ff */
[----:B--2---:R-:W-:-:S05]  /*183d0*/  IMAD.X R3, RZ, RZ, R3, P0 ;  /* 0x000000ffff037224 */ /* 0x004fca00000e0603 */
[----:B------:R-:W-:Y:S01]  /*183e0*/  @!PT LDS RZ, [RZ] ;  /* 0x00000000fffff984 */ /* 0x000fe20000000800 */
        /* <DEDUP_REMOVED lines=10> */
[----:B------:R-:W3:Y:S01]  /*18490*/  SHFL.IDX PT, R27, R27, 0x3, 0x1c1f ;  /* 0x007c1f001b1b7f89 */ /* 0x000ee200000e0000 */
[----:B-1----:R-:W-:-:S05]  /*184a0*/  IADD3 R2, P0, R36, R2, RZ ;  /* 0x0000000224027210 */ /* 0x002fca0007f1e0ff */
[----:B--2---:R-:W-:-:S05]  /*184b0*/  IMAD.X R3, RZ, RZ, R3, P0 ;  /* 0x000000ffff037224 */ /* 0x004fca00000e0603 */
[----:B------:R-:W-:Y:S04]  /*184c0*/  LDGSTS.E.BYPASS.LTC128B.128 [R18+0xa400], desc[UR56][R2.64], !P3 ;  /* 0x0a40000002127fae */ /* 0x000fe8000d901d78 */
[----:B------:R1:W-:Y:S04]  /*184d0*/  LDGSTS.E.BYPASS.LTC128B.128 [R21+0xa400], desc[UR56][R2.64+0x40], !P1 ;  /* 0x0a40004002157fae */ /* 0x0003e8000c901d78 */
[----:B-1-3--:R1:W2:Y:S02]  /*184e0*/  SHFL.IDX PT, R2, R26, 0x3, 0x1c1f ;  /* 0x007c1f001a027f89 */ /* 0x00a2a400000e0000 */
.L_x_1542:
        /* <DEDUP_REMOVED lines=9> */
.L_x_1445:
        /* <DEDUP_REMOVED lines=11> */
.L_x_1446:
[----:B------:R2:W-:Y:S01]  /*18630*/  SYNCS.ARRIVE.TRANS64.A1T0 RZ, [R0+URZ+0x22870], RZ ;  /* 0x022870ff00ff79a7 */ /* 0x0005e2000810003f */
[----:B------:R-:W-:Y:S05]  /*18640*/  @!P3 BRA `(.L_x_1447) ;  /* 0x000000000004b947 */ /* 0x000fea0003800000 */
[----:B------:R-:W-:Y:S01]  /*18650*/  BPT.TRAP 0x1 ;  /* 0x000000040000795c */ /* 0x000fe20000300000 */
.L_x_1447:
[----:B------:R-:W3:Y:S01]  /*18660*/  SYNCS.PHASECHK.TRANS64.TRYWAIT P0, [R0+URZ+0x22840], R10 ;  /* 0x0228400a000075a7 */ /* 0x000ee2000800017f */
[----:B------:R-:W-:Y:S04]  /*18670*/  BSSY B0, `(.L_x_1448) ;  /* 0x0000002000007945 */ /* 0x000fe80003800000 */
[----:B---3--:R-:W-:Y:S05]  /*18680*/  @!P0 BRA `(.L_x_1449) ;  /* 0x0000004000048947 */ /* 0x008fea0003800000 */
.L_x_1543:
[----:B------:R-:W-:Y:S05]  /*18690*/  BSYNC B0 ;  /* 0x0000000000007941 */ /* 0x000fea0003800000 */
.L_x_1448:
[----:B------:R-:W4:Y:S01]  /*186a0*/  LDL R11, [R1] ;  /* 0x00000000010b7983 */ /* 0x000f220000100800 */
[----:B------:R-:W-:Y:S01]  /*186b0*/  ULDC.64 UR4, c[0x0][0x300] ;  /* 0x0000c00000047ab9 */ /* 0x000fe20000000a00 */
[----:B------:R-:W-:Y:S01]  /*186c0*/  ULDC.64 UR6, c[0x0][0x2e8] ;  /* 0x0000ba0000067ab9 */ /* 0x000fe20000000a00 */
[----:B------:R-:W-:Y:S01]  /*186d0*/  IMAD R8, R8, UR4, RZ ;  /* 0x0000000408087c24 */ /* 0x000fe2000f8e02ff */
[----:B------:R-:W-:Y:S01]  /*186e0*/  LOP3.LUT P4, RZ, R17, 0x10, RZ, 0xc0, !PT ;  /* 0x0000001011ff7812 */ /* 0x000fe2000788c0ff */
[----:B------:R-:W-:Y:S01]  /*186f0*/  IMAD.WIDE.U32 R2, R7, UR4, RZ ;  /* 0x0000000407027c25 */ /* 0x000fe2000f8e00ff */
[C---:B------:R-:W-:Y:S02]  /*18700*/  LOP3.LUT P3, RZ, R17.reuse, 0x8, RZ, 0xc0, !PT ;  /* 0x0000000811ff7812 */ /* 0x040fe4000786c0ff */
[----:B------:R-:W-:Y:S01]  /*18710*/  LOP3.LUT P1, RZ, R17, 0x4, RZ, 0xc0, !PT ;  /* 0x0000000411ff7812 */ /* 0x000fe2000782c0ff */
[----:B------:R-:W-:Y:S01]  /*18720*/  IMAD R8, R7, UR5, R8 ;  /* 0x0000000507087c24 */ /* 0x000fe2000f8e0208 */
[----:B------:R-:W-:-:S02]  /*18730*/  ULDC.64 UR4, c[0x0][0x310] ;  /* 0x0000c40000047ab9 */ /* 0x000fc40000000a00 */
        /* <DEDUP_REMOVED lines=14> */
[----:B------:R-:W-:-:S03]  /*18820*/  IMAD.IADD R6, R16, 0x1, R6 ;  /* 0x0000000110067824 */ /* 0x000fc600078e0206 */
[----:B------:R-:W5:Y:S04]  /*18830*/  SHFL.IDX PT, R3, R8, RZ, 0x1c1f ;  /* 0x001c1fff08037589 */ /* 0x000f6800000e0000 */
[----:B------:R-:W-:Y:S01]  /*18840*/  SHFL.IDX PT, R9, R8, 0x2, 0x1c1f ;  /* 0x005c1f0008097f89 */ /* 0x000fe200000e0000 */
        /* <DEDUP_REMOVED lines=15> */
[----:B------:R4:W0:Y:S04]  /*18940*/  SHFL.IDX PT, R9, R8, 0x3, 0x1c1f ;  /* 0x007c1f0008097f89 */ /* 0x00082800000e0000 */
[----:B------:R-:W-:Y:S04]  /*18950*/  LDGSTS.E.BYPASS.LTC128B.128 [R6+0x17400], desc[UR56][R2.64], !P4 ;  /* 0x1740000002067fae */ /* 0x000fe8000e101d78 */
[----:B------:R-:W-:Y:S04]  /*18960*/  LDGSTS.E.BYPASS.LTC128B.128 [R6+0x19400], desc[UR56][R2.64+0x40], !P3 ;  /* 0x1940004002067fae */ /* 0x000fe8000d901d78 */
[----:B------:R5:W-:Y:S04]  /*18970*/  LDGSTS.E.BYPASS.LTC128B.128 [R6+0x1b400], desc[UR56][R2.64+0x80], !P1 ;  /* 0x1b40008002067fae */ /* 0x000be8000c901d78 */
[----:B-----5:R4:W0:Y:S02]  /*18980*/  SHFL.IDX PT, R2, R7, 0x3, 0x1c1f ;  /* 0x007c1f0007027f89 */ /* 0x02082400000e0000 */
.L_x_1553:
        /* <DEDUP_REMOVED lines=10> */
.L_x_1451:
        /* <DEDUP_REMOVED lines=11> */
.L_x_1452:
[----:B------:R2:W-:Y:S02]  /*18ae0*/  SYNCS.ARRIVE.TRANS64.A1T0 RZ, [R0+URZ+0x22830], RZ ;  /* 0x022830ff00ff79a7 */ /* 0x0005e4000810003f */
[----:B--23--:R-:W-:-:S05]  /*18af0*/  IMAD.U32 R0, RZ, RZ, UR45 ;  /* 0x0000002dff007e24 */ /* 0x00cfca000f8e00ff */
[----:B------:R-:W-:-:S13]  /*18b00*/  ISETP.NE.AND P0, PT, R0, 0x3, PT ;  /* 0x000000030000780c */ /* 0x000fda0003f05270 */
[----:B------:R-:W-:Y:S05]  /*18b10*/  @!P0 BRA `(.L_x_1453) ;  /* 0x0000000000048947 */ /* 0x000fea0003800000 */
[----:B------:R-:W-:Y:S01]  /*18b20*/  BPT.TRAP 0x1 ;  /* 0x000000040000795c */ /* 0x000fe20000300000 */
.L_x_1453:
[----:B------:R-:W-:Y:S01]  /*18b30*/  LOP3.LUT R3, R5, 0x1, RZ, 0x3c, !PT ;  /* 0x0000000105037812 */ /* 0x000fe200078e3cff */
[----:B------:R-:W-:Y:S01]  /*18b40*/  IMAD R0, R4, 0x8, R16 ;  /* 0x0000000804007824 */ /* 0x000fe200078e0210 */
[----:B------:R-:W-:Y:S02]  /*18b50*/  BSSY B0, `(.L_x_1454) ;  /* 0x0000004000007945 */ /* 0x000fe40003800000 */
[----:B------:R-:W-:-:S04]  /*18b60*/  SHF.L.U32 R3, R3, 0x1f, RZ ;  /* 0x0000001f03037819 */ /* 0x000fc800000006ff */
[----:B------:R-:W0:Y:S02]  /*18b70*/  SYNCS.PHASECHK.TRANS64.TRYWAIT P1, [R0+URZ+0x22870], R3 ;  /* 0x02287003000075a7 */ /* 0x000e24000802017f */
[----:B0-----:R-:W-:Y:S05]  /*18b80*/  @!P1 BRA `(.L_x_1455) ;  /* 0x00000040000c9947 */ /* 0x001fea0003800000 */
.L_x_1554:
[----:B------:R-:W-:Y:S05]  /*18b90*/  BSYNC B0 ;  /* 0x0000000000007941 */ /* 0x000fea0003800000 */
.L_x_1454:
[----:B------:R-:W-:-:S05]  /*18ba0*/  IMAD.U32 R2, RZ, RZ, UR43 ;  /* 0x0000002bff027e24 */ /* 0x000fca000f8e00ff */
[----:B------:R-:W-:-:S13]  /*18bb0*/  ISETP.NE.AND P1, PT, R2, 0x3, PT ;  /* 0x000000030200780c */ /* 0x000fda0003f25270 */
[----:B------:R-:W-:Y:S05]  /*18bc0*/  @!P1 BRA `(.L_x_1456) ;  /* 0x0000000000049947 */ /* 0x000fea0003800000 */
[----:B------:R-:W-:Y:S01]  /*18bd0*/  BPT.TRAP 0x1 ;  /* 0x000000040000795c */ /* 0x000fe20000300000 */
.L_x_1456:
[----:B0-----:R-:W-:Y:S01]  /*18be0*/  SHF.L.U32 R3, R5, 0x1f, RZ ;  /* 0x0000001f05037819 */ /* 0x001fe200000006ff */
[----:B------:R-:W-:-:S03]  /*18bf0*/  IMAD.SHL.U32 R18, R4, 0x4000, RZ ;  /* 0x0000400004127824 */ /* 0x000fc600078e00ff */
[----:B------:R-:W0:Y:S02]  /*18c00*/  SYNCS.PHASECHK.TRANS64.TRYWAIT P1, [R0+URZ+0x22860], R3 ;  /* 0x02286003000075a7 */ /* 0x000e24000802017f */
[----:B0-----:R-:W-:Y:S05]  /*18c10*/  @!P1 BRA `(.L_x_1457) ;  /* 0x0000003c00fc9947 */ /* 0x001fea0003800000 */
.L_x_1555:
[----:B------:R-:W0:Y:S04]  /*18c20*/  LDL R2, [R1+0x8] ;  /* 0x0000080001027983 */ /* 0x000e280000100800 */
[----:B------:R-:W2:Y:S01]  /*18c30*/  LDL R12, [R1+0x4] ;  /* 0x00000400010c7983 */ /* 0x000ea20000100800 */
[----:B------:R-:W-:Y:S05]  /*18c40*/  WARPSYNC.ALL ;  /* 0x0000000000007948 */ /* 0x000fea0003800000 */
[----:B------:R-:W-:-:S05]  /*18c50*/  IMAD.U32 R21, RZ, RZ, UR43 ;  /* 0x0000002bff157e24 */ /* 0x000fca000f8e00ff */
[----:B------:R-:W-:Y:S02]  /*18c60*/  ISETP.NE.AND P1, PT, R21, 0x3, PT ;  /* 0x000000031500780c */ /* 0x000fe40003f25270 */
[----:B0-----:R-:W-:Y:S02]  /*18c70*/  LOP3.LUT R3, R18, R2, RZ, 0xfc, !PT ;  /* 0x0000000212037212 */ /* 0x001fe400078efcff */
[----:B--2---:R-:W-:-:S03]  /*18c80*/  IADD3 R18, R16, R18, R12 ;  /* 0x0000001210127210 */ /* 0x004fc60007ffe00c */
[----:B------:R-:W-:-:S04]  /*18c90*/  IMAD.IADD R3, R16, 0x1, R3 ;  /* 0x0000000110037824 */ /* 0x000fc800078e0203 */
[----:B------:R-:W-:Y:S01]  /*18ca0*/  IMAD.IADD R2, R31, 0x1, R3 ;  /* 0x000000011f027824 */ /* 0x000fe200078e0203 */
[----:B----4-:R-:W0:Y:S02]  /*18cb0*/  LDSM.16.MT88.4 R4, [R3+0x8400] ;  /* 0x008400000304783b */ /* 0x010e240000004200 */
        /* <DEDUP_REMOVED lines=10> */
[----:B------:R0:W-:Y:S04]  /*18d60*/  STSM.16.M88.4 [R18+0x2400], R12 ;  /* 0x0024000c12007844 */ /* 0x0001e80000000200 */
[----:B------:R-:W2:Y:S01]  /*18d70*/  LDSM.16.MT88.4 R8, [R3+0x9400] ;  /* 0x009400000308783b */ /* 0x000ea20000004200 */
[--C-:B0-----:R-:W-:Y:S02]  /*18d80*/  IADD3 R12, R28, 0x400, R18.reuse ;  /* 0x000004001c0c7810 */ /* 0x101fe40007ffe012 */
[----:B------:R-:W-:Y:S02]  /*18d90*/  IADD3 R18, R31, 0x400, R18 ;  /* 0x000004001f127810 */ /* 0x000fe40007ffe012 */
[C-C-:B--2---:R-:W-:Y:S02]  /*18da0*/  PRMT R4, R8.reuse, 0x6420, R9.reuse ;  /* 0x0000642008047816 */ /* 0x144fe40000000009 */
[----:B------:R-:W-:-:S02]  /*18db0*/  PRMT R5, R8, 0x7531, R9 ;  /* 0x0000753108057816 */ /* 0x000fc40000000009 */
[C-C-:B------:R-:W-:Y:S02]  /*18dc0*/  PRMT R6, R10.reuse, 0x6420, R11.reuse ;  /* 0x000064200a067816 */ /* 0x140fe4000000000b */
[----:B------:R-:W-:Y:S02]  /*18dd0*/  PRMT R7, R10, 0x7531, R11 ;  /* 0x000075310a077816 */ /* 0x000fe4000000000b */
[----:B------:R-:W0:Y:S04]  /*18de0*/  LDSM.16.MT88.4 R8, [R2+0x9400] ;  /* 0x009400000208783b */ /* 0x000e280000004200 */
[----:B------:R0:W-:Y:S02]  /*18df0*/  STSM.16.M88.4 [R12], R4 ;  /* 0x000000040c007844 */ /* 0x0001e40000000200 */
[----:B0-----:R-:W-:-:S02]  /*18e00*/  PRMT R4, R8, 0x6420, R9 ;  /* 0x0000642008047816 */ /* 0x001fc40000000009 */
[----:B------:R-:W-:Y:S02]  /*18e10*/  PRMT R5, R8, 0x7531, R9 ;  /* 0x0000753108057816 */ /* 0x000fe40000000009 */
[C-C-:B------:R-:W-:Y:S02]  /*18e20*/  PRMT R6, R10.reuse, 0x6420, R11.reuse ;  /* 0x000064200a067816 */ /* 0x140fe4000000000b */
[----:B------:R-:W-:-:S05]  /*18e30*/  PRMT R7, R10, 0x7531, R11 ;  /* 0x000075310a077816 */ /* 0x000fca000000000b */
[----:B------:R-:W-:Y:S04]  /*18e40*/  STSM.16.M88.4 [R12+0x2000], R4 ;  /* 0x002000040c007844 */ /* 0x000fe80000000200 */
[----:B------:R-:W0:Y:S04]  /*18e50*/  LDSM.16.MT88.4 R12, [R3+0xa400] ;  /* 0x00a40000030c783b */ /* 0x000e280000004200 */
[----:B------:R-:W2:Y:S01]  /*18e60*/  LDSM.16.MT88.4 R4, [R2+0xa400] ;  /* 0x00a400000204783b */ /* 0x000ea20000004200 */
[C-C-:B0-----:R-:W-:Y:S02]  /*18e70*/  PRMT R8, R12.reuse, 0x6420, R13.reuse ;  /* 0x000064200c087816 */ /* 0x141fe4000000000d */
[----:B------:R-:W-:-:S02]  /*18e80*/  PRMT R9, R12, 0x7531, R13 ;  /* 0x000075310c097816 */ /* 0x000fc4000000000d */
[C-C-:B------:R-:W-:Y:S02]  /*18e90*/  PRMT R10, R14.reuse, 0x6420, R15.reuse ;  /* 0x000064200e0a7816 */ /* 0x140fe4000000000f */
[----:B------:R-:W-:-:S05]  /*18ea0*/  PRMT R11, R14, 0x7531, R15 ;  /* 0x000075310e0b7816 */ /* 0x000fca000000000f */
[----:B------:R2:W-:Y:S02]  /*18eb0*/  STSM.16.M88.4 [R18], R8 ;  /* 0x0000000812007844 */ /* 0x0005e40000000200 */
[C-C-:B--2---:R-:W-:Y:S02]  /*18ec0*/  PRMT R8, R4.reuse, 0x6420, R5.reuse ;  /* 0x0000642004087816 */ /* 0x144fe40000000005 */
[----:B------:R-:W-:Y:S02]  /*18ed0*/  PRMT R9, R4, 0x7531, R5 ;  /* 0x0000753104097816 */ /* 0x000fe40000000005 */
[C-C-:B------:R-:W-:Y:S02]  /*18ee0*/  PRMT R10, R6.reuse, 0x6420, R7.reuse ;  /* 0x00006420060a7816 */ /* 0x140fe40000000007 */
[----:B------:R-:W-:-:S05]  /*18ef0*/  PRMT R11, R6, 0x7531, R7 ;  /* 0x00007531060b7816 */ /* 0x000fca0000000007 */
[----:B------:R0:W-:Y:S04]  /*18f00*/  STSM.16.M88.4 [R18+0x2000], R8 ;  /* 0x0020000812007844 */ /* 0x0001e80000000200 */
[----:B------:R-:W2:Y:S01]  /*18f10*/  LDSM.16.MT88.4 R4, [R3+0xb400] ;  /* 0x00b400000304783b */ /* 0x000ea20000004200 */
[----:B0-----:R-:W-:Y:S01]  /*18f20*/  IMAD.IADD R18, R28, 0x1, R18 ;  /* 0x000000011c127824 */ /* 0x001fe200078e0212 */
[C-C-:B--2---:R-:W-:Y:S02]  /*18f30*/  PRMT R12, R4.reuse, 0x6420, R5.reuse ;  /* 0x00006420040c7816 */ /* 0x144fe40000000005 */
[----:B------:R-:W-:Y:S02]  /*18f40*/  PRMT R13, R4, 0x7531, R5 ;  /* 0x00007531040d7816 */ /* 0x000fe40000000005 */
[----:B------:R-:W-:-:S02]  /*18f50*/  PRMT R14, R6, 0x6420, R7 ;  /* 0x00006420060e7816 */ /* 0x000fc40000000007 */
[----:B------:R-:W-:Y:S02]  /*18f60*/  PRMT R15, R6, 0x7531, R7 ;  /* 0x00007531060f7816 */ /* 0x000fe40000000007 */
[----:B------:R-:W0:Y:S04]  /*18f70*/  LDSM.16.MT88.4 R4, [R2+0xb400] ;  /* 0x00b400000204783b */ /* 0x000e280000004200 */
[----:B------:R2:W-:Y:S01]  /*18f80*/  STSM.16.M88.4 [R18], R12 ;  /* 0x0000000c12007844 */ /* 0x0005e20000000200 */
        /* <DEDUP_REMOVED lines=13> */
.L_x_1458:
[----:B0-----:R0:W-:Y:S01]  /*19060*/  SYNCS.ARRIVE.TRANS64.A1T0 RZ, [R0+URZ+0x22850], RZ ;  /* 0x022850ff00ff79a7 */ /* 0x0011e2000810003f */
[----:B------:R-:W-:Y:S06]  /*19070*/  BAR.SYNC.DEFER_BLOCKING 0x2, 0x80 ;  /* 0x0082000000007b1d */ /* 0x000fec0000010000 */
[----:B------:R-:W-:Y:S05]  /*19080*/  @!P0 BRA `(.L_x_1459) ;  /* 0x0000000000048947 */ /* 0x000fea0003800000 */
[----:B------:R-:W-:Y:S01]  /*19090*/  BPT.TRAP 0x1 ;  /* 0x000000040000795c */ /* 0x000fe20000300000 */
.L_x_1459:
[----:B0-----:R-:W-:Y:S02]  /*190a0*/  VIADD R0, R0, 0x22880 ;  /* 0x0002288000007836 */ /* 0x001fe40000000000 */
[----:B------:R-:W-:Y:S02]  /*190b0*/  IMAD.MOV.U32 R4, RZ, RZ, R19 ;  /* 0x000000ffff047224 */ /* 0x000fe400078e0013 */
[----:B------:R-:W-:Y:S01]  /*190c0*/  IMAD.MOV.U32 R5, RZ, RZ, R23 ;  /* 0x000000ffff057224 */ /* 0x000fe200078e0017 */
[----:B------:R-:W-:-:S04]  /*190d0*/  PRMT R0, R37, 0x654, R0 ;  /* 0x0000065425007816 */ /* 0x000fc80000000000 */
[----:B------:R3:W-:Y:S01]  /*190e0*/  SYNCS.ARRIVE.TRANS64.RED.A1T0 RZ, [R0+URZ], RZ ;  /* 0x000000ff00ff79a7 */ /* 0x0007e2000810043f */
[----:B------:R-:W-:Y:S05]  /*190f0*/  @P2 BRA `(.L_x_1460) ;  /* 0xffffffec007c2947 */ /* 0x000fea000383ffff */
.L_x_1440:
[----:B---3--:R-:W3:Y:S01]  /*19100*/  S2R R0, SR_TID.X ;  /* 0x0000000000007919 */ /* 0x008ee20000002100 */
[----:B------:R-:W-:Y:S01]  /*19110*/  BSSY B0, `(.L_x_1461) ;  /* 0x0000012000007945 */ /* 0x000fe20003800000 */
[----:B---3--:R-:W-:Y:S01]  /*19120*/  LOP3.LUT R2, R0, 0x7f, RZ, 0xc0, !PT ;  /* 0x0000007f00027812 */ /* 0x008fe200078ec0ff */
[----:B------:R-:W-:-:S03]  /*19130*/  IMAD.U32 R0, RZ, RZ, UR45 ;  /* 0x0000002dff007e24 */ /* 0x000fc6000f8e00ff */
[----:B------:R-:W-:Y:S02]  /*19140*/  ISETP.NE.AND P1, PT, R2, RZ, PT ;  /* 0x000000ff0200720c */ /* 0x000fe40003f25270 */
[----:B------:R-:W-:-:S11]  /*19150*/  ISETP.NE.AND P0, PT, R0, 0x3, PT ;  /* 0x000000030000780c */ /* 0x000fd60003f05270 */
[----:B------:R-:W-:Y:S05]  /*19160*/  @P1 BRA `(.L_x_1462) ;  /* 0x0000000000301947 */ /* 0x000fea0003800000 */
[----:B------:R-:W3:Y:S01]  /*19170*/  S2R R5, SR_LANEID ;  /* 0x0000000000057919 */ /* 0x000ee20000000000 */
[----:B------:R-:W-:Y:S01]  /*19180*/  VOTEU.ANY UR4, UPT, PT ;  /* 0x0000000000047886 */ /* 0x000fe200038e0100 */
[----:B0-----:R-:W0:Y:S01]  /*19190*/  LDC.64 R2, c[0x0][0xc60] ;  /* 0x00031800ff027b82 */ /* 0x001e220000000a00 */
[----:B------:R-:W3:Y:S02]  /*191a0*/  FLO.U32 R0, UR4 ;  /* 0x0000000400007d00 */ /* 0x000ee400080e0000 */
[----:B---3--:R-:W-:-:S06]  /*191b0*/  ISETP.EQ.U32.AND P1, PT, R0, R5, PT ;  /* 0x000000050000720c */ /* 0x008fcc0003f22070 */
[----:B------:R-:W0:Y:S07]  /*191c0*/  POPC R5, UR4 ;  /* 0x0000000400057d09 */ /* 0x000e2e0008000000 */
[----:B0-----:R-:W3:Y:S01]  /*191d0*/  @P1 ATOMG.E.ADD.STRONG.GPU PT, R3, desc[UR56][R2.64], R5 ;  /* 0x00000005020319a8 */ /* 0x001ee200081ee1f8 */
[----:B------:R-:W0:Y:S02]  /*191e0*/  S2R R4, SR_LTMASK ;  /* 0x0000000000047919 */ /* 0x000e240000003900 */
[----:B0-----:R-:W-:-:S04]  /*191f0*/  LOP3.LUT R4, R4, UR4, RZ, 0xc0, !PT ;  /* 0x0000000404047c12 */ /* 0x001fc8000f8ec0ff */
[----:B------:R-:W0:Y:S01]  /*19200*/  POPC R7, R4 ;  /* 0x0000000400077309 */ /* 0x000e220000000000 */
[----:B---3--:R-:W0:Y:S02]  /*19210*/  SHFL.IDX PT, R0, R3, R0, 0x1f ;  /* 0x00001f0003007589 */ /* 0x008e2400000e0000 */
[----:B0-----:R-:W-:-:S07]  /*19220*/  IADD3 R24, R0, UR46, R7 ;  /* 0x0000002e00187c10 */ /* 0x001fce000fffe007 */
.L_x_1462:
[----:B------:R-:W-:Y:S05]  /*19230*/  BSYNC B0 ;  /* 0x0000000000007941 */ /* 0x000fea0003800000 */
.L_x_1461:
[----:B------:R-:W-:Y:S05]  /*19240*/  @!P0 BRA `(.L_x_1463) ;  /* 0x0000000000048947 */ /* 0x000fea0003800000 */
[----:B------:R-:W-:Y:S01]  /*19250*/  BPT.TRAP 0x1 ;  /* 0x000000040000795c */ /* 0x000fe20000300000 */
.L_x_1463:
[----:B0-----:R-:W-:Y:S01]  /*19260*/  LOP3.LUT R3, R23, 0x1, RZ, 0x3c, !PT ;  /* 0x0000000117037812 */ /* 0x001fe200078e3cff */
[----:B--2---:R-:W-:Y:S01]  /*19270*/  IMAD R18, R19, 0x8, R16 ;  /* 0x0000000813127824 */ /* 0x004fe200078e0210 */
[----:B------:R-:W-:Y:S02]  /*19280*/  BSSY B0, `(.L_x_1464) ;  /* 0x0000004000007945 */ /* 0x000fe40003800000 */
[----:B------:R-:W-:-:S04]  /*19290*/  SHF.L.U32 R3, R3, 0x1f, RZ ;  /* 0x0000001f03037819 */ /* 0x000fc800000006ff */
[----:B------:R-:W0:Y:S02]  /*192a0*/  SYNCS.PHASECHK.TRANS64.TRYWAIT P1, [R18+URZ+0x22870], R3 ;  /* 0x02287003120075a7 */ /* 0x000e24000802017f */
[----:B0-----:R-:W-:Y:S05]  /*192b0*/  @!P1 BRA `(.L_x_1465) ;  /* 0x0000003800689947 */ /* 0x001fea0003800000 */
.L_x_1556:
[----:B------:R-:W-:Y:S05]  /*192c0*/  BSYNC B0 ;  /* 0x0000000000007941 */ /* 0x000fea0003800000 */
.L_x_1464:
[----:B------:R-:W-:-:S05]  /*192d0*/  IMAD.U32 R0, RZ, RZ, UR43 ;  /* 0x0000002bff007e24 */ /* 0x000fca000f8e00ff */
[----:B------:R-:W-:-:S13]  /*192e0*/  ISETP.NE.AND P1, PT, R0, 0x3, PT ;  /* 0x000000030000780c */ /* 0x000fda0003f25270 */
[----:B------:R-:W-:Y:S05]  /*192f0*/  @!P1 BRA `(.L_x_1466) ;  /* 0x0000000000049947 */ /* 0x000fea0003800000 */
[----:B------:R-:W-:Y:S01]  /*19300*/  BPT.TRAP 0x1 ;  /* 0x000000040000795c */ /* 0x000fe20000300000 */
.L_x_1466:
[----:B0-----:R-:W-:-:S04]  /*19310*/  SHF.L.U32 R3, R23, 0x1f, RZ ;  /* 0x0000001f17037819 */ /* 0x001fc800000006ff */
[----:B------:R-:W0:Y:S02]  /*19320*/  SYNCS.PHASECHK.TRANS64.TRYWAIT P1, [R18+URZ+0x22860], R3 ;  /* 0x02286003120075a7 */ /* 0x000e24000802017f */
[----:B0-----:R-:W-:Y:S05]  /*19330*/  @!P1 BRA `(.L_x_1467) ;  /* 0x00000038005c9947 */ /* 0x001fea0003800000 */
.L_x_1557:
[----:B------:R-:W0:Y:S04]  /*19340*/  LDL R0, [R1+0x8] ;  /* 0x0000080001007983 */ /* 0x000e280000100800 */
[----:B------:R-:W2:Y:S01]  /*19350*/  LDL R12, [R1+0x4] ;  /* 0x00000400010c7983 */ /* 0x000ea20000100800 */
[----:B------:R-:W-:Y:S01]  /*19360*/  IMAD.SHL.U32 R2, R19, 0x4000, RZ ;  /* 0x0000400013027824 */ /* 0x000fe200078e00ff */
[----:B------:R-:W-:Y:S05]  /*19370*/  WARPSYNC.ALL ;  /* 0x0000000000007948 */ /* 0x000fea0003800000 */
[----:B------:R-:W-:-:S05]  /*19380*/  IMAD.U32 R21, RZ, RZ, UR43 ;  /* 0x0000002bff157e24 */ /* 0x000fca000f8e00ff */
[----:B------:R-:W-:Y:S02]  /*19390*/  ISETP.NE.AND P1, PT, R21, 0x3, PT ;  /* 0x000000031500780c */ /* 0x000fe40003f25270 */
[----:B0-----:R-:W-:Y:S02]  /*193a0*/  LOP3.LUT R3, R2, R0, RZ, 0xfc, !PT ;  /* 0x0000000002037212 */ /* 0x001fe400078efcff */
[----:B--2---:R-:W-:-:S03]  /*193b0*/  IADD3 R2, R16, R2, R12 ;  /* 0x0000000210027210 */ /* 0x004fc60007ffe00c */
[----:B------:R-:W-:Y:S01]  /*193c0*/  IMAD.IADD R0, R16, 0x1, R3 ;  /* 0x0000000110007824 */ /* 0x000fe200078e0203 */
[----:B------:R-:W-:-:S03]  /*193d0*/  IADD3 R20, R28, 0x400, R2 ;  /* 0x000004001c147810 */ /* 0x000fc60007ffe002 */
[----:B------:R-:W-:Y:S01]  /*193e0*/  IMAD.IADD R3, R31, 0x1, R0 ;  /* 0x000000011f037824 */ /* 0x000fe200078e0200 */
[----:B------:R-:W0:Y:S02]  /*193f0*/  LDSM.16.MT88.4 R4, [R0+0x8400] ;  /* 0x008400000004783b */ /* 0x000e240000004200 */
[C-C-:B0-----:R-:W-:Y:S02]  /*19400*/  PRMT R8, R4.reuse, 0x6420, R5.reuse ;  /* 0x0000642004087816 */ /* 0x141fe40000000005 */
[----:B------:R-:W-:Y:S02]  /*19410*/  PRMT R9, R4, 0x7531, R5 ;  /* 0x0000753104097816 */ /* 0x000fe40000000005 */
[C-C-:B------:R-:W-:Y:S02]  /*19420*/  PRMT R10, R6.reuse, 0x6420, R7.reuse ;  /* 0x00006420060a7816 */ /* 0x140fe40000000007 */
[----:B------:R-:W-:Y:S02]  /*19430*/  PRMT R11, R6, 0x7531, R7 ;  /* 0x00007531060b7816 */ /* 0x000fe40000000007 */
[----:B------:R-:W0:Y:S04]  /*19440*/  LDSM.16.MT88.4 R4, [R3+0x8400] ;  /* 0x008400000304783b */ /* 0x000e280000004200 */
[----:B------:R0:W-:Y:S02]  /*19450*/  STSM.16.M88.4 [R2+0x400], R8 ;  /* 0x0004000802007844 */ /* 0x0001e40000000200 */
[----:B0-----:R-:W-:-:S02]  /*19460*/  PRMT R8, R4, 0x6420, R5 ;  /* 0x0000642004087816 */ /* 0x001fc40000000005 */
[----:B------:R-:W-:Y:S02]  /*19470*/  PRMT R9, R4, 0x7531, R5 ;  /* 0x0000753104097816 */ /* 0x000fe40000000005 */
[C-C-:B------:R-:W-:Y:S02]  /*19480*/  PRMT R10, R6.reuse, 0x6420, R7.reuse ;  /* 0x00006420060a7816 */ /* 0x140fe40000000007 */
[----:B------:R-:W-:-:S05]  /*19490*/  PRMT R11, R6, 0x7531, R7 ;  /* 0x00007531060b7816 */ /* 0x000fca0000000007 */
[----:B------:R0:W-:Y:S04]  /*194a0*/  STSM.16.M88.4 [R2+0x2400], R8 ;  /* 0x0024000802007844 */ /* 0x0001e80000000200 */
[----:B------:R-:W2:Y:S01]  /*194b0*/  LDSM.16.MT88.4 R4, [R0+0x9400] ;  /* 0x009400000004783b */ /* 0x000ea20000004200 */
[----:B0-----:R-:W-:Y:S02]  /*194c0*/  IADD3 R2, R31, 0x400, R2 ;  /* 0x000004001f027810 */ /* 0x001fe40007ffe002 */
[C-C-:B--2---:R-:W-:Y:S02]  /*194d0*/  PRMT R12, R4.reuse, 0x6420, R5.reuse ;  /* 0x00006420040c7816 */ /* 0x144fe40000000005 */
[----:B------:R-:W-:Y:S02]  /*194e0*/  PRMT R13, R4, 0x7531, R5 ;  /* 0x00007531040d7816 */ /* 0x000fe40000000005 */
[----:B------:R-:W-:-:S02]  /*194f0*/  PRMT R14, R6, 0x6420, R7 ;  /* 0x00006420060e7816 */ /* 0x000fc40000000007 */
[----:B------:R-:W-:Y:S02]  /*19500*/  PRMT R15, R6, 0x7531, R7 ;  /* 0x00007531060f7816 */ /* 0x000fe40000000007 */
[----:B------:R-:W0:Y:S04]  /*19510*/  LDSM.16.MT88.4 R4, [R3+0x9400] ;  /* 0x009400000304783b */ /* 0x000e280000004200 */
[----:B------:R-:W-:Y:S01]  /*19520*/  STSM.16.M88.4 [R20], R12 ;  /* 0x0000000c14007844 */ /* 0x000fe20000000200 */
        /* <DEDUP_REMOVED lines=38> */
.L_x_1468:
[----:B0-----:R0:W-:Y:S01]  /*19790*/  SYNCS.ARRIVE.TRANS64.A1T0 RZ, [R18+URZ+0x22850], RZ ;  /* 0x022850ff12ff79a7 */ /* 0x0011e2000810003f */
[----:B------:R-:W-:Y:S06]  /*197a0*/  BAR.SYNC.DEFER_BLOCKING 0x2, 0x80 ;  /* 0x0082000000007b1d */ /* 0x000fec0000010000 */
[----:B------:R-:W-:Y:S05]  /*197b0*/  @!P0 BRA `(.L_x_1469) ;  /* 0x0000000000048947 */ /* 0x000fea0003800000 */
[----:B------:R-:W-:Y:S01]  /*197c0*/  BPT.TRAP 0x1 ;  /* 0x000000040000795c */ /* 0x000fe20000300000 */
.L_x_1469:
[----:B0-----:R-:W-:Y:S02]  /*197d0*/  VIADD R18, R18, 0x22880 ;  /* 0x0002288012127836 */ /* 0x001fe40000000000 */
[----:B------:R-:W-:-:S03]  /*197e0*/  VIADD R19, R19, 0x1 ;  /* 0x0000000113137836 */ /* 0x000fc60000000000 */
[----:B------:R-:W-:Y:S02]  /*197f0*/  PRMT R18, R37, 0x654, R18 ;  /* 0x0000065425127816 */ /* 0x000fe40000000012 */
[C---:B------:R-:W-:Y:S02]  /*19800*/  ISETP.NE.AND P0, PT, R19.reuse, 0x2, PT ;  /* 0x000000021300780c */ /* 0x040fe40003f05270 */
[----:B------:R0:W-:Y:S02]  /*19810*/  SYNCS.ARRIVE.TRANS64.RED.A1T0 RZ, [R18+URZ], RZ ;  /* 0x000000ff12ff79a7 */ /* 0x0001e4000810043f */
[----:B------:R-:W-:Y:S02]  /*19820*/  SEL R0, RZ, 0x1, P0 ;  /* 0x00000001ff007807 */ /* 0x000fe40000000000 */
[----:B------:R-:W-:Y:S02]  /*19830*/  SEL R19, R19, RZ, P0 ;  /* 0x000000ff13137207 */ /* 0x000fe40000000000 */
[----:B------:R-:W-:-:S07]  /*19840*/  LOP3.LUT R23, R23, R0, RZ, 0x3c, !PT ;  /* 0x0000000017177212 */ /* 0x000fce00078e3cff */
.L_x_1410:
[----:B------:R-:W-:Y:S05]  /*19850*/  BSYNC B7 ;  /* 0x0000000000077941 */ /* 0x000fea0003800000 */
.L_x_1408:
[----:B------:R-:W-:-:S13]  /*19860*/  LOP3.LUT P0, RZ, R17, 0x80, RZ, 0xc0, !PT ;  /* 0x0000008011ff7812 */ /* 0x000fda000780c0ff */
[----:B------:R-:W-:Y:S05]  /*19870*/  @!P0 BRA `(.L_x_1470) ;  /* 0x0000000000248947 */ /* 0x000fea0003800000 */
[----:B------:R-:W3:Y:S08]  /*19880*/  S2UR UR4, SR_CgaCtaId ;  /* 0x00000000000479c3 */ /* 0x000ef00000008800 */
[----:B------:R-:W-:Y:S01]  /*19890*/  BAR.SYNC.DEFER_BLOCKING 0x5, 0x180 ;  /* 0x0146000000007b1d */ /* 0x000fe20000010000 */
[----:B------:R-:W-:Y:S01]  /*198a0*/  MOV R16, 0x400 ;  /* 0x0000040000107802 */ /* 0x000fe20000000f00 */
[----:B---3--:R-:W-:-:S05]  /*198b0*/  IMAD.U32 R37, RZ, RZ, UR4 ;  /* 0x00000004ff257e24 */ /* 0x008fca000f8e00ff */
[----:B------:R-:W-:-:S05]  /*198c0*/  LEA R16, R37, R16, 0x18 ;  /* 0x0000001025107211 */ /* 0x000fca00078ec0ff */
[----:B-1----:R-:W1:Y:S02]  /*198d0*/  LDS.128 R24, [R16+0x228d0] ;  /* 0x0228d00010187984 */ /* 0x002e640000000c00 */
[----:B-1----:R-:W-:Y:S01]  /*198e0*/  R2UR UR40, R27 ;  /* 0x000000001b2872ca */ /* 0x002fe200000e0000 */
[----:B------:R-:W-:Y:S06]  /*198f0*/  BAR.ARV 0x4, 0x180 ;  /* 0x0106000000007b1d */ /* 0x000fec0000002000 */
[----:B------:R-:W-:Y:S08]  /*19900*/  BRA `(.L_x_1471) ;  /* 0x0000000c00b07947 */ /* 0x000ff00003800000 */
.L_x_1470:
[----:B------:R-:W2:Y:S01]  /*19910*/  S2R R0, SR_TID.X ;  /* 0x0000000000007919 */ /* 0x000ea20000002100 */
[----:B------:R-:W-:Y:S01]  /*19920*/  ULDC UR4, c[0x0][0xc3c] ;  /* 0x00030f0000047ab9 */ /* 0x000fe20000000800 */
[----:B--2---:R-:W-:Y:S01]  /*19930*/  LOP3.LUT R9, R0, 0x1f, RZ, 0xc0, !PT ;  /* 0x0000001f00097812 */ /* 0x004fe200078ec0ff */
[----:B------:R-:W-:-:S03]  /*19940*/  IMAD.MOV.U32 R0, RZ, RZ, RZ ;  /* 0x000000ffff007224 */ /* 0x000fc600078e00ff */
[C---:B------:R-:W-:Y:S01]  /*19950*/  ISETP.NE.AND P0, PT, R9.reuse, 0x1f, PT ;  /* 0x0000001f0900780c */ /* 0x040fe20003f05270 */
[----:B------:R-:W-:-:S05]  /*19960*/  VIADD R7, R9, UR40 ;  /* 0x0000002809077c36 */ /* 0x000fca0008000000 */
[----:B------:R-:W-:Y:S01]  /*19970*/  ISETP.GE.OR P1, PT, R7, UR4, !P0 ;  /* 0x0000000407007c0c */ /* 0x000fe2000c726670 */
[----:B------:R-:W-:-:S12]  /*19980*/  ULDC UR4, c[0x0][0xc3c] ;  /* 0x00030f0000047ab9 */ /* 0x000fd80000000800 */
[----:B------:R-:W2:Y:S08]  /*19990*/  @!P1 LDC.64 R2, c[0x0][0xc80] ;  /* 0x00032000ff029b82 */ /* 0x000eb00000000a00 */
[----:B------:R-:W3:Y:S01]  /*199a0*/  @!P1 LDC.64 R4, c[0x0][0xc78] ;  /* 0x00031e00ff049b82 */ /* 0x000ee20000000a00 */
[----:B--2---:R-:W-:-:S05]  /*199b0*/  @!P1 IMAD.WIDE R2, R7, 0x4, R2 ;  /* 0x0000000407029825 */ /* 0x004fca00078e0202 */
[----:B------:R3:W2:Y:S02]  /*199c0*/  @!P1 LDG.E R0, desc[UR56][R2.64] ;  /* 0x0000003802009981 */ /* 0x0006a4000c1e1900 */
[----:B---3--:R-:W-:-:S04]  /*199d0*/  @!P1 IMAD.WIDE R2, R7, 0x4, R4 ;  /* 0x0000000407029825 */ /* 0x008fc800078e0204 */
[----:B------:R-:W-:-:S06]  /*199e0*/  IMAD.MOV.U32 R5, RZ, RZ, RZ ;  /* 0x000000ffff057224 */ /* 0x000fcc00078e00ff */
[----:B------:R-:W2:Y:S01]  /*199f0*/  @!P1 LDG.E R5, desc[UR56][R2.64] ;  /* 0x0000003802059981 */ /* 0x000ea2000c1e1900 */
[C---:B------:R-:W-:Y:S02]  /*19a00*/  ISETP.NE.AND P1, PT, R9.reuse, RZ, PT ;  /* 0x000000ff0900720c */ /* 0x040fe40003f25270 */
[C---:B------:R-:W-:Y:S02]  /*19a10*/  ISETP.GE.U32.AND P2, PT, R9.reuse, 0x2, PT ;  /* 0x000000020900780c */ /* 0x040fe40003f46070 */
[C---:B------:R-:W-:Y:S02]  /*19a20*/  ISETP.GE.U32.AND P3, PT, R9.reuse, 0x4, PT ;  /* 0x000000040900780c */ /* 0x040fe40003f66070 */
[C---:B------:R-:W-:Y:S02]  /*19a30*/  ISETP.GE.U32.AND P4, PT, R9.reuse, 0x8, PT ;  /* 0x000000080900780c */ /* 0x040fe40003f86070 */
[----:B------:R-:W-:Y:S02]  /*19a40*/  ISETP.GE.U32.AND P5, PT, R9, 0x10, PT ;  /* 0x000000100900780c */ /* 0x000fe40003fa6070 */
[----:B------:R-:W3:Y:S01]  /*19a50*/  LDC R9, c[0x0][0xc38] ;  /* 0x00030e00ff097b82 */ /* 0x000ee20000000800 */
[----:B--2---:R-:W-:-:S05]  /*19a60*/  IMAD R4, R5, R0, RZ ;  /* 0x0000000005047224 */ /* 0x004fca00078e02ff */
[----:B------:R-:W2:Y:S02]  /*19a70*/  SHFL.UP PT, R6, R4, 0x1, RZ ;  /* 0x0420000004067989 */ /* 0x000ea400000e00ff */
[----:B--2---:R-:W-:-:S05]  /*19a80*/  SEL R7, R6, RZ, P1 ;  /* 0x000000ff06077207 */ /* 0x004fca0000800000 */
[----:B------:R-:W-:-:S05]  /*19a90*/  IMAD.IADD R7, R4, 0x1, R7 ;  /* 0x0000000104077824 */ /* 0x000fca00078e0207 */
[----:B------:R-:W2:Y:S02]  /*19aa0*/  SHFL.UP PT, R6, R7, 0x2, RZ ;  /* 0x0440000007067989 */ /* 0x000ea400000e00ff */
[----:B--2---:R-:W-:-:S05]  /*19ab0*/  SEL R6, R6, RZ, P2 ;  /* 0x000000ff06067207 */ /* 0x004fca0001000000 */
[----:B------:R-:W-:-:S05]  /*19ac0*/  IMAD.IADD R6, R7, 0x1, R6 ;  /* 0x0000000107067824 */ /* 0x000fca00078e0206 */
[----:B------:R-:W2:Y:S02]  /*19ad0*/  SHFL.UP PT, R8, R6, 0x4, RZ ;  /* 0x0480000006087989 */ /* 0x000ea400000e00ff */
[----:B--2---:R-:W-:Y:S02]  /*19ae0*/  SEL R3, R8, RZ, P3 ;  /* 0x000000ff08037207 */ /* 0x004fe40001800000 */
[----:B------:R-:W-:Y:S03]  /*19af0*/  SHFL.IDX PT, R8, R24, 0x1, 0x1f ;  /* 0x00201f0018087f89 */ /* 0x000fe600000e0000 */
[----:B------:R-:W-:-:S05]  /*19b00*/  IMAD.IADD R3, R6, 0x1, R3 ;  /* 0x0000000106037824 */ /* 0x000fca00078e0203 */
[----:B------:R-:W2:Y:S02]  /*19b10*/  SHFL.UP PT, R2, R3, 0x8, RZ ;  /* 0x0500000003027989 */ /* 0x000ea400000e00ff */
[----:B--2---:R-:W-:-:S05]  /*19b20*/  SEL R2, R2, RZ, P4 ;  /* 0x000000ff02027207 */ /* 0x004fca0002000000 */
[----:B------:R-:W-:-:S05]  /*19b30*/  IMAD.IADD R4, R3, 0x1, R2 ;  /* 0x0000000103047824 */ /* 0x000fca00078e0202 */
[----:B------:R-:W2:Y:S02]  /*19b40*/  SHFL.UP PT, R2, R4, 0x10, RZ ;  /* 0x0600000004027989 */ /* 0x000ea400000e00ff */
[----:B--2---:R-:W-:-:S05]  /*19b50*/  SEL R7, R2, RZ, P5 ;  /* 0x000000ff02077207 */ /* 0x004fca0002800000 */
[----:B------:R-:W-:Y:S02]  /*19b60*/  IMAD.IADD R2, R4, 0x1, R7 ;  /* 0x0000000104027824 */ /* 0x000fe400078e0207 */
[----:B------:R-:W-:Y:S04]  /*19b70*/  SHFL.IDX PT, R7, R24, RZ, 0x1f ;  /* 0x00001fff18077589 */ /* 0x000fe800000e0000 */
[----:B------:R-:W3:Y:S02]  /*19b80*/  SHFL.IDX PT, R6, R2, 0x1f, 0x1f ;  /* 0x03e01f0002067f89 */ /* 0x000ee400000e0000 */
[----:B---3--:R-:W-:Y:S02]  /*19b90*/  IMAD R3, R6, R9, RZ ;  /* 0x0000000906037224 */ /* 0x008fe400078e02ff */
[----:B------:R-:W-:-:S02]  /*19ba0*/  IMAD.MOV.U32 R6, RZ, RZ, RZ ;  /* 0x000000ffff067224 */ /* 0x000fc400078e00ff */
[----:B------:R-:W-:-:S05]  /*19bb0*/  IMAD.IADD R8, R8, 0x1, R3 ;  /* 0x0000000108087824 */ /* 0x000fca00078e0203 */
[----:B------:R-:W-:-:S13]  /*19bc0*/  ISETP.GT.AND P6, PT, R8, R7, PT ;  /* 0x000000070800720c */ /* 0x000fda0003fc4270 */
[----:B------:R-:W-:Y:S05]  /*19bd0*/  @P6 BRA `(.L_x_1472) ;  /* 0x0000000000986947 */ /* 0x000fea0003800000 */
.L_x_1474:
[----:B------:R-:W-:-:S04]  /*19be0*/  UIADD3 UR40, UR40, 0x1f, URZ ;  /* 0x0000001f28287890 */ /* 0x000fc8000fffe03f */
[----:B------:R-:W-:-:S06]  /*19bf0*/  UISETP.GE.AND UP0, UPT, UR40, UR4, UPT ;  /* 0x000000042800728c */ /* 0x000fcc000bf06270 */
[----:B------:R-:W-:-:S13]  /*19c00*/  PLOP3.LUT P6, PT, PT, PT, UP0, 0x40, 0x0 ;  /* 0x000000000000781c */ /* 0x000fda0003fce808 */
[----:B------:R-:W-:Y:S05]  /*19c10*/  @!P6 BRA `(.L_x_1473) ;  /* 0x0000000800b4e947 */ /* 0x000fea0003800000 */
[----:B------:R-:W2:Y:S02]  /*19c20*/  S2R R0, SR_TID.X ;  /* 0x0000000000007919 */ /* 0x000ea40000002100 */
[----:B--2---:R-:W-:-:S05]  /*19c30*/  LOP3.LUT R0, R0, 0x1f, RZ, 0xc0, !PT ;  /* 0x0000001f00007812 */ /* 0x004fca00078ec0ff */
[----:B------:R-:W-:Y:S02]  /*19c40*/  VIADD R9, R0, UR40 ;  /* 0x0000002800097c36 */ /* 0x000fe40008000000 */
[----:B------:R-:W-:-:S03]  /*19c50*/  IMAD.MOV.U32 R0, RZ, RZ, RZ ;  /* 0x000000ffff007224 */ /* 0x000fc600078e00ff */
[----:B------:R-:W-:-:S13]  /*19c60*/  ISETP.GE.OR P6, PT, R9, UR4, !P0 ;  /* 0x0000000409007c0c */ /* 0x000fda000c7c6670 */
[----:B------:R-:W2:Y:S08]  /*19c70*/  @!P6 LDC.64 R2, c[0x0][0xc80] ;  /* 0x00032000ff02eb82 */ /* 0x000eb00000000a00 */
[----:B------:R-:W3:Y:S01]  /*19c80*/  @!P6 LDC.64 R4, c[0x0][0xc78] ;  /* 0x00031e00ff04eb82 */ /* 0x000ee20000000a00 */
[----:B--2---:R-:W-:-:S05]  /*19c90*/  @!P6 IMAD.WIDE R2, R9, 0x4, R2 ;  /* 0x000000040902e825 */ /* 0x004fca00078e0202 */
[----:B------:R3:W2:Y:S02]  /*19ca0*/  @!P6 LDG.E R0, desc[UR56][R2.64] ;  /* 0x000000380200e981 */ /* 0x0006a4000c1e1900 */
[----:B---3--:R-:W-:-:S04]  /*19cb0*/  @!P6 IMAD.WIDE R2, R9, 0x4, R4 ;  /* 0x000000040902e825 */ /* 0x008fc800078e0204 */
[----:B------:R-:W-:-:S06]  /*19cc0*/  IMAD.MOV.U32 R5, RZ, RZ, RZ ;  /* 0x000000ffff057224 */ /* 0x000fcc00078e00ff */
[----:B------:R-:W2:Y:S02]  /*19cd0*/  @!P6 LDG.E R5, desc[UR56][R2.64] ;  /* 0x000000380205e981 */ /* 0x000ea4000c1e1900 */
        /* <DEDUP_REMOVED lines=8> */
[----:B--2---:R-:W-:-:S05]  /*19d60*/  SEL R9, R9, RZ, P3 ;  /* 0x000000ff09097207 */ /* 0x004fca0001800000 */
[----:B------:R-:W-:Y:S02]  /*19d70*/  IMAD.IADD R11, R10, 0x1, R9 ;  /* 0x000000010a0b7824 */ /* 0x000fe400078e0209 */
[----:B------:R-:W2:Y:S03]  /*19d80*/  LDC R9, c[0x0][0xc38] ;  /* 0x00030e00ff097b82 */ /* 0x000ea60000000800 */
[----:B------:R-:W3:Y:S02]  /*19d90*/  SHFL.UP PT, R2, R11, 0x8, RZ ;  /* 0x050000000b027989 */ /* 0x000ee400000e00ff */
[----:B---3--:R-:W-:-:S05]  /*19da0*/  SEL R2, R2, RZ, P4 ;  /* 0x000000ff02027207 */ /* 0x008fca0002000000 */
[----:B------:R-:W-:-:S05]  /*19db0*/  IMAD.IADD R2, R11, 0x1, R2 ;  /* 0x000000010b027824 */ /* 0x000fca00078e0202 */
[----:B------:R-:W3:Y:S02]  /*19dc0*/  SHFL.UP PT, R3, R2, 0x10, RZ ;  /* 0x0600000002037989 */ /* 0x000ee400000e00ff */
[----:B---3--:R-:W-:-:S05]  /*19dd0*/  SEL R3, R3, RZ, P5 ;  /* 0x000000ff03037207 */ /* 0x008fca0002800000 */
[----:B------:R-:W-:-:S05]  /*19de0*/  IMAD.IADD R2, R2, 0x1, R3 ;  /* 0x0000000102027824 */ /* 0x000fca00078e0203 */
[----:B------:R-:W2:Y:S02]  /*19df0*/  SHFL.IDX PT, R4, R2, 0x1f, 0x1f ;  /* 0x03e01f0002047f89 */ /* 0x000ea400000e0000 */
[----:B--2---:R-:W-:-:S04]  /*19e00*/  IMAD R3, R4, R9, RZ ;  /* 0x0000000904037224 */ /* 0x004fc800078e02ff */
[----:B------:R-:W-:-:S05]  /*19e10*/  IMAD.IADD R8, R3, 0x1, R8 ;  /* 0x0000000103087824 */ /* 0x000fca00078e0208 */
[----:B------:R-:W-:-:S13]  /*19e20*/  ISETP.GT.AND P6, PT, R8, R7, PT ;  /* 0x000000070800720c */ /* 0x000fda0003fc4270 */
[----:B------:R-:W-:Y:S05]  /*19e30*/  @!P6 BRA `(.L_x_1474) ;  /* 0xfffffffc0068e947 */ /* 0x000fea000383ffff */
.L_x_1472:
[----:B------:R-:W-:-:S04]  /*19e40*/  IMAD.IADD R3, R8, 0x1, -R3 ;  /* 0x0000000108037824 */ /* 0x000fc800078e0a03 */
[----:B------:R-:W-:-:S05]  /*19e50*/  IMAD R4, R2, R9, R3 ;  /* 0x0000000902047224 */ /* 0x000fca00078e0203 */
[----:B------:R-:W-:-:S13]  /*19e60*/  ISETP.GT.AND P0, PT, R4, R7, PT ;  /* 0x000000070400720c */ /* 0x000fda0003f04270 */
[----:B------:R-:W-:Y:S02]  /*19e70*/  VOTEU.ANY UR5, UPT, !P0 ;  /* 0x0000000000057886 */ /* 0x000fe400040e0100 */
[----:B------:R-:W-:Y:S02]  /*19e80*/  UPOPC UR4, UR5 ;  /* 0x00000005000472bf */ /* 0x000fe40008000000 */
[----:B------:R-:W-:-:S04]  /*19e90*/  ISETP.NE.AND P0, PT, RZ, UR5, PT ;  /* 0x00000005ff007c0c */ /* 0x000fc8000bf05270 */
[----:B------:R-:W-:Y:S02]  /*19ea0*/  IMAD.U32 R4, RZ, RZ, UR4 ;  /* 0x00000004ff047e24 */ /* 0x000fe4000f8e00ff */
[----:B------:R-:W-:-:S04]  /*19eb0*/  IMAD.U32 R11, RZ, RZ, UR4 ;  /* 0x00000004ff0b7e24 */ /* 0x000fc8000f8e00ff */
[----:B------:R2:W3:Y:S04]  /*19ec0*/  SHFL.IDX PT, R4, R5, R4, 0x1f ;  /* 0x00001f0405047589 */ /* 0x0004e800000e0000 */
[----:B------:R2:W4:Y:S01]  /*19ed0*/  SHFL.IDX PT, R0, R0, R11, 0x1f ;  /* 0x00001f0b00007589 */ /* 0x00052200000e0000 */
[----:B------:R-:W-:Y:S05]  /*19ee0*/  @!P0 BRA `(.L_x_1475) ;  /* 0x00000000000c8947 */ /* 0x000fea0003800000 */
[----:B------:R-:W-:-:S06]  /*19ef0*/  UIADD3 UR5, UR4, -0x1, URZ ;  /* 0xffffffff04057890 */ /* 0x000fcc000fffe03f */
[----:B--2---:R-:W-:-:S05]  /*19f00*/  IMAD.U32 R5, RZ, RZ, UR5 ;  /* 0x00000005ff057e24 */ /* 0x004fca000f8e00ff */
[----:B------:R2:W0:Y:S02]  /*19f10*/  SHFL.IDX PT, R6, R2, R5, 0x1f ;  /* 0x00001f0502067589 */ /* 0x00042400000e0000 */
.L_x_1475:
[----:B---3--:R-:W-:Y:S01]  /*19f20*/  ISETP.NE.AND P0, PT, R4, 0x1, PT ;  /* 0x000000010400780c */ /* 0x008fe20003f05270 */
[----:B0-----:R-:W-:Y:S01]  /*19f30*/  IMAD R24, R6, R9, R3 ;  /* 0x0000000906187224 */ /* 0x001fe200078e0203 */
[----:B------:R-:W-:-:S03]  /*19f40*/  UIADD3 UR40, UR4, UR40, URZ ;  /* 0x0000002804287290 */ /* 0x000fc6000fffe03f */
[----:B--2---:R-:W-:-:S08]  /*19f50*/  IMAD.IADD R5, R7, 0x1, -R24 ;  /* 0x0000000107057824 */ /* 0x004fd000078e0a18 */
[----:B------:R-:W-:Y:S05]  /*19f60*/  @!P0 BRA `(.L_x_1476) ;  /* 0x0000000000dc8947 */ /* 0x000fea0003800000 */
[----:B----4-:R-:W-:Y:S02]  /*19f70*/  IABS R7, R0 ;  /* 0x0000000000077213 */ /* 0x010fe40000000000 */
[----:B------:R-:W-:Y:S02]  /*19f80*/  IABS R6, R4 ;  /* 0x0000000400067213 */ /* 0x000fe40000000000 */
[----:B------:R-:W0:Y:S01]  /*19f90*/  I2F.RP R8, R7 ;  /* 0x0000000700087306 */ /* 0x000e220000209400 */
[----:B------:R-:W-:-:S07]  /*19fa0*/  IABS R10, R5 ;  /* 0x00000005000a7213 */ /* 0x000fce0000000000 */
[----:B------:R-:W-:Y:S08]  /*19fb0*/  I2F.RP R11, R6 ;  /* 0x00000006000b7306 */ /* 0x000ff00000209400 */
[----:B0-----:R-:W0:Y:S02]  /*19fc0*/  MUFU.RCP R8, R8 ;  /* 0x0000000800087308 */ /* 0x001e240000001000 */
[----:B0-----:R-:W-:Y:S01]  /*19fd0*/  VIADD R9, R8, 0xffffffe ;  /* 0x0ffffffe08097836 */ /* 0x001fe20000000000 */
[----:B------:R-:W-:-:S05]  /*19fe0*/  IABS R8, R0 ;  /* 0x0000000000087213 */ /* 0x000fca0000000000 */
[----:B------:R0:W2:Y:S02]  /*19ff0*/  F2I.FTZ.U32.TRUNC.NTZ R3, R9 ;  /* 0x0000000900037305 */ /* 0x0000a4000021f000 */
[----:B0-----:R-:W-:Y:S02]  /*1a000*/  IMAD.MOV R9, RZ, RZ, -R8 ;  /* 0x000000ffff097224 */ /* 0x001fe400078e0a08 */
[----:B--2---:R-:W-:-:S04]  /*1a010*/  IMAD.MOV R2, RZ, RZ, -R3 ;  /* 0x000000ffff027224 */ /* 0x004fc800078e0a03 */
[----:B------:R-:W-:Y:S02]  /*1a020*/  IMAD R13, R2, R7, RZ ;  /* 0x00000007020d7224 */ /* 0x000fe400078e02ff */
[----:B------:R-:W-:-:S04]  /*1a030*/  IMAD.MOV.U32 R2, RZ, RZ, RZ ;  /* 0x000000ffff027224 */ /* 0x000fc800078e00ff */
[----:B------:R-:W-:Y:S02]  /*1a040*/  IMAD.HI.U32 R3, R3, R13, R2 ;  /* 0x0000000d03037227 */ /* 0x000fe400078e0002 */
[----:B------:R-:W0:Y:S04]  /*1a050*/  MUFU.RCP R2, R11 ;  /* 0x0000000b00027308 */ /* 0x000e280000001000 */
[----:B------:R-:W-:-:S04]  /*1a060*/  IMAD.HI.U32 R8, R3, R10, RZ ;  /* 0x0000000a03087227 */ /* 0x000fc800078e00ff */
[----:B------:R-:W-:-:S05]  /*1a070*/  IMAD R10, R8, R9, R10 ;  /* 0x00000009080a7224 */ /* 0x000fca00078e020a */
[----:B------:R-:W-:Y:S01]  /*1a080*/  ISETP.GT.U32.AND P1, PT, R7, R10, PT ;  /* 0x0000000a0700720c */ /* 0x000fe20003f24070 */
[----:B0-----:R-:W-:Y:S02]  /*1a090*/  VIADD R9, R2, 0xffffffe ;  /* 0x0ffffffe02097836 */ /* 0x001fe40000000000 */
[----:B------:R-:W-:Y:S02]  /*1a0a0*/  IMAD.MOV.U32 R2, RZ, RZ, RZ ;  /* 0x000000ffff027224 */ /* 0x000fe400078e00ff */
[----:B------:R-:W0:Y:S08]  /*1a0b0*/  F2I.FTZ.U32.TRUNC.NTZ R3, R9 ;  /* 0x0000000900037305 */ /* 0x000e30000021f000 */
[----:B------:R-:W-:-:S02]  /*1a0c0*/  @!P1 IMAD.IADD R10, R10, 0x1, -R7 ;  /* 0x000000010a0a9824 */ /* 0x000fc400078e0a07 */
[----:B------:R-:W-:Y:S01]  /*1a0d0*/  @!P1 VIADD R8, R8, 0x1 ;  /* 0x0000000108089836 */ /* 0x000fe20000000000 */
[----:B------:R-:W-:Y:S02]  /*1a0e0*/  ISETP.NE.AND P1, PT, R0, RZ, PT ;  /* 0x000000ff0000720c */ /* 0x000fe40003f25270 */
[----:B------:R-:W-:Y:S01]  /*1a0f0*/  ISETP.GE.U32.AND P0, PT, R10, R7, PT ;  /* 0x000000070a00720c */ /* 0x000fe20003f06070 */
[----:B0-----:R-:W-:-:S04]  /*1a100*/  IMAD.MOV R7, RZ, RZ, -R3 ;  /* 0x000000ffff077224 */ /* 0x001fc800078e0a03 */
[----:B------:R-:W-:-:S04]  /*1a110*/  IMAD R7, R7, R6, RZ ;  /* 0x0000000607077224 */ /* 0x000fc800078e02ff */
[----:B------:R-:W-:Y:S01]  /*1a120*/  IMAD.HI.U32 R2, R3, R7, R2 ;  /* 0x0000000703027227 */ /* 0x000fe200078e0002 */
[----:B------:R-:W-:Y:S02]  /*1a130*/  LOP3.LUT R3, R5, R0, RZ, 0x3c, !PT ;  /* 0x0000000005037212 */ /* 0x000fe400078e3cff */
[----:B------:R-:W-:Y:S01]  /*1a140*/  IABS R7, R4 ;  /* 0x0000000400077213 */ /* 0x000fe20000000000 */
[----:B------:R-:W-:Y:S01]  /*1a150*/  @P0 VIADD R8, R8, 0x1 ;  /* 0x0000000108080836 */ /* 0x000fe20000000000 */
[----:B------:R-:W-:-:S03]  /*1a160*/  ISETP.GE.AND P2, PT, R3, RZ, PT ;  /* 0x000000ff0300720c */ /* 0x000fc60003f46270 */
[----:B------:R-:W-:-:S10]  /*1a170*/  IMAD.MOV R7, RZ, RZ, -R7 ;  /* 0x000000ffff077224 */ /* 0x000fd400078e0a07 */
[----:B------:R-:W-:Y:S01]  /*1a180*/  @!P2 IMAD.MOV R8, RZ, RZ, -R8 ;  /* 0x000000ffff08a224 */ /* 0x000fe200078e0a08 */
[----:B------:R-:W-:-:S04]  /*1a190*/  @!P1 LOP3.LUT R8, RZ, R0, RZ, 0x33, !PT ;  /* 0x00000000ff089212 */ /* 0x000fc800078e33ff */
[----:B------:R-:W-:-:S05]  /*1a1a0*/  IABS R3, R8 ;  /* 0x0000000800037213 */ /* 0x000fca0000000000 */
        /* <DEDUP_REMOVED lines=12> */
[--C-:B------:R-:W-:Y:S02]  /*1a270*/  IMAD.MOV R3, RZ, RZ, -R2.reuse ;  /* 0x000000ffff037224 */ /* 0x100fe400078e0a02 */
[C---:B------:R-:W-:Y:S02]  /*1a280*/  IMAD R7, R4.reuse, 0x1000000, R2 ;  /* 0x0100000004077824 */ /* 0x040fe400078e0202 */
[--C-:B------:R-:W-:Y:S02]  /*1a290*/  IMAD R4, R4, R3, R8.reuse ;  /* 0x0000000304047224 */ /* 0x100fe400078e0208 */
[----:B------:R-:W-:Y:S02]  /*1a2a0*/  IMAD.MOV R3, RZ, RZ, -R8 ;  /* 0x000000ffff037224 */ /* 0x000fe400078e0a08 */
[----:B-1----:R-:W-:Y:S02]  /*1a2b0*/  IMAD R26, R4, 0x10000, R7 ;  /* 0x00010000041a7824 */ /* 0x002fe400078e0207 */
[----:B------:R-:W-:Y:S01]  /*1a2c0*/  IMAD R3, R0, R3, R5 ;  /* 0x0000000300037224 */ /* 0x000fe200078e0205 */
[----:B------:R-:W-:Y:S06]  /*1a2d0*/  BRA `(.L_x_1477) ;  /* 0x0000000000f87947 */ /* 0x000fec0003800000 */
.L_x_1476:
[----:B------:R-:W-:Y:S02]  /*1a2e0*/  ULDC.64 UR4, c[0x0][0xc90] ;  /* 0x0003240000047ab9 */ /* 0x000fe40000000a00 */
[----:B------:R-:W-:-:S06]  /*1a2f0*/  UIMAD.WIDE UR4, UR40, 0x4, UR4 ;  /* 0x00000004280478a5 */ /* 0x000fcc000f8e0204 */
[----:B------:R-:W-:Y:S02]  /*1a300*/  IMAD.U32 R2, RZ, RZ, UR4 ;  /* 0x00000004ff027e24 */ /* 0x000fe4000f8e00ff */
[----:B------:R-:W-:-:S05]  /*1a310*/  IMAD.U32 R3, RZ, RZ, UR5 ;  /* 0x00000005ff037e24 */ /* 0x000fca000f8e00ff */
[----:B------:R0:W4:Y:S02]  /*1a320*/  LDG.E R6, desc[UR56][R2.64] ;  /* 0x0000003802067981 */ /* 0x000124000c1e1900 */
[----:B0-----:R-:W-:Y:S02]  /*1a330*/  IMAD.MOV.U32 R2, RZ, RZ, RZ ;  /* 0x000000ffff027224 */ /* 0x001fe400078e00ff */
[----:B----4-:R-:W-:-:S05]  /*1a340*/  IMAD R4, R0, R6, RZ ;  /* 0x0000000600047224 */ /* 0x010fca00078e02ff */
[----:B------:R-:W-:-:S04]  /*1a350*/  IABS R7, R4 ;  /* 0x0000000400077213 */ /* 0x000fc80000000000 */
[----:B------:R-:W0:Y:S08]  /*1a360*/  I2F.RP R8, R7 ;  /* 0x0000000700087306 */ /* 0x000e300000209400 */
[----:B0-----:R-:W0:Y:S02]  /*1a370*/  MUFU.RCP R8, R8 ;  /* 0x0000000800087308 */ /* 0x001e240000001000 */
[----:B0-----:R-:W-:-:S06]  /*1a380*/  VIADD R10, R8, 0xffffffe ;  /* 0x0ffffffe080a7836 */ /* 0x001fcc0000000000 */
[----:B------:R-:W0:Y:S02]  /*1a390*/  F2I.FTZ.U32.TRUNC.NTZ R3, R10 ;  /* 0x0000000a00037305 */ /* 0x000e24000021f000 */
[----:B0-----:R-:W-:-:S04]  /*1a3a0*/  IMAD.MOV R12, RZ, RZ, -R3 ;  /* 0x000000ffff0c7224 */ /* 0x001fc800078e0a03 */
[----:B------:R-:W-:-:S04]  /*1a3b0*/  IMAD R11, R12, R7, RZ ;  /* 0x000000070c0b7224 */ /* 0x000fc800078e02ff */
[----:B------:R-:W-:Y:S01]  /*1a3c0*/  IMAD.HI.U32 R2, R3, R11, R2 ;  /* 0x0000000b03027227 */ /* 0x000fe200078e0002 */
[----:B------:R-:W-:Y:S02]  /*1a3d0*/  IABS R11, R4 ;  /* 0x00000004000b7213 */ /* 0x000fe40000000000 */
[----:B------:R-:W-:-:S03]  /*1a3e0*/  IABS R3, R5 ;  /* 0x0000000500037213 */ /* 0x000fc60000000000 */
        /* <DEDUP_REMOVED lines=16> */
[----:B------:R-:W-:-:S03]  /*1a4f0*/  IMAD R4, R4, R11, R5 ;  /* 0x0000000b04047224 */ /* 0x000fc600078e0205 */
[----:B------:R-:W-:Y:S02]  /*1a500*/  VIADDMNMX R6, R2, R9, R6, PT ;  /* 0x0000000902067246 */ /* 0x000fe40003800106 */
[----:B------:R-:W-:Y:S02]  /*1a510*/  IABS R10, R4 ;  /* 0x00000004000a7213 */ /* 0x000fe40000000000 */
[----:B------:R-:W-:-:S04]  /*1a520*/  IABS R8, R6 ;  /* 0x0000000600087213 */ /* 0x000fc80000000000 */
[----:B------:R-:W0:Y:S08]  /*1a530*/  I2F.RP R9, R8 ;  /* 0x0000000800097306 */ /* 0x000e300000209400 */
[----:B0-----:R-:W0:Y:S02]  /*1a540*/  MUFU.RCP R9, R9 ;  /* 0x0000000900097308 */ /* 0x001e240000001000 */
[----:B0-----:R-:W-:-:S06]  /*1a550*/  VIADD R2, R9, 0xffffffe ;  /* 0x0ffffffe09027836 */ /* 0x001fcc0000000000 */
[----:B------:R0:W2:Y:S02]  /*1a560*/  F2I.FTZ.U32.TRUNC.NTZ R3, R2 ;  /* 0x0000000200037305 */ /* 0x0000a4000021f000 */
[----:B0-----:R-:W-:Y:S02]  /*1a570*/  IMAD.MOV.U32 R2, RZ, RZ, RZ ;  /* 0x000000ffff027224 */ /* 0x001fe400078e00ff */
[----:B--2---:R-:W-:-:S04]  /*1a580*/  IMAD.MOV R5, RZ, RZ, -R3 ;  /* 0x000000ffff057224 */ /* 0x004fc800078e0a03 */
[----:B------:R-:W-:-:S04]  /*1a590*/  IMAD R5, R5, R8, RZ ;  /* 0x0000000805057224 */ /* 0x000fc800078e02ff */
[----:B------:R-:W-:Y:S01]  /*1a5a0*/  IMAD.HI.U32 R3, R3, R5, R2 ;  /* 0x0000000503037227 */ /* 0x000fe200078e0002 */
[-C--:B------:R-:W-:Y:S02]  /*1a5b0*/  IABS R5, R6.reuse ;  /* 0x0000000600057213 */ /* 0x080fe40000000000 */
[----:B------:R-:W-:Y:S02]  /*1a5c0*/  LOP3.LUT R2, R4, R6, RZ, 0x3c, !PT ;  /* 0x0000000604027212 */ /* 0x000fe400078e3cff */
[----:B------:R-:W-:Y:S01]  /*1a5d0*/  IADD3 R4, R7, 0x1000000, R4 ;  /* 0x0100000007047810 */ /* 0x000fe20007ffe004 */
[----:B------:R-:W-:Y:S01]  /*1a5e0*/  IMAD.MOV R5, RZ, RZ, -R5 ;  /* 0x000000ffff057224 */ /* 0x000fe200078e0a05 */
[----:B------:R-:W-:Y:S01]  /*1a5f0*/  ISETP.GE.AND P2, PT, R2, RZ, PT ;  /* 0x000000ff0200720c */ /* 0x000fe20003f46270 */
        /* <DEDUP_REMOVED lines=9> */
[----:B------:R-:W-:Y:S01]  /*1a690*/  @!P1 LOP3.LUT R3, RZ, R6, RZ, 0x33, !PT ;  /* 0x00000006ff039212 */ /* 0x000fe200078e33ff */
[----:B------:R-:W-:-:S04]  /*1a6a0*/  IMAD.MOV R6, RZ, RZ, -R6 ;  /* 0x000000ffff067224 */ /* 0x000fc800078e0a06 */
[----:B-1----:R-:W-:-:S07]  /*1a6b0*/  IMAD R26, R3, R6, R4 ;  /* 0x00000006031a7224 */ /* 0x002fce00078e0204 */
.L_x_1477:
[----:B------:R-:W-:-:S05]  /*1a6c0*/  LOP3.LUT R3, RZ, R3, RZ, 0x33, !PT ;  /* 0x00000003ff037212 */ /* 0x000fca00078e33ff */
[----:B------:R-:W-:Y:S01]  /*1a6d0*/  IMAD.IADD R25, R0, 0x1, R3 ;  /* 0x0000000100197824 */ /* 0x000fe200078e0203 */
[----:B------:R-:W-:Y:S06]  /*1a6e0*/  BRA `(.L_x_1478) ;  /* 0x0000000000107947 */ /* 0x000fec0003800000 */
.L_x_1473:
[----:B------:R-:W-:Y:S01]  /*1a6f0*/  IMAD.MOV.U32 R24, RZ, RZ, R7 ;  /* 0x000000ffff187224 */ /* 0x000fe200078e0007 */
[----:B------:R-:W-:Y:S01]  /*1a700*/  ULDC UR40, c[0x0][0xc3c] ;  /* 0x00030f0000287ab9 */ /* 0x000fe20000000800 */
[----:B------:R-:W-:Y:S02]  /*1a710*/  IMAD.MOV.U32 R25, RZ, RZ, RZ ;  /* 0x000000ffff197224 */ /* 0x000fe400078e00ff */
[----:B-1----:R-:W-:-:S07]  /*1a720*/  IMAD.MOV.U32 R26, RZ, RZ, RZ ;  /* 0x000000ffff1a7224 */ /* 0x002fce00078e00ff */
.L_x_1478:
[----:B------:R-:W1:Y:S01]  /*1a730*/  S2R R0, SR_TID.X ;  /* 0x0000000000007919 */ /* 0x000e620000002100 */
[----:B------:R-:W-:Y:S01]  /*1a740*/  IMAD.U32 R27, RZ, RZ, UR40 ;  /* 0x00000028ff1b7e24 */ /* 0x000fe2000f8e00ff */
[----:B------:R-:W-:Y:S01]  /*1a750*/  BAR.SYNC.DEFER_BLOCKING 0x4, 0x180 ;  /* 0x0106000000007b1d */ /* 0x000fe20000010000 */
[----:B-1----:R-:W-:-:S04]  /*1a760*/  LOP3.LUT R0, R0, 0x1f, RZ, 0xc0, !PT ;  /* 0x0000001f00007812 */ /* 0x002fc800078ec0ff */
[----:B------:R-:W-:-:S13]  /*1a770*/  ISETP.NE.AND P0, PT, R0, RZ, PT ;  /* 0x000000ff0000720c */ /* 0x000fda0003f05270 */
[----:B------:R-:W1:Y:S01]  /*1a780*/  @!P0 S2R R37, SR_CgaCtaId ;  /* 0x0000000000258919 */ /* 0x000e620000008800 */
[----:B------:R-:W-:-:S04]  /*1a790*/  @!P0 MOV R0, 0x400 ;  /* 0x0000040000008802 */ /* 0x000fc80000000f00 */
[----:B-1----:R-:W-:-:S05]  /*1a7a0*/  @!P0 LEA R16, R37, R0, 0x18 ;  /* 0x0000000025108211 */ /* 0x002fca00078ec0ff */
[----:B------:R1:W-:Y:S01]  /*1a7b0*/  @!P0 STS.128 [R16+0x228d0], R24 ;  /* 0x0228d01810008388 */ /* 0x0003e20000000c00 */
[----:B------:R-:W-:Y:S06]  /*1a7c0*/  BAR.ARV 0x5, 0x180 ;  /* 0x0146000000007b1d */ /* 0x000fec0000002000 */
.L_x_1471:
[----:B------:R-:W-:Y:S02]  /*1a7d0*/  ULDC UR4, c[0x0][0xc3c] ;  /* 0x00030f0000047ab9 */ /* 0x000fe40000000800 */
[----:B------:R-:W-:-:S06]  /*1a7e0*/  UISETP.GE.AND UP0, UPT, UR40, UR4, UPT ;  /* 0x000000042800728c */ /* 0x000fcc000bf06270 */
[----:B------:R-:W-:-:S13]  /*1a7f0*/  PLOP3.LUT P0, PT, PT, PT, UP0, 0x80, 0x0 ;  /* 0x000000000000781c */ /* 0x000fda0003f0f008 */
[----:B------:R-:W-:Y:S05]  /*1a800*/  @!P0 BRA `(.L_x_1479) ;  /* 0xffffffa800588947 */ /* 0x000fea000383ffff */
.L_x_1397:
[----:B0-----:R-:W3:Y:S01]  /*1a810*/  LDL.LU R0, [R1+0x10] ;  /* 0x0000100001007983 */ /* 0x001ee20000300800 */
[----:B------:R-:W-:Y:S01]  /*1a820*/  BSSY B0, `(.L_x_1480) ;  /* 0x000000b000007945 */ /* 0x000fe20003800000 */
[----:B------:R-:W0:Y:S01]  /*1a830*/  S2R R5, SR_CgaCtaId ;  /* 0x0000000000057919 */ /* 0x000e220000008800 */
[----:B---3--:R-:W-:-:S05]  /*1a840*/  VIADD R0, R0, 0x1 ;  /* 0x0000000100007836 */ /* 0x008fca0000000000 */
[----:B--2---:R-:W-:-:S04]  /*1a850*/  LEA.HI R2, R0, R0, RZ, 0x1 ;  /* 0x0000000000027211 */ /* 0x004fc800078f08ff */
[----:B------:R-:W-:Y:S02]  /*1a860*/  LOP3.LUT R3, R2, 0xfffffffe, RZ, 0xc0, !PT ;  /* 0xfffffffe02037812 */ /* 0x000fe400078ec0ff */
[----:B------:R-:W-:-:S03]  /*1a870*/  MOV R2, 0x400 ;  /* 0x0000040000027802 */ /* 0x000fc60000000f00 */
[----:B------:R-:W-:Y:S01]  /*1a880*/  IMAD.IADD R0, R0, 0x1, -R3 ;  /* 0x0000000100007824 */ /* 0x000fe200078e0a03 */
[----:B0-----:R-:W-:-:S04]  /*1a890*/  LEA R5, R5, R2, 0x18 ;  /* 0x0000000205057211 */ /* 0x001fc800078ec0ff */
[----:B------:R-:W-:-:S04]  /*1a8a0*/  SHF.L.U32 R0, R0, 0x1f, RZ ;  /* 0x0000001f00007819 */ /* 0x000fc800000006ff */
[----:B------:R-:W0:Y:S02]  /*1a8b0*/  SYNCS.PHASECHK.TRANS64.TRYWAIT P0, [R5+URZ+0x22820], R0 ;  /* 0x02282000050075a7 */ /* 0x000e24000800017f */
[----:B0-----:R-:W-:Y:S05]  /*1a8c0*/  @!P0 BRA `(.L_x_1481) ;  /* 0x00000024000c8947 */ /* 0x001fea0003800000 */
.L_x_1558:
[----:B------:R-:W-:Y:S05]  /*1a8d0*/  BSYNC B0 ;  /* 0x0000000000007941 */ /* 0x000fea0003800000 */
.L_x_1480:
[----:B------:R-:W-:-:S03]  /*1a8e0*/  UMOV UR4, 0xffffffff ;  /* 0xffffffff00047882 */ /* 0x000fc60000000000 */
[----:B------:R-:W-:Y:S05]  /*1a8f0*/  BRA.DIV UR4, `(.L_x_1482) ;  /* 0x0000002604147947 */ /* 0x000fea000b800000 */
[----:B0-----:R-:W0:Y:S02]  /*1a900*/  S2R R0, SR_TID.X ;  /* 0x0000000000007919 */ /* 0x001e240000002100 */
[----:B0-----:R-:W-:-:S04]  /*1a910*/  SHF.R.U32.HI R0, RZ, 0x5, R0 ;  /* 0x00000005ff007819 */ /* 0x001fc80000011600 */
[----:B------:R-:W-:-:S05]  /*1a920*/  LOP3.LUT R0, R0, 0x3, RZ, 0xc0, !PT ;  /* 0x0000000300007812 */ /* 0x000fca00078ec0ff */
[----:B------:R0:W2:Y:S02]  /*1a930*/  SHFL.IDX PT, R14, R0, RZ, 0x1f ;  /* 0x00001fff000e7589 */ /* 0x0000a400000e0000 */
.L_x_1561:
[----:B--2---:R-:W-:Y:S01]  /*1a940*/  ISETP.NE.AND P0, PT, R14, RZ, PT ;  /* 0x000000ff0e00720c */ /* 0x004fe20003f05270 */
[----:B------:R-:W-:-:S12]  /*1a950*/  BSSY B0, `(.L_x_1483) ;  /* 0x000002c000007945 */ /* 0x000fd80003800000 */
[----:B------:R-:W-:Y:S05]  /*1a960*/  @P0 BRA `(.L_x_1484) ;  /* 0x0000000000a80947 */ /* 0x000fea0003800000 */
[----:B------:R-:W-:-:S03]  /*1a970*/  UMOV UR4, 0xffffffff ;  /* 0xffffffff00047882 */ /* 0x000fc60000000000 */
[----:B------:R-:W-:Y:S05]  /*1a980*/  BRA.DIV UR4, `(.L_x_1485) ;  /* 0x0000002604247947 */ /* 0x000fea000b800000 */
[----:B------:R-:W-:-:S13]  /*1a990*/  ELECT P6, URZ, PT ;  /* 0x00000000003f782f */ /* 0x000fda00038c0000 */
.L_x_1564:
[----:B------:R-:W-:Y:S05]  /*1a9a0*/  @!P6 BRA `(.L_x_1484) ;  /* 0x000000000098e947 */ /* 0x000fea0003800000 */
[----:B------:R-:W-:-:S06]  /*1a9b0*/  ULOP3.LUT UR4, UR44, 0x2, URZ, 0xfc, !UPT ;  /* 0x000000022c047892 */ /* 0x000fcc000f8efc3f */
[----:B0-----:R-:W-:-:S05]  /*1a9c0*/  IMAD.U32 R0, RZ, RZ, UR4 ;  /* 0x00000004ff007e24 */ /* 0x001fca000f8e00ff */
[----:B------:R-:W-:-:S13]  /*1a9d0*/  ISETP.NE.AND P0, PT, R0, 0x3, PT ;  /* 0x000000030000780c */ /* 0x000fda0003f05270 */
[----:B------:R-:W-:Y:S05]  /*1a9e0*/  @!P0 BRA `(.L_x_1486) ;  /* 0x0000000000048947 */ /* 0x000fea0003800000 */
[----:B------:R-:W-:Y:S01]  /*1a9f0*/  BPT.TRAP 0x1 ;  /* 0x000000040000795c */ /* 0x000fe20000300000 */
.L_x_1486:
[----:B------:R-:W-:Y:S01]  /*1aa00*/  IMAD R3, R19, 0x8, R5 ;  /* 0x0000000813037824 */ /* 0x000fe200078e0205 */
[----:B------:R-:W-:Y:S01]  /*1aa10*/  SHF.L.U32 R2, R23, 0x1f, RZ ;  /* 0x0000001f17027819 */ /* 0x000fe200000006ff */
[----:B------:R-:W-:-:S03]  /*1aa20*/  VIADD R19, R19, 0x1 ;  /* 0x0000000113137836 */ /* 0x000fc60000000000 */
[----:B------:R-:W0:Y:S02]  /*1aa30*/  SYNCS.PHASECHK.TRANS64.TRYWAIT P1, [R3+URZ+0x22840], R2 ;  /* 0x02284002030075a7 */ /* 0x000e24000802017f */
[----:B------:R-:W-:-:S04]  /*1aa40*/  ISETP.NE.AND P2, PT, R19, 0x2, PT ;  /* 0x000000021300780c */ /* 0x000fc80003f45270 */
[----:B------:R-:W-:Y:S01]  /*1aa50*/  SEL R0, RZ, 0x1, P2 ;  /* 0x00000001ff007807 */ /* 0x000fe20001000000 */
[----:B0-----:R-:W-:Y:S08]  /*1aa60*/  @!P1 BRA `(.L_x_1487) ;  /* 0x00000024000c9947 */ /* 0x001ff00003800000 */
.L_x_1565:
[----:B------:R-:W-:Y:S02]  /*1aa70*/  SEL R19, R19, RZ, P2 ;  /* 0x000000ff13137207 */ /* 0x000fe40001000000 */
[----:B------:R-:W-:Y:S01]  /*1aa80*/  LOP3.LUT R0, R23, R0, RZ, 0x3c, !PT ;  /* 0x0000000017007212 */ /* 0x000fe200078e3cff */
[----:B------:R-:W-:Y:S06]  /*1aa90*/  @!P0 BRA `(.L_x_1488) ;  /* 0x0000000000048947 */ /* 0x000fec0003800000 */
[----:B------:R-:W-:Y:S01]  /*1aaa0*/  BPT.TRAP 0x1 ;  /* 0x000000040000795c */ /* 0x000fe20000300000 */
.L_x_1488:
[----:B------:R-:W-:Y:S01]  /*1aab0*/  IMAD R19, R19, 0x8, R5 ;  /* 0x0000000813137824 */ /* 0x000fe200078e0205 */
[----:B------:R-:W-:-:S04]  /*1aac0*/  SHF.L.U32 R0, R0, 0x1f, RZ ;  /* 0x0000001f00007819 */ /* 0x000fc800000006ff */
[----:B------:R-:W2:Y:S02]  /*1aad0*/  SYNCS.PHASECHK.TRANS64.TRYWAIT P1, [R19+URZ+0x22840], R0 ;  /* 0x02284000130075a7 */ /* 0x000ea4000802017f */
[----:B--2---:R-:W-:Y:S05]  /*1aae0*/  @!P1 BRA `(.L_x_1489) ;  /* 0x0000002400009947 */ /* 0x004fea0003800000 */
.L_x_1566:
[----:B------:R-:W-:Y:S05]  /*1aaf0*/  @!P0 BRA `(.L_x_1490) ;  /* 0x0000000000048947 */ /* 0x000fea0003800000 */
[----:B------:R-:W-:Y:S01]  /*1ab00*/  BPT.TRAP 0x1 ;  /* 0x000000040000795c */ /* 0x000fe20000300000 */
.L_x_1490:
[----:B------:R-:W3:Y:S02]  /*1ab10*/  SYNCS.PHASECHK.TRANS64.TRYWAIT P1, [R3+URZ+0x22860], R2 ;  /* 0x02286002030075a7 */ /* 0x000ee4000802017f */
[----:B---3--:R-:W-:Y:S05]  /*1ab20*/  @!P1 BRA `(.L_x_1491) ;  /* 0x0000002400049947 */ /* 0x008fea0003800000 */
.L_x_1567:
[----:B------:R-:W-:Y:S05]  /*1ab30*/  @!P0 BRA `(.L_x_1492) ;  /* 0x0000000000048947 */ /* 0x000fea0003800000 */
[----:B------:R-:W-:Y:S01]  /*1ab40*/  BPT.TRAP 0x1 ;  /* 0x000000040000795c */ /* 0x000fe20000300000 */
.L_x_1492:
[----:B------:R-:W4:Y:S02]  /*1ab50*/  SYNCS.PHASECHK.TRANS64.TRYWAIT P1, [R19+URZ+0x22860], R0 ;  /* 0x02286000130075a7 */ /* 0x000f24000802017f */
[----:B----4-:R-:W-:Y:S05]  /*1ab60*/  @!P1 BRA `(.L_x_1493) ;  /* 0x0000002400089947 */ /* 0x010fea0003800000 */
.L_x_1568:
[----:B------:R-:W-:Y:S05]  /*1ab70*/  @!P0 BRA `(.L_x_1494) ;  /* 0x0000000000048947 */ /* 0x000fea0003800000 */
[----:B------:R-:W-:Y:S01]  /*1ab80*/  BPT.TRAP 0x1 ;  /* 0x000000040000795c */ /* 0x000fe20000300000 */
.L_x_1494:
[----:B------:R-:W5:Y:S02]  /*1ab90*/  SYNCS.PHASECHK.TRANS64.TRYWAIT P1, [R3+URZ+0x22880], R2 ;  /* 0x02288002030075a7 */ /* 0x000f64000802017f */
[----:B-----5:R-:W-:Y:S05]  /*1aba0*/  @!P1 BRA `(.L_x_1495) ;  /* 0x00000024000c9947 */ /* 0x020fea0003800000 */
.L_x_1569:
[----:B------:R-:W-:Y:S05]  /*1abb0*/  @!P0 BRA `(.L_x_1496) ;  /* 0x0000000000048947 */ /* 0x000fea0003800000 */
[----:B------:R-:W-:Y:S01]  /*1abc0*/  BPT.TRAP 0x1 ;  /* 0x000000040000795c */ /* 0x000fe20000300000 */
.L_x_1496:
[----:B------:R0:W0:Y:S02]  /*1abd0*/  SYNCS.PHASECHK.TRANS64.TRYWAIT P0, [R19+URZ+0x22880], R0 ;  /* 0x02288000130075a7 */ /* 0x000024000800017f */
[----:B0-----:R-:W-:Y:S05]  /*1abe0*/  @!P0 NANOSLEEP.SYNCS 0x989680 ;  /* 0x009896800000895d */ /* 0x001fea0003900000 */
[----:B------:R-:W0:Y:S02]  /*1abf0*/  @!P0 SYNCS.PHASECHK.TRANS64 P0, [R19+URZ+0x22880], R0 ;  /* 0x02288000130085a7 */ /* 0x000e24000800007f */
[----:B0-----:R-:W-:Y:S05]  /*1ac00*/  @!P0 BRA `(.L_x_1496) ;  /* 0xfffffffc00f08947 */ /* 0x001fea000383ffff */
.L_x_1484:
[----:B------:R-:W-:Y:S05]  /*1ac10*/  BSYNC B0 ;  /* 0x0000000000007941 */ /* 0x000fea0003800000 */
.L_x_1483:
[----:B------:R-:W-:Y:S05]  /*1ac20*/  EXIT ;  /* 0x000000000000794d */ /* 0x000fea0003800000 */
.L_x_1289:
[----:B0-----:R-:W-:-:S04]  /*1ac30*/  IMAD.U32 R3, RZ, RZ, UR36 ;  /* 0x00000024ff037e24 */ /* 0x001fc8000f8e00ff */
[----:B------:R0:W1:Y:S03]  /*1ac40*/  SYNCS.PHASECHK.TRANS64.TRYWAIT P1, [R3+URZ+0x22800], R6 ;  /* 0x02280006030075a7 */ /* 0x000066000802017f */
[----:B-1----:R-:W-:Y:S05]  /*1ac50*/  @!P1 NANOSLEEP.SYNCS 0x989680 ;  /* 0x009896800000995d */ /* 0x002fea0003900000 */
[----:B------:R-:W1:Y:S02]  /*1ac60*/  @!P1 SYNCS.PHASECHK.TRANS64 P1, [R3+URZ+0x22800], R6 ;  /* 0x02280006030095a7 */ /* 0x000e64000802007f */
[----:B-1----:R-:W-:Y:S05]  /*1ac70*/  @!P1 BRA `(.L_x_1289) ;  /* 0xfffffffc00ec9947 */ /* 0x002fea000383ffff */
[----:B------:R-:W-:Y:S05]  /*1ac80*/  BRA `(.L_x_1497) ;  /* 0xfffffe7400cc7947 */ /* 0x000fea000383ffff */
.L_x_1293:
[----:B--2---:R2:W3:Y:S02]  /*1ac90*/  SYNCS.PHASECHK.TRANS64.TRYWAIT P1, [R91+URZ+0x22830], R2 ;  /* 0x022830025b0075a7 */ /* 0x0044e4000802017f */
[----:B---3--:R-:W-:Y:S05]  /*1aca0*/  @!P1 NANOSLEEP.SYNCS 0x989680 ;  /* 0x009896800000995d */ /* 0x008fea0003900000 */
[----:B------:R-:W3:Y:S02]  /*1acb0*/  @!P1 SYNCS.PHASECHK.TRANS64 P1, [R91+URZ+0x22830], R2 ;  /* 0x022830025b0095a7 */ /* 0x000ee4000802007f */
[----:B---3--:R-:W-:Y:S05]  /*1acc0*/  @!P1 BRA `(.L_x_1293) ;  /* 0xfffffffc00f09947 */ /* 0x008fea000383ffff */
[----:B------:R-:W-:Y:S05]  /*1acd0*/  BRA `(.L_x_1292) ;  /* 0xfffffe7400e87947 */ /* 0x000fea000383ffff */
.L_x_1310:
[----:B-1----:R-:W-:-:S04]  /*1ace0*/  IMAD.U32 R8, RZ, RZ, UR6 ;  /* 0x00000006ff087e24 */ /* 0x002fc8000f8e00ff */
[----:B------:R1:W2:Y:S03]  /*1acf0*/  SYNCS.PHASECHK.TRANS64.TRYWAIT P1, [R8+URZ+0x22830], R7 ;  /* 0x02283007080075a7 */ /* 0x0002a6000802017f */
[----:B--2---:R-:W-:Y:S05]  /*1ad00*/  @!P1 NANOSLEEP.SYNCS 0x989680 ;  /* 0x009896800000995d */ /* 0x004fea0003900000 */
[----:B------:R-:W2:Y:S02]  /*1ad10*/  @!P1 SYNCS.PHASECHK.TRANS64 P1, [R8+URZ+0x22830], R7 ;  /* 0x02283007080095a7 */ /* 0x000ea4000802007f */
[----:B--2---:R-:W-:Y:S05]  /*1ad20*/  @!P1 BRA `(.L_x_1310) ;  /* 0xfffffffc00ec9947 */ /* 0x004fea000383ffff */
[----:B------:R-:W-:Y:S05]  /*1ad30*/  BRA `(.L_x_1307) ;  /* 0xfffffeb000fc7947 */ /* 0x000fea000383ffff */
.L_x_1314:
[----:B-1----:R-:W-:-:S04]  /*1ad40*/  IMAD.U32 R8, RZ, RZ, UR6 ;  /* 0x00000006ff087e24 */ /* 0x002fc8000f8e00ff */
[----:B------:R1:W2:Y:S03]  /*1ad50*/  SYNCS.PHASECHK.TRANS64.TRYWAIT P1, [R8+URZ+0x22850], R7 ;  /* 0x02285007080075a7 */ /* 0x0002a6000802017f */
[----:B--2---:R-:W-:Y:S05]  /*1ad60*/  @!P1 NANOSLEEP.SYNCS 0x989680 ;  /* 0x009896800000995d */ /* 0x004fea0003900000 */
[----:B------:R-:W2:Y:S02]  /*1ad70*/  @!P1 SYNCS.PHASECHK.TRANS64 P1, [R8+URZ+0x22850], R7 ;  /* 0x02285007080095a7 */ /* 0x000ea4000802007f */
[----:B--2---:R-:W-:Y:S05]  /*1ad80*/  @!P1 BRA `(.L_x_1314) ;  /* 0xfffffffc00ec9947 */ /* 0x004fea000383ffff */
[----:B------:R-:W-:Y:S05]  /*1ad90*/  BRA `(.L_x_1311) ;  /* 0xfffffeb400a87947 */ /* 0x000fea000383ffff */
.L_x_1333:
[----:B-1----:R-:W-:-:S04]  /*1ada0*/  IMAD.U32 R8, RZ, RZ, UR6 ;  /* 0x00000006ff087e24 */ /* 0x002fc8000f8e00ff */
[----:B------:R1:W2:Y:S03]  /*1adb0*/  SYNCS.PHASECHK.TRANS64.TRYWAIT P1, [R8+URZ+0x22830], R7 ;  /* 0x02283007080075a7 */ /* 0x0002a6000802017f */
[----:B--2---:R-:W-:Y:S05]  /*1adc0*/  @!P1 NANOSLEEP.SYNCS 0x989680 ;  /* 0x009896800000995d */ /* 0x004fea0003900000 */
[----:B------:R-:W2:Y:S02]  /*1add0*/  @!P1 SYNCS.PHASECHK.TRANS64 P1, [R8+URZ+0x22830], R7 ;  /* 0x02283007080095a7 */ /* 0x000ea4000802007f */
[----:B--2---:R-:W-:Y:S05]  /*1ade0*/  @!P1 BRA `(.L_x_1333) ;  /* 0xfffffffc00ec9947 */ /* 0x004fea000383ffff */
[----:B------:R-:W-:Y:S05]  /*1adf0*/  BRA `(.L_x_1330) ;  /* 0xfffffeec00587947 */ /* 0x000fea000383ffff */
.L_x_1337:
[----:B-1----:R-:W-:-:S04]  /*1ae00*/  IMAD.U32 R8, RZ, RZ, UR6 ;  /* 0x00000006ff087e24 */ /* 0x002fc8000f8e00ff */
[----:B------:R1:W2:Y:S03]  /*1ae10*/  SYNCS.PHASECHK.TRANS64.TRYWAIT P1, [R8+URZ+0x22850], R7 ;  /* 0x02285007080075a7 */ /* 0x0002a6000802017f */
[----:B--2---:R-:W-:Y:S05]  /*1ae20*/  @!P1 NANOSLEEP.SYNCS 0x989680 ;  /* 0x009896800000995d */ /* 0x004fea0003900000 */
[----:B------:R-:W2:Y:S02]  /*1ae30*/  @!P1 SYNCS.PHASECHK.TRANS64 P1, [R8+URZ+0x22850], R7 ;  /* 0x02285007080095a7 */ /* 0x000ea4000802007f */
[----:B--2---:R-:W-:Y:S05]  /*1ae40*/  @!P1 BRA `(.L_x_1337) ;  /* 0xfffffffc00ec9947 */ /* 0x004fea000383ffff */
[----:B------:R-:W-:Y:S05]  /*1ae50*/  BRA `(.L_x_1334) ;  /* 0xfffffef000047947 */ /* 0x000fea000383ffff */
.L_x_1345:
[----:B-1----:R-:W-:-:S04]  /*1ae60*/  IMAD.U32 R8, RZ, RZ, UR6 ;  /* 0x00000006ff087e24 */ /* 0x002fc8000f8e00ff */
[----:B------:R1:W2:Y:S03]  /*1ae70*/  SYNCS.PHASECHK.TRANS64.TRYWAIT P1, [R8+URZ+0x22830], R7 ;  /* 0x02283007080075a7 */ /* 0x0002a6000802017f */
[----:B--2---:R-:W-:Y:S05]  /*1ae80*/  @!P1 NANOSLEEP.SYNCS 0x989680 ;  /* 0x009896800000995d */ /* 0x004fea0003900000 */
[----:B------:R-:W2:Y:S02]  /*1ae90*/  @!P1 SYNCS.PHASECHK.TRANS64 P1, [R8+URZ+0x22830], R7 ;  /* 0x02283007080095a7 */ /* 0x000ea4000802007f */
[----:B--2---:R-:W-:Y:S05]  /*1aea0*/  @!P1 BRA `(.L_x_1345) ;  /* 0xfffffffc00ec9947 */ /* 0x004fea000383ffff */
[----:B------:R-:W-:Y:S05]  /*1aeb0*/  BRA `(.L_x_1342) ;  /* 0xffffff1000e47947 */ /* 0x000fea000383ffff */
.L_x_1349:
[----:B-1----:R-:W-:-:S04]  /*1aec0*/  IMAD.U32 R8, RZ, RZ, UR6 ;  /* 0x00000006ff087e24 */ /* 0x002fc8000f8e00ff */
[----:B------:R1:W2:Y:S03]  /*1aed0*/  SYNCS.PHASECHK.TRANS64.TRYWAIT P1, [R8+URZ+0x22850], R7 ;  /* 0x02285007080075a7 */ /* 0x0002a6000802017f */
[----:B--2---:R-:W-:Y:S05]  /*1aee0*/  @!P1 NANOSLEEP.SYNCS 0x989680 ;  /* 0x009896800000995d */ /* 0x004fea0003900000 */
[----:B------:R-:W2:Y:S02]  /*1aef0*/  @!P1 SYNCS.PHASECHK.TRANS64 P1, [R8+URZ+0x22850], R7 ;  /* 0x02285007080095a7 */ /* 0x000ea4000802007f */
[----:B--2---:R-:W-:Y:S05]  /*1af00*/  @!P1 BRA `(.L_x_1349) ;  /* 0xfffffffc00ec9947 */ /* 0x004fea000383ffff */
[----:B------:R-:W-:Y:S05]  /*1af10*/  BRA `(.L_x_1346) ;  /* 0xffffff1400847947 */ /* 0x000fea000383ffff */
.L_x_1364:
[----:B-1----:R-:W-:-:S04]  /*1af20*/  IMAD.U32 R5, RZ, RZ, UR9 ;  /* 0x00000009ff057e24 */ /* 0x002fc8000f8e00ff */
[----:B------:R1:W2:Y:S03]  /*1af30*/  SYNCS.PHASECHK.TRANS64.TRYWAIT P1, [R5+URZ+0x22850], R0 ;  /* 0x02285000050075a7 */ /* 0x0002a6000802017f */
[----:B--2---:R-:W-:Y:S05]  /*1af40*/  @!P1 NANOSLEEP.SYNCS 0x989680 ;  /* 0x009896800000995d */ /* 0x004fea0003900000 */
[----:B------:R-:W2:Y:S02]  /*1af50*/  @!P1 SYNCS.PHASECHK.TRANS64 P1, [R5+URZ+0x22850], R0 ;  /* 0x02285000050095a7 */ /* 0x000ea4000802007f */
[----:B--2---:R-:W-:Y:S05]  /*1af60*/  @!P1 BRA `(.L_x_1364) ;  /* 0xfffffffc00ec9947 */ /* 0x004fea000383ffff */
[----:B------:R-:W-:Y:S05]  /*1af70*/  BRA `(.L_x_1363) ;  /* 0xffffff4800647947 */ /* 0x000fea000383ffff */
.L_x_1419:
        /* <DEDUP_REMOVED lines=10> */
.L_x_1498:
[----:B------:R-:W-:Y:S05]  /*1b020*/  BRA `(.L_x_1499) ;  /* 0xffffffb8002c7947 */ /* 0x000fea000383ffff */
.L_x_1422:
[----:B0-----:R0:W1:Y:S02]  /*1b030*/  SYNCS.PHASECHK.TRANS64.TRYWAIT P0, [R0+URZ+0x22880], R26 ;  /* 0x0228801a000075a7 */ /* 0x001064000800017f */
[----:B-1----:R-:W-:Y:S05]  /*1b040*/  @!P0 NANOSLEEP.SYNCS 0x989680 ;  /* 0x009896800000895d */ /* 0x002fea0003900000 */
[----:B------:R-:W1:Y:S02]  /*1b050*/  @!P0 SYNCS.PHASECHK.TRANS64 P0, [R0+URZ+0x22880], R26 ;  /* 0x0228801a000085a7 */ /* 0x000e64000800007f */
[----:B-1----:R-:W-:Y:S05]  /*1b060*/  @!P0 BRA `(.L_x_1422) ;  /* 0xfffffffc00f08947 */ /* 0x002fea000383ffff */
[----:B------:R-:W-:Y:S05]  /*1b070*/  BRA `(.L_x_1500) ;  /* 0xffffffb800447947 */ /* 0x000fea000383ffff */
.L_x_1423:
        /* <DEDUP_REMOVED lines=8> */
.L_x_1502:
[----:B------:R-:W-:Y:S05]  /*1b100*/  BSYNC B0 ;  /* 0x0000000000007941 */ /* 0x000fea0003800000 */
.L_x_1501:
[----:B------:R-:W-:Y:S01]  /*1b110*/  IMAD.MOV.U32 R13, RZ, RZ, R10 ;  /* 0x000000ffff0d7224 */ /* 0x000fe200078e000a */
[----:B------:R-:W-:Y:S01]  /*1b120*/  LOP3.LUT P2, RZ, R17, 0x2, RZ, 0xc0, !PT ;  /* 0x0000000211ff7812 */ /* 0x000fe2000784c0ff */
[----:B------:R-:W-:Y:S01]  /*1b130*/  IMAD.MOV.U32 R12, RZ, RZ, RZ ;  /* 0x000000ffff0c7224 */ /* 0x000fe200078e00ff */
[----:B------:R-:W-:Y:S01]  /*1b140*/  IADD3 R6, R16, R6, R29 ;  /* 0x0000000610067210 */ /* 0x000fe20007ffe01d */
[----:B------:R-:W-:Y:S01]  /*1b150*/  IMAD.MOV.U32 R11, RZ, RZ, 0x1c1f ;  /* 0x00001c1fff0b7424 */ /* 0x000fe200078e00ff */
[C---:B------:R-:W-:Y:S01]  /*1b160*/  ISETP.GE.AND P3, PT, R8.reuse, 0x21, PT ;  /* 0x000000210800780c */ /* 0x040fe20003f66270 */
[----:B------:R-:W-:Y:S01]  /*1b170*/  IMAD.MOV.U32 R15, RZ, RZ, -0x1 ;  /* 0xffffffffff0f7424 */ /* 0x000fe200078e00ff */
[----:B------:R-:W-:Y:S01]  /*1b180*/  ISETP.GE.AND P5, PT, R8, 0x61, PT ;  /* 0x000000610800780c */ /* 0x000fe20003fa6270 */
[----:B------:R-:W-:Y:S02]  /*1b190*/  IMAD.MOV.U32 R3, RZ, RZ, R14 ;  /* 0x000000ffff037224 */ /* 0x000fe400078e000e */
[----:B------:R-:W-:-:S10]  /*1b1a0*/  IMAD.IADD R7, R30, 0x1, R6 ;  /* 0x000000011e077824 */ /* 0x000fd400078e0206 */
[----:B------:R-:W-:Y:S05]  /*1b1b0*/  WARPSYNC.COLLECTIVE R15, `(.L_x_1503) ;  /* 0x000000000f087348 */ /* 0x000fea0003c00000 */
[----:B------:R0:W1:Y:S02]  /*1b1c0*/  SHFL.IDX P6, R14, R13, R12, R11 ;  /* 0x0000000c0d0e7389 */ /* 0x00006400000c000b */
[----:B01----:R-:W-:Y:S01]  /*1b1d0*/  ENDCOLLECTIVE ;  /* 0x000000000000791b */ /* 0x003fe20003800000 */
.L_x_1503:
[----:B------:R-:W-:Y:S02]  /*1b1e0*/  IMAD.MOV.U32 R13, RZ, RZ, R9 ;  /* 0x000000ffff0d7224 */ /* 0x000fe400078e0009 */
[----:B------:R-:W-:Y:S02]  /*1b1f0*/  IMAD.MOV.U32 R12, RZ, RZ, 0x1 ;  /* 0x00000001ff0c7424 */ /* 0x000fe400078e00ff */
[----:B------:R-:W-:-:S07]  /*1b200*/  IMAD.MOV.U32 R2, RZ, RZ, R14 ;  /* 0x000000ffff027224 */ /* 0x000fce00078e000e */
[----:B------:R-:W-:Y:S05]  /*1b210*/  WARPSYNC.COLLECTIVE R15, `(.L_x_1504) ;  /* 0x000000000f087348 */ /* 0x000fea0003c00000 */
[----:B------:R0:W1:Y:S02]  /*1b220*/  SHFL.IDX P6, R14, R13, R12, R11 ;  /* 0x0000000c0d0e7389 */ /* 0x00006400000c000b */
[----:B01----:R-:W-:Y:S01]  /*1b230*/  ENDCOLLECTIVE ;  /* 0x000000000000791b */ /* 0x003fe20003800000 */
.L_x_1504:
        /* <DEDUP_REMOVED lines=14> */
.L_x_1505:
[----:B------:R-:W-:Y:S02]  /*1b320*/  IMAD.MOV.U32 R13, RZ, RZ, R9 ;  /* 0x000000ffff0d7224 */ /* 0x000fe400078e0009 */
[----:B------:R-:W-:Y:S02]  /*1b330*/  IMAD.MOV.U32 R12, RZ, RZ, 0x2 ;  /* 0x00000002ff0c7424 */ /* 0x000fe400078e00ff */
[----:B------:R-:W-:-:S07]  /*1b340*/  IMAD.MOV.U32 R2, RZ, RZ, R14 ;  /* 0x000000ffff027224 */ /* 0x000fce00078e000e */
[----:B------:R-:W-:Y:S05]  /*1b350*/  WARPSYNC.COLLECTIVE R15, `(.L_x_1506) ;  /* 0x000000000f087348 */ /* 0x000fea0003c00000 */
[----:B------:R0:W1:Y:S02]  /*1b360*/  SHFL.IDX P6, R14, R13, R12, R11 ;  /* 0x0000000c0d0e7389 */ /* 0x00006400000c000b */
[----:B01----:R-:W-:Y:S01]  /*1b370*/  ENDCOLLECTIVE ;  /* 0x000000000000791b */ /* 0x003fe20003800000 */
.L_x_1506:
        /* <DEDUP_REMOVED lines=14> */
.L_x_1507:
[----:B------:R-:W-:Y:S02]  /*1b460*/  IMAD.MOV.U32 R13, RZ, RZ, R9 ;  /* 0x000000ffff0d7224 */ /* 0x000fe400078e0009 */
[----:B------:R-:W-:Y:S02]  /*1b470*/  IMAD.MOV.U32 R12, RZ, RZ, 0x3 ;  /* 0x00000003ff0c7424 */ /* 0x000fe400078e00ff */
[----:B------:R-:W-:-:S07]  /*1b480*/  IMAD.MOV.U32 R2, RZ, RZ, R14 ;  /* 0x000000ffff027224 */ /* 0x000fce00078e000e */
[----:B------:R-:W-:Y:S05]  /*1b490*/  WARPSYNC.COLLECTIVE R15, `(.L_x_1508) ;  /* 0x000000000f087348 */ /* 0x000fea0003c00000 */
[----:B------:R0:W1:Y:S02]  /*1b4a0*/  SHFL.IDX P6, R14, R13, R12, R11 ;  /* 0x0000000c0d0e7389 */ /* 0x00006400000c000b */
[----:B01----:R-:W-:Y:S01]  /*1b4b0*/  ENDCOLLECTIVE ;  /* 0x000000000000791b */ /* 0x003fe20003800000 */
.L_x_1508:
        /* <DEDUP_REMOVED lines=14> */
.L_x_1509:
[----:B------:R-:W-:Y:S01]  /*1b5a0*/  @!PT LDS RZ, [RZ] ;  /* 0x00000000fffff984 */ /* 0x000fe20000000800 */
[----:B------:R-:W-:Y:S01]  /*1b5b0*/  @!PT LDS RZ, [RZ] ;  /* 0x00000000fffff984 */ /* 0x000fe20000000800 */
[----:B------:R-:W-:Y:S01]  /*1b5c0*/  @!PT LDS RZ, [RZ] ;  /* 0x00000000fffff984 */ /* 0x000fe20000000800 */
[----:B------:R0:W-:Y:S02]  /*1b5d0*/  LDGSTS.E.BYPASS.LTC128B.128 [R7+0xa400], desc[UR56][R2.64+0x40], !P0 ;  /* 0x0a40004002077fae */ /* 0x0001e4000c101d78 */
[----:B0-----:R-:W-:Y:S01]  /*1b5e0*/  IMAD.MOV.U32 R2, RZ, RZ, R14 ;  /* 0x000000ffff027224 */ /* 0x001fe200078e000e */
[----:B------:R-:W-:Y:S06]  /*1b5f0*/  BRA `(.L_x_1510) ;  /* 0xffffffb400dc7947 */ /* 0x000fec000383ffff */
.L_x_1428:
[----:B---3--:R3:W4:Y:S02]  /*1b600*/  SYNCS.PHASECHK.TRANS64.TRYWAIT P0, [R0+URZ+0x22840], R26 ;  /* 0x0228401a000075a7 */ /* 0x008724000800017f */
[----:B----4-:R-:W-:Y:S05]  /*1b610*/  @!P0 NANOSLEEP.SYNCS 0x989680 ;  /* 0x009896800000895d */ /* 0x010fea0003900000 */
[----:B------:R-:W4:Y:S02]  /*1b620*/  @!P0 SYNCS.PHASECHK.TRANS64 P0, [R0+URZ+0x22840], R26 ;  /* 0x0228401a000085a7 */ /* 0x000f24000800007f */
[----:B----4-:R-:W-:Y:S05]  /*1b630*/  @!P0 BRA `(.L_x_1428) ;  /* 0xfffffffc00f08947 */ /* 0x010fea000383ffff */
[----:B------:R-:W-:Y:S05]  /*1b640*/  BRA `(.L_x_1511) ;  /* 0xffffffb8003c7947 */ /* 0x000fea000383ffff */
.L_x_1429:
        /* <DEDUP_REMOVED lines=8> */
.L_x_1513:
[----:B------:R-:W-:Y:S05]  /*1b6d0*/  BSYNC B0 ;  /* 0x0000000000007941 */ /* 0x000fea0003800000 */
.L_x_1512:
[----:B------:R-:W-:Y:S01]  /*1b6e0*/  IMAD.MOV.U32 R13, RZ, RZ, R4 ;  /* 0x000000ffff0d7224 */ /* 0x000fe200078e0004 */
[----:B------:R-:W-:Y:S01]  /*1b6f0*/  LOP3.LUT R17, R17, 0xf7ffffff, RZ, 0xc0, !PT ;  /* 0xf7ffffff11117812 */ /* 0x000fe200078ec0ff */
[----:B------:R-:W-:Y:S02]  /*1b700*/  IMAD.MOV.U32 R12, RZ, RZ, RZ ;  /* 0x000000ffff0c7224 */ /* 0x000fe400078e00ff */
[----:B------:R-:W-:Y:S01]  /*1b710*/  IMAD.MOV.U32 R11, RZ, RZ, 0x1c1f ;  /* 0x00001c1fff0b7424 */ /* 0x000fe200078e00ff */
[----:B------:R-:W-:Y:S01]  /*1b720*/  @P5 LOP3.LUT R17, R17, 0x8000000, RZ, 0xfc, !PT ;  /* 0x0800000011115812 */ /* 0x000fe200078efcff */
[----:B------:R-:W-:Y:S02]  /*1b730*/  IMAD.MOV.U32 R15, RZ, RZ, -0x1 ;  /* 0xffffffffff0f7424 */ /* 0x000fe400078e00ff */
[----:B------:R-:W-:Y:S01]  /*1b740*/  IMAD.MOV.U32 R2, RZ, RZ, R14 ;  /* 0x000000ffff027224 */ /* 0x000fe200078e000e */
[----:B------:R-:W-:Y:S01]  /*1b750*/  LOP3.LUT P5, RZ, R17, 0x8, RZ, 0xc0, !PT ;  /* 0x0000000811ff7812 */ /* 0x000fe200078ac0ff */
[----:B------:R-:W-:-:S12]  /*1b760*/  @P4 IMAD.IADD R7, R16, 0x1, R6 ;  /* 0x0000000110074824 */ /* 0x000fd800078e0206 */
[----:B------:R-:W-:Y:S05]  /*1b770*/  WARPSYNC.COLLECTIVE R15, `(.L_x_1514) ;  /* 0x000000000f087348 */ /* 0x000fea0003c00000 */
[----:B------:R0:W1:Y:S02]  /*1b780*/  SHFL.IDX P6, R14, R13, R12, R11 ;  /* 0x0000000c0d0e7389 */ /* 0x00006400000c000b */
[----:B01----:R-:W-:Y:S01]  /*1b790*/  ENDCOLLECTIVE ;  /* 0x000000000000791b */ /* 0x003fe20003800000 */
.L_x_1514:
[----:B------:R-:W-:Y:S02]  /*1b7a0*/  @P3 IMAD.IADD R9, R16, 0x1, R6 ;  /* 0x0000000110093824 */ /* 0x000fe400078e0206 */
        /* <DEDUP_REMOVED lines=16> */
.L_x_1515:
        /* <DEDUP_REMOVED lines=12> */
.L_x_1516:
[----:B------:R-:W-:Y:S02]  /*1b970*/  IMAD.MOV.U32 R13, RZ, RZ, R5 ;  /* 0x000000ffff0d7224 */ /* 0x000fe400078e0005 */
[----:B------:R-:W-:Y:S02]  /*1b980*/  IMAD.MOV.U32 R12, RZ, RZ, 0x2 ;  /* 0x00000002ff0c7424 */ /* 0x000fe400078e00ff */
[----:B------:R-:W-:-:S07]  /*1b990*/  IMAD.MOV.U32 R3, RZ, RZ, R14 ;  /* 0x000000ffff037224 */ /* 0x000fce00078e000e */
[----:B------:R-:W-:Y:S05]  /*1b9a0*/  WARPSYNC.COLLECTIVE R15, `(.L_x_1517) ;  /* 0x000000000f087348 */ /* 0x000fea0003c00000 */
[----:B------:R0:W1:Y:S02]  /*1b9b0*/  SHFL.IDX P6, R14, R13, R12, R11 ;  /* 0x0000000c0d0e7389 */ /* 0x00006400000c000b */
[----:B01----:R-:W-:Y:S01]  /*1b9c0*/  ENDCOLLECTIVE ;  /* 0x000000000000791b */ /* 0x003fe20003800000 */
.L_x_1517:
[----:B------:R-:W-:-:S05]  /*1b9d0*/  @P3 IADD3 R3, P0, R36, R3, RZ ;  /* 0x0000000324033210 */ /* 0x000fca0007f1e0ff */
[----:B------:R-:W-:-:S05]  /*1b9e0*/  @P3 IMAD.X R2, RZ, RZ, R2, P0 ;  /* 0x000000ffff023224 */ /* 0x000fca00000e0602 */
[----:B------:R-:W-:Y:S01]  /*1b9f0*/  @P3 LOP3.LUT R3, R3, R2, RZ, 0x3c, !PT ;  /* 0x0000000203033212 */ /* 0x000fe200078e3cff */
[----:B------:R-:W-:-:S03]  /*1ba00*/  IMAD.MOV.U32 R13, RZ, RZ, R4 ;  /* 0x000000ffff0d7224 */ /* 0x000fc600078e0004 */
[----:B------:R-:W-:-:S04]  /*1ba10*/  @P3 LOP3.LUT R2, R3, R2, RZ, 0x3c, !PT ;  /* 0x0000000203023212 */ /* 0x000fc800078e3cff */
[----:B------:R-:W-:-:S05]  /*1ba20*/  @P3 LOP3.LUT R3, R3, R2, RZ, 0x3c, !PT ;  /* 0x0000000203033212 */ /* 0x000fca00078e3cff */
[----:B------:R-:W-:Y:S01]  /*1ba30*/  @!PT LDS RZ, [RZ] ;  /* 0x00000000fffff984 */ /* 0x000fe20000000800 */
[----:B------:R-:W-:Y:S01]  /*1ba40*/  @!PT LDS RZ, [RZ] ;  /* 0x00000000fffff984 */ /* 0x000fe20000000800 */
[----:B------:R-:W-:Y:S01]  /*1ba50*/  @!PT LDS RZ, [RZ] ;  /* 0x00000000fffff984 */ /* 0x000fe20000000800 */
[----:B------:R-:W-:Y:S04]  /*1ba60*/  @P3 LDGSTS.E.BYPASS.LTC128B.128 [R9+0x16c00], desc[UR56][R2.64], !P4 ;  /* 0x16c0000002093fae */ /* 0x000fe8000e101d78 */
[----:B------:R-:W-:Y:S04]  /*1ba70*/  @P3 LDGSTS.E.BYPASS.LTC128B.128 [R9+0x18c00], desc[UR56][R2.64+0x40], !P5 ;  /* 0x18c0004002093fae */ /* 0x000fe8000e901d78 */
[----:B------:R0:W-:Y:S02]  /*1ba80*/  @P3 LDGSTS.E.BYPASS.LTC128B.128 [R9+0x1ac00], desc[UR56][R2.64+0x80], !P1 ;  /* 0x1ac0008002093fae */ /* 0x0001e4000c901d78 */
[----:B0-----:R-:W-:-:S07]  /*1ba90*/  IMAD.MOV.U32 R2, RZ, RZ, R14 ;  /* 0x000000ffff027224 */ /* 0x001fce00078e000e */
[----:B------:R-:W-:Y:S05]  /*1baa0*/  WARPSYNC.COLLECTIVE R15, `(.L_x_1518) ;  /* 0x000000000f087348 */ /* 0x000fea0003c00000 */
[----:B------:R0:W1:Y:S02]  /*1bab0*/  SHFL.IDX P6, R14, R13, R12, R11 ;  /* 0x0000000c0d0e7389 */ /* 0x00006400000c000b */
[----:B01----:R-:W-:Y:S01]  /*1bac0*/  ENDCOLLECTIVE ;  /* 0x000000000000791b */ /* 0x003fe20003800000 */
.L_x_1518:
[----:B------:R-:W-:Y:S02]  /*1bad0*/  IMAD.MOV.U32 R13, RZ, RZ, R5 ;  /* 0x000000ffff0d7224 */ /* 0x000fe400078e0005 */
[----:B------:R-:W-:Y:S02]  /*1bae0*/  IMAD.MOV.U32 R12, RZ, RZ, 0x3 ;  /* 0x00000003ff0c7424 */ /* 0x000fe400078e00ff */
[----:B------:R-:W-:-:S07]  /*1baf0*/  IMAD.MOV.U32 R3, RZ, RZ, R14 ;  /* 0x000000ffff037224 */ /* 0x000fce00078e000e */
[----:B------:R-:W-:Y:S05]  /*1bb00*/  WARPSYNC.COLLECTIVE R15, `(.L_x_1519) ;  /* 0x000000000f087348 */ /* 0x000fea0003c00000 */
[----:B------:R0:W1:Y:S02]  /*1bb10*/  SHFL.IDX P6, R14, R13, R12, R11 ;  /* 0x0000000c0d0e7389 */ /* 0x00006400000c000b */
[----:B01----:R-:W-:Y:S01]  /*1bb20*/  ENDCOLLECTIVE ;  /* 0x000000000000791b */ /* 0x003fe20003800000 */
.L_x_1519:
[----:B------:R-:W-:-:S05]  /*1bb30*/  @P2 IADD3 R3, P0, R36, R3, RZ ;  /* 0x0000000324032210 */ /* 0x000fca0007f1e0ff */
[----:B------:R-:W-:-:S05]  /*1bb40*/  @P2 IMAD.X R2, RZ, RZ, R2, P0 ;  /* 0x000000ffff022224 */ /* 0x000fca00000e0602 */
[----:B------:R-:W-:Y:S01]  /*1bb50*/  @P2 LOP3.LUT R3, R3, R2, RZ, 0x3c, !PT ;  /* 0x0000000203032212 */ /* 0x000fe200078e3cff */
[----:B------:R-:W-:-:S03]  /*1bb60*/  IMAD.MOV.U32 R13, RZ, RZ, R4 ;  /* 0x000000ffff0d7224 */ /* 0x000fc600078e0004 */
[----:B------:R-:W-:-:S04]  /*1bb70*/  @P2 LOP3.LUT R2, R3, R2, RZ, 0x3c, !PT ;  /* 0x0000000203022212 */ /* 0x000fc800078e3cff */
[----:B------:R-:W-:Y:S01]  /*1bb80*/  @P2 LOP3.LUT R3, R3, R2, RZ, 0x3c, !PT ;  /* 0x0000000203032212 */ /* 0x000fe200078e3cff */
[----:B------:R-:W-:-:S04]  /*1bb90*/  IMAD.MOV.U32 R5, RZ, RZ, R14 ;  /* 0x000000ffff057224 */ /* 0x000fc800078e000e */
[----:B------:R-:W-:Y:S01]  /*1bba0*/  @!PT LDS RZ, [RZ] ;  /* 0x00000000fffff984 */ /* 0x000fe20000000800 */
[----:B------:R-:W-:Y:S01]  /*1bbb0*/  @!PT LDS RZ, [RZ] ;  /* 0x00000000fffff984 */ /* 0x000fe20000000800 */
[----:B------:R-:W-:Y:S01]  /*1bbc0*/  @!PT LDS RZ, [RZ] ;  /* 0x00000000fffff984 */ /* 0x000fe20000000800 */
[----:B------:R0:W-:Y:S04]  /*1bbd0*/  @P2 LDGSTS.E.BYPASS.LTC128B.128 [R7+0x17400], desc[UR56][R2.64], !P4 ;  /* 0x1740000002072fae */ /* 0x0001e8000e101d78 */
[----:B------:R0:W-:Y:S01]  /*1bbe0*/  @P2 LDGSTS.E.BYPASS.LTC128B.128 [R7+0x19400], desc[UR56][R2.64+0x40], !P5 ;  /* 0x1940004002072fae */ /* 0x0001e2000e901d78 */
[----:B------:R-:W-:-:S03]  /*1bbf0*/  LOP3.LUT P5, RZ, R17, 0x8000000, RZ, 0xc0, !PT ;  /* 0x0800000011ff7812 */ /* 0x000fc600078ac0ff */
[----:B------:R0:W-:Y:S10]  /*1bc00*/  @P2 LDGSTS.E.BYPASS.LTC128B.128 [R7+0x1b400], desc[UR56][R2.64+0x80], !P1 ;  /* 0x1b40008002072fae */ /* 0x0001f4000c901d78 */
[----:B0-----:R-:W-:Y:S05]  /*1bc10*/  WARPSYNC.COLLECTIVE R15, `(.L_x_1520) ;  /* 0x000000000f087348 */ /* 0x001fea0003c00000 */
[----:B------:R1:W2:Y:S02]  /*1bc20*/  SHFL.IDX P6, R14, R13, R12, R11 ;  /* 0x0000000c0d0e7389 */ /* 0x0002a400000c000b */
[----:B012---:R-:W-:Y:S01]  /*1bc30*/  ENDCOLLECTIVE ;  /* 0x000000000000791b */ /* 0x007fe20003800000 */
.L_x_1520:
[----:B------:R-:W-:Y:S05]  /*1bc40*/  BRA `(.L_x_1521) ;  /* 0xffffffb400ac7947 */ /* 0x000fea000383ffff */
.L_x_1434:
[----:B------:R-:W-:Y:S02]  /*1bc50*/  IMAD.MOV.U32 R13, RZ, RZ, R5 ;  /* 0x000000ffff0d7224 */ /* 0x000fe400078e0005 */
[----:B------:R-:W-:Y:S02]  /*1bc60*/  IMAD.MOV.U32 R12, RZ, RZ, RZ ;  /* 0x000000ffff0c7224 */ /* 0x000fe400078e00ff */
[----:B------:R-:W-:Y:S02]  /*1bc70*/  IMAD.MOV.U32 R11, RZ, RZ, 0x1c1f ;  /* 0x00001c1fff0b7424 */ /* 0x000fe400078e00ff */
[----:B------:R-:W-:Y:S02]  /*1bc80*/  IMAD.MOV.U32 R15, RZ, RZ, -0x1 ;  /* 0xffffffffff0f7424 */ /* 0x000fe400078e00ff */
[----:B------:R-:W-:Y:S02]  /*1bc90*/  IMAD R4, R7, UR41, RZ ;  /* 0x0000002907047c24 */ /* 0x000fe4000f8e02ff */
[----:B------:R-:W-:-:S07]  /*1bca0*/  IMAD.IADD R18, R9, 0x1, R18 ;  /* 0x0000000109127824 */ /* 0x000fce00078e0212 */
[----:B-----5:R-:W-:Y:S05]  /*1bcb0*/  WARPSYNC.COLLECTIVE R15, `(.L_x_1522) ;  /* 0x000000000f087348 */ /* 0x020fea0003c00000 */
[----:B------:R0:W1:Y:S02]  /*1bcc0*/  SHFL.IDX P6, R14, R13, R12, R11 ;  /* 0x0000000c0d0e7389 */ /* 0x00006400000c000b */
[----:B01---5:R-:W-:Y:S01]  /*1bcd0*/  ENDCOLLECTIVE ;  /* 0x000000000000791b */ /* 0x023fe20003800000 */
.L_x_1522:
[C---:B------:R-:W-:Y:S01]  /*1bce0*/  VIADD R7, R18.reuse, 0x20 ;  /* 0x0000002012077836 */ /* 0x040fe20000000000 */
[----:B------:R-:W-:Y:S01]  /*1bcf0*/  ISETP.GE.AND P0, PT, R18, R4, PT ;  /* 0x000000041200720c */ /* 0x000fe20003f06270 */
[----:B------:R-:W-:Y:S02]  /*1bd00*/  IMAD.MOV.U32 R13, RZ, RZ, R0 ;  /* 0x000000ffff0d7224 */ /* 0x000fe400078e0000 */
[----:B------:R-:W-:-:S10]  /*1bd10*/  IMAD.MOV.U32 R2, RZ, RZ, R14 ;  /* 0x000000ffff027224 */ /* 0x000fd400078e000e */
[----:B------:R-:W-:Y:S05]  /*1bd20*/  WARPSYNC.COLLECTIVE R15, `(.L_x_1523) ;  /* 0x000000000f087348 */ /* 0x000fea0003c00000 */
[----:B------:R0:W1:Y:S02]  /*1bd30*/  SHFL.IDX P6, R14, R13, R12, R11 ;  /* 0x0000000c0d0e7389 */ /* 0x00006400000c000b */
[----:B01----:R-:W-:Y:S01]  /*1bd40*/  ENDCOLLECTIVE ;  /* 0x000000000000791b */ /* 0x003fe20003800000 */
.L_x_1523:
[----:B------:R-:W-:Y:S02]  /*1bd50*/  IMAD.MOV.U32 R13, RZ, RZ, R5 ;  /* 0x000000ffff0d7224 */ /* 0x000fe400078e0005 */
[----:B------:R-:W-:Y:S02]  /*1bd60*/  IMAD.MOV.U32 R12, RZ, RZ, 0x1 ;  /* 0x00000001ff0c7424 */ /* 0x000fe400078e00ff */
[----:B------:R-:W-:-:S07]  /*1bd70*/  IMAD.MOV.U32 R3, RZ, RZ, R14 ;  /* 0x000000ffff037224 */ /* 0x000fce00078e000e */
[----:B------:R-:W-:Y:S05]  /*1bd80*/  WARPSYNC.COLLECTIVE R15, `(.L_x_1524) ;  /* 0x000000000f087348 */ /* 0x000fea0003c00000 */
[----:B------:R0:W1:Y:S02]  /*1bd90*/  SHFL.IDX P6, R14, R13, R12, R11 ;  /* 0x0000000c0d0e7389 */ /* 0x00006400000c000b */
[----:B01----:R-:W-:Y:S01]  /*1bda0*/  ENDCOLLECTIVE ;  /* 0x000000000000791b */ /* 0x003fe20003800000 */
.L_x_1524:
        /* <DEDUP_REMOVED lines=15> */
.L_x_1525:
[----:B------:R-:W-:Y:S02]  /*1bea0*/  IMAD.MOV.U32 R13, RZ, RZ, R5 ;  /* 0x000000ffff0d7224 */ /* 0x000fe400078e0005 */
[----:B------:R-:W-:Y:S01]  /*1beb0*/  IMAD.MOV.U32 R12, RZ, RZ, 0x2 ;  /* 0x00000002ff0c7424 */ /* 0x000fe200078e00ff */
[----:B------:R-:W-:-:S13]  /*1bec0*/  @!P0 IADD3 R6, P4, R36, R14, RZ ;  /* 0x0000000e24068210 */ /* 0x000fda0007f9e0ff */
[----:B------:R-:W-:Y:S05]  /*1bed0*/  WARPSYNC.COLLECTIVE R15, `(.L_x_1526) ;  /* 0x000000000f087348 */ /* 0x000fea0003c00000 */
[----:B------:R0:W1:Y:S02]  /*1bee0*/  SHFL.IDX P6, R14, R13, R12, R11 ;  /* 0x0000000c0d0e7389 */ /* 0x00006400000c000b */
[----:B01----:R-:W-:Y:S01]  /*1bef0*/  ENDCOLLECTIVE ;  /* 0x000000000000791b */ /* 0x003fe20003800000 */
.L_x_1526:
        /* <DEDUP_REMOVED lines=16> */
.L_x_1527:
[----:B------:R-:W-:Y:S02]  /*1c000*/  IMAD.MOV.U32 R13, RZ, RZ, R5 ;  /* 0x000000ffff0d7224 */ /* 0x000fe400078e0005 */
[----:B------:R-:W-:Y:S01]  /*1c010*/  IMAD.MOV.U32 R12, RZ, RZ, 0x3 ;  /* 0x00000003ff0c7424 */ /* 0x000fe200078e00ff */
[----:B------:R-:W-:-:S13]  /*1c020*/  @!P0 IADD3 R6, P4, R36, R14, RZ ;  /* 0x0000000e24068210 */ /* 0x000fda0007f9e0ff */
[----:B------:R-:W-:Y:S05]  /*1c030*/  WARPSYNC.COLLECTIVE R15, `(.L_x_1528) ;  /* 0x000000000f087348 */ /* 0x000fea0003c00000 */
[----:B------:R0:W1:Y:S02]  /*1c040*/  SHFL.IDX P6, R14, R13, R12, R11 ;  /* 0x0000000c0d0e7389 */ /* 0x00006400000c000b */
[----:B01----:R-:W-:Y:S01]  /*1c050*/  ENDCOLLECTIVE ;  /* 0x000000000000791b */ /* 0x003fe20003800000 */
.L_x_1528:
        /* <DEDUP_REMOVED lines=14> */
.L_x_1529:
[----:B------:R-:W-:Y:S05]  /*1c140*/  BRA `(.L_x_1530) ;  /* 0xffffffb800cc7947 */ /* 0x000fea000383ffff */
.L_x_1439:
[----:B0-----:R0:W1:Y:S02]  /*1c150*/  SYNCS.PHASECHK.TRANS64.TRYWAIT P0, [R16+URZ+0x22820], R3 ;  /* 0x02282003100075a7 */ /* 0x001064000800017f */
[----:B-1----:R-:W-:Y:S05]  /*1c160*/  @!P0 NANOSLEEP.SYNCS 0x989680 ;  /* 0x009896800000895d */ /* 0x002fea0003900000 */
[----:B------:R-:W1:Y:S02]  /*1c170*/  @!P0 SYNCS.PHASECHK.TRANS64 P0, [R16+URZ+0x22820], R3 ;  /* 0x02282003100085a7 */ /* 0x000e64000800007f */
[----:B-1----:R-:W-:Y:S05]  /*1c180*/  @!P0 BRA `(.L_x_1439) ;  /* 0xfffffffc00f08947 */ /* 0x002fea000383ffff */
[----:B------:R-:W-:Y:S05]  /*1c190*/  BRA `(.L_x_1531) ;  /* 0xffffffbc00407947 */ /* 0x000fea000383ffff */
.L_x_1443:
[----:B0-----:R0:W1:Y:S02]  /*1c1a0*/  SYNCS.PHASECHK.TRANS64.TRYWAIT P0, [R0+URZ+0x22880], R10 ;  /* 0x0228800a000075a7 */ /* 0x001064000800017f */
[----:B-1----:R-:W-:Y:S05]  /*1c1b0*/  @!P0 NANOSLEEP.SYNCS 0x989680 ;  /* 0x009896800000895d */ /* 0x002fea0003900000 */
[----:B------:R-:W1:Y:S02]  /*1c1c0*/  @!P0 SYNCS.PHASECHK.TRANS64 P0, [R0+URZ+0x22880], R10 ;  /* 0x0228800a000085a7 */ /* 0x000e64000800007f */
[----:B-1----:R-:W-:Y:S05]  /*1c1d0*/  @!P0 BRA `(.L_x_1443) ;  /* 0xfffffffc00f08947 */ /* 0x002fea000383ffff */
[----:B------:R-:W-:Y:S05]  /*1c1e0*/  BRA `(.L_x_1532) ;  /* 0xffffffbc00fc7947 */ /* 0x000fea000383ffff */
.L_x_1444:
        /* <DEDUP_REMOVED lines=8> */
.L_x_1534:
[----:B------:R-:W-:Y:S05]  /*1c270*/  BSYNC B0 ;  /* 0x0000000000007941 */ /* 0x000fea0003800000 */
.L_x_1533:
[----:B------:R-:W-:Y:S01]  /*1c280*/  IMAD.MOV.U32 R13, RZ, RZ, R26 ;  /* 0x000000ffff0d7224 */ /* 0x000fe200078e001a */
[----:B------:R-:W-:Y:S01]  /*1c290*/  IADD3 R18, R16, R18, R29 ;  /* 0x0000001210127210 */ /* 0x000fe20007ffe01d */
        /* <DEDUP_REMOVED lines=8> */
.L_x_1535:
[----:B------:R-:W-:Y:S02]  /*1c320*/  IMAD.MOV.U32 R13, RZ, RZ, R27 ;  /* 0x000000ffff0d7224 */ /* 0x000fe400078e001b */
[----:B------:R-:W-:Y:S02]  /*1c330*/  IMAD.MOV.U32 R12, RZ, RZ, 0x1 ;  /* 0x00000001ff0c7424 */ /* 0x000fe400078e00ff */
[----:B------:R-:W-:-:S07]  /*1c340*/  IMAD.MOV.U32 R2, RZ, RZ, R14 ;  /* 0x000000ffff027224 */ /* 0x000fce00078e000e */
[----:B------:R-:W-:Y:S05]  /*1c350*/  WARPSYNC.COLLECTIVE R15, `(.L_x_1536) ;  /* 0x000000000f087348 */ /* 0x000fea0003c00000 */
[----:B------:R0:W1:Y:S02]  /*1c360*/  SHFL.IDX P6, R14, R13, R12, R11 ;  /* 0x0000000c0d0e7389 */ /* 0x00006400000c000b */
[----:B01----:R-:W-:Y:S01]  /*1c370*/  ENDCOLLECTIVE ;  /* 0x000000000000791b */ /* 0x003fe20003800000 */
.L_x_1536:
        /* <DEDUP_REMOVED lines=12> */
.L_x_1537:
[----:B------:R-:W-:Y:S02]  /*1c440*/  IMAD.MOV.U32 R13, RZ, RZ, R27 ;  /* 0x000000ffff0d7224 */ /* 0x000fe400078e001b */
[----:B------:R-:W-:Y:S02]  /*1c450*/  IMAD.MOV.U32 R12, RZ, RZ, 0x2 ;  /* 0x00000002ff0c7424 */ /* 0x000fe400078e00ff */
[----:B------:R-:W-:-:S07]  /*1c460*/  IMAD.MOV.U32 R2, RZ, RZ, R14 ;  /* 0x000000ffff027224 */ /* 0x000fce00078e000e */
[----:B------:R-:W-:Y:S05]  /*1c470*/  WARPSYNC.COLLECTIVE R15, `(.L_x_1538) ;  /* 0x000000000f087348 */ /* 0x000fea0003c00000 */
[----:B------:R0:W1:Y:S02]  /*1c480*/  SHFL.IDX P6, R14, R13, R12, R11 ;  /* 0x0000000c0d0e7389 */ /* 0x00006400000c000b */
[----:B01----:R-:W-:Y:S01]  /*1c490*/  ENDCOLLECTIVE ;  /* 0x000000000000791b */ /* 0x003fe20003800000 */
.L_x_1538:
        /* <DEDUP_REMOVED lines=12> */
.L_x_1539:
[----:B------:R-:W-:Y:S02]  /*1c560*/  IMAD.MOV.U32 R13, RZ, RZ, R27 ;  /* 0x000000ffff0d7224 */ /* 0x000fe400078e001b */
[----:B------:R-:W-:Y:S02]  /*1c570*/  IMAD.MOV.U32 R12, RZ, RZ, 0x3 ;  /* 0x00000003ff0c7424 */ /* 0x000fe400078e00ff */
[----:B------:R-:W-:-:S07]  /*1c580*/  IMAD.MOV.U32 R2, RZ, RZ, R14 ;  /* 0x000000ffff027224 */ /* 0x000fce00078e000e */
[----:B------:R-:W-:Y:S05]  /*1c590*/  WARPSYNC.COLLECTIVE R15, `(.L_x_1540) ;  /* 0x000000000f087348 */ /* 0x000fea0003c00000 */
[----:B------:R0:W1:Y:S02]  /*1c5a0*/  SHFL.IDX P6, R14, R13, R12, R11 ;  /* 0x0000000c0d0e7389 */ /* 0x00006400000c000b */
[----:B01----:R-:W-:Y:S01]  /*1c5b0*/  ENDCOLLECTIVE ;  /* 0x000000000000791b */ /* 0x003fe20003800000 */
.L_x_1540:
        /* <DEDUP_REMOVED lines=12> */
.L_x_1541:
[----:B------:R-:W-:Y:S01]  /*1c680*/  IMAD.MOV.U32 R2, RZ, RZ, R14 ;  /* 0x000000ffff027224 */ /* 0x000fe200078e000e */
[----:B------:R-:W-:Y:S06]  /*1c690*/  BRA `(.L_x_1542) ;  /* 0xffffffbc00947947 */ /* 0x000fec000383ffff */
.L_x_1449:
[----:B---3--:R3:W4:Y:S02]  /*1c6a0*/  SYNCS.PHASECHK.TRANS64.TRYWAIT P0, [R0+URZ+0x22840], R10 ;  /* 0x0228400a000075a7 */ /* 0x008724000800017f */
[----:B----4-:R-:W-:Y:S05]  /*1c6b0*/  @!P0 NANOSLEEP.SYNCS 0x989680 ;  /* 0x009896800000895d */ /* 0x010fea0003900000 */
[----:B------:R-:W4:Y:S02]  /*1c6c0*/  @!P0 SYNCS.PHASECHK.TRANS64 P0, [R0+URZ+0x22840], R10 ;  /* 0x0228400a000085a7 */ /* 0x000f24000800007f */
[----:B----4-:R-:W-:Y:S05]  /*1c6d0*/  @!P0 BRA `(.L_x_1449) ;  /* 0xfffffffc00f08947 */ /* 0x010fea000383ffff */
[----:B------:R-:W-:Y:S05]  /*1c6e0*/  BRA `(.L_x_1543) ;  /* 0xffffffbc00e87947 */ /* 0x000fea000383ffff */
.L_x_1450:
        /* <DEDUP_REMOVED lines=8> */
.L_x_1545:
[----:B------:R-:W-:Y:S05]  /*1c770*/  BSYNC B0 ;  /* 0x0000000000007941 */ /* 0x000fea0003800000 */
.L_x_1544:
        /* <DEDUP_REMOVED lines=9> */
.L_x_1546:
[----:B------:R-:W-:Y:S02]  /*1c810*/  IMAD.MOV.U32 R13, RZ, RZ, R8 ;  /* 0x000000ffff0d7224 */ /* 0x000fe400078e0008 */
[----:B------:R-:W-:Y:S02]  /*1c820*/  IMAD.MOV.U32 R12, RZ, RZ, 0x1 ;  /* 0x00000001ff0c7424 */ /* 0x000fe400078e00ff */
[----:B------:R-:W-:-:S07]  /*1c830*/  IMAD.MOV.U32 R2, RZ, RZ, R14 ;  /* 0x000000ffff027224 */ /* 0x000fce00078e000e */
[----:B------:R-:W-:Y:S05]  /*1c840*/  WARPSYNC.COLLECTIVE R15, `(.L_x_1547) ;  /* 0x000000000f087348 */ /* 0x000fea0003c00000 */
[----:B------:R0:W1:Y:S02]  /*1c850*/  SHFL.IDX P6, R14, R13, R12, R11 ;  /* 0x0000000c0d0e7389 */ /* 0x00006400000c000b */
[----:B01----:R-:W-:Y:S01]  /*1c860*/  ENDCOLLECTIVE ;  /* 0x000000000000791b */ /* 0x003fe20003800000 */
.L_x_1547:
        /* <DEDUP_REMOVED lines=13> */
.L_x_1548:
[----:B------:R-:W-:Y:S02]  /*1c940*/  IMAD.MOV.U32 R13, RZ, RZ, R8 ;  /* 0x000000ffff0d7224 */ /* 0x000fe400078e0008 */
[----:B------:R-:W-:Y:S02]  /*1c950*/  IMAD.MOV.U32 R12, RZ, RZ, 0x2 ;  /* 0x00000002ff0c7424 */ /* 0x000fe400078e00ff */
[----:B------:R-:W-:-:S07]  /*1c960*/  IMAD.MOV.U32 R2, RZ, RZ, R14 ;  /* 0x000000ffff027224 */ /* 0x000fce00078e000e */
[----:B------:R-:W-:Y:S05]  /*1c970*/  WARPSYNC.COLLECTIVE R15, `(.L_x_1549) ;  /* 0x000000000f087348 */ /* 0x000fea0003c00000 */
[----:B------:R0:W1:Y:S02]  /*1c980*/  SHFL.IDX P6, R14, R13, R12, R11 ;  /* 0x0000000c0d0e7389 */ /* 0x00006400000c000b */
[----:B01----:R-:W-:Y:S01]  /*1c990*/  ENDCOLLECTIVE ;  /* 0x000000000000791b */ /* 0x003fe20003800000 */
.L_x_1549:
        /* <DEDUP_REMOVED lines=13> */
.L_x_1550:
[----:B------:R-:W-:Y:S02]  /*1ca70*/  IMAD.MOV.U32 R13, RZ, RZ, R8 ;  /* 0x000000ffff0d7224 */ /* 0x000fe400078e0008 */
[----:B------:R-:W-:Y:S02]  /*1ca80*/  IMAD.MOV.U32 R12, RZ, RZ, 0x3 ;  /* 0x00000003ff0c7424 */ /* 0x000fe400078e00ff */
[----:B------:R-:W-:-:S07]  /*1ca90*/  IMAD.MOV.U32 R2, RZ, RZ, R14 ;  /* 0x000000ffff027224 */ /* 0x000fce00078e000e */
[----:B------:R-:W-:Y:S05]  /*1caa0*/  WARPSYNC.COLLECTIVE R15, `(.L_x_1551) ;  /* 0x000000000f087348 */ /* 0x000fea0003c00000 */
[----:B------:R0:W1:Y:S02]  /*1cab0*/  SHFL.IDX P6, R14, R13, R12, R11 ;  /* 0x0000000c0d0e7389 */ /* 0x00006400000c000b */
[----:B01----:R-:W-:Y:S01]  /*1cac0*/  ENDCOLLECTIVE ;  /* 0x000000000000791b */ /* 0x003fe20003800000 */
.L_x_1551:
        /* <DEDUP_REMOVED lines=13> */
.L_x_1552:
[----:B------:R-:W-:Y:S01]  /*1cba0*/  IMAD.MOV.U32 R2, RZ, RZ, R14 ;  /* 0x000000ffff027224 */ /* 0x000fe200078e000e */
[----:B------:R-:W-:Y:S06]  /*1cbb0*/  BRA `(.L_x_1553) ;  /* 0xffffffbc00747947 */ /* 0x000fec000383ffff */
.L_x_1455:
[----:B0-----:R0:W2:Y:S02]  /*1cbc0*/  SYNCS.PHASECHK.TRANS64.TRYWAIT P1, [R0+URZ+0x22870], R3 ;  /* 0x02287003000075a7 */ /* 0x0010a4000802017f */
[----:B--2---:R-:W-:Y:S05]  /*1cbd0*/  @!P1 NANOSLEEP.SYNCS 0x989680 ;  /* 0x009896800000995d */ /* 0x004fea0003900000 */
[----:B------:R-:W2:Y:S02]  /*1cbe0*/  @!P1 SYNCS.PHASECHK.TRANS64 P1, [R0+URZ+0x22870], R3 ;  /* 0x02287003000095a7 */ /* 0x000ea4000802007f */
[----:B--2---:R-:W-:Y:S05]  /*1cbf0*/  @!P1 BRA `(.L_x_1455) ;  /* 0xfffffffc00f09947 */ /* 0x004fea000383ffff */
[----:B------:R-:W-:Y:S05]  /*1cc00*/  BRA `(.L_x_1554) ;  /* 0xffffffbc00e07947 */ /* 0x000fea000383ffff */
.L_x_1457:
[----:B0-----:R0:W2:Y:S02]  /*1cc10*/  SYNCS.PHASECHK.TRANS64.TRYWAIT P1, [R0+URZ+0x22860], R3 ;  /* 0x02286003000075a7 */ /* 0x0010a4000802017f */
[----:B--2---:R-:W-:Y:S05]  /*1cc20*/  @!P1 NANOSLEEP.SYNCS 0x989680 ;  /* 0x009896800000995d */ /* 0x004fea0003900000 */
[----:B------:R-:W2:Y:S02]  /*1cc30*/  @!P1 SYNCS.PHASECHK.TRANS64 P1, [R0+URZ+0x22860], R3 ;  /* 0x02286003000095a7 */ /* 0x000ea4000802007f */
[----:B--2---:R-:W-:Y:S05]  /*1cc40*/  @!P1 BRA `(.L_x_1457) ;  /* 0xfffffffc00f09947 */ /* 0x004fea000383ffff */
[----:B------:R-:W-:Y:S05]  /*1cc50*/  BRA `(.L_x_1555) ;  /* 0xffffffbc00f07947 */ /* 0x000fea000383ffff */
.L_x_1465:
[----:B0-----:R0:W2:Y:S02]  /*1cc60*/  SYNCS.PHASECHK.TRANS64.TRYWAIT P1, [R18+URZ+0x22870], R3 ;  /* 0x02287003120075a7 */ /* 0x0010a4000802017f */
[----:B--2---:R-:W-:Y:S05]  /*1cc70*/  @!P1 NANOSLEEP.SYNCS 0x989680 ;  /* 0x009896800000995d */ /* 0x004fea0003900000 */
[----:B------:R-:W2:Y:S02]  /*1cc80*/  @!P1 SYNCS.PHASECHK.TRANS64 P1, [R18+URZ+0x22870], R3 ;  /* 0x02287003120095a7 */ /* 0x000ea4000802007f */
[----:B--2---:R-:W-:Y:S05]  /*1cc90*/  @!P1 BRA `(.L_x_1465) ;  /* 0xfffffffc00f09947 */ /* 0x004fea000383ffff */
[----:B------:R-:W-:Y:S05]  /*1cca0*/  BRA `(.L_x_1556) ;  /* 0xffffffc400847947 */ /* 0x000fea000383ffff */
.L_x_1467:
[----:B0-----:R0:W2:Y:S02]  /*1ccb0*/  SYNCS.PHASECHK.TRANS64.TRYWAIT P1, [R18+URZ+0x22860], R3 ;  /* 0x02286003120075a7 */ /* 0x0010a4000802017f */
[----:B--2---:R-:W-:Y:S05]  /*1ccc0*/  @!P1 NANOSLEEP.SYNCS 0x989680 ;  /* 0x009896800000995d */ /* 0x004fea0003900000 */
[----:B------:R-:W2:Y:S02]  /*1ccd0*/  @!P1 SYNCS.PHASECHK.TRANS64 P1, [R18+URZ+0x22860], R3 ;  /* 0x02286003120095a7 */ /* 0x000ea4000802007f */
[----:B--2---:R-:W-:Y:S05]  /*1cce0*/  @!P1 BRA `(.L_x_1467) ;  /* 0xfffffffc00f09947 */ /* 0x004fea000383ffff */
[----:B------:R-:W-:Y:S05]  /*1ccf0*/  BRA `(.L_x_1557) ;  /* 0xffffffc400907947 */ /* 0x000fea000383ffff */
.L_x_1481:
[----:B0-----:R0:W2:Y:S02]  /*1cd00*/  SYNCS.PHASECHK.TRANS64.TRYWAIT P0, [R5+URZ+0x22820], R0 ;  /* 0x02282000050075a7 */ /* 0x0010a4000800017f */
[----:B--2---:R-:W-:Y:S05]  /*1cd10*/  @!P0 NANOSLEEP.SYNCS 0x989680 ;  /* 0x009896800000895d */ /* 0x004fea0003900000 */
[----:B------:R-:W2:Y:S02]  /*1cd20*/  @!P0 SYNCS.PHASECHK.TRANS64 P0, [R5+URZ+0x22820], R0 ;  /* 0x02282000050085a7 */ /* 0x000ea4000800007f */
[----:B--2---:R-:W-:Y:S05]  /*1cd30*/  @!P0 BRA `(.L_x_1481) ;  /* 0xfffffffc00f08947 */ /* 0x004fea000383ffff */
[----:B------:R-:W-:Y:S05]  /*1cd40*/  BRA `(.L_x_1558) ;  /* 0xffffffd800e07947 */ /* 0x000fea000383ffff */
.L_x_1482:
        /* <DEDUP_REMOVED lines=11> */
.L_x_1560:
[----:B------:R-:W-:Y:S05]  /*1ce00*/  BSYNC B0 ;  /* 0x0000000000007941 */ /* 0x000fea0003800000 */
.L_x_1559:
[----:B------:R-:W-:Y:S05]  /*1ce10*/  BRA `(.L_x_1561) ;  /* 0xffffffd800c87947 */ /* 0x000fea000383ffff */
.L_x_1485:
[----:B------:R-:W-:Y:S01]  /*1ce20*/  BSSY B1, `(.L_x_1562) ;  /* 0x0000006000017945 */ /* 0x000fe20003800000 */
[----:B------:R-:W-:-:S07]  /*1ce30*/  IMAD.MOV.U32 R15, RZ, RZ, -0x1 ;  /* 0xffffffffff0f7424 */ /* 0x000fce00078e00ff */
[----:B01----:R-:W-:Y:S05]  /*1ce40*/  WARPSYNC.COLLECTIVE R15, `(.L_x_1563) ;  /* 0x000000000f0c7348 */ /* 0x003fea0003c00000 */
[----:B------:R-:W-:Y:S02]  /*1ce50*/  ELECT P6, UR62, PT ;  /* 0x00000000003e782f */ /* 0x000fe400038c0000 */
[----:B------:R-:W-:Y:S01]  /*1ce60*/  MOV R14, UR62 ;  /* 0x0000003e000e7c02 */ /* 0x000fe20008000f00 */
[----:B01----:R-:W-:Y:S10]  /*1ce70*/  ENDCOLLECTIVE ;  /* 0x000000000000791b */ /* 0x003ff40003800000 */
.L_x_1563:
[----:B------:R-:W-:Y:S05]  /*1ce80*/  BSYNC B1 ;  /* 0x0000000000017941 */ /* 0x000fea0003800000 */
.L_x_1562:
[----:B------:R-:W-:Y:S05]  /*1ce90*/  BRA `(.L_x_1564) ;  /* 0xffffffd800c07947 */ /* 0x000fea000383ffff */
.L_x_1487:
[----:B0-----:R0:W2:Y:S02]  /*1cea0*/  SYNCS.PHASECHK.TRANS64.TRYWAIT P1, [R3+URZ+0x22840], R2 ;  /* 0x02284002030075a7 */ /* 0x0010a4000802017f */
[----:B--2---:R-:W-:Y:S05]  /*1ceb0*/  @!P1 NANOSLEEP.SYNCS 0x989680 ;  /* 0x009896800000995d */ /* 0x004fea0003900000 */
[----:B------:R-:W2:Y:S02]  /*1cec0*/  @!P1 SYNCS.PHASECHK.TRANS64 P1, [R3+URZ+0x22840], R2 ;  /* 0x02284002030095a7 */ /* 0x000ea4000802007f */
[----:B--2---:R-:W-:Y:S05]  /*1ced0*/  @!P1 BRA `(.L_x_1487) ;  /* 0xfffffffc00f09947 */ /* 0x004fea000383ffff */
[----:B------:R-:W-:Y:S05]  /*1cee0*/  BRA `(.L_x_1565) ;  /* 0xffffffd800e07947 */ /* 0x000fea000383ffff */
.L_x_1489:
[----:B--2---:R2:W3:Y:S02]  /*1cef0*/  SYNCS.PHASECHK.TRANS64.TRYWAIT P1, [R19+URZ+0x22840], R0 ;  /* 0x02284000130075a7 */ /* 0x0044e4000802017f */
[----:B---3--:R-:W-:Y:S05]  /*1cf00*/  @!P1 NANOSLEEP.SYNCS 0x989680 ;  /* 0x009896800000995d */ /* 0x008fea0003900000 */
[----:B------:R-:W3:Y:S02]  /*1cf10*/  @!P1 SYNCS.PHASECHK.TRANS64 P1, [R19+URZ+0x22840], R0 ;  /* 0x02284000130095a7 */ /* 0x000ee4000802007f */
[----:B---3--:R-:W-:Y:S05]  /*1cf20*/  @!P1 BRA `(.L_x_1489) ;  /* 0xfffffffc00f09947 */ /* 0x008fea000383ffff */
[----:B------:R-:W-:Y:S05]  /*1cf30*/  BRA `(.L_x_1566) ;  /* 0xffffffd800ec7947 */ /* 0x000fea000383ffff */
.L_x_1491:
[----:B---3--:R3:W4:Y:S02]  /*1cf40*/  SYNCS.PHASECHK.TRANS64.TRYWAIT P1, [R3+URZ+0x22860], R2 ;  /* 0x02286002030075a7 */ /* 0x008724000802017f */
[----:B----4-:R-:W-:Y:S05]  /*1cf50*/  @!P1 NANOSLEEP.SYNCS 0x989680 ;  /* 0x009896800000995d */ /* 0x010fea0003900000 */
[----:B------:R-:W4:Y:S02]  /*1cf60*/  @!P1 SYNCS.PHASECHK.TRANS64 P1, [R3+URZ+0x22860], R2 ;  /* 0x02286002030095a7 */ /* 0x000f24000802007f */
[----:B----4-:R-:W-:Y:S05]  /*1cf70*/  @!P1 BRA `(.L_x_1491) ;  /* 0xfffffffc00f09947 */ /* 0x010fea000383ffff */
[----:B------:R-:W-:Y:S05]  /*1cf80*/  BRA `(.L_x_1567) ;  /* 0xffffffd800e87947 */ /* 0x000fea000383ffff */
.L_x_1493:
[----:B----4-:R4:W0:Y:S02]  /*1cf90*/  SYNCS.PHASECHK.TRANS64.TRYWAIT P1, [R19+URZ+0x22860], R0 ;  /* 0x02286000130075a7 */ /* 0x010824000802017f */
[----:B0-----:R-:W-:Y:S05]  /*1cfa0*/  @!P1 NANOSLEEP.SYNCS 0x989680 ;  /* 0x009896800000995d */ /* 0x001fea0003900000 */
[----:B------:R-:W0:Y:S02]  /*1cfb0*/  @!P1 SYNCS.PHASECHK.TRANS64 P1, [R19+URZ+0x22860], R0 ;  /* 0x02286000130095a7 */ /* 0x000e24000802007f */
[----:B0-----:R-:W-:Y:S05]  /*1cfc0*/  @!P1 BRA `(.L_x_1493) ;  /* 0xfffffffc00f09947 */ /* 0x001fea000383ffff */
[----:B------:R-:W-:Y:S05]  /*1cfd0*/  BRA `(.L_x_1568) ;  /* 0xffffffd800e47947 */ /* 0x000fea000383ffff */
.L_x_1495:
[----:B------:R0:W0:Y:S02]  /*1cfe0*/  SYNCS.PHASECHK.TRANS64.TRYWAIT P1, [R3+URZ+0x22880], R2 ;  /* 0x02288002030075a7 */ /* 0x000024000802017f */
[----:B0-----:R-:W-:Y:S05]  /*1cff0*/  @!P1 NANOSLEEP.SYNCS 0x989680 ;  /* 0x009896800000995d */ /* 0x001fea0003900000 */
[----:B------:R-:W0:Y:S02]  /*1d000*/  @!P1 SYNCS.PHASECHK.TRANS64 P1, [R3+URZ+0x22880], R2 ;  /* 0x02288002030095a7 */ /* 0x000e24000802007f */
[----:B0-----:R-:W-:Y:S05]  /*1d010*/  @!P1 BRA `(.L_x_1495) ;  /* 0xfffffffc00f09947 */ /* 0x001fea000383ffff */
[----:B------:R-:W-:Y:S05]  /*1d020*/  BRA `(.L_x_1569) ;  /* 0xffffffd800e07947 */ /* 0x000fea000383ffff */
.L_x_1570:
        /* <DEDUP_REMOVED lines=13> */
.L_x_3318:


//--------------------- .text._ZN7cutlass13device_kernelIN5flash11enable_sm90INS1_16FlashAttnFwdSm90INS1_25CollectiveMainloopFwdSm90ILi2EN4cute5tupleIJNS5_1CILi1EEES8_S8_EEENS6_IJNS7_ILi128EEESA_NS7_ILi192EEEEEELi128ENS_12float_e4m3_tEfNS_4arch4Sm90ELb0ELb1ELb1ELb1ELb1ELb1ELb0ELb1ELb1ELb1ELb1ELb0EEENS1_21CollectiveEpilogueFwdINS6_IJSA_SA_SA_EEES9_NS_10bfloat16_tESF_Li256ELb1ELb1ELb1ELb1EEENS1_36VarlenDynamicPersistentTileSchedulerILi128ELi128ELi256ELi128ELb1ELb1ELb1ELb1ELb0ELb1EEEEEEEEEvNT_6ParamsE --------------------------
	.section	.text._ZN7cutlass13device_kernelIN5flash11enable_sm90INS1_16FlashAttnFwdSm90INS1_25CollectiveMainloopFwdSm90ILi2EN4cute5tupleIJNS5_1CILi1EEES8_S8_EEENS6_IJNS7_ILi128EEESA_NS7_ILi192EEEEEELi128ENS_12float_e4m3_tEfNS_4arch4Sm90ELb0ELb1ELb1ELb1ELb1ELb1ELb0ELb1ELb1ELb1ELb1ELb0EEENS1_21CollectiveEpilogueFwdINS6_IJSA_SA_SA_EEES9_NS_10bfloat16_tESF_Li256ELb1ELb1ELb1ELb1EEENS1_36VarlenDynamicPersistentTileSchedulerILi128ELi128ELi256ELi128ELb1ELb1ELb1ELb1ELb0ELb1EEEEEEEEEvNT_6ParamsE,"ax",@progbits
	.align	128
.text._ZN7cutlass13device_kernelIN5flash11enable_sm90INS1_16FlashAttnFwdSm90INS1_25CollectiveMainloopFwdSm90ILi2EN4cute5tupleIJNS5_1CILi1EEES8_S8_EEENS6_IJNS7_ILi128EEESA_NS7_ILi192EEEEEELi128ENS_12float_e4m3_tEfNS_4arch4Sm90ELb0ELb1ELb1ELb1ELb1ELb1ELb0ELb1ELb1ELb1ELb1ELb0EEENS1_21CollectiveEpilogueFwdINS6_IJSA_SA_SA_EEES9_NS_10bfloat16_tESF_Li256ELb1ELb1ELb1ELb1EEENS1_36VarlenDynamicPersistentTileSchedulerILi128ELi128ELi256ELi128ELb1ELb1ELb1ELb1ELb0ELb1EEEEEEEEEvNT_6ParamsE:
        .type           _ZN7cutlass13device_kernelIN5flash11enable_sm90INS1_16FlashAttnFwdSm90INS1_25CollectiveMainloopFwdSm90ILi2EN4cute5tupleIJNS5_1CILi1EEES8_S8_EEENS6_IJNS7_ILi128EEESA_NS7_ILi192EEEEEELi128ENS_12float_e4m3_tEfNS_4arch4Sm90ELb0ELb1ELb1ELb1ELb1ELb1ELb0ELb1ELb1ELb1ELb1ELb0EEENS1_21CollectiveEpilogueFwdINS6_IJSA_SA_SA_EEES9_NS_10bfloat16_tESF_Li256ELb1ELb1ELb1ELb1EEENS1_36VarlenDynamicPersistentTileSchedulerILi128ELi128ELi256ELi128ELb1ELb1ELb1ELb1ELb0ELb1EEEEEEEEEvNT_6ParamsE,@function
        .size           _ZN7cutlass13device_kernelIN5flash11enable_sm90INS1_16FlashAttnFwdSm90INS1_25CollectiveMainloopFwdSm90ILi2EN4cute5tupleIJNS5_1CILi1EEES8_S8_EEENS6_IJNS7_ILi128EEESA_NS7_ILi192EEEEEELi128ENS_12float_e4m3_tEfNS_4arch4Sm90ELb0ELb1ELb1ELb1ELb1ELb1ELb0ELb1ELb1ELb1ELb1ELb0EEENS1_21CollectiveEpilogueFwdINS6_IJSA_SA_SA_EEES9_NS_10bfloat16_tESF_Li256ELb1ELb1ELb1ELb1EEENS1_36VarlenDynamicPersistentTileSchedulerILi128ELi128ELi256ELi128ELb1ELb1ELb1ELb1ELb0ELb1EEEEEEEEEvNT_6ParamsE,(.L_x_3319 - _ZN7cutlass13device_kernelIN5flash11enable_sm90INS1_16FlashAttnFwdSm90INS1_25CollectiveMainloopFwdSm90ILi2EN4cute5tupleIJNS5_1CILi1EEES8_S8_EEENS6_IJNS7_ILi128EEESA_NS7_ILi192EEEEEELi128ENS_12float_e4m3_tEfNS_4arch4Sm90ELb0ELb1ELb1ELb1ELb1ELb1ELb0ELb1ELb1ELb1ELb1ELb0EEENS1_21CollectiveEpilogueFwdINS6_IJSA_SA_SA_EEES9_NS_10bfloat16_tESF_Li256ELb1ELb1ELb1ELb1EEENS1_36VarlenDynamicPersistentTileSchedulerILi128ELi128ELi256ELi128ELb1ELb1ELb1ELb1ELb0ELb1EEEEEEEEEvNT_6ParamsE)
        .other          _ZN7cutlass13device_kernelIN5flash11enable_sm90INS1_16FlashAttnFwdSm90INS1_25CollectiveMainloopFwdSm90ILi2EN4cute5tupleIJNS5_1CILi1EEES8_S8_EEENS6_IJNS7_ILi128EEESA_NS7_ILi192EEEEEELi128ENS_12float_e4m3_tEfNS_4arch4Sm90ELb0ELb1ELb1ELb1ELb1ELb1ELb0ELb1ELb1ELb1ELb1ELb0EEENS1_21CollectiveEpilogueFwdINS6_IJSA_SA_SA_EEES9_NS_10bfloat16_tESF_Li256ELb1ELb1ELb1ELb1EEENS1_36VarlenDynamicPersistentTileSchedulerILi128ELi128ELi256ELi128ELb1ELb1ELb1ELb1ELb0ELb1EEEEEEEEEvNT_6ParamsE,@"STO_CUDA_ENTRY STV_DEFAULT"
_ZN7cutlass13device_kernelIN5flash11enable_sm90INS1_16FlashAttnFwdSm90INS1_25CollectiveMainloopFwdSm90ILi2EN4cute5tupleIJNS5_1CILi1EEES8_S8_EEENS6_IJNS7_ILi128EEESA_NS7_ILi192EEEEEELi128ENS_12float_e4m3_tEfNS_4arch4Sm90ELb0ELb1ELb1ELb1ELb1ELb1ELb0ELb1ELb1ELb1ELb1ELb0EEENS1_21CollectiveEpilogueFwdINS6_IJSA_SA_SA_EEES9_NS_10bfloat16_tESF_Li256ELb1ELb1ELb1ELb1EEENS1_36VarlenDynamicPersistentTileSchedulerILi128ELi128ELi256ELi128ELb1ELb1ELb1ELb1ELb0ELb1EEEEEEEEEvNT_6ParamsE:
        /* <DEDUP_REMOVED lines=18> */
.L_x_1572:
[----:B------:R-:W-:Y:S05]  /*0120*/  BSYNC B0 ;  /* 0x0000000000007941 */ /* 0x000fea0003800000 */
.L_x_1571:
        /* <DEDUP_REMOVED lines=41> */
.L_x_1573:
        /* <DEDUP_REMOVED lines=22> */
.L_x_1574:
        /* <DEDUP_REMOVED lines=18> */
.L_x_1575:
        /* <DEDUP_REMOVED lines=22> */
.L_x_1576:
        /* <DEDUP_REMOVED lines=23> */
.L_x_1577:
        /* <DEDUP_REMOVED lines=8> */
.L_x_1580:
        /* <DEDUP_REMOVED lines=8> */
[----:B-1----:R-:W-:-:S06]  /*0a10*/  ULEA UR4, UR38, UR4, 0x18 ;  /* 0x0000000426047291 */ /* 0x002fcc000f8ec03f */
[----:B------:R-:W-:Y:S01]  /*0a20*/  IMAD.U32 R16, RZ, RZ, UR4 ;  /* 0x00000004ff107e24 */ /* 0x000fe2000f8e00ff */
[----:B0-----:R-:W-:Y:S01]  /*0a30*/  SHF.R.U32.HI R0, RZ, 0x7, R0 ;  /* 0x00000007ff007819 */ /* 0x001fe20000011600 */
[----:B------:R-:W-:-:S03]  /*0a40*/  ULDC UR4, c[0x0][0xc3c] ;  /* 0x00030f0000047ab9 */ /* 0x000fc60000000800 */
[----:B------:R-:W-:-:S13]  /*0a50*/  ISETP.NE.AND P0, PT, R0, 0x1, PT ;  /* 0x000000010000780c */ /* 0x000fda0003f05270 */
[----:B------:R-:W-:Y:S08]  /*0a60*/  @!P0 BAR.ARV 0x9, 0x100 ;  /* 0x0244000000008b1d */ /* 0x000ff00000002000 */
[----:B------:R-:W-:Y:S06]  /*0a70*/  BAR.SYNC.DEFER_BLOCKING 0x5, 0x180 ;  /* 0x0146000000007b1d */ /* 0x000fec0000010000 */
[----:B------:R-:W0:Y:S02]  /*0a80*/  LDS.128 R188, [R16+0x228d0] ;  /* 0x0228d00010bc7984 */ /* 0x000e240000000c00 */
[----:B------:R-:W-:Y:S06]  /*0a90*/  BAR.ARV 0x4, 0x180 ;  /* 0x0106000000007b1d */ /* 0x000fec0000002000 */
[----:B0-----:R-:W-:-:S13]  /*0aa0*/  ISETP.GE.AND P0, PT, R191, UR4, PT ;  /* 0x00000004bf007c0c */ /* 0x001fda000bf06270 */
[----:B------:R-:W-:Y:S05]  /*0ab0*/  @P0 BRA `(.L_x_1581) ;  /* 0x000002b800bc0947 */ /* 0x000fea0003800000 */
[----:B------:R-:W0:Y:S01]  /*0ac0*/  S2R R0, SR_TID.X ;  /* 0x0000000000007919 */ /* 0x000e220000002100 */
[----:B------:R-:W-:Y:S01]  /*0ad0*/  R2UR UR39, R16 ;  /* 0x00000000102772ca */ /* 0x000fe200000e0000 */
[----:B------:R-:W-:Y:S01]  /*0ae0*/  IMAD.MOV.U32 R224, RZ, RZ, 0x20 ;  /* 0x00000020ffe07424 */ /* 0x000fe200078e00ff */
[----:B------:R-:W-:Y:S01]  /*0af0*/  CS2R R22, SRZ ;  /* 0x0000000000167805 */ /* 0x000fe2000001ff00 */
        /* <DEDUP_REMOVED lines=8> */
[CC--:B------:R-:W-:Y:S02]  /*0b80*/  LEA.HI R3, R0.reuse, R15.reuse, RZ, 0x5 ;  /* 0x0000000f00037211 */ /* 0x0c0fe400078f28ff */
[----:B------:R-:W-:Y:S02]  /*0b90*/  LEA.HI R2, R0, R15, RZ, 0x2 ;  /* 0x0000000f00027211 */ /* 0x000fe400078f10ff */
[----:B------:R-:W-:Y:S01]  /*0ba0*/  SHF.R.S32.HI R203, RZ, 0x4, R5 ;  /* 0x00000004ffcb7819 */ /* 0x000fe20000011405 */
[----:B------:R-:W-:Y:S01]  /*0bb0*/  IMAD.SHL.U32 R8, R3, 0x20, RZ ;  /* 0x0000002003087824 */ /* 0x000fe200078e00ff */
[----:B------:R-:W-:-:S02]  /*0bc0*/  LOP3.LUT R7, R5, 0x3fffff0, RZ, 0xc0, !PT ;  /* 0x03fffff005077812 */ /* 0x000fc400078ec0ff */
[--C-:B------:R-:W-:Y:S02]  /*0bd0*/  SHF.R.S32.HI R3, RZ, 0x2, R2.reuse ;  /* 0x00000002ff037819 */ /* 0x100fe40000011402 */
[----:B------:R-:W-:Y:S01]  /*0be0*/  SHF.R.S32.HI R6, RZ, 0x1f, R2 ;  /* 0x0000001fff067819 */ /* 0x000fe20000011402 */
[----:B------:R-:W-:Y:S01]  /*0bf0*/  IMAD.IADD R7, R15, 0x1, -R7 ;  /* 0x000000010f077824 */ /* 0x000fe200078e0a07 */
[----:B------:R-:W-:Y:S02]  /*0c00*/  LEA.HI R5, R5, R203, RZ, 0x1 ;  /* 0x000000cb05057211 */ /* 0x000fe400078f08ff */
[----:B------:R-:W-:Y:S02]  /*0c10*/  LOP3.LUT R10, R8, 0xfffffc00, RZ, 0xc0, !PT ;  /* 0xfffffc00080a7812 */ /* 0x000fe400078ec0ff */
[----:B------:R-:W-:Y:S02]  /*0c20*/  LEA.HI R6, R6, R3, RZ, 0x2 ;  /* 0x0000000306067211 */ /* 0x000fe400078f10ff */
[----:B------:R-:W-:Y:S01]  /*0c30*/  LOP3.LUT R8, R5, 0x1ffffffe, RZ, 0xc0, !PT ;  /* 0x1ffffffe05087812 */ /* 0x000fe200078ec0ff */
[----:B------:R-:W-:Y:S01]  /*0c40*/  IMAD R7, R7, 0x40, R10 ;  /* 0x0000004007077824 */ /* 0x000fe200078e020a */
[----:B------:R-:W-:-:S02]  /*0c50*/  LOP3.LUT R6, R6, 0xfffffffc, RZ, 0xc0, !PT ;  /* 0xfffffffc06067812 */ /* 0x000fc400078ec0ff */
[----:B------:R-:W-:Y:S01]  /*0c60*/  LOP3.LUT R2, R2, 0xfffffffc, RZ, 0xc0, !PT ;  /* 0xfffffffc02027812 */ /* 0x000fe200078ec0ff */
[----:B------:R-:W-:Y:S01]  /*0c70*/  IMAD.IADD R8, R203, 0x1, -R8 ;  /* 0x00000001cb087824 */ /* 0x000fe200078e0a08 */
[----:B------:R-:W-:Y:S01]  /*0c80*/  LOP3.LUT R226, R4, 0xfffffffe, RZ, 0xc0, !PT ;  /* 0xfffffffe04e27812 */ /* 0x000fe200078ec0ff */
[----:B------:R-:W-:Y:S01]  /*0c90*/  IMAD.IADD R6, R3, 0x1, -R6 ;  /* 0x0000000103067824 */ /* 0x000fe200078e0a06 */
[--C-:B------:R-:W-:Y:S01]  /*0ca0*/  SHF.R.S32.HI R175, RZ, 0x1, R4.reuse ;  /* 0x00000001ffaf7819 */ /* 0x100fe20000011404 */
[----:B------:R-:W-:Y:S01]  /*0cb0*/  IMAD R5, R8, 0x8, R7 ;  /* 0x0000000808057824 */ /* 0x000fe200078e0207 */
[----:B------:R-:W-:Y:S01]  /*0cc0*/  SHF.R.S32.HI R8, RZ, 0x1f, R4 ;  /* 0x0000001fff087819 */ /* 0x000fe20000011404 */
[C---:B------:R-:W-:Y:S01]  /*0cd0*/  IMAD.IADD R3, R15.reuse, 0x1, -R2 ;  /* 0x000000010f037824 */ /* 0x040fe200078e0a02 */
[----:B------:R-:W-:Y:S01]  /*0ce0*/  LEA.HI R2, R0, R15, RZ, 0x7 ;  /* 0x0000000f00027211 */ /* 0x000fe200078f38ff */
[C---:B------:R-:W-:Y:S01]  /*0cf0*/  IMAD.IADD R226, R15.reuse, 0x1, -R226 ;  /* 0x000000010fe27824 */ /* 0x040fe200078e0ae2 */
[----:B------:R0:W-:Y:S01]  /*0d00*/  STL [R1+0x50], R5 ;  /* 0x0000500501007387 */ /* 0x0001e20000100800 */
[-C--:B------:R-:W-:Y:S01]  /*0d10*/  LEA.HI R8, R8, R175.reuse, RZ, 0x3 ;  /* 0x000000af08087211 */ /* 0x080fe200078f18ff */
[----:B------:R-:W-:Y:S01]  /*0d20*/  IMAD.SHL.U32 R180, R6, 0x80, RZ ;  /* 0x0000008006b47824 */ /* 0x000fe200078e00ff */
[----:B------:R-:W-:Y:S01]  /*0d30*/  LOP3.LUT R227, R2, 0xffffff80, RZ, 0xc0, !PT ;  /* 0xffffff8002e37812 */ /* 0x000fe200078ec0ff */
[----:B------:R-:W-:Y:S01]  /*0d40*/  IMAD.SHL.U32 R172, R226, 0x8, RZ ;  /* 0x00000008e2ac7824 */ /* 0x000fe200078e00ff */
[----:B------:R-:W-:Y:S01]  /*0d50*/  LOP3.LUT R8, R8, 0xfffffff8, RZ, 0xc0, !PT ;  /* 0xfffffff808087812 */ /* 0x000fe200078ec0ff */
[----:B------:R-:W-:Y:S01]  /*0d60*/  IMAD.SHL.U32 R18, R226, 0x10, RZ ;  /* 0x00000010e2127824 */ /* 0x000fe200078e00ff */
[----:B------:R-:W-:Y:S01]  /*0d70*/  LEA.HI R4, R4, R175, RZ, 0x1 ;  /* 0x000000af04047211 */ /* 0x000fe200078f08ff */
[C---:B------:R-:W-:Y:S01]  /*0d80*/  VIADD R193, R172.reuse, 0x20 ;  /* 0x00000020acc17836 */ /* 0x040fe20000000000 */
[----:B------:R-:W-:Y:S01]  /*0d90*/  SHF.R.S32.HI R17, RZ, 0x7, R2 ;  /* 0x00000007ff117819 */ /* 0x000fe20000011402 */
[----:B------:R-:W-:Y:S01]  /*0da0*/  IMAD.IADD R227, R15, 0x1, -R227 ;  /* 0x000000010fe37824 */ /* 0x000fe200078e0ae3 */
[----:B0-----:R-:W-:Y:S01]  /*0db0*/  LEA.HI R5, R3, R3, RZ, 0x1 ;  /* 0x0000000303057211 */ /* 0x001fe200078f08ff */
[----:B------:R-:W-:Y:S01]  /*0dc0*/  IMAD.IADD R7, R172, 0x1, R193 ;  /* 0x00000001ac077824 */ /* 0x000fe200078e02c1 */
[----:B------:R-:W-:Y:S01]  /*0dd0*/  LOP3.LUT R4, R4, 0x3fffffe, RZ, 0xc0, !PT ;  /* 0x03fffffe04047812 */ /* 0x000fe200078ec0ff */
[C---:B------:R-:W-:Y:S01]  /*0de0*/  VIADD R194, R172.reuse, 0x40 ;  /* 0x00000040acc27836 */ /* 0x040fe20000000000 */
[----:B------:R-:W-:Y:S01]  /*0df0*/  LOP3.LUT R10, R5, 0x1ffffffe, RZ, 0xc0, !PT ;  /* 0x1ffffffe050a7812 */ /* 0x000fe200078ec0ff */
[----:B------:R-:W-:Y:S01]  /*0e00*/  IMAD.IADD R186, R175, 0x1, -R8 ;  /* 0x00000001afba7824 */ /* 0x000fe200078e0a08 */
[----:B------:R-:W-:Y:S01]  /*0e10*/  SHF.R.S32.HI R12, RZ, 0x1f, R7 ;  /* 0x0000001fff0c7819 */ /* 0x000fe20000011407 */
[----:B------:R-:W-:Y:S01]  /*0e20*/  IMAD.IADD R11, R172, 0x1, R194 ;  /* 0x00000001ac0b7824 */ /* 0x000fe200078e02c2 */
[----:B------:R-:W-:Y:S01]  /*0e30*/  LEA.HI R0, R0, R15, RZ, 0x3 ;  /* 0x0000000f00007211 */ /* 0x000fe200078f18ff */
[----:B------:R-:W-:Y:S01]  /*0e40*/  IMAD.IADD R197, R3, 0x1, -R10 ;  /* 0x0000000103c57824 */ /* 0x000fe200078e0a0a */
[----:B------:R-:W-:Y:S01]  /*0e50*/  SHF.R.S32.HI R10, RZ, 0x1f, R227 ;  /* 0x0000001fff0a7819 */ /* 0x000fe200000114e3 */
[----:B------:R-:W-:Y:S01]  /*0e60*/  IMAD.SHL.U32 R3, R186, 0x80, RZ ;  /* 0x00000080ba037824 */ /* 0x000fe200078e00ff */
[----:B------:R-:W-:Y:S01]  /*0e70*/  LEA.HI R13, R12, R7, RZ, 0x4 ;  /* 0x000000070c0d7211 */ /* 0x000fe200078f20ff */
[----:B------:R-:W-:Y:S01]  /*0e80*/  IMAD.IADD R4, R175, 0x1, -R4 ;  /* 0x00000001af047824 */ /* 0x000fe200078e0a04 */
[----:B------:R-:W-:Y:S01]  /*0e90*/  LEA.HI R5, R10, R227, RZ, 0x2 ;  /* 0x000000e30a057211 */ /* 0x000fe200078f10ff */
[----:B------:R-:W-:Y:S01]  /*0ea0*/  VIADD R195, R172, 0x30 ;  /* 0x00000030acc37836 */ /* 0x000fe20000000000 */
[----:B------:R-:W-:Y:S01]  /*0eb0*/  LEA.HI R14, R12, R7, RZ, 0x6 ;  /* 0x000000070c0e7211 */ /* 0x000fe200078f30ff */
[----:B------:R-:W-:Y:S01]  /*0ec0*/  VIADD R196, R172, 0x50 ;  /* 0x00000050acc47836 */ /* 0x000fe20000000000 */
[--C-:B------:R-:W-:Y:S01]  /*0ed0*/  SHF.R.S32.HI R7, RZ, 0x2, R5.reuse ;  /* 0x00000002ff077819 */ /* 0x100fe20000011405 */
[----:B------:R-:W-:Y:S01]  /*0ee0*/  VIADD R176, R18, 0x60 ;  /* 0x0000006012b07836 */ /* 0x000fe20000000000 */
[----:B------:R-:W-:Y:S01]  /*0ef0*/  SHF.R.S32.HI R8, RZ, 0x1f, R5 ;  /* 0x0000001fff087819 */ /* 0x000fe20000011405 */
[----:B------:R-:W-:Y:S01]  /*0f00*/  IMAD.SHL.U32 R14, R14, 0x80, RZ ;  /* 0x000000800e0e7824 */ /* 0x000fe200078e00ff */
[----:B------:R-:W-:Y:S01]  /*0f10*/  SHF.R.S32.HI R12, RZ, 0x1f, R11 ;  /* 0x0000001fff0c7819 */ /* 0x000fe2000001140b */
[----:B------:R-:W-:Y:S01]  /*0f20*/  VIADD R184, R18, 0x80 ;  /* 0x0000008012b87836 */ /* 0x000fe20000000000 */
[----:B------:R-:W-:Y:S01]  /*0f30*/  LEA.HI R9, R8, R7, RZ, 0x3 ;  /* 0x0000000708097211 */ /* 0x000fe200078f18ff */
[----:B------:R-:W-:Y:S01]  /*0f40*/  VIADD R185, R18, 0xa0 ;  /* 0x000000a012b97836 */ /* 0x000fe20000000000 */
[----:B------:R-:W-:Y:S01]  /*0f50*/  LEA.HI R179, R12, R11, RZ, 0x4 ;  /* 0x0000000b0cb37211 */ /* 0x000fe200078f20ff */
[----:B------:R-:W-:Y:S01]  /*0f60*/  VIADD R192, R172, 0x10 ;  /* 0x00000010acc07836 */ /* 0x000fe20000000000 */
[----:B------:R-:W-:-:S02]  /*0f70*/  LOP3.LUT R3, R3, 0x380, RZ, 0xc0, !PT ;  /* 0x0000038003037812 */ /* 0x000fc400078ec0ff */
[----:B------:R-:W-:Y:S02]  /*0f80*/  LEA.HI R11, R12, R11, RZ, 0x6 ;  /* 0x0000000b0c0b7211 */ /* 0x000fe400078f30ff */
[----:B------:R-:W-:Y:S02]  /*0f90*/  LEA R4, R203, R4, 0x3 ;  /* 0x00000004cb047211 */ /* 0x000fe400078e18ff */
[----:B------:R-:W-:Y:S01]  /*0fa0*/  LOP3.LUT R12, R9, 0xfffffff8, RZ, 0xc0, !PT ;  /* 0xfffffff8090c7812 */ /* 0x000fe200078ec0ff */
[----:B------:R-:W-:Y:S01]  /*0fb0*/  IMAD.SHL.U32 R11, R11, 0x80, RZ ;  /* 0x000000800b0b7824 */ /* 0x000fe200078e00ff */
[----:B------:R-:W-:Y:S01]  /*0fc0*/  LEA.HI R10, R10, R227, RZ, 0x5 ;  /* 0x000000e30a0a7211 */ /* 0x000fe200078f28ff */
[----:B------:R-:W-:Y:S01]  /*0fd0*/  IMAD.SHL.U32 R182, R4, 0x40, RZ ;  /* 0x0000004004b67824 */ /* 0x000fe200078e00ff */
[----:B------:R-:W-:Y:S01]  /*0fe0*/  LEA.HI R2, R2, R17, RZ, 0x1 ;  /* 0x0000001102027211 */ /* 0x000fe200078f08ff */
[----:B------:R-:W-:Y:S01]  /*0ff0*/  IMAD.IADD R7, R7, 0x1, -R12 ;  /* 0x0000000107077824 */ /* 0x000fe200078e0a0c */
[----:B------:R-:W-:-:S02]  /*1000*/  LOP3.LUT R180, R180, 0x180, RZ, 0xc0, !PT ;  /* 0x00000180b4b47812 */ /* 0x000fc400078ec0ff */
[----:B------:R-:W-:Y:S02]  /*1010*/  LOP3.LUT R205, R0, 0xfffffff8, RZ, 0xc0, !PT ;  /* 0xfffffff800cd7812 */ /* 0x000fe400078ec0ff */
[----:B------:R-:W-:Y:S02]  /*1020*/  SHF.R.U32.HI R8, RZ, 0x3, R3 ;  /* 0x00000003ff087819 */ /* 0x000fe40000011603 */
[----:B------:R-:W-:Y:S01]  /*1030*/  LOP3.LUT R3, R3, 0x10, R18, 0xf8, !PT ;  /* 0x0000001003037812 */ /* 0x000fe200078ef812 */
[----:B------:R-:W-:Y:S01]  /*1040*/  IMAD.IADD R205, R15, 0x1, -R205 ;  /* 0x000000010fcd7824 */ /* 0x000fe200078e0acd */
[----:B------:R-:W-:Y:S02]  /*1050*/  SHF.R.S32.HI R10, RZ, 0x5, R10 ;  /* 0x00000005ff0a7819 */ /* 0x000fe4000001140a */
[----:B------:R-:W-:Y:S01]  /*1060*/  LOP3.LUT R2, R2, 0x3fffffe, RZ, 0xc0, !PT ;  /* 0x03fffffe02027812 */ /* 0x000fe200078ec0ff */
[----:B------:R-:W-:Y:S01]  /*1070*/  IMAD.SHL.U32 R200, R205, 0x8, RZ ;  /* 0x00000008cdc87824 */ /* 0x000fe200078e00ff */
[----:B------:R-:W-:Y:S01]  /*1080*/  LOP3.LUT R4, R180, 0x30, R13, 0xf8, !PT ;  /* 0x00000030b4047812 */ /* 0x000fe200078ef80d */
[----:B------:R-:W-:Y:S01]  /*1090*/  IMAD R7, R10, 0x10, R7 ;  /* 0x000000100a077824 */ /* 0x000fe200078e0207 */
[----:B------:R-:W-:Y:S01]  /*10a0*/  SHF.R.U32.HI R181, RZ, 0x3, R180 ;  /* 0x00000003ffb57819 */ /* 0x000fe200000116b4 */
[----:B------:R-:W-:Y:S01]  /*10b0*/  IMAD.IADD R2, R17, 0x1, -R2 ;  /* 0x0000000111027824 */ /* 0x000fe200078e0a02 */
[----:B------:R-:W-:Y:S01]  /*10c0*/  LOP3.LUT R8, R3, R8, RZ, 0x3c, !PT ;  /* 0x0000000803087212 */ /* 0x000fe200078e3cff */
[----:B------:R-:W-:Y:S01]  /*10d0*/  VIADD R204, R200, 0x40 ;  /* 0x00000040c8cc7836 */ /* 0x000fe20000000000 */
[----:B------:R-:W-:Y:S01]  /*10e0*/  LOP3.LUT R3, R14, 0xffffe000, RZ, 0xc0, !PT ;  /* 0xffffe0000e037812 */ /* 0x000fe200078ec0ff */
[----:B------:R-:W-:Y:S01]  /*10f0*/  IMAD R7, R2, 0x40, R7 ;  /* 0x0000004002077824 */ /* 0x000fe200078e0207 */
[----:B------:R-:W-:Y:S01]  /*1100*/  LOP3.LUT R4, R4, R181, RZ, 0x3c, !PT ;  /* 0x000000b504047212 */ /* 0x000fe200078e3cff */
[----:B------:R-:W-:Y:S01]  /*1110*/  IMAD R203, R203, 0x400, R8 ;  /* 0x00000400cbcb7824 */ /* 0x000fe200078e0208 */
[----:B------:R-:W-:Y:S01]  /*1120*/  SHF.R.S32.HI R2, RZ, 0x1f, R200 ;  /* 0x0000001fff027819 */ /* 0x000fe200000114c8 */
[----:B------:R-:W-:Y:S01]  /*1130*/  IMAD.MOV.U32 R17, RZ, RZ, RZ ;  /* 0x000000ffff117224 */ /* 0x000fe200078e00ff */
[----:B------:R-:W-:Y:S01]  /*1140*/  IADD3 R9, R4, R182, R3 ;  /* 0x000000b604097210 */ /* 0x000fe20007ffe003 */
[----:B------:R-:W-:Y:S01]  /*1150*/  STL [R1+0x4c], R7 ;  /* 0x00004c0701007387 */ /* 0x000fe20000100800 */
[----:B------:R-:W-:Y:S01]  /*1160*/  SHF.R.S32.HI R4, RZ, 0x1f, R193 ;  /* 0x0000001fff047819 */ /* 0x000fe200000114c1 */
[----:B------:R-:W-:Y:S01]  /*1170*/  IMAD R197, R197, 0x8, R7 ;  /* 0x00000008c5c57824 */ /* 0x000fe200078e0207 */
[----:B------:R-:W-:-:S02]  /*1180*/  SHF.R.S32.HI R3, RZ, 0x1f, R195 ;  /* 0x0000001fff037819 */ /* 0x000fc400000114c3 */
[----:B------:R-:W-:Y:S01]  /*1190*/  SHF.R.S32.HI R2, RZ, 0x1f, R194 ;  /* 0x0000001fff027819 */ /* 0x000fe200000114c2 */
[----:B------:R-:W-:Y:S01]  /*11a0*/  STL [R1+0x3c], R4 ;  /* 0x00003c0401007387 */ /* 0x000fe20000100800 */
[----:B------:R-:W-:Y:S02]  /*11b0*/  SHF.R.S32.HI R225, RZ, 0x3, R0 ;  /* 0x00000003ffe17819 */ /* 0x000fe40000011400 */
[----:B------:R-:W-:Y:S01]  /*11c0*/  LOP3.LUT R0, R5, 0x7ffffffc, RZ, 0xc0, !PT ;  /* 0x7ffffffc05007812 */ /* 0x000fe200078ec0ff */
[----:B------:R0:W-:Y:S01]  /*11d0*/  STL [R1+0x38], R3 ;  /* 0x0000380301007387 */ /* 0x0001e20000100800 */
[----:B------:R-:W-:Y:S02]  /*11e0*/  LOP3.LUT P0, RZ, R6, 0x2, RZ, 0xc0, !PT ;  /* 0x0000000206ff7812 */ /* 0x000fe4000780c0ff */
[----:B------:R-:W-:Y:S01]  /*11f0*/  LOP3.LUT R6, R180, 0x30, R179, 0xf8, !PT ;  /* 0x00000030b4067812 */ /* 0x000fe200078ef8b3 */
[----:B------:R1:W-:Y:S01]  /*1200*/  STL [R1+0x34], R2 ;  /* 0x0000340201007387 */ /* 0x0003e20000100800 */
[----:B------:R-:W-:Y:S01]  /*1210*/  IMAD.IADD R0, R227, 0x1, -R0 ;  /* 0x00000001e3007824 */ /* 0x000fe200078e0a00 */
[----:B------:R-:W-:-:S02]  /*1220*/  LOP3.LUT R11, R11, 0xffffe000, RZ, 0xc0, !PT ;  /* 0xffffe0000b0b7812 */ /* 0x000fc400078ec0ff */
[-C--:B------:R-:W-:Y:S01]  /*1230*/  LOP3.LUT R6, R6, R181.reuse, RZ, 0x3c, !PT ;  /* 0x000000b506067212 */ /* 0x080fe200078e3cff */
[----:B------:R-:W-:Y:S01]  /*1240*/  IMAD.SHL.U32 R170, R0, 0x2, RZ ;  /* 0x0000000200aa7824 */ /* 0x000fe200078e00ff */
[----:B0-----:R-:W-:Y:S02]  /*1250*/  SHF.R.S32.HI R3, RZ, 0x1f, R196 ;  /* 0x0000001fff037819 */ /* 0x001fe400000114c4 */
[----:B------:R-:W-:Y:S01]  /*1260*/  LOP3.LUT R0, R180, 0x10, R18, 0xf8, !PT ;  /* 0x00000010b4007812 */ /* 0x000fe200078ef812 */
[----:B------:R-:W-:Y:S01]  /*1270*/  VIADD R223, R170, 0x8 ;  /* 0x00000008aadf7836 */ /* 0x000fe20000000000 */
[----:B-1----:R-:W-:Y:S01]  /*1280*/  SHF.R.S32.HI R2, RZ, 0x1f, R204 ;  /* 0x0000001fff027819 */ /* 0x002fe200000114cc */
[----:B------:R0:W-:Y:S01]  /*1290*/  STL [R1+0x2c], R3 ;  /* 0x00002c0301007387 */ /* 0x0001e20000100800 */
[----:B------:R-:W-:Y:S01]  /*12a0*/  LOP3.LUT R2, R180, 0x30, R18, 0xf8, !PT ;  /* 0x00000030b4027812 */ /* 0x000fe200078ef812 */
[C---:B------:R-:W-:Y:S01]  /*12b0*/  VIADD R221, R170.reuse, 0x18 ;  /* 0x00000018aadd7836 */ /* 0x040fe20000000000 */
[C---:B------:R-:W-:Y:S01]  /*12c0*/  IADD3 R220, R170.reuse, 0x20, RZ ;  /* 0x00000020aadc7810 */ /* 0x040fe20007ffe0ff */
[----:B------:R-:W-:Y:S01]  /*12d0*/  VIADD R218, R170, 0x30 ;  /* 0x00000030aada7836 */ /* 0x000fe20000000000 */
[-C--:B------:R-:W-:Y:S01]  /*12e0*/  LOP3.LUT R201, R0, R181.reuse, RZ, 0x3c, !PT ;  /* 0x000000b500c97212 */ /* 0x080fe200078e3cff */
[C---:B------:R-:W-:Y:S01]  /*12f0*/  VIADD R217, R170.reuse, 0x38 ;  /* 0x00000038aad97836 */ /* 0x040fe20000000000 */
[----:B------:R-:W-:Y:S01]  /*1300*/  SHF.R.S32.HI R0, RZ, 0x1f, R170 ;  /* 0x0000001fff007819 */ /* 0x000fe200000114aa */
[----:B------:R-:W-:Y:S01]  /*1310*/  VIADD R215, R170, 0x48 ;  /* 0x00000048aad77836 */ /* 0x000fe20000000000 */
[-C--:B------:R-:W-:Y:S01]  /*1320*/  IADD3 R11, R6, R182.reuse, R11 ;  /* 0x000000b6060b7210 */ /* 0x080fe20007ffe00b */
[----:B------:R-:W-:Y:S01]  /*1330*/  VIADD R214, R170, 0x50 ;  /* 0x00000050aad67836 */ /* 0x000fe20000000000 */
[----:B0-----:R-:W-:Y:S01]  /*1340*/  LOP3.LUT R3, R2, R181, RZ, 0x3c, !PT ;  /* 0x000000b502037212 */ /* 0x001fe200078e3cff */
[C---:B------:R-:W-:Y:S01]  /*1350*/  VIADD R212, R170.reuse, 0x60 ;  /* 0x00000060aad47836 */ /* 0x040fe20000000000 */
[----:B------:R-:W-:Y:S01]  /*1360*/  SHF.R.S32.HI R0, RZ, 0x1f, R223 ;  /* 0x0000001fff007819 */ /* 0x000fe200000114df */
[----:B------:R-:W-:Y:S01]  /*1370*/  VIADD R211, R170, 0x68 ;  /* 0x00000068aad37836 */ /* 0x000fe20000000000 */
[----:B------:R-:W-:Y:S01]  /*1380*/  IADD3 R2, R16, R182, R3 ;  /* 0x000000b610027210 */ /* 0x000fe20007ffe003 */
[C---:B------:R-:W-:Y:S01]  /*1390*/  VIADD R222, R170.reuse, 0x10 ;  /* 0x00000010aade7836 */ /* 0x040fe20000000000 */
[----:B------:R-:W-:Y:S01]  /*13a0*/  SHF.R.S32.HI R0, RZ, 0x1f, R220 ;  /* 0x0000001fff007819 */ /* 0x000fe200000114dc */
[C---:B------:R-:W-:Y:S01]  /*13b0*/  VIADD R219, R170.reuse, 0x28 ;  /* 0x00000028aadb7836 */ /* 0x040fe20000000000 */
[----:B------:R-:W-:Y:S01]  /*13c0*/  SHF.R.S32.HI R0, RZ, 0x1f, R217 ;  /* 0x0000001fff007819 */ /* 0x000fe200000114d9 */
[----:B------:R0:W-:Y:S01]  /*13d0*/  STL [R1+0x48], R2 ;  /* 0x0000480201007387 */ /* 0x0001e20000100800 */
[----:B------:R-:W-:Y:S01]  /*13e0*/  SHF.R.S32.HI R0, RZ, 0x1f, R214 ;  /* 0x0000001fff007819 */ /* 0x000fe200000114d6 */
[----:B------:R-:W-:Y:S01]  /*13f0*/  VIADD R216, R170, 0x40 ;  /* 0x00000040aad87836 */ /* 0x000fe20000000000 */
[----:B------:R-:W-:Y:S01]  /*1400*/  SHF.R.S32.HI R0, RZ, 0x1f, R211 ;  /* 0x0000001fff007819 */ /* 0x000fe200000114d3 */
[----:B------:R-:W-:Y:S01]  /*1410*/  IMAD.IADD R0, R16, 0x1, R11 ;  /* 0x0000000110007824 */ /* 0x000fe200078e020b */
[----:B------:R-:W-:Y:S01]  /*1420*/  SEL R224, R224, 0xffffffe0, !P0 ;  /* 0xffffffe0e0e07807 */ /* 0x000fe20004000000 */
[C---:B------:R-:W-:Y:S01]  /*1430*/  VIADD R213, R170.reuse, 0x58 ;  /* 0x00000058aad57836 */ /* 0x040fe20000000000 */
[----:B------:R-:W-:Y:S01]  /*1440*/  SHF.R.S32.HI R3, RZ, 0x1f, R222 ;  /* 0x0000001fff037819 */ /* 0x000fe200000114de */
[C---:B------:R-:W-:Y:S01]  /*1450*/  VIADD R210, R170.reuse, 0x70 ;  /* 0x00000070aad27836 */ /* 0x040fe20000000000 */
[----:B------:R-:W-:Y:S01]  /*1460*/  SHF.R.S32.HI R3, RZ, 0x1f, R219 ;  /* 0x0000001fff037819 */ /* 0x000fe200000114db */
[----:B------:R-:W-:Y:S01]  /*1470*/  VIADD R209, R170, 0x78 ;  /* 0x00000078aad17836 */ /* 0x000fe20000000000 */
[----:B0-----:R-:W-:Y:S01]  /*1480*/  SHF.R.S32.HI R2, RZ, 0x1f, R221 ;  /* 0x0000001fff027819 */ /* 0x001fe200000114dd */
[----:B------:R-:W-:Y:S01]  /*1490*/  IMAD.IADD R201, R182, 0x1, R201 ;  /* 0x00000001b6c97824 */ /* 0x000fe200078e02c9 */
[----:B------:R-:W-:-:S02]  /*14a0*/  SHF.R.S32.HI R2, RZ, 0x1f, R218 ;  /* 0x0000001fff027819 */ /* 0x000fc400000114da */
[----:B------:R-:W-:Y:S01]  /*14b0*/  SHF.R.S32.HI R2, RZ, 0x1f, R215 ;  /* 0x0000001fff027819 */ /* 0x000fe200000114d7 */
[----:B------:R-:W-:Y:S01]  /*14c0*/  IMAD.IADD R202, R224, 0x1, R201 ;  /* 0x00000001e0ca7824 */ /* 0x000fe200078e02c9 */
[----:B------:R-:W-:Y:S01]  /*14d0*/  SHF.R.S32.HI R2, RZ, 0x1f, R212 ;  /* 0x0000001fff027819 */ /* 0x000fe200000114d4 */
[----:B------:R-:W-:Y:S01]  /*14e0*/  IMAD.IADD R2, R16, 0x1, R9 ;  /* 0x0000000110027824 */ /* 0x000fe200078e0209 */
[----:B------:R-:W-:Y:S02]  /*14f0*/  SHF.R.S32.HI R3, RZ, 0x1f, R216 ;  /* 0x0000001fff037819 */ /* 0x000fe400000114d8 */
[----:B------:R-:W-:Y:S02]  /*1500*/  SHF.R.S32.HI R187, RZ, 0x1f, R176 ;  /* 0x0000001fffbb7819 */ /* 0x000fe400000114b0 */
[----:B------:R0:W-:Y:S01]  /*1510*/  STL [R1+0x44], R2 ;  /* 0x0000440201007387 */ /* 0x0001e20000100800 */
[----:B------:R-:W-:Y:S02]  /*1520*/  SHF.R.S32.HI R199, RZ, 0x1f, R184 ;  /* 0x0000001fffc77819 */ /* 0x000fe400000114b8 */
[----:B------:R-:W-:Y:S01]  /*1530*/  SHF.R.S32.HI R198, RZ, 0x1f, R185 ;  /* 0x0000001fffc67819 */ /* 0x000fe200000114b9 */
[----:B------:R0:W-:Y:S01]  /*1540*/  STL [R1+0x40], R0 ;  /* 0x0000400001007387 */ /* 0x0001e20000100800 */
[----:B------:R-:W-:-:S02]  /*1550*/  SHF.R.S32.HI R178, RZ, 0x4, R13 ;  /* 0x00000004ffb27819 */ /* 0x000fc4000001140d */
[----:B------:R-:W-:Y:S02]  /*1560*/  SHF.R.S32.HI R179, RZ, 0x4, R179 ;  /* 0x00000004ffb37819 */ /* 0x000fe400000114b3 */
[----:B------:R-:W-:Y:S02]  /*1570*/  SHF.R.S32.HI R3, RZ, 0x1f, R213 ;  /* 0x0000001fff037819 */ /* 0x000fe400000114d5 */
[----:B------:R-:W-:Y:S02]  /*1580*/  SHF.R.S32.HI R229, RZ, 0x1f, R210 ;  /* 0x0000001fffe57819 */ /* 0x000fe400000114d2 */
[----:B------:R-:W-:Y:S02]  /*1590*/  SHF.R.S32.HI R228, RZ, 0x1f, R209 ;  /* 0x0000001fffe47819 */ /* 0x000fe400000114d1 */
[----:B0-----:R-:W-:-:S07]  /*15a0*/  IADD3 R224, R224, UR39, R201 ;  /* 0x00000027e0e07c10 */ /* 0x001fce000fffe0c9 */
.L_x_1824:
[----:B------:R-:W-:Y:S05]  /*15b0*/  YIELD ;  /* 0x0000000000007946 */ /* 0x000fea0003800000 */
[----:B------:R-:W-:Y:S01]  /*15c0*/  ULDC.64 UR4, c[0x0][0xa28] ;  /* 0x00028a0000047ab9 */ /* 0x000fe20000000a00 */
[----:B0---4-:R-:W0:Y:S01]  /*15d0*/  LDC.64 R4, c[0x0][0xa08] ;  /* 0x00028200ff047b82 */ /* 0x011e220000000a00 */
[----:B------:R-:W-:Y:S01]  /*15e0*/  ISETP.NE.U32.AND P1, PT, RZ, UR4, PT ;  /* 0x00000004ff007c0c */ /* 0x000fe2000bf25070 */
[----:B------:R-:W-:Y:S02]  /*15f0*/  IMAD.MOV.U32 R79, RZ, RZ, RZ ;  /* 0x000000ffff4f7224 */ /* 0x000fe400078e00ff */
[----:B------:R-:W-:Y:S01]  /*1600*/  IMAD.MOV.U32 R11, RZ, RZ, RZ ;  /* 0x000000ffff0b7224 */ /* 0x000fe200078e00ff */
[----:B------:R-:W-:Y:S01]  /*1610*/  ISETP.NE.AND.EX P1, PT, RZ, UR5, PT, P1 ;  /* 0x00000005ff007c0c */ /* 0x000fe2000bf25310 */
[----:B------:R-:W-:-:S02]  /*1620*/  ULDC.64 UR4, c[0x0][0xa18] ;  /* 0x0002860000047ab9 */ /* 0x000fc40000000a00 */
[----:B------:R-:W-:-:S04]  /*1630*/  ISETP.NE.U32.AND P2, PT, RZ, UR4, PT ;  /* 0x00000004ff007c0c */ /* 0x000fc8000bf45070 */
[----:B------:R-:W-:Y:S01]  /*1640*/  ISETP.NE.AND.EX P2, PT, RZ, UR5, PT, P2 ;  /* 0x00000005ff007c0c */ /* 0x000fe2000bf45320 */
[----:B------:R-:W-:Y:S02]  /*1650*/  ULDC.64 UR4, c[0x0][0xa08] ;  /* 0x0002820000047ab9 */ /* 0x000fe40000000a00 */
[----:B------:R-:W-:-:S03]  /*1660*/  ISETP.NE.U32.AND P0, PT, RZ, UR4, PT ;  /* 0x00000004ff007c0c */ /* 0x000fc6000bf05070 */
[----:B-1----:R-:W1:Y:S01]  /*1670*/  @P1 LDC.64 R2, c[0x0][0xa28] ;  /* 0x00028a00ff021b82 */ /* 0x002e620000000a00 */
[----:B------:R-:W-:Y:S01]  /*1680*/  ISETP.NE.AND.EX P0, PT, RZ, UR5, PT, P0 ;  /* 0x00000005ff007c0c */ /* 0x000fe2000bf05300 */
[----:B0-----:R-:W-:-:S06]  /*1690*/  IMAD.WIDE R8, R191, 0x4, R4 ;  /* 0x00000004bf087825 */ /* 0x001fcc00078e0204 */
[----:B------:R-:W0:Y:S01]  /*16a0*/  @P2 LDC.64 R6, c[0x0][0xa18] ;  /* 0x00028600ff062b82 */ /* 0x000e220000000a00 */
[----:B------:R-:W-:Y:S02]  /*16b0*/  ULDC UR4, c[0x0][0x288] ;  /* 0x0000a20000047ab9 */ /* 0x000fe40000000800 */
[----:B------:R-:W-:Y:S01]  /*16c0*/  IMAD.U32 R169, RZ, RZ, UR4 ;  /* 0x00000004ffa97e24 */ /* 0x000fe2000f8e00ff */
[----:B------:R-:W-:Y:S02]  /*16d0*/  ULDC.64 UR4, c[0x0][0x418] ;  /* 0x0001060000047ab9 */ /* 0x000fe40000000a00 */
[----:B------:R-:W5:Y:S01]  /*16e0*/  @P0 LDG.E R79, desc[UR42][R8.64] ;  /* 0x0000002a084f0981 */ /* 0x000f62000c1e1900 */
[----:B-1----:R-:W-:-:S04]  /*16f0*/  @P1 IMAD.WIDE R2, R191, 0x4, R2 ;  /* 0x00000004bf021825 */ /* 0x002fc800078e0202 */
[----:B0-----:R-:W-:Y:S01]  /*1700*/  @P2 IMAD.WIDE R4, R191, 0x4, R6 ;  /* 0x00000004bf042825 */ /* 0x001fe200078e0206 */
[----:B------:R-:W-:Y:S01]  /*1710*/  UISETP.NE.U32.AND UP0, UPT, UR4, URZ, UPT ;  /* 0x0000003f0400728c */ /* 0x000fe2000bf05070 */
[----:B------:R0:W5:Y:S02]  /*1720*/  @P1 LDG.E R11, desc[UR42][R2.64] ;  /* 0x0000002a020b1981 */ /* 0x000164000c1e1900 */
[----:B------:R-:W-:Y:S02]  /*1730*/  ULDC UR4, c[0x0][0x424] ;  /* 0x0001090000047ab9 */ /* 0x000fe40000000800 */
[----:B------:R1:W5:Y:S01]  /*1740*/  @P2 LDG.E R169, desc[UR42][R4.64] ;  /* 0x0000002a04a92981 */ /* 0x000362000c1e1900 */
[----:B------:R-:W-:-:S03]  /*1750*/  UISETP.NE.AND.EX UP0, UPT, UR5, URZ, UPT, UP0 ;  /* 0x0000003f0500728c */ /* 0x000fc6000bf05300 */
[----:B------:R-:W-:Y:S01]  /*1760*/  ULDC UR5, c[0x0][0x2f0] ;  /* 0x0000bc0000057ab9 */ /* 0x000fe20000000800 */
[----:B------:R-:W-:-:S04]  /*1770*/  USEL UR4, UR4, 0x1, UP0 ;  /* 0x0000000104047887 */ /* 0x000fc80008000000 */
[----:B------:R-:W-:-:S03]  /*1780*/  UIMAD UR4, UR4, UR5, URZ ;  /* 0x00000005040472a4 */ /* 0x000fc6000f8e023f */
[----:B------:R-:W-:Y:S02]  /*1790*/  ULDC UR5, c[0x0][0x348] ;  /* 0x0000d20000057ab9 */ /* 0x000fe40000000800 */
[----:B0-----:R-:W-:Y:S02]  /*17a0*/  IMAD.U32 R2, RZ, RZ, UR5 ;  /* 0x00000005ff027e24 */ /* 0x001fe4000f8e00ff */
[----:B------:R-:W-:Y:S01]  /*17b0*/  IMAD.U32 R28, RZ, RZ, UR4 ;  /* 0x00000004ff1c7e24 */ /* 0x000fe2000f8e00ff */
[----:B-12---:R-:W-:Y:S06]  /*17c0*/  @P2 BRA `(.L_x_1582) ;  /* 0x0000000000242947 */ /* 0x006fec0003800000 */
        /* <DEDUP_REMOVED lines=9> */
.L_x_1582:
        /* <DEDUP_REMOVED lines=10> */
[----:B------:R-:W0:Y:S02]  /*1900*/  LDC.64 R28, c[0x0][0xa20] ;  /* 0x00028800ff1c7b82 */ /* 0x000e240000000a00 */
[----:B0-----:R-:W-:-:S06]  /*1910*/  IMAD.WIDE R28, R191, 0x4, R28 ;  /* 0x00000004bf1c7825 */ /* 0x001fcc00078e021c */
[----:B------:R0:W5:Y:S01]  /*1920*/  LDG.E R28, desc[UR42][R28.64] ;  /* 0x0000002a1c1c7981 */ /* 0x000162000c1e1900 */
[----:B------:R-:W-:Y:S05]  /*1930*/  BRA `(.L_x_1584) ;  /* 0x0000000000107947 */ /* 0x000fea0003800000 */
.L_x_1583:
[----:B------:R-:W-:Y:S05]  /*1940*/  @!P0 BRA `(.L_x_1584) ;  /* 0x00000000000c8947 */ /* 0x000fea0003800000 */
[----:B------:R-:W2:Y:S04]  /*1950*/  LDG.E R3, desc[UR42][R8.64] ;  /* 0x0000002a08037981 */ /* 0x000ea8000c1e1900 */
[----:B------:R-:W2:Y:S02]  /*1960*/  LDG.E R28, desc[UR42][R8.64+0x4] ;  /* 0x0000042a081c7981 */ /* 0x000ea4000c1e1900 */
[----:B--2---:R-:W-:-:S07]  /*1970*/  IMAD.IADD R28, R28, 0x1, -R3 ;  /* 0x000000011c1c7824 */ /* 0x004fce00078e0a03 */
.L_x_1584:
[----:B------:R-:W-:Y:S01]  /*1980*/  ULDC.64 UR4, c[0x0][0xa10] ;  /* 0x0002840000047ab9 */ /* 0x000fe20000000a00 */
[----:B------:R-:W1:Y:S01]  /*1990*/  LDC R4, c[0x0][0x448] ;  /* 0x00011200ff047b82 */ /* 0x000e620000000800 */
[----:B------:R-:W-:-:S04]  /*19a0*/  ISETP.NE.U32.AND P0, PT, RZ, UR4, PT ;  /* 0x00000004ff007c0c */ /* 0x000fc8000bf05070 */
[----:B------:R-:W-:Y:S01]  /*19b0*/  ISETP.NE.AND.EX P0, PT, RZ, UR5, PT, P0 ;  /* 0x00000005ff007c0c */ /* 0x000fe2000bf05300 */
[----:B------:R-:W-:Y:S02]  /*19c0*/  ULDC.64 UR4, c[0x0][0xa30] ;  /* 0x00028c0000047ab9 */ /* 0x000fe40000000a00 */
[----:B------:R-:W-:-:S04]  /*19d0*/  ISETP.NE.U32.AND P1, PT, RZ, UR4, PT ;  /* 0x00000004ff007c0c */ /* 0x000fc8000bf25070 */
[----:B------:R-:W-:-:S06]  /*19e0*/  ISETP.NE.AND.EX P1, PT, RZ, UR5, PT, P1 ;  /* 0x00000005ff007c0c */ /* 0x000fcc000bf25310 */
[----:B------:R-:W2:Y:S08]  /*19f0*/  @P0 LDC.64 R6, c[0x0][0xa10] ;  /* 0x00028400ff060b82 */ /* 0x000eb00000000a00 */
[----:B------:R-:W3:Y:S01]  /*1a00*/  @P1 LDC.64 R8, c[0x0][0xa30] ;  /* 0x00028c00ff081b82 */ /* 0x000ee20000000a00 */
[----:B--2---:R-:W-:-:S05]  /*1a10*/  @P0 IMAD.WIDE R6, R191, 0x4, R6 ;  /* 0x00000004bf060825 */ /* 0x004fca00078e0206 */
[----:B------:R-:W2:Y:S04]  /*1a20*/  @P0 LDG.E R0, desc[UR42][R6.64] ;  /* 0x0000002a06000981 */ /* 0x000ea8000c1e1900 */
[----:B------:R-:W2:Y:S01]  /*1a30*/  @P0 LDG.E R3, desc[UR42][R6.64+0x4] ;  /* 0x0000042a06030981 */ /* 0x000ea2000c1e1900 */
[----:B-----5:R-:W-:Y:S01]  /*1a40*/  MOV R24, R28 ;  /* 0x0000001c00187202 */ /* 0x020fe20000000f00 */
[----:B---3--:R-:W-:-:S05]  /*1a50*/  @P1 IMAD.WIDE R8, R191, 0x4, R8 ;  /* 0x00000004bf081825 */ /* 0x008fca00078e0208 */
[----:B------:R3:W5:Y:S01]  /*1a60*/  @P1 LDG.E R24, desc[UR42][R8.64] ;  /* 0x0000002a08181981 */ /* 0x000762000c1e1900 */
[----:B-1----:R-:W-:Y:S01]  /*1a70*/  ISETP.NE.AND P1, PT, R4, 0x1, PT ;  /* 0x000000010400780c */ /* 0x002fe20003f25270 */
[----:B------:R-:W-:Y:S01]  /*1a80*/  IMAD.SHL.U32 R177, R189, 0x80, RZ ;  /* 0x00000080bdb17824 */ /* 0x000fe200078e00ff */
[----:B------:R-:W1:Y:S01]  /*1a90*/  LDC.64 R4, c[0x0][0x9e0] ;  /* 0x00027800ff047b82 */ /* 0x000e620000000a00 */
[----:B------:R-:W-:-:S10]  /*1aa0*/  IMAD.IADD R11, R28, 0x1, -R11 ;  /* 0x000000011c0b7824 */ /* 0x000fd400078e0a0b */
[----:B------:R-:W4:Y:S08]  /*1ab0*/  @P1 LDC R13, c[0x0][0x44c] ;  /* 0x00011300ff0d1b82 */ /* 0x000f300000000800 */
[----:B------:R-:W0:Y:S01]  /*1ac0*/  @P1 LDC R10, c[0x0][0x450] ;  /* 0x00011400ff0a1b82 */ /* 0x000e220000000800 */
[----:B-1----:R-:W-:Y:S01]  /*1ad0*/  ISETP.GE.AND P2, PT, R5, 0x1, PT ;  /* 0x000000010500780c */ /* 0x002fe20003f46270 */
[----:B--2---:R-:W-:-:S02]  /*1ae0*/  @P0 IMAD.IADD R2, R3, 0x1, -R0 ;  /* 0x0000000103020824 */ /* 0x004fc400078e0a00 */
[----:B------:R-:W-:Y:S02]  /*1af0*/  VIADD R0, R177, 0x7f ;  /* 0x0000007fb1007836 */ /* 0x000fe40000000000 */
[----:B------:R-:W-:Y:S02]  /*1b00*/  IMAD.IADD R171, R11, 0x1, R2 ;  /* 0x000000010bab7824 */ /* 0x000fe400078e0202 */
[----:B----4-:R-:W-:-:S03]  /*1b10*/  @P1 IMAD.HI.U32 R3, R0, R13, RZ ;  /* 0x0000000d00031227 */ /* 0x010fc600078e00ff */
[C---:B------:R-:W-:Y:S01]  /*1b20*/  IADD3 R7, R171.reuse, 0x1, -R169 ;  /* 0x00000001ab077810 */ /* 0x040fe20007ffe8a9 */
[----:B------:R-:W-:Y:S01]  /*1b30*/  IMAD.MOV.U32 R6, RZ, RZ, R0 ;  /* 0x000000ffff067224 */ /* 0x000fe200078e0000 */
[----:B0-----:R-:W-:Y:S01]  /*1b40*/  @P1 SHF.R.U32.HI R6, RZ, R10, R3 ;  /* 0x0000000aff061219 */ /* 0x001fe20000011603 */
[----:B------:R-:W-:-:S04]  /*1b50*/  VIADD R0, R171, 0x7f ;  /* 0x0000007fab007836 */ /* 0x000fc80000000000 */
[----:B---3--:R-:W-:Y:S01]  /*1b60*/  IMAD.IADD R9, R7, 0x1, R6 ;  /* 0x0000000107097824 */ /* 0x008fe200078e0206 */
[----:B------:R-:W-:-:S03]  /*1b70*/  SHF.R.S32.HI R3, RZ, 0x1f, R0 ;  /* 0x0000001fff037819 */ /* 0x000fc60000011400 */
[----:B------:R-:W-:Y:S01]  /*1b80*/  IMAD.IADD R4, R9, 0x1, R4 ;  /* 0x0000000109047824 */ /* 0x000fe200078e0204 */
[----:B------:R-:W-:-:S04]  /*1b90*/  LEA.HI R3, R3, R0, RZ, 0x7 ;  /* 0x0000000003037211 */ /* 0x000fc800078f38ff */
[----:B------:R-:W-:Y:S01]  /*1ba0*/  SHF.R.S32.HI R27, RZ, 0x7, R3 ;  /* 0x00000007ff1b7819 */ /* 0x000fe20000011403 */
[----:B------:R-:W-:Y:S06]  /*1bb0*/  @!P2 BRA `(.L_x_1585) ;  /* 0x000000000048a947 */ /* 0x000fec0003800000 */
[C---:B------:R-:W-:Y:S01]  /*1bc0*/  ISETP.GT.AND P0, PT, R9.reuse, RZ, PT ;  /* 0x000000ff0900720c */ /* 0x040fe20003f04270 */
[----:B------:R-:W-:Y:S01]  /*1bd0*/  BSSY B0, `(.L_x_1586) ;  /* 0x000000e000007945 */ /* 0x000fe20003800000 */
[----:B------:R-:W-:-:S11]  /*1be0*/  VIADD R0, R9, 0xffffffff ;  /* 0xffffffff09007836 */ /* 0x000fd60000000000 */
[----:B------:R-:W-:Y:S05]  /*1bf0*/  @P0 BRA `(.L_x_1587) ;  /* 0x00000000001c0947 */ /* 0x000fea0003800000 */
[----:B------:R-:W-:Y:S01]  /*1c00*/  ISETP.NE.AND P0, PT, R5, 0x1, PT ;  /* 0x000000010500780c */ /* 0x000fe20003f05270 */
[----:B------:R-:W-:-:S12]  /*1c10*/  IMAD.MOV R3, RZ, RZ, -R9 ;  /* 0x000000ffff037224 */ /* 0x000fd800078e0a09 */
[----:B------:R-:W0:Y:S02]  /*1c20*/  @P0 LDC.64 R6, c[0x0][0x9e8] ;  /* 0x00027a00ff060b82 */ /* 0x000e240000000a00 */
[----:B0-----:R-:W-:-:S05]  /*1c30*/  @P0 IMAD.HI.U32 R0, R3, R6, RZ ;  /* 0x0000000603000227 */ /* 0x001fca00078e00ff */
[----:B------:R-:W-:-:S04]  /*1c40*/  @P0 SHF.R.U32.HI R3, RZ, R7, R0 ;  /* 0x00000007ff030219 */ /* 0x000fc80000011600 */
[----:B------:R-:W-:Y:S01]  /*1c50*/  LOP3.LUT R0, RZ, R3, RZ, 0x33, !PT ;  /* 0x00000003ff007212 */ /* 0x000fe200078e33ff */
[----:B------:R-:W-:Y:S06]  /*1c60*/  BRA `(.L_x_1588) ;  /* 0x0000000000107947 */ /* 0x000fec0003800000 */
.L_x_1587:
[----:B------:R-:W-:-:S13]  /*1c70*/  ISETP.NE.AND P0, PT, R5, 0x1, PT ;  /* 0x000000010500780c */ /* 0x000fda0003f05270 */
[----:B------:R-:W0:Y:S02]  /*1c80*/  @P0 LDC.64 R6, c[0x0][0x9e8] ;  /* 0x00027a00ff060b82 */ /* 0x000e240000000a00 */
[----:B0-----:R-:W-:-:S05]  /*1c90*/  @P0 IMAD.HI.U32 R6, R0, R6, RZ ;  /* 0x0000000600060227 */ /* 0x001fca00078e00ff */
[----:B------:R-:W-:-:S07]  /*1ca0*/  @P0 SHF.R.U32.HI R0, RZ, R7, R6 ;  /* 0x00000007ff000219 */ /* 0x000fce0000011606 */
.L_x_1588:
[----:B------:R-:W-:Y:S05]  /*1cb0*/  BSYNC B0 ;  /* 0x0000000000007941 */ /* 0x000fea0003800000 */
.L_x_1586:
[----:B------:R-:W-:-:S05]  /*1cc0*/  IMAD R3, R0, R5, R5 ;  /* 0x0000000500037224 */ /* 0x000fca00078e0205 */
[----:B------:R-:W-:-:S07]  /*1cd0*/  VIMNMX R4, R4, R3, PT ;  /* 0x0000000304047248 */ /* 0x000fce0003fe0100 */
.L_x_1585:
[----:B------:R-:W0:Y:S01]  /*1ce0*/  @P1 LDC R0, c[0x0][0x44c] ;  /* 0x00011300ff001b82 */ /* 0x000e220000000800 */
[----:B------:R-:W-:Y:S01]  /*1cf0*/  VIADD R4, R4, 0x7f ;  /* 0x0000007f04047836 */ /* 0x000fe20000000000 */
[----:B------:R-:W-:Y:S01]  /*1d00*/  ULDC UR4, c[0x0][0x9dc] ;  /* 0x0002770000047ab9 */ /* 0x000fe20000000800 */
[----:B------:R-:W-:Y:S02]  /*1d10*/  IMAD.MOV.U32 R7, RZ, RZ, R177 ;  /* 0x000000ffff077224 */ /* 0x000fe400078e00b1 */
[----:B------:R-:W-:Y:S01]  /*1d20*/  IMAD.IADD R88, R171, 0x1, -R169 ;  /* 0x00000001ab587824 */ /* 0x000fe200078e0aa9 */
[----:B------:R-:W-:Y:S02]  /*1d30*/  SHF.R.S32.HI R3, RZ, 0x1f, R4 ;  /* 0x0000001fff037819 */ /* 0x000fe40000011404 */
[----:B------:R-:W1:Y:S02]  /*1d40*/  @P1 LDC R9, c[0x0][0x450] ;  /* 0x00011400ff091b82 */ /* 0x000e640000000800 */
[----:B------:R-:W-:Y:S01]  /*1d50*/  LEA.HI R3, R3, R4, RZ, 0x7 ;  /* 0x0000000403037211 */ /* 0x000fe200078f38ff */
[----:B0-----:R-:W-:-:S05]  /*1d60*/  @P1 IMAD.HI.U32 R0, R177, R0, RZ ;  /* 0x00000000b1001227 */ /* 0x001fca00078e00ff */
[----:B-1----:R-:W-:Y:S02]  /*1d70*/  @P1 SHF.R.U32.HI R7, RZ, R9, R0 ;  /* 0x00000009ff071219 */ /* 0x002fe40000011600 */
[----:B------:R-:W-:-:S03]  /*1d80*/  SHF.R.S32.HI R0, RZ, 0x7, R3 ;  /* 0x00000007ff007819 */ /* 0x000fc60000011403 */
[----:B------:R-:W-:Y:S01]  /*1d90*/  IMAD.IADD R3, R88, 0x1, R7 ;  /* 0x0000000158037824 */ /* 0x000fe200078e0207 */
[----:B------:R-:W-:-:S03]  /*1da0*/  VIMNMX R8, R27, R0, PT ;  /* 0x000000001b087248 */ /* 0x000fc60003fe0100 */
[----:B------:R-:W-:Y:S01]  /*1db0*/  VIADD R0, R3, -UR4 ;  /* 0x8000000403007c36 */ /* 0x000fe20008000000 */
[----:B------:R-:W-:Y:S06]  /*1dc0*/  @!P2 BRA `(.L_x_1589) ;  /* 0x000000000044a947 */ /* 0x000fec0003800000 */
[----:B------:R-:W-:Y:S01]  /*1dd0*/  ISETP.GT.AND P0, PT, R3, -0x1, PT ;  /* 0xffffffff0300780c */ /* 0x000fe20003f04270 */
[----:B------:R-:W-:-:S12]  /*1de0*/  BSSY B0, `(.L_x_1590) ;  /* 0x000000d000007945 */ /* 0x000fd80003800000 */
        /* <DEDUP_REMOVED lines=8> */
.L_x_1591:
[----:B------:R-:W-:-:S13]  /*1e70*/  ISETP.NE.AND P0, PT, R5, 0x1, PT ;  /* 0x000000010500780c */ /* 0x000fda0003f05270 */
[----:B------:R-:W0:Y:S02]  /*1e80*/  @P0 LDC.64 R6, c[0x0][0x9e8] ;  /* 0x00027a00ff060b82 */ /* 0x000e240000000a00 */
[----:B0-----:R-:W-:-:S05]  /*1e90*/  @P0 IMAD.HI.U32 R4, R3, R6, RZ ;  /* 0x0000000603040227 */ /* 0x001fca00078e00ff */
[----:B------:R-:W-:-:S07]  /*1ea0*/  @P0 SHF.R.U32.HI R3, RZ, R7, R4 ;  /* 0x00000007ff030219 */ /* 0x000fce0000011604 */
.L_x_1592:
[----:B------:R-:W-:Y:S05]  /*1eb0*/  BSYNC B0 ;  /* 0x0000000000007941 */ /* 0x000fea0003800000 */
.L_x_1590:
[----:B------:R-:W-:-:S05]  /*1ec0*/  IMAD R3, R3, R5, RZ ;  /* 0x0000000503037224 */ /* 0x000fca00078e02ff */
[----:B------:R-:W-:-:S07]  /*1ed0*/  VIMNMX R0, R0, R3, !PT ;  /* 0x0000000300007248 */ /* 0x000fce0007fe0100 */
.L_x_1589:
[----:B------:R-:W-:Y:S01]  /*1ee0*/  SHF.R.S32.HI R3, RZ, 0x1f, R0 ;  /* 0x0000001fff037819 */ /* 0x000fe20000011400 */
[----:B------:R-:W-:Y:S01]  /*1ef0*/  BSSY B0, `(.L_x_1593) ;  /* 0x0000028000007945 */ /* 0x000fe20003800000 */
[----:B------:R-:W-:Y:S02]  /*1f00*/  LOP3.LUT R208, R206, 0xff, RZ, 0xc0, !PT ;  /* 0x000000ffced07812 */ /* 0x000fe400078ec0ff */
[----:B------:R-:W-:Y:S02]  /*1f10*/  LEA.HI R3, R3, R0, RZ, 0x7 ;  /* 0x0000000003037211 */ /* 0x000fe400078f38ff */
[----:B------:R-:W-:Y:S02]  /*1f20*/  SHF.R.U32.HI R206, RZ, 0x10, R206 ;  /* 0x00000010ffce7819 */ /* 0x000fe400000116ce */
[----:B------:R-:W-:-:S04]  /*1f30*/  SHF.R.S32.HI R3, RZ, 0x7, R3 ;  /* 0x00000007ff037819 */ /* 0x000fc80000011403 */
[----:B------:R-:W-:Y:S01]  /*1f40*/  VIMNMX R9, RZ, R3, !PT ;  /* 0x00000003ff097248 */ /* 0x000fe20007fe0100 */
[----:B------:R-:W-:-:S03]  /*1f50*/  IMAD.MOV.U32 R3, RZ, RZ, RZ ;  /* 0x000000ffff037224 */ /* 0x000fc600078e00ff */
[----:B------:R-:W-:-:S13]  /*1f60*/  ISETP.GT.AND P0, PT, R8, R9, PT ;  /* 0x000000090800720c */ /* 0x000fda0003f04270 */
[----:B------:R-:W-:Y:S05]  /*1f70*/  @!P0 BRA `(.L_x_1594) ;  /* 0x00000000007c8947 */ /* 0x000fea0003800000 */
[----:B------:R-:W-:Y:S01]  /*1f80*/  ISETP.NE.AND P0, PT, R206, RZ, PT ;  /* 0x000000ffce00720c */ /* 0x000fe20003f05270 */
[----:B------:R-:W-:-:S03]  /*1f90*/  ULDC UR4, c[0x0][0x9f0] ;  /* 0x00027c0000047ab9 */ /* 0x000fc60000000800 */
[----:B------:R-:W-:-:S04]  /*1fa0*/  SEL R13, R206, UR4, P0 ;  /* 0x00000004ce0d7c07 */ /* 0x000fc80008000000 */
[-C--:B------:R-:W-:Y:S02]  /*1fb0*/  IABS R6, R13.reuse ;  /* 0x0000000d00067213 */ /* 0x080fe40000000000 */
[----:B------:R-:W-:Y:S02]  /*1fc0*/  IADD3 R0, R13, -0x1, R8 ;  /* 0xffffffff0d007810 */ /* 0x000fe40007ffe008 */
[----:B------:R-:W0:Y:S01]  /*1fd0*/  I2F.RP R3, R6 ;  /* 0x0000000600037306 */ /* 0x000e220000209400 */
[----:B------:R-:W-:Y:S02]  /*1fe0*/  IABS R12, R13 ;  /* 0x0000000d000c7213 */ /* 0x000fe40000000000 */
[----:B------:R-:W-:-:S05]  /*1ff0*/  IMAD.IADD R0, R0, 0x1, -R9 ;  /* 0x0000000100007824 */ /* 0x000fca00078e0a09 */
[----:B------:R-:W-:Y:S02]  /*2000*/  IABS R10, R0 ;  /* 0x00000000000a7213 */ /* 0x000fe40000000000 */
[----:B------:R-:W-:-:S04]  /*2010*/  LOP3.LUT R0, R0, R13, RZ, 0x3c, !PT ;  /* 0x0000000d00007212 */ /* 0x000fc800078e3cff */
[----:B------:R-:W-:Y:S01]  /*2020*/  ISETP.GE.AND P2, PT, R0, RZ, PT ;  /* 0x000000ff0000720c */ /* 0x000fe20003f46270 */
[----:B0-----:R-:W0:Y:S02]  /*2030*/  MUFU.RCP R3, R3 ;  /* 0x0000000300037308 */ /* 0x001e240000001000 */
[----:B0-----:R-:W-:Y:S02]  /*2040*/  VIADD R4, R3, 0xffffffe ;  /* 0x0ffffffe03047836 */ /* 0x001fe40000000000 */
[----:B------:R-:W-:-:S04]  /*2050*/  IMAD.MOV R3, RZ, RZ, -R12 ;  /* 0x000000ffff037224 */ /* 0x000fc800078e0a0c */
[----:B------:R0:W1:Y:S02]  /*2060*/  F2I.FTZ.U32.TRUNC.NTZ R5, R4 ;  /* 0x0000000400057305 */ /* 0x000064000021f000 */
[----:B0-----:R-:W-:Y:S02]  /*2070*/  IMAD.MOV.U32 R4, RZ, RZ, RZ ;  /* 0x000000ffff047224 */ /* 0x001fe400078e00ff */
[----:B-1----:R-:W-:-:S04]  /*2080*/  IMAD.MOV R7, RZ, RZ, -R5 ;  /* 0x000000ffff077224 */ /* 0x002fc800078e0a05 */
[----:B------:R-:W-:-:S04]  /*2090*/  IMAD R7, R7, R6, RZ ;  /* 0x0000000607077224 */ /* 0x000fc800078e02ff */
[----:B------:R-:W-:-:S04]  /*20a0*/  IMAD.HI.U32 R5, R5, R7, R4 ;  /* 0x0000000705057227 */ /* 0x000fc800078e0004 */
[----:B------:R-:W-:-:S04]  /*20b0*/  IMAD.MOV.U32 R4, RZ, RZ, R10 ;  /* 0x000000ffff047224 */ /* 0x000fc800078e000a */
        /* <DEDUP_REMOVED lines=11> */
.L_x_1594:
[----:B------:R-:W-:Y:S05]  /*2170*/  BSYNC B0 ;  /* 0x0000000000007941 */ /* 0x000fea0003800000 */
.L_x_1593:
[----:B------:R-:W-:-:S05]  /*2180*/  IMAD R0, R208, R3, R9 ;  /* 0x00000003d0007224 */ /* 0x000fca00078e0209 */
[C---:B------:R-:W-:Y:S01]  /*2190*/  VIADDMNMX R3, R0.reuse, R3, R8, PT ;  /* 0x0000000300037246 */ /* 0x040fe20003800108 */
[----:B------:R-:W-:-:S04]  /*21a0*/  IMAD R0, R0, 0x80, -R11 ;  /* 0x0000008000007824 */ /* 0x000fc800078e0a0b */
[----:B------:R-:W-:Y:S01]  /*21b0*/  IMAD R3, R3, 0x80, -R11 ;  /* 0x0000008003037824 */ /* 0x000fe200078e0a0b */
[----:B------:R-:W-:-:S04]  /*21c0*/  VIMNMX R0, RZ, R0, !PT ;  /* 0x00000000ff007248 */ /* 0x000fc80007fe0100 */
[----:B------:R-:W-:Y:S02]  /*21d0*/  VIMNMX R3, R3, R2, PT ;  /* 0x0000000203037248 */ /* 0x000fe40003fe0100 */
[----:B------:R-:W-:Y:S02]  /*21e0*/  SHF.R.U32.HI R26, RZ, 0x7, R0 ;  /* 0x00000007ff1a7819 */ /* 0x000fe40000011600 */
[----:B------:R-:W-:-:S03]  /*21f0*/  ISETP.GT.AND P0, PT, R3, R0, PT ;  /* 0x000000000300720c */ /* 0x000fc60003f04270 */
[----:B------:R-:W-:-:S10]  /*2200*/  IMAD.MOV.U32 R25, RZ, RZ, R26 ;  /* 0x000000ffff197224 */ /* 0x000fd400078e001a */
[----:B------:R-:W-:-:S05]  /*2210*/  @P0 VIADD R3, R3, 0x7f ;  /* 0x0000007f03030836 */ /* 0x000fca0000000000 */
[----:B------:R-:W-:-:S04]  /*2220*/  @P0 SHF.R.S32.HI R0, RZ, 0x1f, R3 ;  /* 0x0000001fff000819 */ /* 0x000fc80000011403 */
[----:B------:R-:W-:-:S04]  /*2230*/  @P0 LEA.HI R0, R0, R3, RZ, 0x7 ;  /* 0x0000000300000211 */ /* 0x000fc800078f38ff */
[----:B------:R-:W-:Y:S02]  /*2240*/  @P0 SHF.R.S32.HI R25, RZ, 0x7, R0 ;  /* 0x00000007ff190819 */ /* 0x000fe40000011400 */
        /* <DEDUP_REMOVED lines=22> */
[----:B-1---5:R-:W-:Y:S05]  /*23b0*/  CALL.ABS.NOINC R14 ;  /* 0x000000000e007343 */ /* 0x022fea0003c00000 */
.L_x_1597:
[----:B------:R-:W-:Y:S05]  /*23c0*/  BSYNC B6 ;  /* 0x0000000000067941 */ /* 0x000fea0003800000 */
.L_x_1596:
        /* <DEDUP_REMOVED lines=12> */
[----:B------:R-:W-:Y:S01]  /*2490*/  MOV R8, 0x70 ;  /* 0x0000007000087802 */ /* 0x000fe20000000f00 */
[----:B------:R-:W-:Y:S02]  /*24a0*/  IMAD.U32 R7, RZ, RZ, UR7 ;  /* 0x00000007ff077e24 */ /* 0x000fe4000f8e00ff */
[----:B------:R-:W-:-:S02]  /*24b0*/  IMAD.U32 R10, RZ, RZ, UR4 ;  /* 0x00000004ff0a7e24 */ /* 0x000fc4000f8e00ff */
[----:B------:R-:W-:Y:S02]  /*24c0*/  IMAD.U32 R11, RZ, RZ, UR5 ;  /* 0x00000005ff0b7e24 */ /* 0x000fe4000f8e00ff */
[----:B------:R-:W-:Y:S02]  /*24d0*/  IMAD.MOV.U32 R12, RZ, RZ, 0x1 ;  /* 0x00000001ff0c7424 */ /* 0x000fe400078e00ff */
[----:B0-----:R-:W-:-:S07]  /*24e0*/  IMAD.MOV.U32 R13, RZ, RZ, RZ ;  /* 0x000000ffff0d7224 */ /* 0x001fce00078e00ff */
[----:B------:R-:W-:-:S07]  /*24f0*/  LEPC R20, `(.L_x_1599) ;  /* 0x000000001014794e */ /* 0x000fce0000000000 */
[----:B-1---5:R-:W-:Y:S05]  /*2500*/  CALL.ABS.NOINC R14 ;  /* 0x000000000e007343 */ /* 0x022fea0003c00000 */
.L_x_1599:
[----:B------:R-:W-:Y:S05]  /*2510*/  BSYNC B6 ;  /* 0x0000000000067941 */ /* 0x000fea0003800000 */
.L_x_1598:
[----:B------:R-:W-:Y:S01]  /*2520*/  ULDC.64 UR4, c[0x0][0x9f8] ;  /* 0x00027e0000047ab9 */ /* 0x000fe20000000a00 */
[----:B------:R-:W-:Y:S01]  /*2530*/  IMAD.MOV.U32 R82, RZ, RZ, R191 ;  /* 0x000000ffff527224 */ /* 0x000fe200078e00bf */
[----:B------:R-:W-:Y:S01]  /*2540*/  ISETP.NE.U32.AND P0, PT, RZ, UR4, PT ;  /* 0x00000004ff007c0c */ /* 0x000fe2000bf05070 */
[----:B------:R-:W0:Y:S01]  /*2550*/  S2R R20, SR_TID.X ;  /* 0x0000000000147919 */ /* 0x000e220000002100 */
[C---:B------:R-:W-:Y:S01]  /*2560*/  VIADD R81, R18.reuse, 0x20 ;  /* 0x0000002012517836 */ /* 0x040fe20000000000 */
[----:B------:R-:W1:Y:S01]  /*2570*/  LDC R65, c[0x0][0x3f4] ;  /* 0x0000fd00ff417b82 */ /* 0x000e620000000800 */
[----:B------:R-:W-:Y:S01]  /*2580*/  ISETP.NE.AND.EX P0, PT, RZ, UR5, PT, P0 ;  /* 0x00000005ff007c0c */ /* 0x000fe2000bf05300 */
[----:B------:R-:W-:-:S06]  /*2590*/  VIADD R80, R18, 0x40 ;  /* 0x0000004012507836 */ /* 0x000fcc0000000000 */
[----:B------:R-:W2:Y:S08]  /*25a0*/  LDC.64 R68, c[0x0][0x3f8] ;  /* 0x0000fe00ff447b82 */ /* 0x000eb00000000a00 */
[----:B------:R-:W3:Y:S08]  /*25b0*/  @P0 LDC.64 R4, c[0x0][0x9f8] ;  /* 0x00027e00ff040b82 */ /* 0x000ef00000000a00 */
[----:B------:R-:W4:Y:S01]  /*25c0*/  LDC.64 R70, c[0x0][0x408] ;  /* 0x00010200ff467b82 */ /* 0x000f220000000a00 */
[----:B0-----:R-:W-:-:S04]  /*25d0*/  SHF.R.U32.HI R29, RZ, 0x7, R20 ;  /* 0x00000007ff1d7819 */ /* 0x001fc80000011614 */
[----:B------:R-:W-:Y:S01]  /*25e0*/  ISETP.NE.AND P6, PT, R29, 0x1, PT ;  /* 0x000000011d00780c */ /* 0x000fe20003fc5270 */
[----:B---3--:R-:W-:-:S05]  /*25f0*/  @P0 IMAD.WIDE R4, R191, 0x4, R4 ;  /* 0x00000004bf040825 */ /* 0x008fca00078e0204 */
[----:B------:R0:W3:Y:S01]  /*2600*/  @P0 LDG.E R82, desc[UR42][R4.64] ;  /* 0x0000002a04520981 */ /* 0x0000e2000c1e1900 */
[----:B------:R-:W-:-:S06]  /*2610*/  SHF.R.S32.HI R7, RZ, 0x1f, R175 ;  /* 0x0000001fff077819 */ /* 0x000fcc00000114af */
[----:B------:R-:W-:Y:S05]  /*2620*/  @!P6 WARPSYNC.ALL ;  /* 0x000000000000e948 */ /* 0x000fea0003800000 */
[----:B------:R-:W-:Y:S01]  /*2630*/  ULDC UR5, c[0x0][0x2f4] ;  /* 0x0000bd0000057ab9 */ /* 0x000fe20000000800 */
[----:B------:R-:W-:Y:S01]  /*2640*/  ULDC UR4, c[0x0][0x320] ;  /* 0x0000c80000047ab9 */ /* 0x000fe20000000800 */
[----:B------:R-:W-:Y:S01]  /*2650*/  ISETP.GE.AND P1, PT, R81, UR5, PT ;  /* 0x0000000551007c0c */ /* 0x000fe2000bf26270 */
[----:B------:R-:W-:Y:S01]  /*2660*/  IMAD.IADD R79, R79, 0x1, R28 ;  /* 0x000000014f4f7824 */ /* 0x000fe200078e021c */
[----:B------:R-:W-:Y:S01]  /*2670*/  ISETP.GE.AND P0, PT, R18, UR5, PT ;  /* 0x0000000512007c0c */ /* 0x000fe2000bf06270 */
[----:B------:R-:W-:Y:S01]  /*2680*/  IMAD R67, R226, 0x80, R175 ;  /* 0x00000080e2437824 */ /* 0x000fe200078e02af */
[----:B------:R-:W-:Y:S01]  /*2690*/  SEL R3, RZ, 0xffffffff, P1 ;  /* 0xffffffffff037807 */ /* 0x000fe20000800000 */
[----:B------:R-:W-:Y:S01]  /*26a0*/  VIADD R66, R29, 0x8 ;  /* 0x000000081d427836 */ /* 0x000fe20000000000 */
[----:B------:R-:W-:-:S02]  /*26b0*/  SEL R0, RZ, 0x1, P0 ;  /* 0x00000001ff007807 */ /* 0x000fc40000000000 */
[----:B------:R-:W-:Y:S01]  /*26c0*/  ISETP.GE.AND P0, PT, R81, UR4, PT ;  /* 0x0000000451007c0c */ /* 0x000fe2000bf06270 */
[----:B------:R-:W-:Y:S01]  /*26d0*/  IMAD.SHL.U32 R3, R3, 0x2, RZ ;  /* 0x0000000203037824 */ /* 0x000fe200078e00ff */
[----:B------:R-:W-:Y:S02]  /*26e0*/  ISETP.GE.AND P1, PT, R18, UR4, PT ;  /* 0x0000000412007c0c */ /* 0x000fe4000bf26270 */
[----:B------:R-:W-:Y:S02]  /*26f0*/  ISETP.GE.AND P2, PT, R176, UR5, PT ;  /* 0x00000005b0007c0c */ /* 0x000fe4000bf46270 */
[----:B------:R-:W-:Y:S02]  /*2700*/  LOP3.LUT R0, R3, 0x2, R0, 0xe2, !PT ;  /* 0x0000000203007812 */ /* 0x000fe400078ee200 */
[----:B------:R-:W-:Y:S02]  /*2710*/  SEL R3, RZ, 0xffffffff, P0 ;  /* 0xffffffffff037807 */ /* 0x000fe40000000000 */
[----:B------:R-:W-:-:S02]  /*2720*/  ISETP.GE.AND P0, PT, R80, UR5, PT ;  /* 0x0000000550007c0c */ /* 0x000fc4000bf06270 */
[----:B0-----:R-:W-:Y:S01]  /*2730*/  SEL R5, RZ, 0x1, P1 ;  /* 0x00000001ff057807 */ /* 0x001fe20000800000 */
[----:B------:R-:W-:Y:S01]  /*2740*/  IMAD.SHL.U32 R6, R3, 0x2, RZ ;  /* 0x0000000203067824 */ /* 0x000fe200078e00ff */
[----:B------:R-:W-:Y:S02]  /*2750*/  SEL R4, RZ, 0x8, P2 ;  /* 0x00000008ff047807 */ /* 0x000fe40001000000 */
[----:B------:R-:W-:Y:S02]  /*2760*/  SEL R3, RZ, 0x4, P0 ;  /* 0x00000004ff037807 */ /* 0x000fe40000000000 */
[----:B------:R-:W-:Y:S02]  /*2770*/  ISETP.GE.AND P0, PT, R80, UR4, PT ;  /* 0x0000000450007c0c */ /* 0x000fe4000bf06270 */
[----:B------:R-:W-:Y:S02]  /*2780*/  ISETP.GE.AND P1, PT, R184, UR5, PT ;  /* 0x00000005b8007c0c */ /* 0x000fe4000bf26270 */
[----:B------:R-:W-:Y:S01]  /*2790*/  LOP3.LUT R0, R4, R0, R3, 0xfe, !PT ;  /* 0x0000000004007212 */ /* 0x000fe200078efe03 */
[----:B--2---:R-:W-:Y:S01]  /*27a0*/  IMAD R4, R7, R68, RZ ;  /* 0x0000004407047224 */ /* 0x004fe200078e02ff */
[----:B------:R-:W-:-:S02]  /*27b0*/  SEL R78, RZ, 0x4, P0 ;  /* 0x00000004ff4e7807 */ /* 0x000fc40000000000 */
[----:B------:R-:W-:Y:S02]  /*27c0*/  SEL R3, RZ, 0x10, P1 ;  /* 0x00000010ff037807 */ /* 0x000fe40000800000 */
[----:B-1----:R-:W-:Y:S02]  /*27d0*/  ISETP.GE.AND P0, PT, R18, R65, PT ;  /* 0x000000411200720c */ /* 0x002fe40003f06270 */
[----:B------:R-:W-:Y:S01]  /*27e0*/  LOP3.LUT R5, R6, 0x2, R5, 0xe2, !PT ;  /* 0x0000000206057812 */ /* 0x000fe200078ee205 */
[----:B----4-:R-:W-:Y:S01]  /*27f0*/  IMAD R6, R7, R70, RZ ;  /* 0x0000004607067224 */ /* 0x010fe200078e02ff */
[----:B------:R-:W-:Y:S02]  /*2800*/  SHF.R.S32.HI R19, RZ, 0x1f, R18 ;  /* 0x0000001fff137819 */ /* 0x000fe40000011412 */
[----:B------:R-:W-:Y:S01]  /*2810*/  SHF.R.S32.HI R173, RZ, 0x1f, R172 ;  /* 0x0000001fffad7819 */ /* 0x000fe200000114ac */
[C---:B------:R-:W-:Y:S01]  /*2820*/  IMAD R9, R175.reuse, R71, R6 ;  /* 0x00000047af097224 */ /* 0x040fe200078e0206 */
[----:B------:R-:W-:Y:S01]  /*2830*/  LOP3.LUT R0, R0, R3, RZ, 0xfc, !PT ;  /* 0x0000000300007212 */ /* 0x000fe200078efcff */
[----:B------:R-:W-:Y:S01]  /*2840*/  IMAD.WIDE.U32 R50, R175, R68, R18 ;  /* 0x00000044af327225 */ /* 0x000fe200078e0012 */
[----:B------:R-:W-:-:S02]  /*2850*/  ISETP.GE.AND P4, PT, R81, R65, PT ;  /* 0x000000415100720c */ /* 0x000fc40003f86270 */
[----:B------:R-:W-:Y:S01]  /*2860*/  SEL R3, R65, RZ, P0 ;  /* 0x000000ff41037207 */ /* 0x000fe20000000000 */
[----:B------:R-:W-:Y:S01]  /*2870*/  IMAD.WIDE.U32 R52, R175, R68, R172 ;  /* 0x00000044af347225 */ /* 0x000fe200078e00ac */
[----:B------:R-:W-:Y:S02]  /*2880*/  LOP3.LUT R78, R5, R78, RZ, 0xfc, !PT ;  /* 0x0000004e054e7212 */ /* 0x000fe400078efcff */
[----:B------:R-:W-:Y:S01]  /*2890*/  ISETP.GE.AND P3, PT, R80, R65, PT ;  /* 0x000000415000720c */ /* 0x000fe20003f66270 */
[----:B------:R-:W-:Y:S01]  /*28a0*/  IMAD R5, R175, R69, R4 ;  /* 0x00000045af057224 */ /* 0x000fe200078e0204 */
[C---:B------:R-:W-:Y:S01]  /*28b0*/  SEL R4, R65.reuse, RZ, P4 ;  /* 0x000000ff41047207 */ /* 0x040fe20002000000 */
[----:B------:R-:W-:Y:S01]  /*28c0*/  IMAD.IADD R3, R18, 0x1, R3 ;  /* 0x0000000112037824 */ /* 0x000fe200078e0203 */
[----:B------:R-:W-:Y:S01]  /*28d0*/  SEL R7, R65, RZ, P3 ;  /* 0x000000ff41077207 */ /* 0x000fe20001800000 */
[----:B------:R-:W-:Y:S01]  /*28e0*/  IMAD.IADD R51, R51, 0x1, R5 ;  /* 0x0000000133337824 */ /* 0x000fe200078e0205 */
[----:B------:R-:W-:Y:S01]  /*28f0*/  ISETP.GE.AND P2, PT, R185, UR5, PT ;  /* 0x00000005b9007c0c */ /* 0x000fe2000bf46270 */
[----:B------:R-:W-:Y:S01]  /*2900*/  IMAD.IADD R53, R5, 0x1, R53 ;  /* 0x0000000105357824 */ /* 0x000fe200078e0235 */
[----:B------:R-:W-:Y:S01]  /*2910*/  ISETP.GE.AND P1, PT, R176, UR4, PT ;  /* 0x00000004b0007c0c */ /* 0x000fe2000bf26270 */
[----:B------:R-:W-:Y:S01]  /*2920*/  IMAD.IADD R5, R81, 0x1, R4 ;  /* 0x0000000151057824 */ /* 0x000fe200078e0204 */
[----:B------:R-:W-:Y:S01]  /*2930*/  SHF.R.S32.HI R4, RZ, 0x1f, R3 ;  /* 0x0000001fff047819 */ /* 0x000fe20000011403 */
[----:B------:R-:W-:Y:S01]  /*2940*/  IMAD.IADD R7, R80, 0x1, R7 ;  /* 0x0000000150077824 */ /* 0x000fe200078e0207 */
[----:B------:R-:W-:Y:S01]  /*2950*/  SEL R57, RZ, 0x20, P2 ;  /* 0x00000020ff397807 */ /* 0x000fe20001000000 */
[----:B------:R-:W-:Y:S01]  /*2960*/  IMAD.WIDE.U32 R20, R175, R70, R18 ;  /* 0x00000046af147225 */ /* 0x000fe200078e0012 */
[----:B------:R-:W-:-:S02]  /*2970*/  LEA.HI R77, R4, R3, RZ, 0x4 ;  /* 0x00000003044d7211 */ /* 0x000fc400078f20ff */
[----:B------:R-:W-:Y:S01]  /*2980*/  LEA.HI R3, R4, R3, RZ, 0x6 ;  /* 0x0000000304037211 */ /* 0x000fe200078f30ff */
[-C--:B------:R-:W-:Y:S01]  /*2990*/  IMAD.WIDE.U32 R48, R175, R70.reuse, R172 ;  /* 0x00000046af307225 */ /* 0x080fe200078e00ac */
[----:B------:R-:W-:Y:S02]  /*29a0*/  SHF.R.S32.HI R6, RZ, 0x1f, R5 ;  /* 0x0000001fff067819 */ /* 0x000fe40000011405 */
[----:B------:R-:W-:Y:S01]  /*29b0*/  SHF.R.S32.HI R8, RZ, 0x1f, R7 ;  /* 0x0000001fff087819 */ /* 0x000fe20000011407 */
[----:B------:R-:W-:Y:S01]  /*29c0*/  IMAD.IADD R21, R21, 0x1, R9 ;  /* 0x0000000115157824 */ /* 0x000fe200078e0209 */
[----:B------:R-:W-:Y:S01]  /*29d0*/  LEA.HI R76, R6, R5, RZ, 0x4 ;  /* 0x00000005064c7211 */ /* 0x000fe200078f20ff */
[----:B------:R-:W-:Y:S01]  /*29e0*/  IMAD.IADD R49, R9, 0x1, R49 ;  /* 0x0000000109317824 */ /* 0x000fe200078e0231 */
[----:B------:R-:W-:Y:S01]  /*29f0*/  LEA.HI R75, R8, R7, RZ, 0x4 ;  /* 0x00000007084b7211 */ /* 0x000fe200078f20ff */
[----:B------:R-:W-:Y:S01]  /*2a00*/  IMAD.SHL.U32 R3, R3, 0x80, RZ ;  /* 0x0000008003037824 */ /* 0x000fe200078e00ff */
[----:B-----5:R-:W-:Y:S01]  /*2a10*/  SHF.R.S32.HI R9, RZ, 0x1f, R24 ;  /* 0x0000001fff097819 */ /* 0x020fe20000011418 */
[----:B------:R-:W-:Y:S01]  /*2a20*/  IMAD.WIDE.U32 R48, R24, R70, R48 ;  /* 0x0000004618307225 */ /* 0x000fe200078e0030 */
[----:B------:R-:W-:-:S02]  /*2a30*/  LOP3.LUT R4, R180, 0x30, R77, 0xf8, !PT ;  /* 0x00000030b4047812 */ /* 0x000fc400078ef84d */
[----:B------:R-:W-:Y:S01]  /*2a40*/  LEA.HI R5, R6, R5, RZ, 0x6 ;  /* 0x0000000506057211 */ /* 0x000fe200078f30ff */
[C---:B------:R-:W-:Y:S01]  /*2a50*/  IMAD R10, R9.reuse, R70, RZ ;  /* 0x00000046090a7224 */ /* 0x040fe200078e02ff */
[----:B------:R-:W-:Y:S01]  /*2a60*/  LEA.HI R7, R8, R7, RZ, 0x6 ;  /* 0x0000000708077211 */ /* 0x000fe200078f30ff */
[----:B------:R-:W-:Y:S01]  /*2a70*/  IMAD R9, R9, R68, RZ ;  /* 0x0000004409097224 */ /* 0x000fe200078e02ff */
[----:B------:R-:W-:Y:S01]  /*2a80*/  LOP3.LUT R3, R3, 0xffffe000, RZ, 0xc0, !PT ;  /* 0xffffe00003037812 */ /* 0x000fe200078ec0ff */
[----:B------:R-:W-:Y:S01]  /*2a90*/  IMAD.SHL.U32 R5, R5, 0x80, RZ ;  /* 0x0000008005057824 */ /* 0x000fe200078e00ff */
[----:B------:R-:W-:Y:S01]  /*2aa0*/  LOP3.LUT R4, R4, R181, RZ, 0x3c, !PT ;  /* 0x000000b504047212 */ /* 0x000fe200078e3cff */
[----:B------:R-:W-:Y:S01]  /*2ab0*/  IMAD.SHL.U32 R7, R7, 0x80, RZ ;  /* 0x0000008007077824 */ /* 0x000fe200078e00ff */
[----:B------:R-:W-:Y:S01]  /*2ac0*/  LOP3.LUT R6, R180, 0x30, R76, 0xf8, !PT ;  /* 0x00000030b4067812 */ /* 0x000fe200078ef84c */
[----:B------:R-:W-:Y:S01]  /*2ad0*/  IMAD.WIDE.U32 R20, R24, R70, R20 ;  /* 0x0000004618147225 */ /* 0x000fe200078e0014 */
[----:B------:R-:W-:-:S02]  /*2ae0*/  LOP3.LUT R8, R180, 0x30, R75, 0xf8, !PT ;  /* 0x00000030b4087812 */ /* 0x000fc400078ef84b */
[----:B------:R-:W-:Y:S01]  /*2af0*/  IADD3 R74, R4, R3, R182 ;  /* 0x00000003044a7210 */ /* 0x000fe20007ffe0b6 */
[C---:B------:R-:W-:Y:S01]  /*2b00*/  IMAD R3, R24.reuse, R71, R10 ;  /* 0x0000004718037224 */ /* 0x040fe200078e020a */
[----:B------:R-:W-:Y:S01]  /*2b10*/  LOP3.LUT R5, R5, 0xffffe000, RZ, 0xc0, !PT ;  /* 0xffffe00005057812 */ /* 0x000fe200078ec0ff */
[----:B------:R-:W-:Y:S01]  /*2b20*/  IMAD R9, R24, R69, R9 ;  /* 0x0000004518097224 */ /* 0x000fe200078e0209 */
[-C--:B------:R-:W-:Y:S01]  /*2b30*/  LOP3.LUT R6, R6, R181.reuse, RZ, 0x3c, !PT ;  /* 0x000000b506067212 */ /* 0x080fe200078e3cff */
[-C--:B------:R-:W-:Y:S01]  /*2b40*/  IMAD.WIDE.U32 R50, R24, R68.reuse, R50 ;  /* 0x0000004418327225 */ /* 0x080fe200078e0032 */
[----:B------:R-:W-:Y:S02]  /*2b50*/  LOP3.LUT R7, R7, 0xffffe000, RZ, 0xc0, !PT ;  /* 0xffffe00007077812 */ /* 0x000fe400078ec0ff */
[----:B------:R-:W-:Y:S01]  /*2b60*/  LOP3.LUT R8, R8, R181, RZ, 0x3c, !PT ;  /* 0x000000b508087212 */ /* 0x000fe200078e3cff */
[----:B------:R-:W-:Y:S01]  /*2b70*/  IMAD.WIDE.U32 R52, R24, R68, R52 ;  /* 0x0000004418347225 */ /* 0x000fe200078e0034 */
[----:B------:R-:W-:-:S02]  /*2b80*/  SEL R55, RZ, 0x8, P1 ;  /* 0x00000008ff377807 */ /* 0x000fc40000800000 */
[----:B------:R-:W-:Y:S01]  /*2b90*/  LOP3.LUT R57, R0, R57, RZ, 0xfc, !PT ;  /* 0x0000003900397212 */ /* 0x000fe200078efcff */
[----:B------:R-:W-:Y:S01]  /*2ba0*/  IMAD.IADD R63, R21, 0x1, R3 ;  /* 0x00000001153f7824 */ /* 0x000fe200078e0203 */
[C---:B------:R-:W-:Y:S01]  /*2bb0*/  SHF.L.U64.HI R71, R70.reuse, 0x7, R71 ;  /* 0x0000000746477819 */ /* 0x040fe20000010247 */
[----:B------:R-:W-:Y:S01]  /*2bc0*/  IMAD.SHL.U32 R70, R70, 0x80, RZ ;  /* 0x0000008046467824 */ /* 0x000fe200078e00ff */
[C---:B------:R-:W-:Y:S01]  /*2bd0*/  SHF.L.U64.HI R69, R68.reuse, 0x7, R69 ;  /* 0x0000000744457819 */ /* 0x040fe20000010245 */
[----:B------:R-:W-:Y:S01]  /*2be0*/  IMAD.SHL.U32 R68, R68, 0x80, RZ ;  /* 0x0000008044447824 */ /* 0x000fe200078e00ff */
[----:B------:R-:W-:Y:S01]  /*2bf0*/  IADD3 R62, R3, R49, RZ ;  /* 0x00000031033e7210 */ /* 0x000fe20007ffe0ff */
[----:B------:R-:W-:Y:S01]  /*2c00*/  IMAD.SHL.U32 R65, R65, 0x2, RZ ;  /* 0x0000000241417824 */ /* 0x000fe200078e00ff */
[----:B------:R-:W-:Y:S01]  /*2c10*/  LOP3.LUT R54, R0, 0x1, RZ, 0xc0, !PT ;  /* 0x0000000100367812 */ /* 0x000fe200078ec0ff */
[----:B------:R-:W-:Y:S01]  /*2c20*/  IMAD.IADD R61, R51, 0x1, R9 ;  /* 0x00000001333d7824 */ /* 0x000fe200078e0209 */
[----:B------:R-:W-:Y:S01]  /*2c30*/  P2R R84, PR, RZ, 0x10 ;  /* 0x00000010ff547803 */ /* 0x000fe20000000000 */
[----:B------:R-:W-:Y:S01]  /*2c40*/  IMAD.IADD R60, R9, 0x1, R53 ;  /* 0x00000001093c7824 */ /* 0x000fe200078e0235 */
[----:B------:R-:W-:-:S02]  /*2c50*/  P2R R85, PR, RZ, 0x8 ;  /* 0x00000008ff557803 */ /* 0x000fc40000000000 */
[--C-:B------:R-:W-:Y:S02]  /*2c60*/  IADD3 R73, R6, R5, R182.reuse ;  /* 0x0000000506497210 */ /* 0x100fe40007ffe0b6 */
[----:B------:R-:W-:Y:S02]  /*2c70*/  IADD3 R72, R8, R7, R182 ;  /* 0x0000000708487210 */ /* 0x000fe40007ffe0b6 */
[----:B------:R-:W-:Y:S02]  /*2c80*/  LOP3.LUT R59, R77, 0xfffffff0, RZ, 0xc0, !PT ;  /* 0xfffffff04d3b7812 */ /* 0x000fe400078ec0ff */
[----:B------:R-:W-:Y:S02]  /*2c90*/  LOP3.LUT R58, R76, 0xfffffff0, RZ, 0xc0, !PT ;  /* 0xfffffff04c3a7812 */ /* 0x000fe400078ec0ff */
[----:B------:R-:W-:Y:S02]  /*2ca0*/  LOP3.LUT R56, R75, 0xfffffff0, RZ, 0xc0, !PT ;  /* 0xfffffff04b387812 */ /* 0x000fe400078ec0ff */
[----:B------:R-:W-:-:S02]  /*2cb0*/  LOP3.LUT R55, R78, R55, RZ, 0xfc, !PT ;  /* 0x000000374e377212 */ /* 0x000fc400078efcff */
[C---:B------:R-:W-:Y:S02]  /*2cc0*/  LOP3.LUT R3, R57.reuse, 0x2, RZ, 0xc0, !PT ;  /* 0x0000000239037812 */ /* 0x040fe400078ec0ff */
[----:B------:R-:W-:Y:S02]  /*2cd0*/  LOP3.LUT R0, R57, 0x4, RZ, 0xc0, !PT ;  /* 0x0000000439007812 */ /* 0x000fe400078ec0ff */
[----:B---3--:R-:W-:Y:S01]  /*2ce0*/  SHF.R.S32.HI R64, RZ, 0x1f, R82 ;  /* 0x0000001fff407819 */ /* 0x008fe20000011452 */
[----:B------:R-:W-:Y:S06]  /*2cf0*/  @!P6 BAR.SYNC.DEFER_BLOCKING 0x9, 0x100 ;  /* 0x024400000000eb1d */ /* 0x000fec0000010000 */
.L_x_1662:
[----:B0-----:R-:W0:Y:S01]  /*2d00*/  LDC R87, c[0x0][0x430] ;  /* 0x00010c00ff577b82 */ /* 0x001e220000000800 */
[----:B------:R-:W-:Y:S02]  /*2d10*/  VIADD R25, R25, 0xffffffff ;  /* 0xffffffff19197836 */ /* 0x000fe40000000000 */
[----:B------:R-:W-:Y:S02]  /*2d20*/  IMAD.MOV.U32 R86, RZ, RZ, RZ ;  /* 0x000000ffff567224 */ /* 0x000fe400078e00ff */
        /* <DEDUP_REMOVED lines=8> */
[----:B------:R-:W2:Y:S08]  /*2db0*/  @!P1 LDC.64 R4, c[0x0][0x418] ;  /* 0x00010600ff049b82 */ /* 0x000eb00000000a00 */
[----:B---3--:R-:W3:Y:S08]  /*2dc0*/  @P2 LDC R9, c[0x0][0x434] ;  /* 0x00010d00ff092b82 */ /* 0x008ef00000000800 */
[----:B------:R-:W4:Y:S01]  /*2dd0*/  @P2 LDC R10, c[0x0][0x438] ;  /* 0x00010e00ff0a2b82 */ /* 0x000f220000000800 */
[----:B---3--:R-:W-:-:S05]  /*2de0*/  @P2 IMAD.HI.U32 R9, R12, R9, RZ ;  /* 0x000000090c092227 */ /* 0x008fca00078e00ff */
[----:B----4-:R-:W-:Y:S01]  /*2df0*/  @P2 SHF.R.U32.HI R8, RZ, R10, R9 ;  /* 0x0000000aff082219 */ /* 0x010fe20000011609 */
[----:B0-----:R-:W-:-:S03]  /*2e00*/  @!P1 IMAD R10, R64, R6, RZ ;  /* 0x00000006400a9224 */ /* 0x001fc600078e02ff */
[----:B------:R-:W-:Y:S01]  /*2e10*/  @!P1 SHF.R.S32.HI R9, RZ, 0x1f, R8 ;  /* 0x0000001fff099819 */ /* 0x000fe20000011408 */
[C---:B------:R-:W-:Y:S02]  /*2e20*/  @!P1 IMAD R11, R82.reuse, R7, R10 ;  /* 0x00000007520b9224 */ /* 0x040fe400078e020a */
[----:B------:R-:W-:-:S04]  /*2e30*/  @!P1 IMAD.WIDE.U32 R6, R82, R6, R8 ;  /* 0x0000000652069225 */ /* 0x000fc800078e0008 */
[----:B------:R-:W-:Y:S01]  /*2e40*/  @!P1 IMAD.IADD R7, R7, 0x1, R11 ;  /* 0x0000000107079824 */ /* 0x000fe200078e020b */
[----:B--2---:R-:W-:-:S04]  /*2e50*/  @!P1 LEA R4, P2, R6, R4, 0x2 ;  /* 0x0000000406049211 */ /* 0x004fc800078410ff */
[----:B------:R-:W-:-:S05]  /*2e60*/  @!P1 LEA.HI.X R5, R6, R5, R7, 0x2, P2 ;  /* 0x0000000506059211 */ /* 0x000fca00010f1407 */
[----:B------:R0:W5:Y:S01]  /*2e70*/  @!P1 LDG.E R86, desc[UR42][R4.64] ;  /* 0x0000002a04569981 */ /* 0x000162000c1e1900 */
[----:B-1----:R-:W-:Y:S01]  /*2e80*/  ISETP.GE.AND P1, PT, R95, 0x1, PT ;  /* 0x000000015f00780c */ /* 0x002fe20003f26270 */
[----:B------:R-:W-:Y:S01]  /*2e90*/  IMAD.MOV R6, RZ, RZ, -R8 ;  /* 0x000000ffff067224 */ /* 0x000fe200078e0a08 */
[----:B------:R-:W-:Y:S05]  /*2ea0*/  YIELD ;  /* 0x0000000000007946 */ /* 0x000fea0003800000 */
[C---:B------:R-:W-:Y:S01]  /*2eb0*/  IMAD R97, R17.reuse, 0x6000, R201 ;  /* 0x0000600011617824 */ /* 0x040fe200078e02c9 */
[----:B------:R-:W-:Y:S01]  /*2ec0*/  BSSY B0, `(.L_x_1600) ;  /* 0x0000696000007945 */ /* 0x000fe20003800000 */
[----:B------:R-:W-:Y:S01]  /*2ed0*/  IMAD R7, R17, 0x6000, R202 ;  /* 0x0000600011077824 */ /* 0x000fe200078e02ca */
[----:B------:R-:W-:Y:S01]  /*2ee0*/  ISETP.GT.AND P3, PT, R25, R26, PT ;  /* 0x0000001a1900720c */ /* 0x000fe20003f64270 */
[----:B------:R-:W-:-:S02]  /*2ef0*/  IMAD R87, R87, R6, R12 ;  /* 0x0000000657577224 */ /* 0x000fc400078e020c */
[C---:B------:R-:W-:Y:S02]  /*2f00*/  IMAD.IADD R97, R16.reuse, 0x1, R97 ;  /* 0x0000000110617824 */ /* 0x040fe400078e0261 */
[----:B------:R-:W-:Y:S01]  /*2f10*/  IMAD.IADD R96, R16, 0x1, R7 ;  /* 0x0000000110607824 */ /* 0x000fe200078e0207 */
[----:B0-----:R-:W-:Y:S07]  /*2f20*/  @!P1 BRA `(.L_x_1601) ;  /* 0x0000006400289947 */ /* 0x001fee0003800000 */
[----:B------:R-:W-:Y:S01]  /*2f30*/  SHF.R.S32.HI R89, RZ, 0x1f, R87 ;  /* 0x0000001fff597819 */ /* 0x000fe20000011457 */
[----:B------:R-:W-:Y:S01]  /*2f40*/  ULDC.64 UR4, c[0x0][0x300] ;  /* 0x0000c00000047ab9 */ /* 0x000fe20000000a00 */
[----:B-----5:R-:W-:Y:S01]  /*2f50*/  SHF.R.S32.HI R90, RZ, 0x1f, R86 ;  /* 0x0000001fff5a7819 */ /* 0x020fe20000011456 */
[----:B------:R-:W-:Y:S01]  /*2f60*/  IMAD.WIDE.U32 R4, R87, UR4, RZ ;  /* 0x0000000457047c25 */ /* 0x000fe2000f8e00ff */
[----:B------:R-:W-:-:S03]  /*2f70*/  ULDC.64 UR6, c[0x0][0x2e8] ;  /* 0x0000ba0000067ab9 */ /* 0x000fc60000000a00 */
[----:B------:R-:W-:Y:S02]  /*2f80*/  IMAD R6, R89, UR4, RZ ;  /* 0x0000000459067c24 */ /* 0x000fe4000f8e02ff */
[-C--:B------:R-:W-:Y:S02]  /*2f90*/  IMAD R8, R71, R25.reuse, RZ ;  /* 0x0000001947087224 */ /* 0x080fe400078e02ff */
[----:B------:R-:W-:Y:S01]  /*2fa0*/  IMAD R7, R87, UR5, R6 ;  /* 0x0000000557077c24 */ /* 0x000fe2000f8e0206 */
[----:B------:R-:W-:Y:S01]  /*2fb0*/  ULDC.64 UR4, c[0x0][0x310] ;  /* 0x0000c40000047ab9 */ /* 0x000fe20000000a00 */
[----:B------:R-:W-:Y:S02]  /*2fc0*/  IMAD R6, R69, R25, RZ ;  /* 0x0000001945067224 */ /* 0x000fe400078e02ff */
        /* <DEDUP_REMOVED lines=8> */
[C---:B------:R-:W-:Y:S01]  /*3050*/  IMAD.WIDE.U32 R4, R168.reuse, UR4, R4 ;  /* 0x00000004a8047c25 */ /* 0x040fe2000f8e0004 */
[----:B------:R-:W-:Y:S02]  /*3060*/  ULDC.U8 UR4, c[0x0][0x410] ;  /* 0x0001040000047ab9 */ /* 0x000fe40000000000 */
[----:B------:R-:W-:Y:S01]  /*3070*/  ISETP.NE.AND P1, PT, RZ, UR4, PT ;  /* 0x00000004ff007c0c */ /* 0x000fe2000bf25270 */
[----:B------:R-:W-:Y:S01]  /*3080*/  IMAD R14, R168, UR5, R5 ;  /* 0x00000005a80e7c24 */ /* 0x000fe2000f8e0205 */
[----:B------:R-:W-:Y:S01]  /*3090*/  IADD3 R98, P2, R4, UR6, RZ ;  /* 0x0000000604627c10 */ /* 0x000fe2000ff5e0ff */
[----:B------:R-:W-:-:S02]  /*30a0*/  IMAD R91, R25, -0x80, R2 ;  /* 0xffffff80195b7824 */ /* 0x000fc400078e0202 */
[----:B------:R-:W-:Y:S01]  /*30b0*/  IMAD R7, R7, R70, R8 ;  /* 0x0000004607077224 */ /* 0x000fe200078e0208 */
[----:B------:R-:W-:Y:S01]  /*30c0*/  IADD3.X R14, R14, UR7, RZ, P2, !PT ;  /* 0x000000070e0e7c10 */ /* 0x000fe200097fe4ff */
[----:B------:R-:W-:Y:S01]  /*30d0*/  IMAD.WIDE.U32 R12, R68, R25, RZ ;  /* 0x00000019440c7225 */ /* 0x000fe200078e00ff */
[----:B------:R-:W-:-:S03]  /*30e0*/  VIMNMX R91, R91, 0x80, PT ;  /* 0x000000805b5b7848 */ /* 0x000fc60003fe0100 */
[----:B------:R-:W-:-:S04]  /*30f0*/  IMAD.WIDE.U32 R10, R70, R25, RZ ;  /* 0x00000019460a7225 */ /* 0x000fc800078e00ff */
[----:B------:R-:W-:Y:S02]  /*3100*/  IMAD.IADD R15, R13, 0x1, R9 ;  /* 0x000000010d0f7824 */ /* 0x000fe400078e0209 */
[----:B------:R-:W-:Y:S01]  /*3110*/  IMAD.IADD R83, R11, 0x1, R7 ;  /* 0x000000010b537824 */ /* 0x000fe200078e0207 */
[----:B------:R-:W-:Y:S06]  /*3120*/  @!P1 BRA `(.L_x_1602) ;  /* 0x0000003000109947 */ /* 0x000fec0003800000 */
        /* <DEDUP_REMOVED lines=51> */
.L_x_1604:
[----:B------:R-:W-:Y:S05]  /*3460*/  BSYNC B1 ;  /* 0x0000000000017941 */ /* 0x000fea0003800000 */
.L_x_1603:
[----:B------:R-:W-:Y:S01]  /*3470*/  UISETP.NE.AND UP0, UPT, UR40, 0x3, UPT ;  /* 0x000000032800788c */ /* 0x000fe2000bf05270 */
[----:B-----5:R-:W-:Y:S01]  /*3480*/  IMAD.MOV.U32 R100, RZ, RZ, R8 ;  /* 0x000000ffff647224 */ /* 0x020fe200078e0008 */
[----:B------:R-:W-:Y:S01]  /*3490*/  MOV R108, R40 ;  /* 0x00000028006c7202 */ /* 0x000fe20000000f00 */
[----:B------:R-:W-:Y:S02]  /*34a0*/  IMAD.MOV.U32 R103, RZ, RZ, R30 ;  /* 0x000000ffff677224 */ /* 0x000fe400078e001e */
[----:B------:R-:W-:Y:S01]  /*34b0*/  IMAD.MOV.U32 R105, RZ, RZ, R34 ;  /* 0x000000ffff697224 */ /* 0x000fe200078e0022 */
[----:B------:R-:W-:Y:S01]  /*34c0*/  PLOP3.LUT P1, PT, PT, PT, UP0, 0x80, 0x0 ;  /* 0x000000000000781c */ /* 0x000fe20003f2f008 */
[----:B------:R-:W-:Y:S02]  /*34d0*/  IMAD.MOV.U32 R107, RZ, RZ, R38 ;  /* 0x000000ffff6b7224 */ /* 0x000fe400078e0026 */
[----:B------:R-:W-:Y:S02]  /*34e0*/  IMAD.MOV.U32 R109, RZ, RZ, R42 ;  /* 0x000000ffff6d7224 */ /* 0x000fe400078e002a */
[----:B------:R-:W-:-:S02]  /*34f0*/  IMAD.MOV.U32 R111, RZ, RZ, R46 ;  /* 0x000000ffff6f7224 */ /* 0x000fc400078e002e */
[----:B------:R-:W-:Y:S02]  /*3500*/  IMAD.MOV.U32 R102, RZ, RZ, R28 ;  /* 0x000000ffff667224 */ /* 0x000fe400078e001c */
[----:B------:R-:W-:Y:S02]  /*3510*/  IMAD.MOV.U32 R104, RZ, RZ, R32 ;  /* 0x000000ffff687224 */ /* 0x000fe400078e0020 */
[----:B------:R-:W-:Y:S02]  /*3520*/  IMAD.MOV.U32 R106, RZ, RZ, R36 ;  /* 0x000000ffff6a7224 */ /* 0x000fe400078e0024 */
[----:B------:R-:W-:Y:S02]  /*3530*/  IMAD.MOV.U32 R110, RZ, RZ, R44 ;  /* 0x000000ffff6e7224 */ /* 0x000fe400078e002c */
[----:B------:R-:W-:Y:S01]  /*3540*/  IMAD.MOV.U32 R112, RZ, RZ, R92 ;  /* 0x000000ffff707224 */ /* 0x000fe200078e005c */
[----:B------:R-:W-:Y:S06]  /*3550*/  @!P1 BRA `(.L_x_1605) ;  /* 0x0000000000049947 */ /* 0x000fec0003800000 */
[----:B------:R-:W-:Y:S01]  /*3560*/  BPT.TRAP 0x1 ;  /* 0x000000040000795c */ /* 0x000fe20000300000 */
.L_x_1605:
[----:B------:R-:W-:Y:S01]  /*3570*/  IMAD R83, R17, 0x8, R16 ;  /* 0x0000000811537824 */ /* 0x000fe200078e0210 */
[----:B------:R-:W-:Y:S01]  /*3580*/  SHF.L.U32 R94, R174, 0x1f, RZ ;  /* 0x0000001fae5e7819 */ /* 0x000fe200000006ff */
[----:B------:R-:W-:Y:S03]  /*3590*/  BSSY B1, `(.L_x_1606) ;  /* 0x0000003000017945 */ /* 0x000fe60003800000 */
[----:B------:R-:W1:Y:S02]  /*35a0*/  SYNCS.PHASECHK.TRANS64.TRYWAIT P4, [R83+URZ+0x22890], R94 ;  /* 0x0228905e530075a7 */ /* 0x000e64000808017f */
[----:B-1----:R-:W-:Y:S05]  /*35b0*/  @!P4 BRA `(.L_x_1607) ;  /* 0x000002900004c947 */ /* 0x002fea0003800000 */
.L_x_1983:
[----:B------:R-:W-:Y:S05]  /*35c0*/  BSYNC B1 ;  /* 0x0000000000017941 */ /* 0x000fea0003800000 */
.L_x_1606:
[----:B------:R-:W-:-:S03]  /*35d0*/  UMOV UR4, 0xffffffff ;  /* 0xffffffff00047882 */ /* 0x000fc60000000000 */
[----:B------:R-:W-:Y:S05]  /*35e0*/  BRA.DIV UR4, `(.L_x_1608) ;  /* 0x00000292040c7947 */ /* 0x000fea000b800000 */
[----:B------:R2:W3:Y:S04]  /*35f0*/  SHFL.IDX PT, R99, R14, RZ, 0x1e1f ;  /* 0x001e1fff0e637589 */ /* 0x0004e800000e0000 */
[----:B------:R2:W4:Y:S02]  /*3600*/  SHFL.IDX PT, R101, R98, RZ, 0x1e1f ;  /* 0x001e1fff62657589 */ /* 0x00052400000e0000 */
.L_x_1987:
[----:B------:R-:W-:Y:S05]  /*3610*/  @P2 BRA `(.L_x_1609) ;  /* 0x0000006000802947 */ /* 0x000fea0003800000 */
[----:B------:R-:W-:Y:S01]  /*3620*/  ISETP.NE.AND P2, PT, R54, RZ, PT ;  /* 0x000000ff3600720c */ /* 0x000fe20003f45270 */
[----:B------:R-:W-:-:S12]  /*3630*/  BSSY B1, `(.L_x_1610) ;  /* 0x0000072000017945 */ /* 0x000fd80003800000 */
[----:B------:R-:W-:Y:S05]  /*3640*/  @!P2 BRA `(.L_x_1611) ;  /* 0x0000000400c0a947 */ /* 0x000fea0003800000 */
[----:B------:R1:W1:Y:S01]  /*3650*/  LDS.128 R4, [R97+0x16400] ;  /* 0x0164000061047984 */ /* 0x0002620000000c00 */
[----:B0---4-:R-:W-:Y:S01]  /*3660*/  IADD3 R10, P2, R18, R101, RZ ;  /* 0x00000065120a7210 */ /* 0x011fe20007f5e0ff */
[----:B------:R-:W-:Y:S04]  /*3670*/  BSSY B2, `(.L_x_1612) ;  /* 0x000006c000027945 */ /* 0x000fe80003800000 */
[----:B---3--:R-:W-:Y:S01]  /*3680*/  IMAD.X R11, R99, 0x1, R19, P2 ;  /* 0x00000001630b7824 */ /* 0x008fe200010e0613 */
[----:B------:R-:W-:-:S13]  /*3690*/  ISETP.GE.AND P2, PT, R172, R95, PT ;  /* 0x0000005fac00720c */ /* 0x000fda0003f46270 */
[----:B------:R-:W-:Y:S05]  /*36a0*/  @P2 BRA `(.L_x_1613) ;  /* 0x0000000400a02947 */ /* 0x000fea0003800000 */
[----:B------:R-:W-:Y:S01]  /*36b0*/  SHF.R.U32.HI R12, RZ, 0x8, R47 ;  /* 0x00000008ff0c7819 */ /* 0x000fe2000001162f */
[----:B-1----:R-:W-:Y:S01]  /*36c0*/  IMAD.MOV.U32 R13, RZ, RZ, R5 ;  /* 0x000000ffff0d7224 */ /* 0x002fe200078e0005 */
[----:B------:R-:W-:Y:S01]  /*36d0*/  SHF.R.U32.HI R46, RZ, 0x8, R93 ;  /* 0x00000008ff2e7819 */ /* 0x000fe2000001165d */
[----:B--2---:R-:W-:Y:S01]  /*36e0*/  IMAD.MOV.U32 R14, RZ, RZ, R4 ;  /* 0x000000ffff0e7224 */ /* 0x004fe200078e0004 */
[----:B------:R-:W-:Y:S01]  /*36f0*/  SHF.R.U32.HI R113, RZ, 0x10, R47 ;  /* 0x00000010ff717819 */ /* 0x000fe2000001162f */
[----:B------:R-:W-:Y:S01]  /*3700*/  IMAD.SHL.U32 R12, R12, 0x100, RZ ;  /* 0x000001000c0c7824 */ /* 0x000fe200078e00ff */
[----:B------:R-:W-:Y:S01]  /*3710*/  LOP3.LUT R15, R47, 0xff0000ff, RZ, 0xc0, !PT ;  /* 0xff0000ff2f0f7812 */ /* 0x000fe200078ec0ff */
[----:B------:R-:W-:Y:S01]  /*3720*/  IMAD.SHL.U32 R46, R46, 0x100, RZ ;  /* 0x000001002e2e7824 */ /* 0x000fe200078e00ff */
[----:B------:R-:W-:Y:S01]  /*3730*/  SHF.R.U32.HI R98, RZ, 0x10, R93 ;  /* 0x00000010ff627819 */ /* 0x000fe2000001165d */
[----:B------:R-:W-:Y:S01]  /*3740*/  IMAD.U32 R5, R113, 0x10000, RZ ;  /* 0x0001000071057824 */ /* 0x000fe200078e00ff */
[----:B------:R-:W-:-:S02]  /*3750*/  LOP3.LUT R47, R93, 0xff0000ff, RZ, 0xc0, !PT ;  /* 0xff0000ff5d2f7812 */ /* 0x000fc400078ec0ff */
[----:B------:R-:W-:Y:S01]  /*3760*/  LOP3.LUT R12, R15, 0xff00, R12, 0xf8, !PT ;  /* 0x0000ff000f0c7812 */ /* 0x000fe200078ef80c */
[----:B------:R-:W-:Y:S01]  /*3770*/  IMAD.U32 R15, R98, 0x10000, RZ ;  /* 0x00010000620f7824 */ /* 0x000fe200078e00ff */
[----:B------:R-:W-:Y:S02]  /*3780*/  LOP3.LUT R92, R47, 0xff00, R46, 0xf8, !PT ;  /* 0x0000ff002f5c7812 */ /* 0x000fe400078ef82e */
[----:B------:R-:W-:Y:S02]  /*3790*/  F2FP.F16.E4M3.UNPACK_B R46, R112.H1 ;  /* 0x00000070ff2e723e */ /* 0x000fe400030006ff */
[----:B------:R-:W-:Y:S02]  /*37a0*/  F2FP.F16.E4M3.UNPACK_B R4, R13 ;  /* 0x0000000dff04723e */ /* 0x000fe400020006ff */
[----:B------:R-:W-:Y:S01]  /*37b0*/  LOP3.LUT R5, R12, 0xff0000, R5, 0xf8, !PT ;  /* 0x00ff00000c057812 */ /* 0x000fe200078ef805 */
[----:B------:R-:W-:Y:S01]  /*37c0*/  HADD2.F32 R98, -RZ, R46.H0_H0 ;  /* 0x2000002eff627230 */ /* 0x000fe20000004100 */
[----:B------:R-:W-:Y:S01]  /*37d0*/  LOP3.LUT R12, R92, 0xff0000, R15, 0xf8, !PT ;  /* 0x00ff00005c0c7812 */ /* 0x000fe200078ef80f */
[--C-:B------:R-:W-:Y:S01]  /*37e0*/  HADD2.F32 R15, -RZ, R4.reuse.H1_H1 ;  /* 0x30000004ff0f7230 */ /* 0x100fe20000004100 */
[----:B------:R-:W-:Y:S01]  /*37f0*/  F2FP.F16.E4M3.UNPACK_B R92, R111.H1 ;  /* 0x0000006fff5c723e */ /* 0x000fe200030006ff */
[----:B------:R-:W-:Y:S01]  /*3800*/  HADD2.F32 R4, -RZ, R4.H0_H0 ;  /* 0x20000004ff047230 */ /* 0x000fe20000004100 */
[----:B------:R-:W-:Y:S01]  /*3810*/  F2FP.F16.E4M3.UNPACK_B R13, R13.H1 ;  /* 0x0000000dff0d723e */ /* 0x000fe200030006ff */
[----:B------:R-:W-:-:S02]  /*3820*/  HADD2.F32 R113, -RZ, R46.H1_H1 ;  /* 0x3000002eff717230 */ /* 0x000fc40000004100 */
[CC--:B------:R-:W-:Y:S01]  /*3830*/  FMUL.FTZ R115, R15.reuse, R98.reuse ;  /* 0x000000620f737220 */ /* 0x0c0fe20000410000 */
        /* <DEDUP_REMOVED lines=16> */
[----:B------:R-:W-:-:S02]  /*3940*/  HADD2.F32 R47, -RZ, R15.H0_H0 ;  /* 0x2000000fff2f7230 */ /* 0x000fc40000004100 */
[----:B------:R-:W-:Y:S02]  /*3950*/  HADD2.F32 R92, -RZ, R15.H1_H1 ;  /* 0x3000000fff5c7230 */ /* 0x000fe40000004100 */
[----:B------:R-:W-:Y:S02]  /*3960*/  HADD2.F32 R112, -RZ, R112.H0_H0 ;  /* 0x20000070ff707230 */ /* 0x000fe40000004100 */
[-C--:B------:R-:W-:Y:S01]  /*3970*/  FMUL.FTZ R113, R47, R93.reuse ;  /* 0x0000005d2f717220 */ /* 0x080fe20000410000 */
[--C-:B------:R-:W-:Y:S02]  /*3980*/  HADD2.F32 R46, -RZ, R14.reuse.H1_H1 ;  /* 0x3000000eff2e7230 */ /* 0x100fe40000004100 */
[----:B------:R-:W-:Y:S01]  /*3990*/  FMUL.FTZ R114, R92, R93 ;  /* 0x0000005d5c727220 */ /* 0x000fe20000410000 */
[----:B------:R-:W-:Y:S02]  /*39a0*/  HADD2.F32 R15, -RZ, R14.H0_H0 ;  /* 0x2000000eff0f7230 */ /* 0x000fe40000004100 */
[----:B------:R-:W-:-:S02]  /*39b0*/  HADD2.F32 R14, -RZ, R111.H1_H1 ;  /* 0x3000006fff0e7230 */ /* 0x000fc40000004100 */
[-C--:B------:R-:W-:Y:S01]  /*39c0*/  FMUL.FTZ R98, R46, R112.reuse ;  /* 0x000000702e627220 */ /* 0x080fe20000410000 */
[----:B------:R-:W-:Y:S02]  /*39d0*/  HADD2.F32 R111, -RZ, R111.H0_H0 ;  /* 0x2000006fff6f7230 */ /* 0x000fe40000004100 */
[----:B------:R-:W-:Y:S01]  /*39e0*/  FMUL.FTZ R93, R15, R112 ;  /* 0x000000700f5d7220 */ /* 0x000fe20000410000 */
[----:B------:R-:W-:Y:S01]  /*39f0*/  F2FP.F16.E4M3.UNPACK_B R112, R5.H1 ;  /* 0x00000005ff70723e */ /* 0x000fe200030006ff */
[-C--:B------:R-:W-:Y:S01]  /*3a00*/  FFMA.FTZ R47, R47, R14.reuse, -R114 ;  /* 0x0000000e2f2f7223 */ /* 0x080fe20000010872 */
[----:B------:R-:W-:Y:S01]  /*3a10*/  FFMA.FTZ R92, R92, R14, R113 ;  /* 0x0000000e5c5c7223 */ /* 0x000fe20000010071 */
[-C--:B------:R-:W-:Y:S01]  /*3a20*/  FFMA.FTZ R14, R15, R111.reuse, -R98 ;  /* 0x0000006f0f0e7223 */ /* 0x080fe20000010862 */
[----:B------:R-:W-:Y:S01]  /*3a30*/  FFMA.FTZ R15, R46, R111, R93 ;  /* 0x0000006f2e0f7223 */ /* 0x000fe2000001005d */
[----:B------:R-:W-:Y:S01]  /*3a40*/  F2FP.F16.E4M3.UNPACK_B R93, R7.H1 ;  /* 0x00000007ff5d723e */ /* 0x000fe200030006ff */
[--C-:B------:R-:W-:Y:S01]  /*3a50*/  HADD2.F32 R113, -RZ, R112.reuse.H1_H1 ;  /* 0x30000070ff717230 */ /* 0x100fe20000004100 */
        /* <DEDUP_REMOVED lines=12> */
[----:B------:R-:W-:Y:S01]  /*3b20*/  FMUL.FTZ R5, R93, R116 ;  /* 0x000000745d057220 */ /* 0x000fe20000410000 */
[----:B------:R-:W-:Y:S01]  /*3b30*/  HADD2.F32 R117, -RZ, R114.H1_H1 ;  /* 0x30000072ff757230 */ /* 0x000fe20000004100 */
[----:B------:R-:W-:Y:S01]  /*3b40*/  F2FP.F16.E4M3.UNPACK_B R7, R7 ;  /* 0x00000007ff07723e */ /* 0x000fe200020006ff */
[----:B------:R-:W-:Y:S02]  /*3b50*/  HADD2.F32 R92, -RZ, R92.H0_H0 ;  /* 0x2000005cff5c7230 */ /* 0x000fe40000004100 */
[----:B------:R-:W-:Y:S01]  /*3b60*/  FFMA.FTZ R118, R98, R113, -R5 ;  /* 0x0000007162767223 */ /* 0x000fe20000010805 */
[----:B------:R-:W-:Y:S02]  /*3b70*/  HADD2.F32 R5, -RZ, R111.H1_H1 ;  /* 0x3000006fff057230 */ /* 0x000fe40000004100 */
[-C--:B------:R-:W-:Y:S01]  /*3b80*/  FMUL.FTZ R119, R12, R117.reuse ;  /* 0x000000750c777220 */ /* 0x080fe20000410000 */
[----:B------:R-:W-:Y:S01]  /*3b90*/  F2FP.F16.E4M3.UNPACK_B R6, R6 ;  /* 0x00000006ff06723e */ /* 0x000fe200020006ff */
[----:B------:R-:W-:Y:S01]  /*3ba0*/  FMUL.FTZ R117, R92, R117 ;  /* 0x000000755c757220 */ /* 0x000fe20000410000 */
[----:B------:R-:W-:Y:S01]  /*3bb0*/  FMUL.FTZ R116, R98, R116 ;  /* 0x0000007462747220 */ /* 0x000fe20000410000 */
[----:B------:R-:W-:Y:S01]  /*3bc0*/  FFMA.FTZ R119, R92, R5, -R119 ;  /* 0x000000055c777223 */ /* 0x000fe20000010877 */
[----:B------:R-:W-:-:S02]  /*3bd0*/  HADD2.F32 R114, -RZ, R114.H0_H0 ;  /* 0x20000072ff727230 */ /* 0x000fc40000004100 */
[----:B------:R-:W-:Y:S01]  /*3be0*/  FFMA.FTZ R98, R12, R5, R117 ;  /* 0x000000050c627223 */ /* 0x000fe20000010075 */
[--C-:B------:R-:W-:Y:S02]  /*3bf0*/  HADD2.F32 R12, -RZ, R7.reuse.H0_H0 ;  /* 0x20000007ff0c7230 */ /* 0x100fe40000004100 */
[----:B------:R-:W-:Y:S01]  /*3c00*/  FFMA.FTZ R121, R93, R113, R116 ;  /* 0x000000715d797223 */ /* 0x000fe20000010074 */
[--C-:B------:R-:W-:Y:S02]  /*3c10*/  HADD2.F32 R5, -RZ, R6.reuse.H0_H0 ;  /* 0x20000006ff057230 */ /* 0x100fe40000004100 */
[----:B------:R-:W-:Y:S02]  /*3c20*/  HADD2.F32 R7, -RZ, R7.H1_H1 ;  /* 0x30000007ff077230 */ /* 0x000fe40000004100 */
[----:B------:R-:W-:Y:S01]  /*3c30*/  FMUL.FTZ R116, R12, R115 ;  /* 0x000000730c747220 */ /* 0x000fe20000410000 */
[----:B------:R-:W-:Y:S02]  /*3c40*/  HADD2.F32 R6, -RZ, R6.H1_H1 ;  /* 0x30000006ff067230 */ /* 0x000fe40000004100 */
[----:B------:R-:W-:Y:S01]  /*3c50*/  FMUL.FTZ R93, R5, R114 ;  /* 0x00000072055d7220 */ /* 0x000fe20000410000 */
[----:B------:R-:W-:-:S02]  /*3c60*/  HADD2.F32 R111, -RZ, R111.H0_H0 ;  /* 0x2000006fff6f7230 */ /* 0x000fc40000004100 */
[C---:B------:R-:W-:Y:S01]  /*3c70*/  FMUL.FTZ R113, R7.reuse, R115 ;  /* 0x0000007307717220 */ /* 0x040fe20000410000 */
[----:B------:R-:W-:Y:S01]  /*3c80*/  FFMA.FTZ R116, R7, R112, R116 ;  /* 0x0000007007747223 */ /* 0x000fe20000010074 */
[----:B------:R-:W-:Y:S01]  /*3c90*/  FMUL.FTZ R92, R6, R114 ;  /* 0x00000072065c7220 */ /* 0x000fe20000410000 */
[----:B------:R-:W-:Y:S01]  /*3ca0*/  F2FP.SATFINITE.E4M3.F32.PACK_AB_MERGE_C R98, R98, R119, RZ ;  /* 0x000000776262723e */ /* 0x000fe200048070ff */
[----:B------:R-:W-:Y:S01]  /*3cb0*/  FFMA.FTZ R113, R12, R112, -R113 ;  /* 0x000000700c717223 */ /* 0x000fe20000010871 */
[-C--:B------:R-:W-:Y:S01]  /*3cc0*/  FFMA.FTZ R93, R6, R111.reuse, R93 ;  /* 0x0000006f065d7223 */ /* 0x080fe2000001005d */
[----:B------:R-:W-:Y:S01]  /*3cd0*/  FFMA.FTZ R92, R5, R111, -R92 ;  /* 0x0000006f055c7223 */ /* 0x000fe2000001085c */
[----:B------:R-:W-:Y:S02]  /*3ce0*/  F2FP.SATFINITE.E4M3.F32.PACK_AB_MERGE_C R118, R121, R118, RZ ;  /* 0x000000767976723e */ /* 0x000fe400048070ff */
[----:B------:R-:W-:Y:S02]  /*3cf0*/  F2FP.SATFINITE.E4M3.F32.PACK_AB_MERGE_C R5, R13, R4, R46 ;  /* 0x000000040d05723e */ /* 0x000fe4000480702e */
[----:B------:R-:W-:-:S02]  /*3d00*/  F2FP.SATFINITE.E4M3.F32.PACK_AB_MERGE_C R4, R15, R14, R47 ;  /* 0x0000000e0f04723e */ /* 0x000fc4000480702f */
[----:B------:R-:W-:Y:S02]  /*3d10*/  F2FP.SATFINITE.E4M3.F32.PACK_AB_MERGE_C R6, R93, R92, R98 ;  /* 0x0000005c5d06723e */ /* 0x000fe40004807062 */
[----:B------:R-:W-:-:S07]  /*3d20*/  F2FP.SATFINITE.E4M3.F32.PACK_AB_MERGE_C R7, R116, R113, R118 ;  /* 0x000000717407723e */ /* 0x000fce0004807076 */
.L_x_1613:
[----:B------:R-:W-:Y:S05]  /*3d30*/  BSYNC B2 ;  /* 0x0000000000027941 */ /* 0x000fea0003800000 */
.L_x_1612:
[----:B-1----:R0:W-:Y:S02]  /*3d40*/  ST.E.128 desc[UR42][R10.64], R4 ;  /* 0x000000040a007985 */ /* 0x0021e4000c101d2a */
.L_x_1611:
[----:B------:R-:W-:Y:S05]  /*3d50*/  BSYNC B1 ;  /* 0x0000000000017941 */ /* 0x000fea0003800000 */
.L_x_1610:
[----:B------:R-:W-:Y:S01]  /*3d60*/  ISETP.NE.AND P2, PT, R3, RZ, PT ;  /* 0x000000ff0300720c */ /* 0x000fe20003f45270 */
[----:B------:R-:W-:-:S12]  /*3d70*/  BSSY B1, `(.L_x_1614) ;  /* 0x0000072000017945 */ /* 0x000fd80003800000 */
[----:B------:R-:W-:Y:S05]  /*3d80*/  @!P2 BRA `(.L_x_1615) ;  /* 0x0000000400c0a947 */ /* 0x000fea0003800000 */
[----:B0-----:R-:W-:Y:S01]  /*3d90*/  IMAD.SHL.U32 R4, R178, 0x10, RZ ;  /* 0x00000010b2047824 */ /* 0x001fe200078e00ff */
[----:B------:R-:W-:Y:S04]  /*3da0*/  BSSY B2, `(.L_x_1616) ;  /* 0x000006d000027945 */ /* 0x000fe80003800000 */
[----:B----4-:R-:W-:-:S04]  /*3db0*/  IADD3 R10, P2, R101, R4, RZ ;  /* 0x00000004650a7210 */ /* 0x010fc80007f5e0ff */
[----:B---3--:R-:W-:Y:S02]  /*3dc0*/  LEA.HI.X.SX32 R11, R4, R99, 0x1, P2 ;  /* 0x00000063040b7211 */ /* 0x008fe400010f0eff */
[----:B------:R0:W3:Y:S01]  /*3dd0*/  LDS.128 R4, [R96+0x16400] ;  /* 0x0164000060047984 */ /* 0x0000e20000000c00 */
[----:B------:R-:W-:-:S13]  /*3de0*/  ISETP.GE.AND P2, PT, R192, R95, PT ;  /* 0x0000005fc000720c */ /* 0x000fda0003f46270 */
[----:B0-----:R-:W-:Y:S05]  /*3df0*/  @P2 BRA `(.L_x_1617) ;  /* 0x00000004009c2947 */ /* 0x001fea0003800000 */
[----:B------:R-:W-:Y:S01]  /*3e00*/  SHF.R.U32.HI R13, RZ, 0x8, R43 ;  /* 0x00000008ff0d7819 */ /* 0x000fe2000001162b */
[----:B--23--:R-:W-:Y:S01]  /*3e10*/  IMAD.MOV.U32 R14, RZ, RZ, R4 ;  /* 0x000000ffff0e7224 */ /* 0x00cfe200078e0004 */
[----:B------:R-:W-:Y:S02]  /*3e20*/  SHF.R.U32.HI R42, RZ, 0x8, R45 ;  /* 0x00000008ff2a7819 */ /* 0x000fe4000001162d */
[----:B------:R-:W-:Y:S01]  /*3e30*/  LOP3.LUT R12, R43, 0xff0000ff, RZ, 0xc0, !PT ;  /* 0xff0000ff2b0c7812 */ /* 0x000fe200078ec0ff */
[----:B------:R-:W-:Y:S01]  /*3e40*/  IMAD.SHL.U32 R13, R13, 0x100, RZ ;  /* 0x000001000d0d7824 */ /* 0x000fe200078e00ff */
[----:B------:R-:W-:Y:S01]  /*3e50*/  SHF.R.U32.HI R43, RZ, 0x10, R43 ;  /* 0x00000010ff2b7819 */ /* 0x000fe2000001162b */
[----:B------:R-:W-:Y:S01]  /*3e60*/  IMAD.SHL.U32 R42, R42, 0x100, RZ ;  /* 0x000001002a2a7824 */ /* 0x000fe200078e00ff */
[----:B------:R-:W-:Y:S02]  /*3e70*/  SHF.R.U32.HI R44, RZ, 0x10, R45 ;  /* 0x00000010ff2c7819 */ /* 0x000fe4000001162d */
[----:B------:R-:W-:-:S02]  /*3e80*/  LOP3.LUT R15, R45, 0xff0000ff, RZ, 0xc0, !PT ;  /* 0xff0000ff2d0f7812 */ /* 0x000fc400078ec0ff */
[----:B------:R-:W-:Y:S01]  /*3e90*/  LOP3.LUT R12, R12, 0xff00, R13, 0xf8, !PT ;  /* 0x0000ff000c0c7812 */ /* 0x000fe200078ef80d */
[----:B------:R-:W-:Y:S01]  /*3ea0*/  IMAD.U32 R13, R43, 0x10000, RZ ;  /* 0x000100002b0d7824 */ /* 0x000fe200078e00ff */
[----:B------:R-:W-:Y:S01]  /*3eb0*/  LOP3.LUT R15, R15, 0xff00, R42, 0xf8, !PT ;  /* 0x0000ff000f0f7812 */ /* 0x000fe200078ef82a */
[----:B------:R-:W-:Y:S01]  /*3ec0*/  IMAD.U32 R44, R44, 0x10000, RZ ;  /* 0x000100002c2c7824 */ /* 0x000fe200078e00ff */
        /* <DEDUP_REMOVED lines=38> */
[-C--:B------:R-:W-:Y:S01]  /*4130*/  FFMA.FTZ R43, R43, R14.reuse, -R92 ;  /* 0x0000000e2b2b7223 */ /* 0x080fe2000001085c */
[----:B------:R-:W-:Y:S01]  /*4140*/  FFMA.FTZ R44, R44, R14, R47 ;  /* 0x0000000e2c2c7223 */ /* 0x000fe2000001002f */
[-C--:B------:R-:W-:Y:S01]  /*4150*/  FFMA.FTZ R14, R15, R109.reuse, -R46 ;  /* 0x0000006d0f0e7223 */ /* 0x080fe2000001082e */
[----:B------:R-:W-:Y:S01]  /*4160*/  FFMA.FTZ R15, R42, R109, R45 ;  /* 0x0000006d2a0f7223 */ /* 0x000fe2000001002d */
[----:B------:R-:W-:Y:S02]  /*4170*/  F2FP.F16.E4M3.UNPACK_B R45, R7.H1 ;  /* 0x00000007ff2d723e */ /* 0x000fe400030006ff */
[----:B------:R-:W-:-:S02]  /*4180*/  F2FP.SATFINITE.E4M3.F32.PACK_AB_MERGE_C R42, R98, R93, RZ ;  /* 0x0000005d622a723e */ /* 0x000fc400048070ff */
[----:B------:R-:W-:Y:S01]  /*4190*/  F2FP.SATFINITE.E4M3.F32.PACK_AB_MERGE_C R43, R44, R43, RZ ;  /* 0x0000002b2c2b723e */ /* 0x000fe200048070ff */
[--C-:B------:R-:W-:Y:S01]  /*41a0*/  HADD2.F32 R46, -RZ, R45.reuse.H0_H0 ;  /* 0x2000002dff2e7230 */ /* 0x100fe20000004100 */
[-C--:B------:R-:W-:Y:S01]  /*41b0*/  F2FP.F16.E4M3.UNPACK_B R109, R13.reuse.H1 ;  /* 0x0000000dff6d723e */ /* 0x080fe200030006ff */
[----:B------:R-:W-:Y:S01]  /*41c0*/  HADD2.F32 R45, -RZ, R45.H1_H1 ;  /* 0x3000002dff2d7230 */ /* 0x000fe20000004100 */
[----:B------:R-:W-:Y:S02]  /*41d0*/  F2FP.F16.E4M3.UNPACK_B R44, R6.H1 ;  /* 0x00000006ff2c723e */ /* 0x000fe400030006ff */
        /* <DEDUP_REMOVED lines=10> */
[-C--:B------:R-:W-:Y:S01]  /*4280*/  FMUL.FTZ R111, R13, R110.reuse ;  /* 0x0000006e0d6f7220 */ /* 0x080fe20000410000 */
[----:B------:R-:W-:Y:S01]  /*4290*/  F2FP.F16.E4M3.UNPACK_B R7, R7 ;  /* 0x00000007ff07723e */ /* 0x000fe200020006ff */
[C---:B------:R-:W-:Y:S01]  /*42a0*/  FMUL.FTZ R110, R44.reuse, R110 ;  /* 0x0000006e2c6e7220 */ /* 0x040fe20000410000 */
[----:B------:R-:W-:Y:S01]  /*42b0*/  F2FP.F16.E4M3.UNPACK_B R6, R6 ;  /* 0x00000006ff06723e */ /* 0x000fe200020006ff */
[----:B------:R-:W-:Y:S01]  /*42c0*/  FFMA.FTZ R111, R44, R12, -R111 ;  /* 0x0000000c2c6f7223 */ /* 0x000fe2000001086f */
[----:B------:R-:W-:-:S02]  /*42d0*/  HADD2.F32 R93, -RZ, R92.H1_H1 ;  /* 0x3000005cff5d7230 */ /* 0x000fc40000004100 */
[----:B------:R-:W-:Y:S01]  /*42e0*/  FFMA.FTZ R110, R13, R12, R110 ;  /* 0x0000000c0d6e7223 */ /* 0x000fe2000001006e */
[--C-:B------:R-:W-:Y:S01]  /*42f0*/  HADD2.F32 R12, -RZ, R7.reuse.H0_H0 ;  /* 0x20000007ff0c7230 */ /* 0x100fe20000004100 */
[----:B------:R-:W-:Y:S01]  /*4300*/  F2FP.SATFINITE.E4M3.F32.PACK_AB_MERGE_C R5, R5, R4, R42 ;  /* 0x000000040505723e */ /* 0x000fe2000480702a */
[----:B------:R-:W-:Y:S02]  /*4310*/  HADD2.F32 R13, -RZ, R7.H1_H1 ;  /* 0x30000007ff0d7230 */ /* 0x000fe40000004100 */
[-C--:B------:R-:W-:Y:S01]  /*4320*/  FFMA.FTZ R113, R46, R93.reuse, -R113 ;  /* 0x0000005d2e717223 */ /* 0x080fe20000010871 */
[--C-:B------:R-:W-:Y:S02]  /*4330*/  HADD2.F32 R7, -RZ, R6.reuse.H0_H0 ;  /* 0x20000006ff077230 */ /* 0x100fe40000004100 */
[----:B------:R-:W-:Y:S01]  /*4340*/  FFMA.FTZ R112, R45, R93, R112 ;  /* 0x0000005d2d707223 */ /* 0x000fe20000010070 */
[----:B------:R-:W-:Y:S01]  /*4350*/  HADD2.F32 R109, -RZ, R109.H0_H0 ;  /* 0x2000006dff6d7230 */ /* 0x000fe20000004100 */
[----:B------:R-:W-:Y:S01]  /*4360*/  F2FP.SATFINITE.E4M3.F32.PACK_AB_MERGE_C R110, R110, R111, RZ ;  /* 0x0000006f6e6e723e */ /* 0x000fe200048070ff */
[----:B------:R-:W-:Y:S01]  /*4370*/  HADD2.F32 R6, -RZ, R6.H1_H1 ;  /* 0x30000006ff067230 */ /* 0x000fe20000004100 */
[----:B------:R-:W-:Y:S01]  /*4380*/  F2FP.SATFINITE.E4M3.F32.PACK_AB_MERGE_C R4, R15, R14, R43 ;  /* 0x0000000e0f04723e */ /* 0x000fe2000480702b */
        /* <DEDUP_REMOVED lines=11> */
[----:B------:R-:W-:-:S04]  /*4440*/  F2FP.SATFINITE.E4M3.F32.PACK_AB_MERGE_C R112, R112, R113, RZ ;  /* 0x000000717070723e */ /* 0x000fc800048070ff */
[----:B------:R-:W-:Y:S02]  /*4450*/  F2FP.SATFINITE.E4M3.F32.PACK_AB_MERGE_C R6, R45, R44, R110 ;  /* 0x0000002c2d06723e */ /* 0x000fe4000480706e */
[----:B------:R-:W-:-:S07]  /*4460*/  F2FP.SATFINITE.E4M3.F32.PACK_AB_MERGE_C R7, R46, R93, R112 ;  /* 0x0000005d2e07723e */ /* 0x000fce0004807070 */
.L_x_1617:
[----:B------:R-:W-:Y:S05]  /*4470*/  BSYNC B2 ;  /* 0x0000000000027941 */ /* 0x000fea0003800000 */
.L_x_1616:
[----:B---3--:R0:W-:Y:S02]  /*4480*/  ST.E.128 desc[UR42][R10.64], R4 ;  /* 0x000000040a007985 */ /* 0x0081e4000c101d2a */
.L_x_1615:
[----:B------:R-:W-:Y:S05]  /*4490*/  BSYNC B1 ;  /* 0x0000000000017941 */ /* 0x000fea0003800000 */
.L_x_1614:
        /* <DEDUP_REMOVED lines=11> */
[----:B---3--:R-:W-:Y:S01]  /*4550*/  IMAD.MOV.U32 R13, RZ, RZ, R5 ;  /* 0x000000ffff0d7224 */ /* 0x008fe200078e0005 */
[--C-:B--2---:R-:W-:Y:S01]  /*4560*/  SHF.R.U32.HI R14, RZ, 0x8, R39.reuse ;  /* 0x00000008ff0e7819 */ /* 0x104fe20000011627 */
[----:B------:R-:W-:Y:S01]  /*4570*/  IMAD.MOV.U32 R12, RZ, RZ, R4 ;  /* 0x000000ffff0c7224 */ /* 0x000fe200078e0004 */
        /* <DEDUP_REMOVED lines=8> */
[----:B------:R-:W-:Y:S01]  /*4600*/  LOP3.LUT R39, R39, 0xff00, R38, 0xf8, !PT ;  /* 0x0000ff0027277812 */ /* 0x000fe200078ef826 */
[----:B------:R-:W-:Y:S01]  /*4610*/  IMAD.U32 R38, R40, 0x10000, RZ ;  /* 0x0001000028267824 */ /* 0x000fe200078e00ff */
[----:B------:R-:W-:Y:S02]  /*4620*/  F2FP.F16.E4M3.UNPACK_B R4, R13 ;  /* 0x0000000dff04723e */ /* 0x000fe400020006ff */
[----:B------:R-:W-:Y:S02]  /*4630*/  F2FP.F16.E4M3.UNPACK_B R15, R108.H1 ;  /* 0x0000006cff0f723e */ /* 0x000fe400030006ff */
[----:B------:R-:W-:Y:S01]  /*4640*/  LOP3.LUT R5, R14, 0xff0000, R5, 0xf8, !PT ;  /* 0x00ff00000e057812 */ /* 0x000fe200078ef805 */
[--C-:B------:R-:W-:Y:S01]  /*4650*/  HADD2.F32 R14, -RZ, R4.reuse.H1_H1 ;  /* 0x30000004ff0e7230 */ /* 0x100fe20000004100 */
[----:B------:R-:W-:Y:S01]  /*4660*/  LOP3.LUT R42, R39, 0xff0000, R38, 0xf8, !PT ;  /* 0x00ff0000272a7812 */ /* 0x000fe200078ef826 */
[--C-:B------:R-:W-:Y:S01]  /*4670*/  HADD2.F32 R43, -RZ, R15.reuse.H0_H0 ;  /* 0x2000000fff2b7230 */ /* 0x100fe20000004100 */
[----:B------:R-:W-:Y:S01]  /*4680*/  F2FP.F16.E4M3.UNPACK_B R39, R107.H1 ;  /* 0x0000006bff27723e */ /* 0x000fe200030006ff */
[----:B------:R-:W-:Y:S01]  /*4690*/  HADD2.F32 R4, -RZ, R4.H0_H0 ;  /* 0x20000004ff047230 */ /* 0x000fe20000004100 */
[----:B------:R-:W-:Y:S01]  /*46a0*/  F2FP.F16.E4M3.UNPACK_B R13, R13.H1 ;  /* 0x0000000dff0d723e */ /* 0x000fe200030006ff */
[----:B------:R-:W-:-:S02]  /*46b0*/  HADD2.F32 R40, -RZ, R15.H1_H1 ;  /* 0x3000000fff287230 */ /* 0x000fc40000004100 */
[----:B------:R-:W-:Y:S01]  /*46c0*/  FMUL.FTZ R45, R14, R43 ;  /* 0x0000002b0e2d7220 */ /* 0x000fe20000410000 */
[----:B------:R-:W-:Y:S01]  /*46d0*/  HADD2.F32 R41, -RZ, R39.H0_H0 ;  /* 0x20000027ff297230 */ /* 0x000fe20000004100 */
[----:B------:R-:W-:Y:S01]  /*46e0*/  F2FP.F16.E4M3.UNPACK_B R108, R108 ;  /* 0x0000006cff6c723e */ /* 0x000fe200020006ff */
[--C-:B------:R-:W-:Y:S01]  /*46f0*/  HADD2.F32 R38, -RZ, R13.reuse.H1_H1 ;  /* 0x3000000dff267230 */ /* 0x100fe20000004100 */
[----:B------:R-:W-:Y:S01]  /*4700*/  F2FP.F16.E4M3.UNPACK_B R107, R107 ;  /* 0x0000006bff6b723e */ /* 0x000fe200020006ff */
[----:B------:R-:W-:Y:S02]  /*4710*/  HADD2.F32 R15, -RZ, R13.H0_H0 ;  /* 0x2000000dff0f7230 */ /* 0x000fe40000004100 */
[----:B------:R-:W-:Y:S01]  /*4720*/  FMUL.FTZ R13, R4, R43 ;  /* 0x0000002b040d7220 */ /* 0x000fe20000410000 */
[----:B------:R-:W-:Y:S02]  /*4730*/  HADD2.F32 R39, -RZ, R39.H1_H1 ;  /* 0x30000027ff277230 */ /* 0x000fe40000004100 */
[-C--:B------:R-:W-:Y:S01]  /*4740*/  FMUL.FTZ R44, R38, R40.reuse ;  /* 0x00000028262c7220 */ /* 0x080fe20000410000 */
[-C--:B------:R-:W-:Y:S01]  /*4750*/  FFMA.FTZ R4, R4, R41.reuse, -R45 ;  /* 0x0000002904047223 */ /* 0x080fe2000001082d */
[----:B------:R-:W-:Y:S01]  /*4760*/  FFMA.FTZ R13, R14, R41, R13 ;  /* 0x000000290e0d7223 */ /* 0x000fe2000001000d */
[C---:B------:R-:W-:Y:S01]  /*4770*/  FMUL.FTZ R43, R15.reuse, R40 ;  /* 0x000000280f2b7220 */ /* 0x040fe20000410000 */
[-C--:B------:R-:W-:Y:S01]  /*4780*/  F2FP.F16.E4M3.UNPACK_B R14, R12.reuse.H1 ;  /* 0x0000000cff0e723e */ /* 0x080fe200030006ff */
[-C--:B------:R-:W-:Y:S01]  /*4790*/  FFMA.FTZ R44, R15, R39.reuse, -R44 ;  /* 0x000000270f2c7223 */ /* 0x080fe2000001082c */
[----:B------:R-:W-:Y:S01]  /*47a0*/  F2FP.F16.E4M3.UNPACK_B R12, R12 ;  /* 0x0000000cff0c723e */ /* 0x000fe200020006ff */
[----:B------:R-:W-:Y:S01]  /*47b0*/  FFMA.FTZ R45, R38, R39, R43 ;  /* 0x00000027262d7223 */ /* 0x000fe2000001002b */
[----:B------:R-:W-:-:S02]  /*47c0*/  HADD2.F32 R40, -RZ, R108.H1_H1 ;  /* 0x3000006cff287230 */ /* 0x000fc40000004100 */
[--C-:B------:R-:W-:Y:S02]  /*47d0*/  HADD2.F32 R39, -RZ, R14.reuse.H1_H1 ;  /* 0x3000000eff277230 */ /* 0x100fe40000004100 */
[----:B------:R-:W-:Y:S01]  /*47e0*/  HADD2.F32 R38, -RZ, R14.H0_H0 ;  /* 0x2000000eff267230 */ /* 0x000fe20000004100 */
[----:B------:R-:W-:Y:S01]  /*47f0*/  F2FP.SATFINITE.E4M3.F32.PACK_AB_MERGE_C R98, R45, R44, RZ ;  /* 0x0000002c2d62723e */ /* 0x000fe200048070ff */
[----:B------:R-:W-:Y:S02]  /*4800*/  HADD2.F32 R108, -RZ, R108.H0_H0 ;  /* 0x2000006cff6c7230 */ /* 0x000fe40000004100 */
[-C--:B------:R-:W-:Y:S01]  /*4810*/  FMUL.FTZ R43, R39, R40.reuse ;  /* 0x00000028272b7220 */ /* 0x080fe20000410000 */
[--C-:B------:R-:W-:Y:S02]  /*4820*/  HADD2.F32 R15, -RZ, R12.reuse.H1_H1 ;  /* 0x3000000cff0f7230 */ /* 0x100fe40000004100 */
[----:B------:R-:W-:Y:S01]  /*4830*/  FMUL.FTZ R40, R38, R40 ;  /* 0x0000002826287220 */ /* 0x000fe20000410000 */
[----:B------:R-:W-:Y:S01]  /*4840*/  HADD2.F32 R14, -RZ, R12.H0_H0 ;  /* 0x2000000cff0e7230 */ /* 0x000fe20000004100 */
[----:B------:R-:W-:Y:S01]  /*4850*/  F2FP.F16.E4M3.UNPACK_B R44, R42.H1 ;  /* 0x0000002aff2c723e */ /* 0x000fe200030006ff */
[----:B------:R-:W-:-:S02]  /*4860*/  HADD2.F32 R12, -RZ, R107.H1_H1 ;  /* 0x3000006bff0c7230 */ /* 0x000fc40000004100 */
[-C--:B------:R-:W-:Y:S01]  /*4870*/  FMUL.FTZ R41, R15, R108.reuse ;  /* 0x0000006c0f297220 */ /* 0x080fe20000410000 */
[----:B------:R-:W-:Y:S02]  /*4880*/  HADD2.F32 R107, -RZ, R107.H0_H0 ;  /* 0x2000006bff6b7230 */ /* 0x000fe40000004100 */
[----:B------:R-:W-:Y:S01]  /*4890*/  FMUL.FTZ R108, R14, R108 ;  /* 0x0000006c0e6c7220 */ /* 0x000fe20000410000 */
[--C-:B------:R-:W-:Y:S02]  /*48a0*/  HADD2.F32 R46, -RZ, R44.reuse.H1_H1 ;  /* 0x3000002cff2e7230 */ /* 0x100fe40000004100 */
[-C--:B------:R-:W-:Y:S01]  /*48b0*/  FFMA.FTZ R43, R38, R12.reuse, -R43 ;  /* 0x0000000c262b7223 */ /* 0x080fe2000001082b */
[----:B------:R-:W-:Y:S01]  /*48c0*/  FFMA.FTZ R40, R39, R12, R40 ;  /* 0x0000000c27287223 */ /* 0x000fe20000010028 */
[-C--:B------:R-:W-:Y:S01]  /*48d0*/  FFMA.FTZ R12, R14, R107.reuse, -R41 ;  /* 0x0000006b0e0c7223 */ /* 0x080fe20000010829 */
[----:B------:R-:W-:Y:S01]  /*48e0*/  FFMA.FTZ R107, R15, R107, R108 ;  /* 0x0000006b0f6b7223 */ /* 0x000fe2000001006c */
[----:B------:R-:W-:Y:S01]  /*48f0*/  F2FP.F16.E4M3.UNPACK_B R15, R7.H1 ;  /* 0x00000007ff0f723e */ /* 0x000fe200030006ff */
[----:B------:R-:W-:Y:S01]  /*4900*/  HADD2.F32 R44, -RZ, R44.H0_H0 ;  /* 0x2000002cff2c7230 */ /* 0x000fe20000004100 */
[----:B------:R-:W-:-:S02]  /*4910*/  F2FP.F16.E4M3.UNPACK_B R41, R5.H1 ;  /* 0x00000005ff29723e */ /* 0x000fc400030006ff */
[----:B------:R-:W-:Y:S01]  /*4920*/  F2FP.SATFINITE.E4M3.F32.PACK_AB_MERGE_C R93, R40, R43, RZ ;  /* 0x0000002b285d723e */ /* 0x000fe200048070ff */
[--C-:B------:R-:W-:Y:S01]  /*4930*/  HADD2.F32 R39, -RZ, R15.reuse.H1_H1 ;  /* 0x3000000fff277230 */ /* 0x100fe20000004100 */
[----:B------:R-:W-:Y:S01]  /*4940*/  F2FP.F16.E4M3.UNPACK_B R14, R6.H1 ;  /* 0x00000006ff0e723e */ /* 0x000fe200030006ff */
[----:B------:R-:W-:Y:S01]  /*4950*/  HADD2.F32 R38, -RZ, R15.H0_H0 ;  /* 0x2000000fff267230 */ /* 0x000fe20000004100 */
[----:B------:R-:W-:Y:S01]  /*4960*/  F2FP.F16.E4M3.UNPACK_B R43, R42 ;  /* 0x0000002aff2b723e */ /* 0x000fe200020006ff */
[----:B------:R-:W-:Y:S01]  /*4970*/  HADD2.F32 R42, -RZ, R41.H1_H1 ;  /* 0x30000029ff2a7230 */ /* 0x000fe20000004100 */
[----:B------:R-:W-:Y:S01]  /*4980*/  F2FP.F16.E4M3.UNPACK_B R40, R5 ;  /* 0x00000005ff28723e */ /* 0x000fe200020006ff */
[----:B------:R-:W-:Y:S02]  /*4990*/  HADD2.F32 R15, -RZ, R14.H1_H1 ;  /* 0x3000000eff0f7230 */ /* 0x000fe40000004100 */
[----:B------:R-:W-:Y:S01]  /*49a0*/  FMUL.FTZ R5, R39, R46 ;  /* 0x0000002e27057220 */ /* 0x000fe20000410000 */
[----:B------:R-:W-:-:S02]  /*49b0*/  HADD2.F32 R45, -RZ, R43.H1_H1 ;  /* 0x3000002bff2d7230 */ /* 0x000fc40000004100 */
        /* <DEDUP_REMOVED lines=14> */
[----:B------:R-:W-:Y:S01]  /*4aa0*/  HADD2.F32 R7, -RZ, R7.H1_H1 ;  /* 0x30000007ff077230 */ /* 0x000fe20000004100 */
[----:B------:R-:W-:Y:S01]  /*4ab0*/  F2FP.SATFINITE.E4M3.F32.PACK_AB_MERGE_C R42, R42, R47, RZ ;  /* 0x0000002f2a2a723e */ /* 0x000fe200048070ff */
[----:B------:R-:W-:Y:S02]  /*4ac0*/  HADD2.F32 R6, -RZ, R6.H1_H1 ;  /* 0x30000006ff067230 */ /* 0x000fe40000004100 */
[----:B------:R-:W-:Y:S02]  /*4ad0*/  HADD2.F32 R43, -RZ, R43.H0_H0 ;  /* 0x2000002bff2b7230 */ /* 0x000fe40000004100 */
[-C--:B------:R-:W-:Y:S01]  /*4ae0*/  FMUL.FTZ R15, R7, R44.reuse ;  /* 0x0000002c070f7220 */ /* 0x080fe20000410000 */
[----:B------:R-:W-:Y:S02]  /*4af0*/  HADD2.F32 R41, -RZ, R41.H0_H0 ;  /* 0x20000029ff297230 */ /* 0x000fe40000004100 */
[----:B------:R-:W-:Y:S01]  /*4b00*/  FMUL.FTZ R44, R14, R44 ;  /* 0x0000002c0e2c7220 */ /* 0x000fe20000410000 */
[----:B------:R-:W-:-:S02]  /*4b10*/  HADD2.F32 R40, -RZ, R40.H0_H0 ;  /* 0x20000028ff287230 */ /* 0x000fc40000004100 */
[-C--:B------:R-:W-:Y:S01]  /*4b20*/  FMUL.FTZ R38, R6, R43.reuse ;  /* 0x0000002b06267220 */ /* 0x080fe20000410000 */
[----:B------:R-:W-:Y:S01]  /*4b30*/  FMUL.FTZ R43, R5, R43 ;  /* 0x0000002b052b7220 */ /* 0x000fe20000410000 */
        /* <DEDUP_REMOVED lines=8> */
.L_x_1621:
[----:B------:R-:W-:Y:S05]  /*4bc0*/  BSYNC B2 ;  /* 0x0000000000027941 */ /* 0x000fea0003800000 */
.L_x_1620:
[----:B---3--:R0:W-:Y:S02]  /*4bd0*/  ST.E.128 desc[UR42][R10.64], R4 ;  /* 0x000000040a007985 */ /* 0x0081e4000c101d2a */
.L_x_1619:
[----:B------:R-:W-:Y:S05]  /*4be0*/  BSYNC B1 ;  /* 0x0000000000017941 */ /* 0x000fea0003800000 */
.L_x_1618:
[----:B------:R-:W-:Y:S01]  /*4bf0*/  LOP3.LUT P2, RZ, R57, 0x8, RZ, 0xc0, !PT ;  /* 0x0000000839ff7812 */ /* 0x000fe2000784c0ff */
        /* <DEDUP_REMOVED lines=8> */
[----:B--2---:R-:W-:Y:S01]  /*4c80*/  SHF.R.U32.HI R14, RZ, 0x8, R35 ;  /* 0x00000008ff0e7819 */ /* 0x004fe20000011623 */
[----:B0-----:R-:W-:Y:S01]  /*4c90*/  IMAD.MOV.U32 R12, RZ, RZ, R4 ;  /* 0x000000ffff0c7224 */ /* 0x001fe200078e0004 */
[----:B------:R-:W-:Y:S02]  /*4ca0*/  SHF.R.U32.HI R34, RZ, 0x8, R37 ;  /* 0x00000008ff227819 */ /* 0x000fe40000011625 */
[----:B------:R-:W-:Y:S02]  /*4cb0*/  LOP3.LUT R13, R35, 0xff0000ff, RZ, 0xc0, !PT ;  /* 0xff0000ff230d7812 */ /* 0x000fe400078ec0ff */
[----:B------:R-:W-:Y:S01]  /*4cc0*/  SHF.R.U32.HI R36, RZ, 0x10, R35 ;  /* 0x00000010ff247819 */ /* 0x000fe20000011623 */
[----:B------:R-:W-:Y:S01]  /*4cd0*/  IMAD.SHL.U32 R34, R34, 0x100, RZ ;  /* 0x0000010022227824 */ /* 0x000fe200078e00ff */
[----:B------:R-:W-:Y:S02]  /*4ce0*/  SHF.R.U32.HI R35, RZ, 0x10, R37 ;  /* 0x00000010ff237819 */ /* 0x000fe40000011625 */
[----:B------:R-:W-:-:S02]  /*4cf0*/  SHF.L.U32 R14, R14, 0x8, RZ ;  /* 0x000000080e0e7819 */ /* 0x000fc400000006ff */
[----:B------:R-:W-:Y:S01]  /*4d00*/  LOP3.LUT R15, R37, 0xff0000ff, RZ, 0xc0, !PT ;  /* 0xff0000ff250f7812 */ /* 0x000fe200078ec0ff */
[----:B------:R-:W-:Y:S01]  /*4d10*/  IMAD.U32 R35, R35, 0x10000, RZ ;  /* 0x0001000023237824 */ /* 0x000fe200078e00ff */
[----:B------:R-:W-:Y:S01]  /*4d20*/  LOP3.LUT R13, R13, 0xff00, R14, 0xf8, !PT ;  /* 0x0000ff000d0d7812 */ /* 0x000fe200078ef80e */
[----:B------:R-:W-:Y:S01]  /*4d30*/  IMAD.U32 R14, R36, 0x10000, RZ ;  /* 0x00010000240e7824 */ /* 0x000fe200078e00ff */
[----:B------:R-:W-:Y:S02]  /*4d40*/  LOP3.LUT R34, R15, 0xff00, R34, 0xf8, !PT ;  /* 0x0000ff000f227812 */ /* 0x000fe400078ef822 */
        /* <DEDUP_REMOVED lines=10> */
[CC--:B------:R-:W-:Y:S01]  /*4df0*/  FMUL.FTZ R41, R13.reuse, R37.reuse ;  /* 0x000000250d297220 */ /* 0x0c0fe20000410000 */
[--C-:B------:R-:W-:Y:S02]  /*4e00*/  HADD2.F32 R35, -RZ, R34.reuse.H0_H0 ;  /* 0x20000022ff237230 */ /* 0x100fe40000004100 */
[----:B------:R-:W-:Y:S01]  /*4e10*/  FMUL.FTZ R40, R4, R37 ;  /* 0x0000002504287220 */ /* 0x000fe20000410000 */
[--C-:B------:R-:W-:Y:S01]  /*4e20*/  HADD2.F32 R15, -RZ, R5.reuse.H1_H1 ;  /* 0x30000005ff0f7230 */ /* 0x100fe20000004100 */
[----:B------:R-:W-:Y:S01]  /*4e30*/  F2FP.F16.E4M3.UNPACK_B R106, R106 ;  /* 0x0000006aff6a723e */ /* 0x000fe200020006ff */
[----:B------:R-:W-:Y:S02]  /*4e40*/  HADD2.F32 R14, -RZ, R5.H0_H0 ;  /* 0x20000005ff0e7230 */ /* 0x000fe40000004100 */
[-C--:B------:R-:W-:Y:S01]  /*4e50*/  FFMA.FTZ R5, R13, R35.reuse, R40 ;  /* 0x000000230d057223 */ /* 0x080fe20000010028 */
[----:B------:R-:W-:Y:S02]  /*4e60*/  HADD2.F32 R34, -RZ, R34.H1_H1 ;  /* 0x30000022ff227230 */ /* 0x000fe40000004100 */
[C---:B------:R-:W-:Y:S01]  /*4e70*/  FMUL.FTZ R37, R15.reuse, R38 ;  /* 0x000000260f257220 */ /* 0x040fe20000410000 */
[----:B------:R-:W-:Y:S01]  /*4e80*/  F2FP.F16.E4M3.UNPACK_B R13, R12.H1 ;  /* 0x0000000cff0d723e */ /* 0x000fe200030006ff */
[----:B------:R-:W-:Y:S01]  /*4e90*/  FMUL.FTZ R38, R14, R38 ;  /* 0x000000260e267220 */ /* 0x000fe20000410000 */
[----:B------:R-:W-:Y:S01]  /*4ea0*/  FFMA.FTZ R4, R4, R35, -R41 ;  /* 0x0000002304047223 */ /* 0x000fe20000010829 */
[----:B------:R-:W-:Y:S01]  /*4eb0*/  FFMA.FTZ R43, R14, R34, -R37 ;  /* 0x000000220e2b7223 */ /* 0x000fe20000010825 */
[----:B------:R-:W-:Y:S01]  /*4ec0*/  F2FP.F16.E4M3.UNPACK_B R12, R12 ;  /* 0x0000000cff0c723e */ /* 0x000fe200020006ff */
[----:B------:R-:W-:Y:S01]  /*4ed0*/  FFMA.FTZ R44, R15, R34, R38 ;  /* 0x000000220f2c7223 */ /* 0x000fe20000010026 */
[----:B------:R-:W-:Y:S01]  /*4ee0*/  F2FP.F16.E4M3.UNPACK_B R105, R105 ;  /* 0x00000069ff69723e */ /* 0x000fe200020006ff */
[----:B------:R-:W-:-:S02]  /*4ef0*/  HADD2.F32 R35, -RZ, R106.H1_H1 ;  /* 0x3000006aff237230 */ /* 0x000fc40000004100 */
[--C-:B------:R-:W-:Y:S01]  /*4f00*/  HADD2.F32 R14, -RZ, R13.reuse.H0_H0 ;  /* 0x2000000dff0e7230 */ /* 0x100fe20000004100 */
[----:B------:R-:W-:Y:S01]  /*4f10*/  F2FP.SATFINITE.E4M3.F32.PACK_AB_MERGE_C R46, R44, R43, RZ ;  /* 0x0000002b2c2e723e */ /* 0x000fe200048070ff */
[----:B------:R-:W-:Y:S02]  /*4f20*/  HADD2.F32 R15, -RZ, R13.H1_H1 ;  /* 0x3000000dff0f7230 */ /* 0x000fe40000004100 */
[----:B------:R-:W-:Y:S02]  /*4f30*/  HADD2.F32 R13, -RZ, R12.H0_H0 ;  /* 0x2000000cff0d7230 */ /* 0x000fe40000004100 */
[-C--:B------:R-:W-:Y:S01]  /*4f40*/  FMUL.FTZ R40, R14, R35.reuse ;  /* 0x000000230e287220 */ /* 0x080fe20000410000 */
[----:B------:R-:W-:Y:S02]  /*4f50*/  HADD2.F32 R34, -RZ, R105.H1_H1 ;  /* 0x30000069ff227230 */ /* 0x000fe40000004100 */
[----:B------:R-:W-:Y:S01]  /*4f60*/  FMUL.FTZ R37, R15, R35 ;  /* 0x000000230f257220 */ /* 0x000fe20000410000 */
[----:B------:R-:W-:Y:S01]  /*4f70*/  HADD2.F32 R106, -RZ, R106.H0_H0 ;  /* 0x2000006aff6a7230 */ /* 0x000fe20000004100 */
[----:B------:R-:W-:Y:S01]  /*4f80*/  F2FP.SATFINITE.E4M3.F32.PACK_AB_MERGE_C R5, R5, R4, R46 ;  /* 0x000000040505723e */ /* 0x000fe2000480702e */
[----:B------:R-:W-:-:S02]  /*4f90*/  HADD2.F32 R12, -RZ, R12.H1_H1 ;  /* 0x3000000cff0c7230 */ /* 0x000fc40000004100 */
[-C--:B------:R-:W-:Y:S01]  /*4fa0*/  FFMA.FTZ R37, R14, R34.reuse, -R37 ;  /* 0x000000220e257223 */ /* 0x080fe20000010825 */
[----:B------:R-:W-:Y:S02]  /*4fb0*/  HADD2.F32 R105, -RZ, R105.H0_H0 ;  /* 0x20000069ff697230 */ /* 0x000fe40000004100 */
[----:B------:R-:W-:Y:S01]  /*4fc0*/  FFMA.FTZ R40, R15, R34, R40 ;  /* 0x000000220f287223 */ /* 0x000fe20000010028 */
[CC--:B------:R-:W-:Y:S01]  /*4fd0*/  FMUL.FTZ R35, R13.reuse, R106.reuse ;  /* 0x0000006a0d237220 */ /* 0x0c0fe20000410000 */
[----:B------:R-:W-:Y:S01]  /*4fe0*/  FMUL.FTZ R38, R12, R106 ;  /* 0x0000006a0c267220 */ /* 0x000fe20000410000 */
[----:B------:R-:W-:Y:S02]  /*4ff0*/  F2FP.F16.E4M3.UNPACK_B R34, R36.H1 ;  /* 0x00000024ff22723e */ /* 0x000fe400030006ff */
[----:B------:R-:W-:Y:S01]  /*5000*/  F2FP.SATFINITE.E4M3.F32.PACK_AB_MERGE_C R45, R40, R37, RZ ;  /* 0x00000025282d723e */ /* 0x000fe200048070ff */
[----:B------:R-:W-:Y:S01]  /*5010*/  FFMA.FTZ R41, R13, R105, -R38 ;  /* 0x000000690d297223 */ /* 0x000fe20000010826 */
[----:B------:R-:W-:Y:S01]  /*5020*/  F2FP.F16.E4M3.UNPACK_B R13, R7.H1 ;  /* 0x00000007ff0d723e */ /* 0x000fe200030006ff */
[----:B------:R-:W-:Y:S01]  /*5030*/  FFMA.FTZ R42, R12, R105, R35 ;  /* 0x000000690c2a7223 */ /* 0x000fe20000010023 */
[-C--:B------:R-:W-:Y:S01]  /*5040*/  F2FP.F16.E4M3.UNPACK_B R37, R39.reuse.H1 ;  /* 0x00000027ff25723e */ /* 0x080fe200030006ff */
[----:B------:R-:W-:Y:S01]  /*5050*/  HADD2.F32 R35, -RZ, R34.H1_H1 ;  /* 0x30000022ff237230 */ /* 0x000fe20000004100 */
[----:B------:R-:W-:Y:S01]  /*5060*/  F2FP.F16.E4M3.UNPACK_B R12, R6.H1 ;  /* 0x00000006ff0c723e */ /* 0x000fe200030006ff */
[----:B------:R-:W-:Y:S01]  /*5070*/  HADD2.F32 R15, -RZ, R13.H1_H1 ;  /* 0x3000000dff0f7230 */ /* 0x000fe20000004100 */
[----:B------:R-:W-:Y:S01]  /*5080*/  F2FP.F16.E4M3.UNPACK_B R39, R39 ;  /* 0x00000027ff27723e */ /* 0x000fe200020006ff */
[----:B------:R-:W-:Y:S01]  /*5090*/  HADD2.F32 R40, -RZ, R37.H1_H1 ;  /* 0x30000025ff287230 */ /* 0x000fe20000004100 */
[----:B------:R-:W-:Y:S01]  /*50a0*/  F2FP.F16.E4M3.UNPACK_B R36, R36 ;  /* 0x00000024ff24723e */ /* 0x000fe200020006ff */
[----:B------:R-:W-:Y:S01]  /*50b0*/  HADD2.F32 R14, -RZ, R13.H0_H0 ;  /* 0x2000000dff0e7230 */ /* 0x000fe20000004100 */
        /* <DEDUP_REMOVED lines=10> */
[----:B------:R-:W-:Y:S01]  /*5160*/  FMUL.FTZ R38, R12, R38 ;  /* 0x000000260c267220 */ /* 0x000fe20000410000 */
[----:B------:R-:W-:-:S02]  /*5170*/  HADD2.F32 R39, -RZ, R39.H0_H0 ;  /* 0x20000027ff277230 */ /* 0x000fc40000004100 */
[-C--:B------:R-:W-:Y:S01]  /*5180*/  FFMA.FTZ R43, R12, R14.reuse, -R43 ;  /* 0x0000000e0c2b7223 */ /* 0x080fe2000001082b */
[--C-:B------:R-:W-:Y:S02]  /*5190*/  HADD2.F32 R12, -RZ, R7.reuse.H0_H0 ;  /* 0x20000007ff0c7230 */ /* 0x100fe40000004100 */
[----:B------:R-:W-:Y:S01]  /*51a0*/  FFMA.FTZ R38, R13, R14, R38 ;  /* 0x0000000e0d267223 */ /* 0x000fe20000010026 */
[----:B------:R-:W-:Y:S02]  /*51b0*/  HADD2.F32 R13, -RZ, R7.H1_H1 ;  /* 0x30000007ff0d7230 */ /* 0x000fe40000004100 */
[----:B------:R-:W-:Y:S01]  /*51c0*/  FFMA.FTZ R35, R15, R35, R40 ;  /* 0x000000230f237223 */ /* 0x000fe20000010028 */
[--C-:B------:R-:W-:Y:S01]  /*51d0*/  HADD2.F32 R7, -RZ, R6.reuse.H0_H0 ;  /* 0x20000006ff077230 */ /* 0x100fe20000004100 */
[----:B------:R-:W-:Y:S01]  /*51e0*/  F2FP.SATFINITE.E4M3.F32.PACK_AB_MERGE_C R4, R42, R41, R45 ;  /* 0x000000292a04723e */ /* 0x000fe2000480702d */
[----:B------:R-:W-:Y:S01]  /*51f0*/  HADD2.F32 R6, -RZ, R6.H1_H1 ;  /* 0x30000006ff067230 */ /* 0x000fe20000004100 */
[----:B------:R-:W-:Y:S01]  /*5200*/  F2FP.SATFINITE.E4M3.F32.PACK_AB_MERGE_C R38, R38, R43, RZ ;  /* 0x0000002b2626723e */ /* 0x000fe200048070ff */
[----:B------:R-:W-:Y:S01]  /*5210*/  HADD2.F32 R37, -RZ, R37.H0_H0 ;  /* 0x20000025ff257230 */ /* 0x000fe20000004100 */
[----:B------:R-:W-:Y:S01]  /*5220*/  F2FP.SATFINITE.E4M3.F32.PACK_AB_MERGE_C R35, R35, R44, RZ ;  /* 0x0000002c2323723e */ /* 0x000fe200048070ff */
[----:B------:R-:W-:-:S02]  /*5230*/  HADD2.F32 R34, -RZ, R34.H0_H0 ;  /* 0x20000022ff227230 */ /* 0x000fc40000004100 */
[----:B------:R-:W-:Y:S01]  /*5240*/  FMUL.FTZ R14, R6, R39 ;  /* 0x00000027060e7220 */ /* 0x000fe20000410000 */
[----:B------:R-:W-:Y:S02]  /*5250*/  HADD2.F32 R36, -RZ, R36.H0_H0 ;  /* 0x20000024ff247230 */ /* 0x000fe40000004100 */
[-C--:B------:R-:W-:Y:S01]  /*5260*/  FMUL.FTZ R15, R13, R37.reuse ;  /* 0x000000250d0f7220 */ /* 0x080fe20000410000 */
[C---:B------:R-:W-:Y:S01]  /*5270*/  FMUL.FTZ R40, R12.reuse, R37 ;  /* 0x000000250c287220 */ /* 0x040fe20000410000 */
[----:B------:R-:W-:Y:S02]  /*5280*/  FMUL.FTZ R39, R7, R39 ;  /* 0x0000002707277220 */ /* 0x000fe40000410000 */
[-C--:B------:R-:W-:Y:S01]  /*5290*/  FFMA.FTZ R15, R12, R34.reuse, -R15 ;  /* 0x000000220c0f7223 */ /* 0x080fe2000001080f */
[----:B------:R-:W-:Y:S01]  /*52a0*/  FFMA.FTZ R40, R13, R34, R40 ;  /* 0x000000220d287223 */ /* 0x000fe20000010028 */
[-C--:B------:R-:W-:Y:S01]  /*52b0*/  FFMA.FTZ R14, R7, R36.reuse, -R14 ;  /* 0x00000024070e7223 */ /* 0x080fe2000001080e */
[----:B------:R-:W-:-:S03]  /*52c0*/  FFMA.FTZ R39, R6, R36, R39 ;  /* 0x0000002406277223 */ /* 0x000fc60000010027 */
[----:B------:R-:W-:Y:S02]  /*52d0*/  F2FP.SATFINITE.E4M3.F32.PACK_AB_MERGE_C R7, R40, R15, R35 ;  /* 0x0000000f2807723e */ /* 0x000fe40004807023 */
[----:B------:R-:W-:-:S07]  /*52e0*/  F2FP.SATFINITE.E4M3.F32.PACK_AB_MERGE_C R6, R39, R14, R38 ;  /* 0x0000000e2706723e */ /* 0x000fce0004807026 */
.L_x_1625:
[----:B------:R-:W-:Y:S05]  /*52f0*/  BSYNC B2 ;  /* 0x0000000000027941 */ /* 0x000fea0003800000 */
.L_x_1624:
[----:B0-----:R0:W-:Y:S02]  /*5300*/  ST.E.128 desc[UR42][R10.64], R4 ;  /* 0x000000040a007985 */ /* 0x0011e4000c101d2a */
.L_x_1623:
[----:B------:R-:W-:Y:S05]  /*5310*/  BSYNC B1 ;  /* 0x0000000000017941 */ /* 0x000fea0003800000 */
.L_x_1622:
        /* <DEDUP_REMOVED lines=9> */
[----:B------:R-:W-:Y:S01]  /*53b0*/  SHF.R.U32.HI R13, RZ, 0x8, R31 ;  /* 0x00000008ff0d7819 */ /* 0x000fe2000001161f */
[----:B0-----:R-:W-:Y:S01]  /*53c0*/  IMAD.MOV.U32 R12, RZ, RZ, R4 ;  /* 0x000000ffff0c7224 */ /* 0x001fe200078e0004 */
[----:B------:R-:W-:Y:S02]  /*53d0*/  SHF.R.U32.HI R15, RZ, 0x8, R33 ;  /* 0x00000008ff0f7819 */ /* 0x000fe40000011621 */
[----:B------:R-:W-:Y:S01]  /*53e0*/  SHF.R.U32.HI R34, RZ, 0x10, R31 ;  /* 0x00000010ff227819 */ /* 0x000fe2000001161f */
[----:B------:R-:W-:Y:S01]  /*53f0*/  IMAD.SHL.U32 R13, R13, 0x100, RZ ;  /* 0x000001000d0d7824 */ /* 0x000fe200078e00ff */
[----:B--2---:R-:W-:Y:S01]  /*5400*/  LOP3.LUT R14, R31, 0xff0000ff, RZ, 0xc0, !PT ;  /* 0xff0000ff1f0e7812 */ /* 0x004fe200078ec0ff */
[----:B------:R-:W-:Y:S01]  /*5410*/  IMAD.SHL.U32 R15, R15, 0x100, RZ ;  /* 0x000001000f0f7824 */ /* 0x000fe200078e00ff */
[----:B------:R-:W-:Y:S02]  /*5420*/  SHF.R.U32.HI R32, RZ, 0x10, R33 ;  /* 0x00000010ff207819 */ /* 0x000fe40000011621 */
[----:B------:R-:W-:-:S02]  /*5430*/  LOP3.LUT R30, R33, 0xff0000ff, RZ, 0xc0, !PT ;  /* 0xff0000ff211e7812 */ /* 0x000fc400078ec0ff */
[----:B------:R-:W-:Y:S01]  /*5440*/  LOP3.LUT R14, R14, 0xff00, R13, 0xf8, !PT ;  /* 0x0000ff000e0e7812 */ /* 0x000fe200078ef80d */
[----:B------:R-:W-:Y:S01]  /*5450*/  IMAD.U32 R13, R34, 0x10000, RZ ;  /* 0x00010000220d7824 */ /* 0x000fe200078e00ff */
        /* <DEDUP_REMOVED lines=92> */
.L_x_1629:
[----:B------:R-:W-:Y:S05]  /*5a20*/  BSYNC B2 ;  /* 0x0000000000027941 */ /* 0x000fea0003800000 */
.L_x_1628:
[----:B0-----:R0:W-:Y:S02]  /*5a30*/  ST.E.128 desc[UR42][R10.64], R4 ;  /* 0x000000040a007985 */ /* 0x0011e4000c101d2a */
.L_x_1627:
[----:B------:R-:W-:Y:S05]  /*5a40*/  BSYNC B1 ;  /* 0x0000000000017941 */ /* 0x000fea0003800000 */
.L_x_1626:
[----:B------:R-:W-:-:S13]  /*5a50*/  LOP3.LUT P2, RZ, R57, 0x20, RZ, 0xc0, !PT ;  /* 0x0000002039ff7812 */ /* 0x000fda000784c0ff */
[----:B------:R-:W-:Y:S05]  /*5a60*/  @!P2 BRA `(.L_x_1609) ;  /* 0x0000003c006ca947 */ /* 0x000fea0003800000 */
[----:B0-----:R0:W0:Y:S01]  /*5a70*/  LDS.128 R4, [R96+0x1a400] ;  /* 0x01a4000060047984 */ /* 0x0010220000000c00 */
[----:B----4-:R-:W-:Y:S01]  /*5a80*/  IADD3 R10, P2, R185, R101, RZ ;  /* 0x00000065b90a7210 */ /* 0x010fe20007f5e0ff */
[----:B------:R-:W-:Y:S04]  /*5a90*/  BSSY B1, `(.L_x_1630) ;  /* 0x000006b000017945 */ /* 0x000fe80003800000 */
[----:B---3--:R-:W-:Y:S01]  /*5aa0*/  IMAD.X R11, R99, 0x1, R198, P2 ;  /* 0x00000001630b7824 */ /* 0x008fe200010e06c6 */
[----:B------:R-:W-:-:S13]  /*5ab0*/  ISETP.GE.AND P2, PT, R196, R95, PT ;  /* 0x0000005fc400720c */ /* 0x000fda0003f46270 */
[----:B------:R-:W-:Y:S05]  /*5ac0*/  @P2 BRA `(.L_x_1631) ;  /* 0x00000004009c2947 */ /* 0x000fea0003800000 */
[----:B------:R-:W-:Y:S02]  /*5ad0*/  SHF.R.U32.HI R8, RZ, 0x8, R9 ;  /* 0x00000008ff087819 */ /* 0x000fe40000011609 */
[----:B--2---:R-:W-:Y:S02]  /*5ae0*/  SHF.R.U32.HI R14, RZ, 0x8, R29 ;  /* 0x00000008ff0e7819 */ /* 0x004fe4000001161d */
[----:B------:R-:W-:Y:S02]  /*5af0*/  LOP3.LUT R12, R9, 0xff0000ff, RZ, 0xc0, !PT ;  /* 0xff0000ff090c7812 */ /* 0x000fe400078ec0ff */
[----:B------:R-:W-:Y:S01]  /*5b00*/  SHF.R.U32.HI R15, RZ, 0x10, R9 ;  /* 0x00000010ff0f7819 */ /* 0x000fe20000011609 */
[----:B------:R-:W-:Y:S01]  /*5b10*/  IMAD.SHL.U32 R9, R8, 0x100, RZ ;  /* 0x0000010008097824 */ /* 0x000fe200078e00ff */
[----:B------:R-:W-:Y:S01]  /*5b20*/  SHF.R.U32.HI R28, RZ, 0x10, R29 ;  /* 0x00000010ff1c7819 */ /* 0x000fe2000001161d */
[----:B------:R-:W-:Y:S01]  /*5b30*/  IMAD.SHL.U32 R14, R14, 0x100, RZ ;  /* 0x000001000e0e7824 */ /* 0x000fe200078e00ff */
[----:B------:R-:W-:Y:S01]  /*5b40*/  LOP3.LUT R13, R29, 0xff0000ff, RZ, 0xc0, !PT ;  /* 0xff0000ff1d0d7812 */ /* 0x000fe200078ec0ff */
[----:B0-----:R-:W-:Y:S01]  /*5b50*/  IMAD.MOV.U32 R8, RZ, RZ, R4 ;  /* 0x000000ffff087224 */ /* 0x001fe200078e0004 */
[----:B------:R-:W-:Y:S01]  /*5b60*/  LOP3.LUT R9, R12, 0xff00, R9, 0xf8, !PT ;  /* 0x0000ff000c097812 */ /* 0x000fe200078ef809 */
[----:B------:R-:W-:Y:S01]  /*5b70*/  IMAD.U32 R28, R28, 0x10000, RZ ;  /* 0x000100001c1c7824 */ /* 0x000fe200078e00ff */
[----:B------:R-:W-:Y:S01]  /*5b80*/  LOP3.LUT R13, R13, 0xff00, R14, 0xf8, !PT ;  /* 0x0000ff000d0d7812 */ /* 0x000fe200078ef80e */
[----:B------:R-:W-:Y:S01]  /*5b90*/  IMAD.U32 R12, R15, 0x10000, RZ ;  /* 0x000100000f0c7824 */ /* 0x000fe200078e00ff */
[----:B------:R-:W-:-:S02]  /*5ba0*/  F2FP.F16.E4M3.UNPACK_B R4, R5 ;  /* 0x00000005ff04723e */ /* 0x000fc400020006ff */
[----:B------:R-:W-:Y:S02]  /*5bb0*/  F2FP.F16.E4M3.UNPACK_B R14, R102.H1 ;  /* 0x00000066ff0e723e */ /* 0x000fe400030006ff */
[----:B------:R-:W-:Y:S02]  /*5bc0*/  F2FP.F16.E4M3.UNPACK_B R5, R5.H1 ;  /* 0x00000005ff05723e */ /* 0x000fe400030006ff */
[----:B------:R-:W-:Y:S01]  /*5bd0*/  LOP3.LUT R30, R13, 0xff0000, R28, 0xf8, !PT ;  /* 0x00ff00000d1e7812 */ /* 0x000fe200078ef81c */
[--C-:B------:R-:W-:Y:S01]  /*5be0*/  HADD2.F32 R29, -RZ, R14.reuse.H1_H1 ;  /* 0x3000000eff1d7230 */ /* 0x100fe20000004100 */
[----:B------:R-:W-:Y:S01]  /*5bf0*/  F2FP.F16.E4M3.UNPACK_B R13, R100.H1 ;  /* 0x00000064ff0d723e */ /* 0x000fe200030006ff */
[----:B------:R-:W-:Y:S01]  /*5c00*/  HADD2.F32 R28, -RZ, R14.H0_H0 ;  /* 0x2000000eff1c7230 */ /* 0x000fe20000004100 */
[----:B------:R-:W-:Y:S01]  /*5c10*/  LOP3.LUT R15, R9, 0xff0000, R12, 0xf8, !PT ;  /* 0x00ff0000090f7812 */ /* 0x000fe200078ef80c */
[----:B------:R-:W-:Y:S01]  /*5c20*/  HADD2.F32 R12, -RZ, R5.H1_H1 ;  /* 0x30000005ff0c7230 */ /* 0x000fe20000004100 */
[----:B------:R-:W-:Y:S01]  /*5c30*/  F2FP.F16.E4M3.UNPACK_B R102, R102 ;  /* 0x00000066ff66723e */ /* 0x000fe200020006ff */
[----:B------:R-:W-:Y:S01]  /*5c40*/  HADD2.F32 R14, -RZ, R13.H0_H0 ;  /* 0x2000000dff0e7230 */ /* 0x000fe20000004100 */
[----:B------:R-:W-:Y:S01]  /*5c50*/  F2FP.F16.E4M3.UNPACK_B R100, R100 ;  /* 0x00000064ff64723e */ /* 0x000fe200020006ff */
[----:B------:R-:W-:-:S02]  /*5c60*/  HADD2.F32 R9, -RZ, R4.H1_H1 ;  /* 0x30000004ff097230 */ /* 0x000fc40000004100 */
[-C--:B------:R-:W-:Y:S01]  /*5c70*/  FMUL.FTZ R32, R12, R29.reuse ;  /* 0x0000001d0c207220 */ /* 0x080fe20000410000 */
[----:B------:R-:W-:Y:S02]  /*5c80*/  HADD2.F32 R5, -RZ, R5.H0_H0 ;  /* 0x20000005ff057230 */ /* 0x000fe40000004100 */
[----:B------:R-:W-:Y:S02]  /*5c90*/  HADD2.F32 R13, -RZ, R13.H1_H1 ;  /* 0x3000000dff0d7230 */ /* 0x000fe40000004100 */
[----:B------:R-:W-:Y:S01]  /*5ca0*/  FMUL.FTZ R31, R9, R28 ;  /* 0x0000001c091f7220 */ /* 0x000fe20000410000 */
[----:B------:R-:W-:Y:S02]  /*5cb0*/  HADD2.F32 R4, -RZ, R4.H0_H0 ;  /* 0x20000004ff047230 */ /* 0x000fe40000004100 */
[C---:B------:R-:W-:Y:S01]  /*5cc0*/  FMUL.FTZ R29, R5.reuse, R29 ;  /* 0x0000001d051d7220 */ /* 0x040fe20000410000 */
[-C--:B------:R-:W-:Y:S01]  /*5cd0*/  FFMA.FTZ R34, R5, R13.reuse, -R32 ;  /* 0x0000000d05227223 */ /* 0x080fe20000010820 */
[----:B------:R-:W-:Y:S01]  /*5ce0*/  F2FP.F16.E4M3.UNPACK_B R5, R8.H1 ;  /* 0x00000008ff05723e */ /* 0x000fe200030006ff */
[C---:B------:R-:W-:Y:S01]  /*5cf0*/  FMUL.FTZ R28, R4.reuse, R28 ;  /* 0x0000001c041c7220 */ /* 0x040fe20000410000 */
[----:B------:R-:W-:Y:S01]  /*5d00*/  FFMA.FTZ R4, R4, R14, -R31 ;  /* 0x0000000e04047223 */ /* 0x000fe2000001081f */
[----:B------:R-:W-:Y:S01]  /*5d10*/  FFMA.FTZ R37, R12, R13, R29 ;  /* 0x0000000d0c257223 */ /* 0x000fe2000001001d */
[----:B------:R-:W-:Y:S01]  /*5d20*/  F2FP.F16.E4M3.UNPACK_B R8, R8 ;  /* 0x00000008ff08723e */ /* 0x000fe200020006ff */
[----:B------:R-:W-:Y:S01]  /*5d30*/  FFMA.FTZ R35, R9, R14, R28 ;  /* 0x0000000e09237223 */ /* 0x000fe2000001001c */
[----:B------:R-:W-:-:S02]  /*5d40*/  HADD2.F32 R14, -RZ, R102.H1_H1 ;  /* 0x30000066ff0e7230 */ /* 0x000fc40000004100 */
[--C-:B------:R-:W-:Y:S01]  /*5d50*/  HADD2.F32 R9, -RZ, R5.reuse.H0_H0 ;  /* 0x20000005ff097230 */ /* 0x100fe20000004100 */
[----:B------:R-:W-:Y:S01]  /*5d60*/  F2FP.SATFINITE.E4M3.F32.PACK_AB_MERGE_C R39, R37, R34, RZ ;  /* 0x000000222527723e */ /* 0x000fe200048070ff */
[----:B------:R-:W-:Y:S02]  /*5d70*/  HADD2.F32 R12, -RZ, R5.H1_H1 ;  /* 0x30000005ff0c7230 */ /* 0x000fe40000004100 */
[----:B------:R-:W-:Y:S02]  /*5d80*/  HADD2.F32 R13, -RZ, R100.H1_H1 ;  /* 0x30000064ff0d7230 */ /* 0x000fe40000004100 */
[-C--:B------:R-:W-:Y:S01]  /*5d90*/  FMUL.FTZ R31, R9, R14.reuse ;  /* 0x0000000e091f7220 */ /* 0x080fe20000410000 */
[----:B------:R-:W-:Y:S02]  /*5da0*/  HADD2.F32 R102, -RZ, R102.H0_H0 ;  /* 0x20000066ff667230 */ /* 0x000fe40000004100 */
[----:B------:R-:W-:Y:S01]  /*5db0*/  FMUL.FTZ R28, R12, R14 ;  /* 0x0000000e0c1c7220 */ /* 0x000fe20000410000 */
[----:B------:R-:W-:-:S02]  /*5dc0*/  HADD2.F32 R5, -RZ, R8.H0_H0 ;  /* 0x20000008ff057230 */ /* 0x000fc40000004100 */
[-C--:B------:R-:W-:Y:S01]  /*5dd0*/  FFMA.FTZ R31, R12, R13.reuse, R31 ;  /* 0x0000000d0c1f7223 */ /* 0x080fe2000001001f */
[----:B------:R-:W-:Y:S02]  /*5de0*/  HADD2.F32 R8, -RZ, R8.H1_H1 ;  /* 0x30000008ff087230 */ /* 0x000fe40000004100 */
[----:B------:R-:W-:Y:S01]  /*5df0*/  FFMA.FTZ R28, R9, R13, -R28 ;  /* 0x0000000d091c7223 */ /* 0x000fe2000001081c */
[----:B------:R-:W-:Y:S02]  /*5e00*/  HADD2.F32 R100, -RZ, R100.H0_H0 ;  /* 0x20000064ff647230 */ /* 0x000fe40000004100 */
[-C--:B------:R-:W-:Y:S01]  /*5e10*/  FMUL.FTZ R29, R5, R102.reuse ;  /* 0x00000066051d7220 */ /* 0x080fe20000410000 */
[----:B------:R-:W-:Y:S01]  /*5e20*/  F2FP.F16.E4M3.UNPACK_B R13, R15.H1 ;  /* 0x0000000fff0d723e */ /* 0x000fe200030006ff */
[C---:B------:R-:W-:Y:S01]  /*5e30*/  FMUL.FTZ R14, R8.reuse, R102 ;  /* 0x00000066080e7220 */ /* 0x040fe20000410000 */
[----:B------:R-:W-:Y:S01]  /*5e40*/  F2FP.SATFINITE.E4M3.F32.PACK_AB_MERGE_C R38, R31, R28, RZ ;  /* 0x0000001c1f26723e */ /* 0x000fe200048070ff */
[-C--:B------:R-:W-:Y:S01]  /*5e50*/  FFMA.FTZ R33, R8, R100.reuse, R29 ;  /* 0x0000006408217223 */ /* 0x080fe2000001001d */
[----:B------:R-:W-:Y:S01]  /*5e60*/  F2FP.F16.E4M3.UNPACK_B R8, R7.H1 ;  /* 0x00000007ff08723e */ /* 0x000fe200030006ff */
[----:B------:R-:W-:Y:S01]  /*5e70*/  FFMA.FTZ R32, R5, R100, -R14 ;  /* 0x0000006405207223 */ /* 0x000fe2000001080e */
[----:B------:R-:W-:Y:S01]  /*5e80*/  F2FP.F16.E4M3.UNPACK_B R28, R30.H1 ;  /* 0x0000001eff1c723e */ /* 0x000fe200030006ff */
        /* <DEDUP_REMOVED lines=17> */
[----:B------:R-:W-:Y:S01]  /*5fa0*/  FMUL.FTZ R29, R5, R29 ;  /* 0x0000001d051d7220 */ /* 0x000fe20000410000 */
[----:B------:R-:W-:-:S02]  /*5fb0*/  HADD2.F32 R28, -RZ, R28.H0_H0 ;  /* 0x2000001cff1c7230 */ /* 0x000fc40000004100 */
[-C--:B------:R-:W-:Y:S01]  /*5fc0*/  FFMA.FTZ R34, R5, R9.reuse, -R34 ;  /* 0x0000000905227223 */ /* 0x080fe20000010822 */
[----:B------:R-:W-:Y:S02]  /*5fd0*/  HADD2.F32 R30, -RZ, R30.H0_H0 ;  /* 0x2000001eff1e7230 */ /* 0x000fe40000004100 */
[----:B------:R-:W-:Y:S01]  /*5fe0*/  FFMA.FTZ R29, R8, R9, R29 ;  /* 0x00000009081d7223 */ /* 0x000fe2000001001d */
[--C-:B------:R-:W-:Y:S02]  /*5ff0*/  HADD2.F32 R8, -RZ, R7.reuse.H0_H0 ;  /* 0x20000007ff087230 */ /* 0x100fe40000004100 */
[----:B------:R-:W-:Y:S01]  /*6000*/  FFMA.FTZ R37, R12, R14, R31 ;  /* 0x0000000e0c257223 */ /* 0x000fe2000001001f */
[----:B------:R-:W-:Y:S02]  /*6010*/  HADD2.F32 R7, -RZ, R7.H1_H1 ;  /* 0x30000007ff077230 */ /* 0x000fe40000004100 */
[--C-:B------:R-:W-:Y:S01]  /*6020*/  HADD2.F32 R5, -RZ, R6.reuse.H0_H0 ;  /* 0x20000006ff057230 */ /* 0x100fe20000004100 */
[----:B------:R-:W-:Y:S01]  /*6030*/  F2FP.SATFINITE.E4M3.F32.PACK_AB_MERGE_C R29, R29, R34, RZ ;  /* 0x000000221d1d723e */ /* 0x000fe200048070ff */
[----:B------:R-:W-:-:S02]  /*6040*/  HADD2.F32 R6, -RZ, R6.H1_H1 ;  /* 0x30000006ff067230 */ /* 0x000fc40000004100 */
        /* <DEDUP_REMOVED lines=15> */
.L_x_1631:
[----:B------:R-:W-:Y:S05]  /*6140*/  BSYNC B1 ;  /* 0x0000000000017941 */ /* 0x000fea0003800000 */
.L_x_1630:
[----:B0-----:R0:W-:Y:S01]  /*6150*/  ST.E.128 desc[UR42][R10.64], R4 ;  /* 0x000000040a007985 */ /* 0x0011e2000c101d2a */
[----:B------:R-:W-:Y:S05]  /*6160*/  BRA `(.L_x_1609) ;  /* 0x0000003400ac7947 */ /* 0x000fea0003800000 */
.L_x_1602:
        /* <DEDUP_REMOVED lines=42> */
.L_x_1633:
[----:B------:R-:W-:Y:S05]  /*6410*/  BSYNC B1 ;  /* 0x0000000000017941 */ /* 0x000fea0003800000 */
.L_x_1632:
        /* <DEDUP_REMOVED lines=16> */
.L_x_1634:
[----:B------:R-:W-:Y:S01]  /*6520*/  IMAD R83, R17, 0x8, R16 ;  /* 0x0000000811537824 */ /* 0x000fe200078e0210 */
[----:B------:R-:W-:Y:S01]  /*6530*/  SHF.L.U32 R94, R174, 0x1f, RZ ;  /* 0x0000001fae5e7819 */ /* 0x000fe200000006ff */
[----:B------:R-:W-:Y:S03]  /*6540*/  BSSY B1, `(.L_x_1635) ;  /* 0x0000003000017945 */ /* 0x000fe60003800000 */
[----:B------:R-:W1:Y:S02]  /*6550*/  SYNCS.PHASECHK.TRANS64.TRYWAIT P4, [R83+URZ+0x22890], R94 ;  /* 0x0228905e530075a7 */ /* 0x000e64000808017f */
[----:B-1----:R-:W-:Y:S05]  /*6560*/  @!P4 BRA `(.L_x_1636) ;  /* 0x000002600078c947 */ /* 0x002fea0003800000 */
.L_x_1988:
[----:B------:R-:W-:Y:S05]  /*6570*/  BSYNC B1 ;  /* 0x0000000000017941 */ /* 0x000fea0003800000 */
.L_x_1635:
[----:B------:R-:W-:-:S03]  /*6580*/  UMOV UR4, 0xffffffff ;  /* 0xffffffff00047882 */ /* 0x000fc60000000000 */
[----:B------:R-:W-:Y:S05]  /*6590*/  BRA.DIV UR4, `(.L_x_1637) ;  /* 0x0000026204807947 */ /* 0x000fea000b800000 */
[----:B------:R2:W3:Y:S04]  /*65a0*/  SHFL.IDX PT, R99, R14, RZ, 0x1e1f ;  /* 0x001e1fff0e637589 */ /* 0x0004e800000e0000 */
[----:B------:R2:W4:Y:S02]  /*65b0*/  SHFL.IDX PT, R101, R98, RZ, 0x1e1f ;  /* 0x001e1fff62657589 */ /* 0x00052400000e0000 */
.L_x_1992:
[----:B------:R-:W-:Y:S05]  /*65c0*/  @P2 BRA `(.L_x_1609) ;  /* 0x0000003000942947 */ /* 0x000fea0003800000 */
[----:B--2---:R-:W2:Y:S01]  /*65d0*/  LDC R98, c[0x0][0x2f4] ;  /* 0x0000bd00ff627b82 */ /* 0x004ea20000000800 */
[----:B------:R-:W-:Y:S01]  /*65e0*/  ISETP.NE.AND P2, PT, R54, RZ, PT ;  /* 0x000000ff3600720c */ /* 0x000fe20003f45270 */
[----:B------:R-:W-:Y:S01]  /*65f0*/  BSSY B1, `(.L_x_1638) ;  /* 0x00000f5000017945 */ /* 0x000fe20003800000 */
[----:B--2---:R-:W-:-:S11]  /*6600*/  IMAD.IADD R110, R98, 0x1, -R65 ;  /* 0x00000001626e7824 */ /* 0x004fd600078e0a41 */
[----:B------:R-:W-:Y:S05]  /*6610*/  @!P2 BRA `(.L_x_1639) ;  /* 0x0000000c00c8a947 */ /* 0x000fea0003800000 */
[----:B------:R-:W-:Y:S01]  /*6620*/  SEL R8, R65, R110, !P0 ;  /* 0x0000006e41087207 */ /* 0x000fe20004000000 */
[----:B------:R-:W-:Y:S01]  /*6630*/  BSSY B2, `(.L_x_1640) ;  /* 0x00000ee000027945 */ /* 0x000fe20003800000 */
[C---:B----4-:R-:W-:Y:S02]  /*6640*/  IADD3 R92, P2, R59.reuse, R101, RZ ;  /* 0x000000653b5c7210 */ /* 0x050fe40007f5e0ff */
[----:B------:R-:W-:Y:S02]  /*6650*/  SHF.R.S32.HI R9, RZ, 0x1f, R8 ;  /* 0x0000001fff097819 */ /* 0x000fe40000011408 */
[----:B---3--:R-:W-:Y:S02]  /*6660*/  LEA.HI.X.SX32 R93, R59, R99, 0x1, P2 ;  /* 0x000000633b5d7211 */ /* 0x008fe400010f0eff */
[----:B------:R-:W-:-:S04]  /*6670*/  LEA.HI R9, R9, R8, RZ, 0x5 ;  /* 0x0000000809097211 */ /* 0x000fc800078f28ff */
[----:B------:R-:W-:-:S04]  /*6680*/  SHF.R.S32.HI R8, RZ, 0x5, R9 ;  /* 0x00000005ff087819 */ /* 0x000fc80000011409 */
[----:B------:R-:W-:-:S04]  /*6690*/  LEA.HI.SX32 R8, R77, R8, 0x1c ;  /* 0x000000084d087211 */ /* 0x000fc800078fe2ff */
[----:B0-----:R-:W-:Y:S01]  /*66a0*/  SHF.R.S32.HI R11, RZ, 0x1f, R8 ;  /* 0x0000001fff0b7819 */ /* 0x001fe20000011408 */
[----:B------:R-:W-:-:S03]  /*66b0*/  IMAD.SHL.U32 R9, R8, 0x10, RZ ;  /* 0x0000001008097824 */ /* 0x000fc600078e00ff */
[----:B------:R-:W-:Y:S02]  /*66c0*/  LEA.HI R11, R11, R8, RZ, 0x2 ;  /* 0x000000080b0b7211 */ /* 0x000fe400078f10ff */
[----:B------:R-:W-:Y:S02]  /*66d0*/  ISETP.GE.AND P2, PT, R9, R98, PT ;  /* 0x000000620900720c */ /* 0x000fe40003f46270 */
[----:B------:R-:W-:Y:S01]  /*66e0*/  LOP3.LUT R8, R180, 0x30, R9, 0xf8, !PT ;  /* 0x00000030b4087812 */ /* 0x000fe200078ef809 */
[----:B------:R-:W-:-:S03]  /*66f0*/  IMAD.SHL.U32 R11, R11, 0x800, RZ ;  /* 0x000008000b0b7824 */ /* 0x000fc600078e00ff */
[----:B------:R-:W-:Y:S02]  /*6700*/  LOP3.LUT R8, R8, R181, RZ, 0x3c, !PT ;  /* 0x000000b508087212 */ /* 0x000fe400078e3cff */
[----:B------:R-:W-:-:S04]  /*6710*/  LOP3.LUT R11, R11, 0xffffe000, RZ, 0xc0, !PT ;  /* 0xffffe0000b0b7812 */ /* 0x000fc800078ec0ff */
[----:B------:R-:W-:Y:S02]  /*6720*/  IADD3 R8, R8, R11, R182 ;  /* 0x0000000b08087210 */ /* 0x000fe40007ffe0b6 */
[----:B------:R-:W-:-:S03]  /*6730*/  @!P2 IADD3 R96, P4, R101, R9, RZ ;  /* 0x000000096560a210 */ /* 0x000fc60007f9e0ff */
[----:B------:R-:W-:Y:S01]  /*6740*/  IMAD R11, R17, 0x6000, R8 ;  /* 0x00006000110b7824 */ /* 0x000fe200078e0208 */
[----:B------:R-:W-:Y:S01]  /*6750*/  @!P2 LEA.HI.X.SX32 R97, R9, R99, 0x1, P4 ;  /* 0x000000630961a211 */ /* 0x000fe200020f0eff */
[----:B------:R-:W-:Y:S01]  /*6760*/  IMAD R9, R17, 0x6000, R74 ;  /* 0x0000600011097824 */ /* 0x000fe200078e024a */
[----:B------:R-:W-:Y:S01]  /*6770*/  ISETP.GE.AND P4, PT, R18, R95, PT ;  /* 0x0000005f1200720c */ /* 0x000fe20003f86270 */
[C---:B------:R-:W-:Y:S02]  /*6780*/  IMAD.IADD R12, R16.reuse, 0x1, R11 ;  /* 0x00000001100c7824 */ /* 0x040fe400078e020b */
[----:B------:R-:W-:-:S04]  /*6790*/  IMAD.IADD R9, R16, 0x1, R9 ;  /* 0x0000000110097824 */ /* 0x000fc800078e0209 */
[----:B------:R-:W0:Y:S04]  /*67a0*/  LDS.128 R12, [R12+0x16400] ;  /* 0x016400000c0c7984 */ /* 0x000e280000000c00 */
[----:B------:R-:W2:Y:S02]  /*67b0*/  LDS.128 R8, [R9+0x16400] ;  /* 0x0164000009087984 */ /* 0x000ea40000000c00 */
[----:B------:R-:W-:Y:S05]  /*67c0*/  @P4 BRA `(.L_x_1641) ;  /* 0x0000000c00504947 */ /* 0x000fea0003800000 */
[----:B------:R-:W-:Y:S01]  /*67d0*/  SHF.R.U32.HI R34, RZ, 0x8, R33 ;  /* 0x00000008ff227819 */ /* 0x000fe20000011621 */
[----:B--2---:R-:W-:Y:S01]  /*67e0*/  IMAD.MOV.U32 R44, RZ, RZ, R8 ;  /* 0x000000ffff2c7224 */ /* 0x004fe200078e0008 */
[----:B------:R-:W-:Y:S02]  /*67f0*/  SHF.R.U32.HI R114, RZ, 0x8, R45 ;  /* 0x00000008ff727819 */ /* 0x000fe4000001162d */
[----:B------:R-:W-:Y:S01]  /*6800*/  SHF.R.U32.HI R120, RZ, 0x10, R33 ;  /* 0x00000010ff787819 */ /* 0x000fe20000011621 */
[----:B------:R-:W-:Y:S01]  /*6810*/  IMAD.SHL.U32 R8, R34, 0x100, RZ ;  /* 0x0000010022087824 */ /* 0x000fe200078e00ff */
[----:B------:R-:W-:Y:S01]  /*6820*/  SHF.R.U32.HI R32, RZ, 0x10, R45 ;  /* 0x00000010ff207819 */ /* 0x000fe2000001162d */
[----:B------:R-:W-:Y:S01]  /*6830*/  IMAD.MOV.U32 R34, RZ, RZ, R10 ;  /* 0x000000ffff227224 */ /* 0x000fe200078e000a */
[----:B------:R-:W-:Y:S01]  /*6840*/  LOP3.LUT R119, R45, 0xff0000ff, RZ, 0xc0, !PT ;  /* 0xff0000ff2d777812 */ /* 0x000fe200078ec0ff */
[----:B------:R-:W-:Y:S01]  /*6850*/  IMAD.SHL.U32 R10, R114, 0x100, RZ ;  /* 0x00000100720a7824 */ /* 0x000fe200078e00ff */
[----:B------:R-:W-:Y:S01]  /*6860*/  SHF.R.U32.HI R46, RZ, 0x8, R47 ;  /* 0x00000008ff2e7819 */ /* 0x000fe2000001162f */
[----:B0-----:R-:W-:Y:S01]  /*6870*/  IMAD.MOV.U32 R45, RZ, RZ, R12 ;  /* 0x000000ffff2d7224 */ /* 0x001fe200078e000c */
[----:B------:R-:W-:Y:S01]  /*6880*/  LOP3.LUT R115, R33, 0xff0000ff, RZ, 0xc0, !PT ;  /* 0xff0000ff21737812 */ /* 0x000fe200078ec0ff */
[----:B------:R-:W-:Y:S01]  /*6890*/  IMAD.U32 R12, R120, 0x10000, RZ ;  /* 0x00010000780c7824 */ /* 0x000fe200078e00ff */
[----:B------:R-:W-:-:S02]  /*68a0*/  SHF.R.U32.HI R118, RZ, 0x10, R35 ;  /* 0x00000010ff767819 */ /* 0x000fc40000011623 */
[----:B------:R-:W-:Y:S02]  /*68b0*/  SHF.R.U32.HI R116, RZ, 0x8, R35 ;  /* 0x00000008ff747819 */ /* 0x000fe40000011623 */
[----:B------:R-:W-:Y:S01]  /*68c0*/  LOP3.LUT R117, R35, 0xff0000ff, RZ, 0xc0, !PT ;  /* 0xff0000ff23757812 */ /* 0x000fe200078ec0ff */
[----:B------:R-:W-:Y:S01]  /*68d0*/  IMAD.MOV.U32 R35, RZ, RZ, R14 ;  /* 0x000000ffff237224 */ /* 0x000fe200078e000e */
[----:B------:R-:W-:Y:S01]  /*68e0*/  SHF.R.U32.HI R33, RZ, 0x10, R47 ;  /* 0x00000010ff217819 */ /* 0x000fe2000001162f */
[----:B------:R-:W-:Y:S01]  /*68f0*/  IMAD.SHL.U32 R14, R46, 0x100, RZ ;  /* 0x000001002e0e7824 */ /* 0x000fe200078e00ff */
[----:B------:R-:W-:Y:S02]  /*6900*/  LOP3.LUT R121, R119, 0xff00, R10, 0xf8, !PT ;  /* 0x0000ff0077797812 */ /* 0x000fe400078ef80a */
[----:B------:R-:W-:Y:S01]  /*6910*/  LOP3.LUT R47, R47, 0xff0000ff, RZ, 0xc0, !PT ;  /* 0xff0000ff2f2f7812 */ /* 0x000fe200078ec0ff */
[----:B------:R-:W-:Y:S01]  /*6920*/  IMAD.U32 R33, R33, 0x10000, RZ ;  /* 0x0001000021217824 */ /* 0x000fe200078e00ff */
[----:B------:R-:W-:Y:S01]  /*6930*/  LOP3.LUT R115, R115, 0xff00, R8, 0xf8, !PT ;  /* 0x0000ff0073737812 */ /* 0x000fe200078ef808 */
[----:B------:R-:W-:Y:S01]  /*6940*/  IMAD.SHL.U32 R8, R116, 0x100, RZ ;  /* 0x0000010074087824 */ /* 0x000fe200078e00ff */
[----:B------:R-:W-:-:S02]  /*6950*/  F2FP.F16.E4M3.UNPACK_B R119, R113.H1 ;  /* 0x00000071ff77723e */ /* 0x000fc400030006ff */
[----:B------:R-:W-:Y:S02]  /*6960*/  F2FP.F16.E4M3.UNPACK_B R114, R45.H1 ;  /* 0x0000002dff72723e */ /* 0x000fe400030006ff */
[----:B------:R-:W-:Y:S01]  /*6970*/  F2FP.F16.E4M3.UNPACK_B R46, R44.H1 ;  /* 0x0000002cff2e723e */ /* 0x000fe200030006ff */
[----:B------:R-:W-:Y:S01]  /*6980*/  HADD2.F32 R10, -RZ, R119.H0_H0 ;  /* 0x20000077ff0a7230 */ /* 0x000fe20000004100 */
[----:B------:R-:W-:Y:S01]  /*6990*/  LOP3.LUT R120, R47, 0xff00, R14, 0xf8, !PT ;  /* 0x0000ff002f787812 */ /* 0x000fe200078ef80e */
[----:B------:R-:W-:Y:S01]  /*69a0*/  IMAD.U32 R14, R32, 0x10000, RZ ;  /* 0x00010000200e7824 */ /* 0x000fe200078e00ff */
[----:B------:R-:W-:Y:S01]  /*69b0*/  LOP3.LUT R12, R115, 0xff0000, R12, 0xf8, !PT ;  /* 0x00ff0000730c7812 */ /* 0x000fe200078ef80c */
[----:B------:R-:W-:Y:S01]  /*69c0*/  HADD2.F32 R115, -RZ, R114.H0_H0 ;  /* 0x20000072ff737230 */ /* 0x000fe20000004100 */
[----:B------:R-:W-:Y:S01]  /*69d0*/  F2FP.F16.E4M3.UNPACK_B R116, R112.H1 ;  /* 0x00000070ff74723e */ /* 0x000fe200030006ff */
[----:B------:R-:W-:Y:S01]  /*69e0*/  HADD2.F32 R47, -RZ, R46.H0_H0 ;  /* 0x2000002eff2f7230 */ /* 0x000fe20000004100 */
[----:B------:R-:W-:Y:S01]  /*69f0*/  LOP3.LUT R117, R117, 0xff00, R8, 0xf8, !PT ;  /* 0x0000ff0075757812 */ /* 0x000fe200078ef808 */
[----:B------:R-:W-:-:S02]  /*6a00*/  IMAD.U32 R8, R118, 0x10000, RZ ;  /* 0x0001000076087824 */ /* 0x000fc400078e00ff */
[-C--:B------:R-:W-:Y:S01]  /*6a10*/  FMUL.FTZ R32, R115, R10.reuse ;  /* 0x0000000a73207220 */ /* 0x080fe20000410000 */
[----:B------:R-:W-:Y:S02]  /*6a20*/  HADD2.F32 R118, -RZ, R116.H0_H0 ;  /* 0x20000074ff767230 */ /* 0x000fe40000004100 */
        /* <DEDUP_REMOVED lines=9> */
[----:B------:R-:W-:Y:S01]  /*6ac0*/  F2FP.F16.E4M3.UNPACK_B R116, R112 ;  /* 0x00000070ff74723e */ /* 0x000fe200020006ff */
[----:B------:R-:W-:Y:S01]  /*6ad0*/  HADD2.F32 R115, -RZ, R114.H1_H1 ;  /* 0x30000072ff737230 */ /* 0x000fe20000004100 */
[----:B------:R-:W-:Y:S01]  /*6ae0*/  F2FP.F16.E4M3.UNPACK_B R113, R45 ;  /* 0x0000002dff71723e */ /* 0x000fe200020006ff */
[----:B------:R-:W-:Y:S01]  /*6af0*/  HADD2.F32 R119, -RZ, R118.H0_H0 ;  /* 0x20000076ff777230 */ /* 0x000fe20000004100 */
[----:B------:R-:W-:Y:S01]  /*6b00*/  F2FP.F16.E4M3.UNPACK_B R112, R44 ;  /* 0x0000002cff70723e */ /* 0x000fe200020006ff */
[-C--:B------:R-:W-:Y:S01]  /*6b10*/  FMUL.FTZ R44, R46, R47.reuse ;  /* 0x0000002f2e2c7220 */ /* 0x080fe20000410000 */
[----:B------:R-:W-:Y:S01]  /*6b20*/  FMUL.FTZ R45, R115, R47 ;  /* 0x0000002f732d7220 */ /* 0x000fe20000410000 */
[----:B------:R-:W-:Y:S01]  /*6b30*/  HADD2.F32 R114, -RZ, R113.H0_H0 ;  /* 0x20000071ff727230 */ /* 0x000fe20000004100 */
[----:B------:R-:W-:Y:S01]  /*6b40*/  LOP3.LUT R14, R121, 0xff0000, R14, 0xf8, !PT ;  /* 0x00ff0000790e7812 */ /* 0x000fe200078ef80e */
[----:B------:R-:W-:-:S02]  /*6b50*/  HADD2.F32 R47, -RZ, R112.H0_H0 ;  /* 0x20000070ff2f7230 */ /* 0x000fc40000004100 */
[----:B------:R-:W-:Y:S01]  /*6b60*/  FFMA.FTZ R45, R46, R117, -R45 ;  /* 0x000000752e2d7223 */ /* 0x000fe2000001082d */
[----:B------:R-:W-:Y:S02]  /*6b70*/  HADD2.F32 R46, -RZ, R116.H0_H0 ;  /* 0x20000074ff2e7230 */ /* 0x000fe40000004100 */
[-C--:B------:R-:W-:Y:S01]  /*6b80*/  FMUL.FTZ R120, R114, R119.reuse ;  /* 0x0000007772787220 */ /* 0x080fe20000410000 */
[----:B------:R-:W-:Y:S02]  /*6b90*/  HADD2.F32 R118, -RZ, R118.H1_H1 ;  /* 0x30000076ff767230 */ /* 0x000fe40000004100 */
[----:B------:R-:W-:Y:S01]  /*6ba0*/  FMUL.FTZ R119, R47, R119 ;  /* 0x000000772f777220 */ /* 0x000fe20000410000 */
[----:B------:R-:W-:Y:S02]  /*6bb0*/  HADD2.F32 R113, -RZ, R113.H1_H1 ;  /* 0x30000071ff717230 */ /* 0x000fe40000004100 */
[----:B------:R-:W-:Y:S01]  /*6bc0*/  FFMA.FTZ R44, R115, R117, R44 ;  /* 0x00000075732c7223 */ /* 0x000fe2000001002c */
[----:B------:R-:W-:-:S02]  /*6bd0*/  HADD2.F32 R112, -RZ, R112.H1_H1 ;  /* 0x30000070ff707230 */ /* 0x000fc40000004100 */
[-C--:B------:R-:W-:Y:S01]  /*6be0*/  FFMA.FTZ R47, R47, R46.reuse, -R120 ;  /* 0x0000002e2f2f7223 */ /* 0x080fe20000010878 */
[----:B------:R-:W-:Y:S02]  /*6bf0*/  HADD2.F32 R115, -RZ, R116.H1_H1 ;  /* 0x30000074ff737230 */ /* 0x000fe40000004100 */
[----:B------:R-:W-:Y:S01]  /*6c00*/  FFMA.FTZ R46, R114, R46, R119 ;  /* 0x0000002e722e7223 */ /* 0x000fe20000010077 */
[-C--:B------:R-:W-:Y:S01]  /*6c10*/  FMUL.FTZ R117, R113, R118.reuse ;  /* 0x0000007671757220 */ /* 0x080fe20000410000 */
[----:B------:R-:W-:Y:S01]  /*6c20*/  F2FP.F16.E4M3.UNPACK_B R120, R109.H1 ;  /* 0x0000006dff78723e */ /* 0x000fe200030006ff */
[C---:B------:R-:W-:Y:S01]  /*6c30*/  FMUL.FTZ R118, R112.reuse, R118 ;  /* 0x0000007670767220 */ /* 0x040fe20000410000 */
[----:B------:R-:W-:Y:S01]  /*6c40*/  F2FP.F16.E4M3.UNPACK_B R116, R35.H1 ;  /* 0x00000023ff74723e */ /* 0x000fe200030006ff */
[----:B------:R-:W-:Y:S01]  /*6c50*/  FFMA.FTZ R112, R112, R115, -R117 ;  /* 0x0000007370707223 */ /* 0x000fe20000010875 */
[----:B------:R-:W-:Y:S01]  /*6c60*/  F2FP.F16.E4M3.UNPACK_B R114, R34.H1 ;  /* 0x00000022ff72723e */ /* 0x000fe200030006ff */
[----:B------:R-:W-:Y:S01]  /*6c70*/  HADD2.F32 R122, -RZ, R120.H0_H0 ;  /* 0x20000078ff7a7230 */ /* 0x000fe20000004100 */
[----:B------:R-:W-:Y:S01]  /*6c80*/  F2FP.F16.E4M3.UNPACK_B R119, R111.H1 ;  /* 0x0000006fff77723e */ /* 0x000fe200030006ff */
[----:B------:R-:W-:-:S02]  /*6c90*/  HADD2.F32 R117, -RZ, R116.H0_H0 ;  /* 0x20000074ff757230 */ /* 0x000fc40000004100 */
[----:B------:R-:W-:Y:S01]  /*6ca0*/  FFMA.FTZ R113, R113, R115, R118 ;  /* 0x0000007371717223 */ /* 0x000fe20000010076 */
[----:B------:R-:W-:Y:S01]  /*6cb0*/  HADD2.F32 R115, -RZ, R114.H0_H0 ;  /* 0x20000072ff737230 */ /* 0x000fe20000004100 */
[----:B------:R-:W-:Y:S01]  /*6cc0*/  F2FP.F16.E4M3.UNPACK_B R34, R34 ;  /* 0x00000022ff22723e */ /* 0x000fe200020006ff */
[----:B------:R-:W-:Y:S02]  /*6cd0*/  HADD2.F32 R121, -RZ, R120.H1_H1 ;  /* 0x30000078ff797230 */ /* 0x000fe40000004100 */
[-C--:B------:R-:W-:Y:S01]  /*6ce0*/  FMUL.FTZ R124, R117, R122.reuse ;  /* 0x0000007a757c7220 */ /* 0x080fe20000410000 */
[----:B------:R-:W-:Y:S02]  /*6cf0*/  HADD2.F32 R120, -RZ, R119.H0_H0 ;  /* 0x20000077ff787230 */ /* 0x000fe40000004100 */
[----:B------:R-:W-:Y:S01]  /*6d00*/  FMUL.FTZ R122, R115, R122 ;  /* 0x0000007a737a7220 */ /* 0x000fe20000410000 */
[----:B------:R-:W-:Y:S01]  /*6d10*/  HADD2.F32 R118, -RZ, R116.H1_H1 ;  /* 0x30000074ff767230 */ /* 0x000fe20000004100 */
[----:B------:R-:W-:Y:S01]  /*6d20*/  F2FP.SATFINITE.E4M3.F32.PACK_AB_MERGE_C R32, R45, R32, RZ ;  /* 0x000000202d20723e */ /* 0x000fe200048070ff */
[----:B------:R-:W-:-:S02]  /*6d30*/  HADD2.F32 R116, -RZ, R114.H1_H1 ;  /* 0x30000072ff747230 */ /* 0x000fc40000004100 */
[-C--:B------:R-:W-:Y:S01]  /*6d40*/  FFMA.FTZ R114, R115, R120.reuse, -R124 ;  /* 0x0000007873727223 */ /* 0x080fe2000001087c */
[----:B------:R-:W-:Y:S02]  /*6d50*/  HADD2.F32 R119, -RZ, R119.H1_H1 ;  /* 0x30000077ff777230 */ /* 0x000fe40000004100 */
[----:B------:R-:W-:Y:S01]  /*6d60*/  FFMA.FTZ R115, R117, R120, R122 ;  /* 0x0000007875737223 */ /* 0x000fe2000001007a */
[----:B------:R-:W-:Y:S01]  /*6d70*/  FMUL.FTZ R123, R118, R121 ;  /* 0x00000079767b7220 */ /* 0x000fe20000410000 */
[----:B------:R-:W-:Y:S01]  /*6d80*/  F2FP.F16.E4M3.UNPACK_B R117, R109 ;  /* 0x0000006dff75723e */ /* 0x000fe200020006ff */
[C---:B------:R-:W-:Y:S01]  /*6d90*/  FMUL.FTZ R121, R116.reuse, R121 ;  /* 0x0000007974797220 */ /* 0x040fe20000410000 */
[----:B------:R-:W-:Y:S01]  /*6da0*/  F2FP.F16.E4M3.UNPACK_B R109, R35 ;  /* 0x00000023ff6d723e */ /* 0x000fe200020006ff */
[----:B------:R-:W-:Y:S01]  /*6db0*/  FFMA.FTZ R123, R116, R119, -R123 ;  /* 0x00000077747b7223 */ /* 0x000fe2000001087b */
[----:B------:R-:W-:Y:S01]  /*6dc0*/  F2FP.F16.E4M3.UNPACK_B R116, R111 ;  /* 0x0000006fff74723e */ /* 0x000fe200020006ff */
[----:B------:R-:W-:-:S02]  /*6dd0*/  HADD2.F32 R120, -RZ, R117.H0_H0 ;  /* 0x20000075ff787230 */ /* 0x000fc40000004100 */
[----:B------:R-:W-:Y:S01]  /*6de0*/  FFMA.FTZ R126, R118, R119, R121 ;  /* 0x00000077767e7223 */ /* 0x000fe20000010079 */
[----:B------:R-:W-:Y:S01]  /*6df0*/  HADD2.F32 R111, -RZ, R109.H0_H0 ;  /* 0x2000006dff6f7230 */ /* 0x000fe20000004100 */
[----:B------:R-:W-:Y:S01]  /*6e00*/  F2FP.F16.E4M3.UNPACK_B R45, R9 ;  /* 0x00000009ff2d723e */ /* 0x000fe200020006ff */
[--C-:B------:R-:W-:Y:S02]  /*6e10*/  HADD2.F32 R35, -RZ, R34.reuse.H0_H0 ;  /* 0x20000022ff237230 */ /* 0x100fe40000004100 */
[----:B------:R-:W-:Y:S02]  /*6e20*/  HADD2.F32 R117, -RZ, R117.H1_H1 ;  /* 0x30000075ff757230 */ /* 0x000fe40000004100 */
[-C--:B------:R-:W-:Y:S01]  /*6e30*/  FMUL.FTZ R122, R111, R120.reuse ;  /* 0x000000786f7a7220 */ /* 0x080fe20000410000 */
[----:B------:R-:W-:Y:S02]  /*6e40*/  HADD2.F32 R34, -RZ, R34.H1_H1 ;  /* 0x30000022ff227230 */ /* 0x000fe40000004100 */
[----:B------:R-:W-:Y:S01]  /*6e50*/  FMUL.FTZ R120, R35, R120 ;  /* 0x0000007823787220 */ /* 0x000fe20000410000 */
[----:B------:R-:W-:Y:S01]  /*6e60*/  HADD2.F32 R109, -RZ, R109.H1_H1 ;  /* 0x3000006dff6d7230 */ /* 0x000fe20000004100 */
[----:B------:R-:W-:Y:S01]  /*6e70*/  F2FP.SATFINITE.E4M3.F32.PACK_AB_MERGE_C R126, R126, R115, RZ ;  /* 0x000000737e7e723e */ /* 0x000fe200048070ff */
[----:B------:R-:W-:-:S02]  /*6e80*/  HADD2.F32 R118, -RZ, R116.H0_H0 ;  /* 0x20000074ff767230 */ /* 0x000fc40000004100 */
[CC--:B------:R-:W-:Y:S01]  /*6e90*/  FMUL.FTZ R124, R34.reuse, R117.reuse ;  /* 0x00000075227c7220 */ /* 0x0c0fe20000410000 */
[----:B------:R-:W-:Y:S02]  /*6ea0*/  HADD2.F32 R116, -RZ, R116.H1_H1 ;  /* 0x30000074ff747230 */ /* 0x000fe40000004100 */
[----:B------:R-:W-:Y:S01]  /*6eb0*/  FMUL.FTZ R119, R109, R117 ;  /* 0x000000756d777220 */ /* 0x000fe20000410000 */
[-C--:B------:R-:W-:Y:S01]  /*6ec0*/  FFMA.FTZ R122, R35, R118.reuse, -R122 ;  /* 0x00000076237a7223 */ /* 0x080fe2000001087a */
[----:B------:R-:W-:Y:S02]  /*6ed0*/  FFMA.FTZ R120, R111, R118, R120 ;  /* 0x000000766f787223 */ /* 0x000fe40000010078 */
[-C--:B------:R-:W-:Y:S01]  /*6ee0*/  FFMA.FTZ R119, R34, R116.reuse, -R119 ;  /* 0x0000007422777223 */ /* 0x080fe20000010877 */
[----:B------:R-:W-:Y:S01]  /*6ef0*/  FFMA.FTZ R111, R109, R116, R124 ;  /* 0x000000746d6f7223 */ /* 0x000fe2000001007c */
[----:B------:R-:W-:Y:S02]  /*6f00*/  F2FP.SATFINITE.E4M3.F32.PACK_AB_MERGE_C R35, R112, R47, R32 ;  /* 0x0000002f7023723e */ /* 0x000fe40004807020 */
[----:B------:R-:W-:Y:S01]  /*6f10*/  F2FP.SATFINITE.E4M3.F32.PACK_AB_MERGE_C R34, R44, R33, RZ ;  /* 0x000000212c22723e */ /* 0x000fe200048070ff */
[----:B------:R-:W-:Y:S01]  /*6f20*/  HADD2.F32 R44, -RZ, R45.H0_H0 ;  /* 0x2000002dff2c7230 */ /* 0x000fe20000004100 */
[----:B------:R-:W-:-:S02]  /*6f30*/  F2FP.F16.E4M3.UNPACK_B R109, R13 ;  /* 0x0000000dff6d723e */ /* 0x000fc400020006ff */
[----:B------:R-:W-:Y:S02]  /*6f40*/  F2FP.F16.E4M3.UNPACK_B R47, R14 ;  /* 0x0000000eff2f723e */ /* 0x000fe400020006ff */
[----:B------:R-:W-:Y:S01]  /*6f50*/  F2FP.SATFINITE.E4M3.F32.PACK_AB_MERGE_C R34, R113, R46, R34 ;  /* 0x0000002e7122723e */ /* 0x000fe20004807022 */
[----:B------:R-:W-:Y:S01]  /*6f60*/  HADD2.F32 R46, -RZ, R109.H0_H0 ;  /* 0x2000006dff2e7230 */ /* 0x000fe20000004100 */
[----:B------:R-:W-:Y:S01]  /*6f70*/  F2FP.F16.E4M3.UNPACK_B R112, R12 ;  /* 0x0000000cff70723e */ /* 0x000fe200020006ff */
[--C-:B------:R-:W-:Y:S01]  /*6f80*/  HADD2.F32 R115, -RZ, R47.reuse.H0_H0 ;  /* 0x2000002fff737230 */ /* 0x100fe20000004100 */
[----:B------:R-:W-:Y:S01]  /*6f90*/  F2FP.SATFINITE.E4M3.F32.PACK_AB_MERGE_C R33, R123, R114, RZ ;  /* 0x000000727b21723e */ /* 0x000fe200048070ff */
[----:B------:R-:W-:Y:S01]  /*6fa0*/  HADD2.F32 R114, -RZ, R47.H1_H1 ;  /* 0x3000002fff727230 */ /* 0x000fe20000004100 */
[----:B------:R-:W-:Y:S01]  /*6fb0*/  F2FP.SATFINITE.E4M3.F32.PACK_AB_MERGE_C R32, R111, R120, R126 ;  /* 0x000000786f20723e */ /* 0x000fe2000480707e */
        /* <DEDUP_REMOVED lines=8> */
[-C--:B------:R-:W-:Y:S01]  /*7040*/  FMUL.FTZ R116, R111, R114.reuse ;  /* 0x000000726f747220 */ /* 0x080fe20000410000 */
[----:B------:R-:W-:Y:S01]  /*7050*/  FMUL.FTZ R114, R47, R114 ;  /* 0x000000722f727220 */ /* 0x000fe20000410000 */
[----:B------:R-:W-:Y:S02]  /*7060*/  F2FP.F16.E4M3.UNPACK_B R109, R13.H1 ;  /* 0x0000000dff6d723e */ /* 0x000fe400030006ff */
[----:B------:R-:W-:Y:S01]  /*7070*/  F2FP.F16.E4M3.UNPACK_B R113, R14.H1 ;  /* 0x0000000eff71723e */ /* 0x000fe200030006ff */
[-C--:B------:R-:W-:Y:S01]  /*7080*/  FFMA.FTZ R14, R111, R112.reuse, R114 ;  /* 0x000000706f0e7223 */ /* 0x080fe20000010072 */
[----:B------:R-:W-:Y:S01]  /*7090*/  F2FP.F16.E4M3.UNPACK_B R46, R9.H1 ;  /* 0x00000009ff2e723e */ /* 0x000fe200030006ff */
[----:B------:R-:W-:Y:S01]  /*70a0*/  FFMA.FTZ R9, R47, R112, -R116 ;  /* 0x000000702f097223 */ /* 0x000fe20000010874 */
[----:B------:R-:W-:Y:S01]  /*70b0*/  F2FP.F16.E4M3.UNPACK_B R12, R12.H1 ;  /* 0x0000000cff0c723e */ /* 0x000fe200030006ff */
[----:B------:R-:W-:Y:S01]  /*70c0*/  HADD2.F32 R47, -RZ, R109.H0_H0 ;  /* 0x2000006dff2f7230 */ /* 0x000fe20000004100 */
[----:B------:R-:W-:Y:S01]  /*70d0*/  F2FP.SATFINITE.E4M3.F32.PACK_AB_MERGE_C R33, R119, R122, R33 ;  /* 0x0000007a7721723e */ /* 0x000fe20004807021 */
[----:B------:R-:W-:Y:S01]  /*70e0*/  HADD2.F32 R114, -RZ, R113.H0_H0 ;  /* 0x20000071ff727230 */ /* 0x000fe20000004100 */
[-C--:B------:R-:W-:Y:S01]  /*70f0*/  F2FP.F16.E4M3.UNPACK_B R119, R10.reuse ;  /* 0x0000000aff77723e */ /* 0x080fe200020006ff */
[----:B------:R-:W-:Y:S01]  /*7100*/  HADD2.F32 R13, -RZ, R46.H0_H0 ;  /* 0x2000002eff0d7230 */ /* 0x000fe20000004100 */
[----:B------:R-:W-:Y:S01]  /*7110*/  F2FP.F16.E4M3.UNPACK_B R120, R10.H1 ;  /* 0x0000000aff78723e */ /* 0x000fe200030006ff */
[----:B------:R-:W-:-:S02]  /*7120*/  HADD2.F32 R111, -RZ, R109.H1_H1 ;  /* 0x3000006dff6f7230 */ /* 0x000fc40000004100 */
[-C--:B------:R-:W-:Y:S01]  /*7130*/  FMUL.FTZ R116, R47, R114.reuse ;  /* 0x000000722f747220 */ /* 0x080fe20000410000 */
[----:B------:R-:W-:Y:S02]  /*7140*/  HADD2.F32 R112, -RZ, R12.H0_H0 ;  /* 0x2000000cff707230 */ /* 0x000fe40000004100 */
[C---:B------:R-:W-:Y:S01]  /*7150*/  FMUL.FTZ R114, R13.reuse, R114 ;  /* 0x000000720d727220 */ /* 0x040fe20000410000 */
[----:B------:R-:W-:Y:S01]  /*7160*/  HADD2.F32 R109, -RZ, R113.H1_H1 ;  /* 0x30000071ff6d7230 */ /* 0x000fe20000004100 */
[----:B------:R-:W-:Y:S01]  /*7170*/  F2FP.F16.E4M3.UNPACK_B R117, R8.H1 ;  /* 0x00000008ff75723e */ /* 0x000fe200030006ff */
[----:B------:R-:W-:Y:S02]  /*7180*/  HADD2.F32 R46, -RZ, R46.H1_H1 ;  /* 0x3000002eff2e7230 */ /* 0x000fe40000004100 */
[----:B------:R-:W-:Y:S02]  /*7190*/  HADD2.F32 R113, -RZ, R12.H1_H1 ;  /* 0x3000000cff717230 */ /* 0x000fe40000004100 */
[-C--:B------:R-:W-:Y:S01]  /*71a0*/  FFMA.FTZ R12, R13, R112.reuse, -R116 ;  /* 0x000000700d0c7223 */ /* 0x080fe20000010874 */
[-C--:B------:R-:W-:Y:S01]  /*71b0*/  FMUL.FTZ R115, R111, R109.reuse ;  /* 0x0000006d6f737220 */ /* 0x080fe20000410000 */
[----:B------:R-:W-:Y:S01]  /*71c0*/  FFMA.FTZ R13, R47, R112, R114 ;  /* 0x000000702f0d7223 */ /* 0x000fe20000010072 */
[C---:B------:R-:W-:Y:S01]  /*71d0*/  FMUL.FTZ R114, R46.reuse, R109 ;  /* 0x0000006d2e727220 */ /* 0x040fe20000410000 */
[----:B------:R-:W-:Y:S01]  /*71e0*/  F2FP.F16.E4M3.UNPACK_B R112, R15 ;  /* 0x0000000fff70723e */ /* 0x000fe200020006ff */
[----:B------:R-:W-:Y:S01]  /*71f0*/  FFMA.FTZ R47, R46, R113, -R115 ;  /* 0x000000712e2f7223 */ /* 0x000fe20000010873 */
[----:B------:R-:W-:Y:S01]  /*7200*/  F2FP.F16.E4M3.UNPACK_B R109, R11 ;  /* 0x0000000bff6d723e */ /* 0x000fe200020006ff */
[----:B------:R-:W-:Y:S01]  /*7210*/  FFMA.FTZ R46, R111, R113, R114 ;  /* 0x000000716f2e7223 */ /* 0x000fe20000010072 */
[----:B------:R-:W-:Y:S01]  /*7220*/  F2FP.F16.E4M3.UNPACK_B R113, R15.H1 ;  /* 0x0000000fff71723e */ /* 0x000fe200030006ff */
[----:B------:R-:W-:Y:S01]  /*7230*/  HADD2.F32 R114, -RZ, R112.H0_H0 ;  /* 0x20000070ff727230 */ /* 0x000fe20000004100 */
[----:B------:R-:W-:Y:S01]  /*7240*/  F2FP.F16.E4M3.UNPACK_B R116, R8 ;  /* 0x00000008ff74723e */ /* 0x000fe200020006ff */
        /* <DEDUP_REMOVED lines=8> */
[----:B------:R-:W-:Y:S01]  /*72d0*/  HADD2.F32 R10, -RZ, R116.H0_H0 ;  /* 0x20000074ff0a7230 */ /* 0x000fe20000004100 */
[----:B------:R-:W-:Y:S01]  /*72e0*/  F2FP.SATFINITE.E4M3.F32.PACK_AB_MERGE_C R13, R46, R13, RZ ;  /* 0x0000000d2e0d723e */ /* 0x000fe200048070ff */
[----:B------:R-:W-:Y:S02]  /*72f0*/  HADD2.F32 R111, -RZ, R11.H0_H0 ;  /* 0x2000000bff6f7230 */ /* 0x000fe40000004100 */
[----:B------:R-:W-:Y:S01]  /*7300*/  FMUL.FTZ R126, R115, R122 ;  /* 0x0000007a737e7220 */ /* 0x000fe20000410000 */
[----:B------:R-:W-:Y:S02]  /*7310*/  HADD2.F32 R113, -RZ, R113.H1_H1 ;  /* 0x30000071ff717230 */ /* 0x000fe40000004100 */
[----:B------:R-:W-:Y:S01]  /*7320*/  FFMA.FTZ R8, R15, R10, -R124 ;  /* 0x0000000a0f087223 */ /* 0x000fe2000001087c */
[----:B------:R-:W-:-:S02]  /*7330*/  HADD2.F32 R120, -RZ, R120.H1_H1 ;  /* 0x30000078ff787230 */ /* 0x000fc40000004100 */
[----:B------:R-:W-:Y:S01]  /*7340*/  FMUL.FTZ R122, R111, R122 ;  /* 0x0000007a6f7a7220 */ /* 0x000fe20000410000 */
        /* <DEDUP_REMOVED lines=11> */
[CC--:B------:R-:W-:Y:S01]  /*7400*/  FMUL.FTZ R118, R112.reuse, R119.reuse ;  /* 0x0000007770767220 */ /* 0x0c0fe20000410000 */
[----:B------:R-:W-:Y:S02]  /*7410*/  HADD2.F32 R116, -RZ, R116.H1_H1 ;  /* 0x30000074ff747230 */ /* 0x000fe40000004100 */
[----:B------:R-:W-:Y:S01]  /*7420*/  FMUL.FTZ R119, R109, R119 ;  /* 0x000000776d777220 */ /* 0x000fe20000410000 */
[----:B------:R-:W-:Y:S01]  /*7430*/  F2FP.SATFINITE.E4M3.F32.PACK_AB_MERGE_C R9, R9, R44, R12 ;  /* 0x0000002c0909723e */ /* 0x000fe2000480700c */
[-C--:B------:R-:W-:Y:S01]  /*7440*/  FFMA.FTZ R11, R11, R114.reuse, -R124 ;  /* 0x000000720b0b7223 */ /* 0x080fe2000001087c */
[----:B------:R-:W-:Y:S01]  /*7450*/  FFMA.FTZ R113, R113, R114, R120 ;  /* 0x0000007271717223 */ /* 0x000fe20000010078 */
[-C--:B------:R-:W-:Y:S01]  /*7460*/  FFMA.FTZ R109, R109, R116.reuse, -R118 ;  /* 0x000000746d6d7223 */ /* 0x080fe20000010876 */
[----:B------:R-:W-:Y:S01]  /*7470*/  FFMA.FTZ R119, R112, R116, R119 ;  /* 0x0000007470777223 */ /* 0x000fe20000010077 */
[----:B------:R-:W-:Y:S01]  /*7480*/  F2FP.SATFINITE.E4M3.F32.PACK_AB_MERGE_C R13, R14, R45, R13 ;  /* 0x0000002d0e0d723e */ /* 0x000fe2000480700d */
[----:B------:R-:W-:Y:S01]  /*7490*/  IMAD.MOV.U32 R12, RZ, RZ, R34 ;  /* 0x000000ffff0c7224 */ /* 0x000fe200078e0022 */
[----:B------:R-:W-:-:S02]  /*74a0*/  F2FP.SATFINITE.E4M3.F32.PACK_AB_MERGE_C R11, R11, R126, RZ ;  /* 0x0000007e0b0b723e */ /* 0x000fc400048070ff */
[----:B------:R-:W-:Y:S02]  /*74b0*/  F2FP.SATFINITE.E4M3.F32.PACK_AB_MERGE_C R113, R113, R122, RZ ;  /* 0x0000007a7171723e */ /* 0x000fe400048070ff */
[----:B------:R-:W-:Y:S01]  /*74c0*/  F2FP.SATFINITE.E4M3.F32.PACK_AB_MERGE_C R11, R109, R8, R11 ;  /* 0x000000086d0b723e */ /* 0x000fe2000480700b */
[----:B------:R-:W-:Y:S01]  /*74d0*/  IMAD.MOV.U32 R8, RZ, RZ, R35 ;  /* 0x000000ffff087224 */ /* 0x000fe200078e0023 */
[----:B------:R-:W-:Y:S01]  /*74e0*/  F2FP.SATFINITE.E4M3.F32.PACK_AB_MERGE_C R15, R119, R10, R113 ;  /* 0x0000000a770f723e */ /* 0x000fe20004807071 */
[----:B------:R-:W-:Y:S01]  /*74f0*/  IMAD.MOV.U32 R10, RZ, RZ, R33 ;  /* 0x000000ffff0a7224 */ /* 0x000fe200078e0021 */
[----:B------:R-:W-:-:S07]  /*7500*/  MOV R14, R32 ;  /* 0x00000020000e7202 */ /* 0x000fce0000000f00 */
.L_x_1641:
[----:B------:R-:W-:Y:S05]  /*7510*/  BSYNC B2 ;  /* 0x0000000000027941 */ /* 0x000fea0003800000 */
.L_x_1640:
[----:B--2---:R2:W-:Y:S04]  /*7520*/  ST.E.128 desc[UR42][R92.64], R8 ;  /* 0x000000085c007985 */ /* 0x0045e8000c101d2a */
[----:B0-----:R2:W-:Y:S02]  /*7530*/  @!P2 ST.E.128 desc[UR42][R96.64], R12 ;  /* 0x0000000c6000a985 */ /* 0x0015e4000c101d2a */
.L_x_1639:
[----:B------:R-:W-:Y:S05]  /*7540*/  BSYNC B1 ;  /* 0x0000000000017941 */ /* 0x000fea0003800000 */
.L_x_1638:
[----:B------:R-:W-:Y:S01]  /*7550*/  ISETP.NE.AND P2, PT, R3, RZ, PT ;  /* 0x000000ff0300720c */ /* 0x000fe20003f45270 */
[----:B------:R-:W-:-:S12]  /*7560*/  BSSY B1, `(.L_x_1642) ;  /* 0x00000f4000017945 */ /* 0x000fd80003800000 */
[----:B------:R-:W-:Y:S05]  /*7570*/  @!P2 BRA `(.L_x_1643) ;  /* 0x0000000c00c8a947 */ /* 0x000fea0003800000 */
[----:B------:R-:W-:Y:S01]  /*7580*/  ISETP.NE.AND P4, PT, R84, RZ, PT ;  /* 0x000000ff5400720c */ /* 0x000fe20003f85270 */
[----:B------:R-:W-:Y:S01]  /*7590*/  BSSY B2, `(.L_x_1644) ;  /* 0x00000ee000027945 */ /* 0x000fe20003800000 */
[C---:B----4-:R-:W-:Y:S02]  /*75a0*/  IADD3 R32, P2, R58.reuse, R101, RZ ;  /* 0x000000653a207210 */ /* 0x050fe40007f5e0ff */
[----:B--2---:R-:W-:Y:S02]  /*75b0*/  SEL R8, R65, R110, !P4 ;  /* 0x0000006e41087207 */ /* 0x004fe40006000000 */
[----:B---3--:R-:W-:Y:S02]  /*75c0*/  LEA.HI.X.SX32 R33, R58, R99, 0x1, P2 ;  /* 0x000000633a217211 */ /* 0x008fe400010f0eff */
[----:B------:R-:W-:-:S04]  /*75d0*/  SHF.R.S32.HI R9, RZ, 0x1f, R8 ;  /* 0x0000001fff097819 */ /* 0x000fc80000011408 */
[----:B------:R-:W-:-:S04]  /*75e0*/  LEA.HI R9, R9, R8, RZ, 0x5 ;  /* 0x0000000809097211 */ /* 0x000fc800078f28ff */
[----:B------:R-:W-:-:S04]  /*75f0*/  SHF.R.S32.HI R9, RZ, 0x5, R9 ;  /* 0x00000005ff097819 */ /* 0x000fc80000011409 */
[----:B------:R-:W-:-:S04]  /*7600*/  LEA.HI.SX32 R9, R76, R9, 0x1c ;  /* 0x000000094c097211 */ /* 0x000fc800078fe2ff */
[----:B0-----:R-:W-:Y:S01]  /*7610*/  SHF.R.S32.HI R10, RZ, 0x1f, R9 ;  /* 0x0000001fff0a7819 */ /* 0x001fe20000011409 */
[----:B------:R-:W-:-:S03]  /*7620*/  IMAD.SHL.U32 R8, R9, 0x10, RZ ;  /* 0x0000001009087824 */ /* 0x000fc600078e00ff */
[----:B------:R-:W-:Y:S02]  /*7630*/  LEA.HI R10, R10, R9, RZ, 0x2 ;  /* 0x000000090a0a7211 */ /* 0x000fe400078f10ff */
[----:B------:R-:W-:-:S03]  /*7640*/  ISETP.GE.AND P2, PT, R8, R98, PT ;  /* 0x000000620800720c */ /* 0x000fc60003f46270 */
[----:B------:R-:W-:-:S05]  /*7650*/  IMAD.SHL.U32 R10, R10, 0x800, RZ ;  /* 0x000008000a0a7824 */ /* 0x000fca00078e00ff */
[----:B------:R-:W-:-:S05]  /*7660*/  LOP3.LUT R9, R10, 0xffffe000, RZ, 0xc0, !PT ;  /* 0xffffe0000a097812 */ /* 0x000fca00078ec0ff */
[----:B------:R-:W-:-:S04]  /*7670*/  @!P2 IADD3 R34, P4, R101, R8, RZ ;  /* 0x000000086522a210 */ /* 0x000fc80007f9e0ff */
[----:B------:R-:W-:Y:S02]  /*7680*/  @!P2 LEA.HI.X.SX32 R35, R8, R99, 0x1, P4 ;  /* 0x000000630823a211 */ /* 0x000fe400020f0eff */
[----:B------:R-:W-:Y:S02]  /*7690*/  LOP3.LUT R8, R180, 0x30, R8, 0xf8, !PT ;  /* 0x00000030b4087812 */ /* 0x000fe400078ef808 */
[----:B------:R-:W-:Y:S02]  /*76a0*/  ISETP.GE.AND P4, PT, R81, R95, PT ;  /* 0x0000005f5100720c */ /* 0x000fe40003f86270 */
[----:B------:R-:W-:-:S04]  /*76b0*/  LOP3.LUT R8, R8, R181, RZ, 0x3c, !PT ;  /* 0x000000b508087212 */ /* 0x000fc800078e3cff */
[----:B------:R-:W-:Y:S01]  /*76c0*/  IADD3 R8, R8, R9, R182 ;  /* 0x0000000908087210 */ /* 0x000fe20007ffe0b6 */
[----:B------:R-:W-:-:S04]  /*76d0*/  IMAD R9, R17, 0x6000, R73 ;  /* 0x0000600011097824 */ /* 0x000fc800078e0249 */
[----:B------:R-:W-:Y:S02]  /*76e0*/  IMAD R11, R17, 0x6000, R8 ;  /* 0x00006000110b7824 */ /* 0x000fe400078e0208 */
[C---:B------:R-:W-:Y:S02]  /*76f0*/  IMAD.IADD R9, R16.reuse, 0x1, R9 ;  /* 0x0000000110097824 */ /* 0x040fe400078e0209 */
[----:B------:R-:W-:-:S04]  /*7700*/  IMAD.IADD R12, R16, 0x1, R11 ;  /* 0x00000001100c7824 */ /* 0x000fc800078e020b */
[----:B------:R-:W0:Y:S04]  /*7710*/  LDS.128 R8, [R9+0x16400] ;  /* 0x0164000009087984 */ /* 0x000e280000000c00 */
[----:B------:R-:W2:Y:S01]  /*7720*/  LDS.128 R12, [R12+0x16400] ;  /* 0x016400000c0c7984 */ /* 0x000ea20000000c00 */
[----:B------:R-:W-:Y:S05]  /*7730*/  @P4 BRA `(.L_x_1645) ;  /* 0x0000000c004c4947 */ /* 0x000fea0003800000 */
[----:B------:R-:W-:Y:S01]  /*7740*/  SHF.R.U32.HI R111, RZ, 0x8, R29 ;  /* 0x00000008ff6f7819 */ /* 0x000fe2000001161d */
[----:B0-----:R-:W-:Y:S01]  /*7750*/  IMAD.MOV.U32 R28, RZ, RZ, R9 ;  /* 0x000000ffff1c7224 */ /* 0x001fe200078e0009 */
[----:B------:R-:W-:Y:S01]  /*7760*/  SHF.R.U32.HI R109, RZ, 0x10, R29 ;  /* 0x00000010ff6d7819 */ /* 0x000fe2000001161d */
[----:B------:R-:W-:Y:S01]  /*7770*/  IMAD.MOV.U32 R40, RZ, RZ, R8 ;  /* 0x000000ffff287224 */ /* 0x000fe200078e0008 */
[----:B------:R-:W-:Y:S01]  /*7780*/  SHF.R.U32.HI R97, RZ, 0x8, R31 ;  /* 0x00000008ff617819 */ /* 0x000fe2000001161f */
[----:B------:R-:W-:Y:S01]  /*7790*/  IMAD.SHL.U32 R9, R111, 0x100, RZ ;  /* 0x000001006f097824 */ /* 0x000fe200078e00ff */
[----:B------:R-:W-:Y:S02]  /*77a0*/  SHF.R.U32.HI R92, RZ, 0x8, R41 ;  /* 0x00000008ff5c7819 */ /* 0x000fe40000011629 */
[----:B------:R-:W-:Y:S01]  /*77b0*/  LOP3.LUT R30, R29, 0xff0000ff, RZ, 0xc0, !PT ;  /* 0xff0000ff1d1e7812 */ /* 0x000fe200078ec0ff */
[----:B------:R-:W-:Y:S01]  /*77c0*/  IMAD.MOV.U32 R29, RZ, RZ, R10 ;  /* 0x000000ffff1d7224 */ /* 0x000fe200078e000a */
[----:B------:R-:W-:Y:S01]  /*77d0*/  LOP3.LUT R42, R31, 0xff0000ff, RZ, 0xc0, !PT ;  /* 0xff0000ff1f2a7812 */ /* 0x000fe200078ec0ff */
[----:B------:R-:W-:Y:S01]  /*77e0*/  IMAD.U32 R10, R109, 0x10000, RZ ;  /* 0x000100006d0a7824 */ /* 0x000fe200078e00ff */
[----:B------:R-:W-:Y:S01]  /*77f0*/  SHF.R.U32.HI R96, RZ, 0x10, R31 ;  /* 0x00000010ff607819 */ /* 0x000fe2000001161f */
[----:B------:R-:W-:Y:S01]  /*7800*/  IMAD.SHL.U32 R31, R97, 0x100, RZ ;  /* 0x00000100611f7824 */ /* 0x000fe200078e00ff */
[----:B------:R-:W-:-:S02]  /*7810*/  SHF.R.U32.HI R46, RZ, 0x8, R43 ;  /* 0x00000008ff2e7819 */ /* 0x000fc4000001162b */
[----:B------:R-:W-:Y:S02]  /*7820*/  LOP3.LUT R45, R43, 0xff0000ff, RZ, 0xc0, !PT ;  /* 0xff0000ff2b2d7812 */ /* 0x000fe400078ec0ff */
[----:B------:R-:W-:Y:S01]  /*7830*/  SHF.R.U32.HI R93, RZ, 0x10, R43 ;  /* 0x00000010ff5d7819 */ /* 0x000fe2000001162b */
[----:B------:R-:W-:Y:S01]  /*7840*/  IMAD.SHL.U32 R43, R92, 0x100, RZ ;  /* 0x000001005c2b7824 */ /* 0x000fe200078e00ff */
[----:B------:R-:W-:Y:S02]  /*7850*/  LOP3.LUT R44, R41, 0xff0000ff, RZ, 0xc0, !PT ;  /* 0xff0000ff292c7812 */ /* 0x000fe400078ec0ff */
[----:B------:R-:W-:Y:S01]  /*7860*/  SHF.R.U32.HI R47, RZ, 0x10, R41 ;  /* 0x00000010ff2f7819 */ /* 0x000fe20000011629 */
[----:B--2---:R-:W-:Y:S01]  /*7870*/  IMAD.MOV.U32 R41, RZ, RZ, R12 ;  /* 0x000000ffff297224 */ /* 0x004fe200078e000c */
[----:B------:R-:W-:Y:S01]  /*7880*/  LOP3.LUT R9, R30, 0xff00, R9, 0xf8, !PT ;  /* 0x0000ff001e097812 */ /* 0x000fe200078ef809 */
[----:B------:R-:W-:Y:S01]  /*7890*/  IMAD.SHL.U32 R30, R46, 0x100, RZ ;  /* 0x000001002e1e7824 */ /* 0x000fe200078e00ff */
[----:B------:R-:W-:Y:S01]  /*78a0*/  LOP3.LUT R8, R42, 0xff00, R31, 0xf8, !PT ;  /* 0x0000ff002a087812 */ /* 0x000fe200078ef81f */
[----:B------:R-:W-:Y:S01]  /*78b0*/  IMAD.U32 R93, R93, 0x10000, RZ ;  /* 0x000100005d5d7824 */ /* 0x000fe200078e00ff */
[----:B------:R-:W-:Y:S01]  /*78c0*/  LOP3.LUT R10, R9, 0xff0000, R10, 0xf8, !PT ;  /* 0x00ff0000090a7812 */ /* 0x000fe200078ef80a */
[----:B------:R-:W-:Y:S01]  /*78d0*/  IMAD.U32 R9, R96, 0x10000, RZ ;  /* 0x0001000060097824 */ /* 0x000fe200078e00ff */
[----:B------:R-:W-:Y:S01]  /*78e0*/  LOP3.LUT R12, R44, 0xff00, R43, 0xf8, !PT ;  /* 0x0000ff002c0c7812 */ /* 0x000fe200078ef82b */
[----:B------:R-:W-:Y:S01]  /*78f0*/  IMAD.U32 R47, R47, 0x10000, RZ ;  /* 0x000100002f2f7824 */ /* 0x000fe200078e00ff */
[----:B------:R-:W-:-:S02]  /*7900*/  F2FP.F16.E4M3.UNPACK_B R46, R108.H1 ;  /* 0x0000006cff2e723e */ /* 0x000fc400030006ff */
[----:B------:R-:W-:Y:S02]  /*7910*/  F2FP.F16.E4M3.UNPACK_B R44, R41.H1 ;  /* 0x00000029ff2c723e */ /* 0x000fe400030006ff */
[----:B------:R-:W-:Y:S02]  /*7920*/  F2FP.F16.E4M3.UNPACK_B R42, R40.H1 ;  /* 0x00000028ff2a723e */ /* 0x000fe400030006ff */
[----:B------:R-:W-:Y:S01]  /*7930*/  LOP3.LUT R92, R45, 0xff00, R30, 0xf8, !PT ;  /* 0x0000ff002d5c7812 */ /* 0x000fe200078ef81e */
[----:B------:R-:W-:Y:S01]  /*7940*/  HADD2.F32 R31, -RZ, R44.H0_H0 ;  /* 0x2000002cff1f7230 */ /* 0x000fe20000004100 */
[----:B------:R-:W-:Y:S01]  /*7950*/  LOP3.LUT R8, R8, 0xff0000, R9, 0xf8, !PT ;  /* 0x00ff000008087812 */ /* 0x000fe200078ef809 */
[----:B------:R-:W-:Y:S01]  /*7960*/  HADD2.F32 R9, -RZ, R46.H0_H0 ;  /* 0x2000002eff097230 */ /* 0x000fe20000004100 */
[----:B------:R-:W-:Y:S01]  /*7970*/  F2FP.F16.E4M3.UNPACK_B R43, R106.H1 ;  /* 0x0000006aff2b723e */ /* 0x000fe200030006ff */
[----:B------:R-:W-:Y:S01]  /*7980*/  HADD2.F32 R30, -RZ, R42.H0_H0 ;  /* 0x2000002aff1e7230 */ /* 0x000fe20000004100 */
[----:B------:R-:W-:Y:S01]  /*7990*/  LOP3.LUT R12, R12, 0xff0000, R47, 0xf8, !PT ;  /* 0x00ff00000c0c7812 */ /* 0x000fe200078ef82f */
[----:B------:R-:W-:-:S02]  /*79a0*/  HADD2.F32 R46, -RZ, R46.H1_H1 ;  /* 0x3000002eff2e7230 */ /* 0x000fc40000004100 */
[CC--:B------:R-:W-:Y:S01]  /*79b0*/  FMUL.FTZ R97, R31.reuse, R9.reuse ;  /* 0x000000091f617220 */ /* 0x0c0fe20000410000 */
[--C-:B------:R-:W-:Y:S02]  /*79c0*/  HADD2.F32 R45, -RZ, R43.reuse.H0_H0 ;  /* 0x2000002bff2d7230 */ /* 0x100fe40000004100 */
[----:B------:R-:W-:Y:S01]  /*79d0*/  FMUL.FTZ R96, R30, R9 ;  /* 0x000000091e607220 */ /* 0x000fe20000410000 */
[----:B------:R-:W-:Y:S01]  /*79e0*/  LOP3.LUT R9, R92, 0xff0000, R93, 0xf8, !PT ;  /* 0x00ff00005c097812 */ /* 0x000fe200078ef85d */
[----:B------:R-:W-:Y:S01]  /*79f0*/  HADD2.F32 R92, -RZ, R43.H1_H1 ;  /* 0x3000002bff5c7230 */ /* 0x000fe20000004100 */
[----:B------:R-:W-:Y:S01]  /*7a00*/  F2FP.F16.E4M3.UNPACK_B R108, R108 ;  /* 0x0000006cff6c723e */ /* 0x000fe200020006ff */
[-C--:B------:R-:W-:Y:S01]  /*7a10*/  FFMA.FTZ R30, R30, R45.reuse, -R97 ;  /* 0x0000002d1e1e7223 */ /* 0x080fe20000010861 */
[----:B------:R-:W-:Y:S01]  /*7a20*/  FFMA.FTZ R31, R31, R45, R96 ;  /* 0x0000002d1f1f7223 */ /* 0x000fe20000010060 */
        /* <DEDUP_REMOVED lines=8> */
[----:B------:R-:W-:-:S02]  /*7ab0*/  HADD2.F32 R46, -RZ, R45.H0_H0 ;  /* 0x2000002dff2e7230 */ /* 0x000fc40000004100 */
[----:B------:R-:W-:Y:S02]  /*7ac0*/  HADD2.F32 R42, -RZ, R44.H0_H0 ;  /* 0x2000002cff2a7230 */ /* 0x000fe40000004100 */
[-C--:B------:R-:W-:Y:S01]  /*7ad0*/  FFMA.FTZ R41, R43, R92.reuse, -R40 ;  /* 0x0000005c2b297223 */ /* 0x080fe20000010828 */
[----:B------:R-:W-:Y:S02]  /*7ae0*/  HADD2.F32 R43, -RZ, R106.H0_H0 ;  /* 0x2000006aff2b7230 */ /* 0x000fe40000004100 */
[-C--:B------:R-:W-:Y:S01]  /*7af0*/  FMUL.FTZ R97, R46, R93.reuse ;  /* 0x0000005d2e617220 */ /* 0x080fe20000410000 */
[----:B------:R-:W-:Y:S01]  /*7b00*/  FFMA.FTZ R40, R47, R92, R96 ;  /* 0x0000005c2f287223 */ /* 0x000fe20000010060 */
[C---:B------:R-:W-:Y:S01]  /*7b10*/  FMUL.FTZ R93, R42.reuse, R93 ;  /* 0x0000005d2a5d7220 */ /* 0x040fe20000410000 */
[----:B------:R-:W-:Y:S02]  /*7b20*/  HADD2.F32 R108, -RZ, R108.H1_H1 ;  /* 0x3000006cff6c7230 */ /* 0x000fe40000004100 */
[----:B------:R-:W-:Y:S01]  /*7b30*/  FFMA.FTZ R42, R42, R43, -R97 ;  /* 0x0000002b2a2a7223 */ /* 0x000fe20000010861 */
[----:B------:R-:W-:Y:S01]  /*7b40*/  HADD2.F32 R47, -RZ, R45.H1_H1 ;  /* 0x3000002dff2f7230 */ /* 0x000fe20000004100 */
[----:B------:R-:W-:Y:S01]  /*7b50*/  F2FP.F16.E4M3.UNPACK_B R97, R107.H1 ;  /* 0x0000006bff61723e */ /* 0x000fe200030006ff */
[----:B------:R-:W-:Y:S01]  /*7b60*/  HADD2.F32 R44, -RZ, R44.H1_H1 ;  /* 0x3000002cff2c7230 */ /* 0x000fe20000004100 */
[----:B------:R-:W-:Y:S01]  /*7b70*/  F2FP.F16.E4M3.UNPACK_B R92, R14.H1 ;  /* 0x0000000eff5c723e */ /* 0x000fe200030006ff */
[----:B------:R-:W-:-:S02]  /*7b80*/  HADD2.F32 R106, -RZ, R106.H1_H1 ;  /* 0x3000006aff6a7230 */ /* 0x000fc40000004100 */
[----:B------:R-:W-:Y:S01]  /*7b90*/  FFMA.FTZ R43, R46, R43, R93 ;  /* 0x0000002b2e2b7223 */ /* 0x000fe2000001005d */
        /* <DEDUP_REMOVED lines=16> */
[-C--:B------:R-:W-:Y:S01]  /*7ca0*/  FFMA.FTZ R112, R47, R106.reuse, -R112 ;  /* 0x0000006a2f707223 */ /* 0x080fe20000010870 */
[----:B------:R-:W-:Y:S01]  /*7cb0*/  HADD2.F32 R46, -RZ, R46.H1_H1 ;  /* 0x3000002eff2e7230 */ /* 0x000fe20000004100 */
[----:B------:R-:W-:Y:S01]  /*7cc0*/  F2FP.F16.E4M3.UNPACK_B R105, R105 ;  /* 0x00000069ff69723e */ /* 0x000fe200020006ff */
[----:B------:R-:W-:Y:S02]  /*7cd0*/  HADD2.F32 R47, -RZ, R96.H1_H1 ;  /* 0x30000060ff2f7230 */ /* 0x000fe40000004100 */
[-C--:B------:R-:W-:Y:S01]  /*7ce0*/  FMUL.FTZ R109, R92, R97.reuse ;  /* 0x000000615c6d7220 */ /* 0x080fe20000410000 */
[----:B------:R-:W-:Y:S01]  /*7cf0*/  FFMA.FTZ R108, R93, R106, R108 ;  /* 0x0000006a5d6c7223 */ /* 0x000fe2000001006c */
[----:B------:R-:W-:Y:S01]  /*7d00*/  FMUL.FTZ R97, R46, R97 ;  /* 0x000000612e617220 */ /* 0x000fe20000410000 */
[----:B------:R-:W-:-:S02]  /*7d10*/  HADD2.F32 R93, -RZ, R107.H0_H0 ;  /* 0x2000006bff5d7230 */ /* 0x000fc40000004100 */
[-C--:B------:R-:W-:Y:S01]  /*7d20*/  FFMA.FTZ R109, R46, R47.reuse, -R109 ;  /* 0x0000002f2e6d7223 */ /* 0x080fe2000001086d */
[----:B------:R-:W-:Y:S01]  /*7d30*/  F2FP.F16.E4M3.UNPACK_B R46, R14 ;  /* 0x0000000eff2e723e */ /* 0x000fe200020006ff */
[----:B------:R-:W-:Y:S01]  /*7d40*/  FFMA.FTZ R111, R92, R47, R97 ;  /* 0x0000002f5c6f7223 */ /* 0x000fe20000010061 */
[----:B------:R-:W-:Y:S01]  /*7d50*/  HADD2.F32 R107, -RZ, R107.H1_H1 ;  /* 0x3000006bff6b7230 */ /* 0x000fe20000004100 */
[----:B------:R-:W-:Y:S01]  /*7d60*/  F2FP.SATFINITE.E4M3.F32.PACK_AB_MERGE_C R30, R41, R30, RZ ;  /* 0x0000001e291e723e */ /* 0x000fe200048070ff */
[--C-:B------:R-:W-:Y:S01]  /*7d70*/  HADD2.F32 R14, -RZ, R29.reuse.H0_H0 ;  /* 0x2000001dff0e7230 */ /* 0x100fe20000004100 */
[----:B------:R-:W-:Y:S01]  /*7d80*/  F2FP.SATFINITE.E4M3.F32.PACK_AB_MERGE_C R40, R40, R31, RZ ;  /* 0x0000001f2828723e */ /* 0x000fe200048070ff */
[--C-:B------:R-:W-:Y:S01]  /*7d90*/  HADD2.F32 R47, -RZ, R46.reuse.H0_H0 ;  /* 0x2000002eff2f7230 */ /* 0x100fe20000004100 */
[----:B------:R-:W-:Y:S01]  /*7da0*/  F2FP.SATFINITE.E4M3.F32.PACK_AB_MERGE_C R31, R45, R42, R30 ;  /* 0x0000002a2d1f723e */ /* 0x000fe2000480701e */
[----:B------:R-:W-:Y:S02]  /*7db0*/  HADD2.F32 R46, -RZ, R46.H1_H1 ;  /* 0x3000002eff2e7230 */ /* 0x000fe40000004100 */
[----:B------:R-:W-:Y:S01]  /*7dc0*/  FMUL.FTZ R96, R14, R93 ;  /* 0x0000005d0e607220 */ /* 0x000fe20000410000 */
[----:B------:R-:W-:-:S02]  /*7dd0*/  HADD2.F32 R29, -RZ, R29.H1_H1 ;  /* 0x3000001dff1d7230 */ /* 0x000fc40000004100 */
[----:B------:R-:W-:Y:S01]  /*7de0*/  FMUL.FTZ R97, R47, R93 ;  /* 0x0000005d2f617220 */ /* 0x000fe20000410000 */
[--C-:B------:R-:W-:Y:S02]  /*7df0*/  HADD2.F32 R92, -RZ, R105.reuse.H0_H0 ;  /* 0x20000069ff5c7230 */ /* 0x100fe40000004100 */
[-C--:B------:R-:W-:Y:S01]  /*7e00*/  FMUL.FTZ R106, R46, R107.reuse ;  /* 0x0000006b2e6a7220 */ /* 0x080fe20000410000 */
[----:B------:R-:W-:Y:S02]  /*7e10*/  HADD2.F32 R105, -RZ, R105.H1_H1 ;  /* 0x30000069ff697230 */ /* 0x000fe40000004100 */
[----:B------:R-:W-:Y:S01]  /*7e20*/  FMUL.FTZ R107, R29, R107 ;  /* 0x0000006b1d6b7220 */ /* 0x000fe20000410000 */
[----:B------:R-:W-:Y:S01]  /*7e30*/  F2FP.F16.E4M3.UNPACK_B R42, R12 ;  /* 0x0000000cff2a723e */ /* 0x000fe200020006ff */
[----:B------:R-:W-:Y:S01]  /*7e40*/  FFMA.FTZ R97, R14, R92, -R97 ;  /* 0x0000005c0e617223 */ /* 0x000fe20000010861 */
[----:B------:R-:W-:Y:S01]  /*7e50*/  F2FP.F16.E4M3.UNPACK_B R41, R28 ;  /* 0x0000001cff29723e */ /* 0x000fe200020006ff */
[----:B------:R-:W-:Y:S01]  /*7e60*/  FFMA.FTZ R107, R46, R105, R107 ;  /* 0x000000692e6b7223 */ /* 0x000fe2000001006b */
[----:B------:R-:W-:Y:S01]  /*7e70*/  F2FP.F16.E4M3.UNPACK_B R46, R13 ;  /* 0x0000000dff2e723e */ /* 0x000fe200020006ff */
[----:B------:R-:W-:Y:S01]  /*7e80*/  FFMA.FTZ R14, R47, R92, R96 ;  /* 0x0000005c2f0e7223 */ /* 0x000fe20000010060 */
[----:B------:R-:W-:Y:S01]  /*7e90*/  F2FP.SATFINITE.E4M3.F32.PACK_AB_MERGE_C R30, R44, R43, R40 ;  /* 0x0000002b2c1e723e */ /* 0x000fe20004807028 */
[----:B------:R-:W-:Y:S01]  /*7ea0*/  HADD2.F32 R47, -RZ, R42.H0_H0 ;  /* 0x2000002aff2f7230 */ /* 0x000fe20000004100 */
[----:B------:R-:W-:Y:S01]  /*7eb0*/  F2FP.F16.E4M3.UNPACK_B R44, R10 ;  /* 0x0000000aff2c723e */ /* 0x000fe200020006ff */
[----:B------:R-:W-:Y:S01]  /*7ec0*/  HADD2.F32 R43, -RZ, R46.H0_H0 ;  /* 0x2000002eff2b7230 */ /* 0x000fe20000004100 */
[----:B------:R-:W-:Y:S01]  /*7ed0*/  F2FP.F16.E4M3.UNPACK_B R28, R28.H1 ;  /* 0x0000001cff1c723e */ /* 0x000fe200030006ff */
[----:B------:R-:W-:Y:S01]  /*7ee0*/  HADD2.F32 R40, -RZ, R41.H0_H0 ;  /* 0x20000029ff287230 */ /* 0x000fe20000004100 */
[----:B------:R-:W-:Y:S01]  /*7ef0*/  F2FP.F16.E4M3.UNPACK_B R10, R10.H1 ;  /* 0x0000000aff0a723e */ /* 0x000fe200030006ff */
        /* <DEDUP_REMOVED lines=14> */
[----:B------:R-:W-:Y:S02]  /*7fe0*/  HADD2.F32 R42, -RZ, R28.H0_H0 ;  /* 0x2000001cff2a7230 */ /* 0x000fe40000004100 */
[----:B------:R-:W-:Y:S01]  /*7ff0*/  FFMA.FTZ R12, R46, R43, R93 ;  /* 0x0000002b2e0c7223 */ /* 0x000fe2000001005d */
[----:B------:R-:W-:Y:S02]  /*8000*/  HADD2.F32 R45, -RZ, R44.H0_H0 ;  /* 0x2000002cff2d7230 */ /* 0x000fe40000004100 */
[----:B------:R-:W-:Y:S01]  /*8010*/  FFMA.FTZ R106, R29, R105, -R106 ;  /* 0x000000691d6a7223 */ /* 0x000fe2000001086a */
[----:B------:R-:W-:Y:S01]  /*8020*/  HADD2.F32 R46, -RZ, R47.H0_H0 ;  /* 0x2000002fff2e7230 */ /* 0x000fe20000004100 */
[----:B------:R-:W-:Y:S01]  /*8030*/  F2FP.SATFINITE.E4M3.F32.PACK_AB_MERGE_C R29, R109, R112, RZ ;  /* 0x000000706d1d723e */ /* 0x000fe200048070ff */
[----:B------:R-:W-:Y:S01]  /*8040*/  HADD2.F32 R43, -RZ, R28.H1_H1 ;  /* 0x3000001cff2b7230 */ /* 0x000fe20000004100 */
[----:B------:R-:W-:Y:S01]  /*8050*/  F2FP.SATFINITE.E4M3.F32.PACK_AB_MERGE_C R108, R111, R108, RZ ;  /* 0x0000006c6f6c723e */ /* 0x000fe200048070ff */
[----:B------:R-:W-:-:S02]  /*8060*/  HADD2.F32 R44, -RZ, R44.H1_H1 ;  /* 0x3000002cff2c7230 */ /* 0x000fc40000004100 */
[-C--:B------:R-:W-:Y:S01]  /*8070*/  FMUL.FTZ R93, R45, R46.reuse ;  /* 0x0000002e2d5d7220 */ /* 0x080fe20000410000 */
[----:B------:R-:W-:Y:S02]  /*8080*/  HADD2.F32 R47, -RZ, R47.H1_H1 ;  /* 0x3000002fff2f7230 */ /* 0x000fe40000004100 */
[----:B------:R-:W-:Y:S01]  /*8090*/  FMUL.FTZ R92, R42, R46 ;  /* 0x0000002e2a5c7220 */ /* 0x000fe20000410000 */
[--C-:B------:R-:W-:Y:S01]  /*80a0*/  HADD2.F32 R28, -RZ, R10.reuse.H0_H0 ;  /* 0x2000000aff1c7230 */ /* 0x100fe20000004100 */
[----:B------:R-:W-:Y:S01]  /*80b0*/  F2FP.SATFINITE.E4M3.F32.PACK_AB_MERGE_C R29, R106, R97, R29 ;  /* 0x000000616a1d723e */ /* 0x000fe2000480701d */
[----:B------:R-:W-:Y:S02]  /*80c0*/  HADD2.F32 R46, -RZ, R10.H1_H1 ;  /* 0x3000000aff2e7230 */ /* 0x000fe40000004100 */
[-C--:B------:R-:W-:Y:S01]  /*80d0*/  FMUL.FTZ R96, R44, R47.reuse ;  /* 0x0000002f2c607220 */ /* 0x080fe20000410000 */
[----:B------:R-:W-:Y:S01]  /*80e0*/  FMUL.FTZ R47, R43, R47 ;  /* 0x0000002f2b2f7220 */ /* 0x000fe20000410000 */
[-C--:B------:R-:W-:Y:S01]  /*80f0*/  FFMA.FTZ R10, R42, R28.reuse, -R93 ;  /* 0x0000001c2a0a7223 */ /* 0x080fe2000001085d */
[-C--:B------:R-:W-:Y:S01]  /*8100*/  F2FP.F16.E4M3.UNPACK_B R42, R11.reuse ;  /* 0x0000000bff2a723e */ /* 0x080fe200020006ff */
[----:B------:R-:W-:Y:S01]  /*8110*/  FFMA.FTZ R28, R45, R28, R92 ;  /* 0x0000001c2d1c7223 */ /* 0x000fe2000001005c */
[----:B------:R-:W-:Y:S01]  /*8120*/  F2FP.F16.E4M3.UNPACK_B R11, R11.H1 ;  /* 0x0000000bff0b723e */ /* 0x000fe200030006ff */
[----:B------:R-:W-:Y:S01]  /*8130*/  FFMA.FTZ R109, R44, R46, R47 ;  /* 0x0000002e2c6d7223 */ /* 0x000fe2000001002f */
[----:B------:R-:W-:-:S02]  /*8140*/  F2FP.F16.E4M3.UNPACK_B R97, R9.H1 ;  /* 0x00000009ff61723e */ /* 0x000fc400030006ff */
[----:B------:R-:W-:Y:S01]  /*8150*/  F2FP.SATFINITE.E4M3.F32.PACK_AB_MERGE_C R14, R107, R14, R108 ;  /* 0x0000000e6b0e723e */ /* 0x000fe2000480706c */
[----:B------:R-:W-:Y:S01]  /*8160*/  FFMA.FTZ R107, R43, R46, -R96 ;  /* 0x0000002e2b6b7223 */ /* 0x000fe20000010860 */
[-C--:B------:R-:W-:Y:S01]  /*8170*/  F2FP.F16.E4M3.UNPACK_B R45, R15.reuse ;  /* 0x0000000fff2d723e */ /* 0x080fe200020006ff */
[----:B------:R-:W-:Y:S01]  /*8180*/  HADD2.F32 R43, -RZ, R11.H0_H0 ;  /* 0x2000000bff2b7230 */ /* 0x000fe20000004100 */
[----:B------:R-:W-:Y:S01]  /*8190*/  F2FP.F16.E4M3.UNPACK_B R44, R15.H1 ;  /* 0x0000000fff2c723e */ /* 0x000fe200030006ff */
[----:B------:R-:W-:Y:S01]  /*81a0*/  HADD2.F32 R106, -RZ, R97.H0_H0 ;  /* 0x20000061ff6a7230 */ /* 0x000fe20000004100 */
[----:B------:R-:W-:Y:S01]  /*81b0*/  F2FP.F16.E4M3.UNPACK_B R96, R9 ;  /* 0x00000009ff60723e */ /* 0x000fe200020006ff */
[----:B------:R-:W-:Y:S01]  /*81c0*/  HADD2.F32 R46, -RZ, R45.H0_H0 ;  /* 0x2000002dff2e7230 */ /* 0x000fe20000004100 */
[-C--:B------:R-:W-:Y:S01]  /*81d0*/  F2FP.F16.E4M3.UNPACK_B R47, R8.reuse.H1 ;  /* 0x00000008ff2f723e */ /* 0x080fe200030006ff */
[----:B------:R-:W-:Y:S01]  /*81e0*/  HADD2.F32 R97, -RZ, R97.H1_H1 ;  /* 0x30000061ff617230 */ /* 0x000fe20000004100 */
[----:B------:R-:W-:Y:S01]  /*81f0*/  F2FP.F16.E4M3.UNPACK_B R9, R8 ;  /* 0x00000008ff09723e */ /* 0x000fe200020006ff */
[----:B------:R-:W-:-:S02]  /*8200*/  HADD2.F32 R105, -RZ, R96.H0_H0 ;  /* 0x20000060ff697230 */ /* 0x000fc40000004100 */
[----:B------:R-:W-:Y:S01]  /*8210*/  FMUL.FTZ R111, R43, R106 ;  /* 0x0000006a2b6f7220 */ /* 0x000fe20000410000 */
[--C-:B------:R-:W-:Y:S01]  /*8220*/  HADD2.F32 R8, -RZ, R44.reuse.H0_H0 ;  /* 0x2000002cff087230 */ /* 0x100fe20000004100 */
[----:B------:R-:W-:Y:S01]  /*8230*/  F2FP.SATFINITE.E4M3.F32.PACK_AB_MERGE_C R10, R107, R10, RZ ;  /* 0x0000000a6b0a723e */ /* 0x000fe200048070ff */
[----:B------:R-:W-:Y:S02]  /*8240*/  HADD2.F32 R93, -RZ, R47.H0_H0 ;  /* 0x2000002fff5d7230 */ /* 0x000fe40000004100 */
[----:B------:R-:W-:Y:S01]  /*8250*/  FMUL.FTZ R108, R46, R105 ;  /* 0x000000692e6c7220 */ /* 0x000fe20000410000 */
[----:B------:R-:W-:Y:S02]  /*8260*/  HADD2.F32 R44, -RZ, R44.H1_H1 ;  /* 0x3000002cff2c7230 */ /* 0x000fe40000004100 */
[C---:B------:R-:W-:Y:S01]  /*8270*/  FMUL.FTZ R112, R8.reuse, R106 ;  /* 0x0000006a08707220 */ /* 0x040fe20000410000 */
[----:B------:R-:W-:Y:S02]  /*8280*/  HADD2.F32 R11, -RZ, R11.H1_H1 ;  /* 0x3000000bff0b7230 */ /* 0x000fe40000004100 */
[----:B------:R-:W-:Y:S01]  /*8290*/  FFMA.FTZ R111, R8, R93, R111 ;  /* 0x0000005d086f7223 */ /* 0x000fe2000001006f */
[----:B------:R-:W-:-:S02]  /*82a0*/  HADD2.F32 R15, -RZ, R42.H0_H0 ;  /* 0x2000002aff0f7230 */ /* 0x000fc40000004100 */
[-C--:B------:R-:W-:Y:S01]  /*82b0*/  FMUL.FTZ R8, R44, R97.reuse ;  /* 0x000000612c087220 */ /* 0x080fe20000410000 */
[----:B------:R-:W-:Y:S02]  /*82c0*/  HADD2.F32 R92, -RZ, R9.H0_H0 ;  /* 0x20000009ff5c7230 */ /* 0x000fe40000004100 */
[----:B------:R-:W-:Y:S01]  /*82d0*/  FMUL.FTZ R97, R11, R97 ;  /* 0x000000610b617220 */ /* 0x000fe20000410000 */
[----:B------:R-:W-:Y:S02]  /*82e0*/  HADD2.F32 R45, -RZ, R45.H1_H1 ;  /* 0x3000002dff2d7230 */ /* 0x000fe40000004100 */
[C---:B------:R-:W-:Y:S01]  /*82f0*/  FMUL.FTZ R105, R15.reuse, R105 ;  /* 0x000000690f697220 */ /* 0x040fe20000410000 */
[----:B------:R-:W-:Y:S02]  /*8300*/  HADD2.F32 R96, -RZ, R96.H1_H1 ;  /* 0x30000060ff607230 */ /* 0x000fe40000004100 */
[----:B------:R-:W-:Y:S01]  /*8310*/  FFMA.FTZ R108, R15, R92, -R108 ;  /* 0x0000005c0f6c7223 */ /* 0x000fe2000001086c */
[----:B------:R-:W-:-:S02]  /*8320*/  HADD2.F32 R47, -RZ, R47.H1_H1 ;  /* 0x3000002fff2f7230 */ /* 0x000fc40000004100 */
[----:B------:R-:W-:Y:S01]  /*8330*/  FFMA.FTZ R112, R43, R93, -R112 ;  /* 0x0000005d2b707223 */ /* 0x000fe20000010870 */
[----:B------:R-:W-:Y:S02]  /*8340*/  HADD2.F32 R42, -RZ, R42.H1_H1 ;  /* 0x3000002aff2a7230 */ /* 0x000fe40000004100 */
[-C--:B------:R-:W-:Y:S01]  /*8350*/  FMUL.FTZ R15, R45, R96.reuse ;  /* 0x000000602d0f7220 */ /* 0x080fe20000410000 */
[----:B------:R-:W-:Y:S02]  /*8360*/  HADD2.F32 R9, -RZ, R9.H1_H1 ;  /* 0x30000009ff097230 */ /* 0x000fe40000004100 */
[-C--:B------:R-:W-:Y:S01]  /*8370*/  FFMA.FTZ R11, R11, R47.reuse, -R8 ;  /* 0x0000002f0b0b7223 */ /* 0x080fe20000010808 */
[----:B------:R-:W-:Y:S01]  /*8380*/  FFMA.FTZ R44, R44, R47, R97 ;  /* 0x0000002f2c2c7223 */ /* 0x000fe20000010061 */
[----:B------:R-:W-:Y:S01]  /*8390*/  FMUL.FTZ R96, R42, R96 ;  /* 0x000000602a607220 */ /* 0x000fe20000410000 */
[----:B------:R-:W-:Y:S01]  /*83a0*/  FFMA.FTZ R105, R46, R92, R105 ;  /* 0x0000005c2e697223 */ /* 0x000fe20000010069 */
[-C--:B------:R-:W-:Y:S01]  /*83b0*/  FFMA.FTZ R15, R42, R9.reuse, -R15 ;  /* 0x000000092a0f7223 */ /* 0x080fe2000001080f */
[----:B------:R-:W-:Y:S01]  /*83c0*/  F2FP.SATFINITE.E4M3.F32.PACK_AB_MERGE_C R11, R11, R112, RZ ;  /* 0x000000700b0b723e */ /* 0x000fe200048070ff */
[----:B------:R-:W-:Y:S01]  /*83d0*/  FFMA.FTZ R96, R45, R9, R96 ;  /* 0x000000092d607223 */ /* 0x000fe20000010060 */
[----:B------:R-:W-:Y:S01]  /*83e0*/  F2FP.SATFINITE.E4M3.F32.PACK_AB_MERGE_C R28, R109, R28, RZ ;  /* 0x0000001c6d1c723e */ /* 0x000fe200048070ff */
[----:B------:R-:W-:Y:S01]  /*83f0*/  IMAD.MOV.U32 R8, RZ, RZ, R31 ;  /* 0x000000ffff087224 */ /* 0x000fe200078e001f */
[----:B------:R-:W-:-:S02]  /*8400*/  F2FP.SATFINITE.E4M3.F32.PACK_AB_MERGE_C R44, R44, R111, RZ ;  /* 0x0000006f2c2c723e */ /* 0x000fc400048070ff */
[----:B------:R-:W-:Y:S01]  /*8410*/  F2FP.SATFINITE.E4M3.F32.PACK_AB_MERGE_C R9, R13, R40, R10 ;  /* 0x000000280d09723e */ /* 0x000fe2000480700a */
[----:B------:R-:W-:Y:S01]  /*8420*/  IMAD.MOV.U32 R10, RZ, RZ, R29 ;  /* 0x000000ffff0a7224 */ /* 0x000fe200078e001d */
[----:B------:R-:W-:Y:S02]  /*8430*/  F2FP.SATFINITE.E4M3.F32.PACK_AB_MERGE_C R11, R15, R108, R11 ;  /* 0x0000006c0f0b723e */ /* 0x000fe4000480700b */
[----:B------:R-:W-:Y:S01]  /*8440*/  F2FP.SATFINITE.E4M3.F32.PACK_AB_MERGE_C R13, R12, R41, R28 ;  /* 0x000000290c0d723e */ /* 0x000fe2000480701c */
[----:B------:R-:W-:Y:S01]  /*8450*/  IMAD.MOV.U32 R12, RZ, RZ, R30 ;  /* 0x000000ffff0c7224 */ /* 0x000fe200078e001e */
[----:B------:R-:W-:-:S07]  /*8460*/  F2FP.SATFINITE.E4M3.F32.PACK_AB_MERGE_C R15, R96, R105, R44 ;  /* 0x00000069600f723e */ /* 0x000fce000480702c */
.L_x_1645:
[----:B------:R-:W-:Y:S05]  /*8470*/  BSYNC B2 ;  /* 0x0000000000027941 */ /* 0x000fea0003800000 */
.L_x_1644:
[----:B0-----:R0:W-:Y:S04]  /*8480*/  ST.E.128 desc[UR42][R32.64], R8 ;  /* 0x0000000820007985 */ /* 0x0011e8000c101d2a */
[----:B--2---:R0:W-:Y:S02]  /*8490*/  @!P2 ST.E.128 desc[UR42][R34.64], R12 ;  /* 0x0000000c2200a985 */ /* 0x0041e4000c101d2a */
.L_x_1643:
[----:B------:R-:W-:Y:S05]  /*84a0*/  BSYNC B1 ;  /* 0x0000000000017941 */ /* 0x000fea0003800000 */
.L_x_1642:
[----:B------:R-:W-:-:S13]  /*84b0*/  ISETP.NE.AND P2, PT, R0, RZ, PT ;  /* 0x000000ff0000720c */ /* 0x000fda0003f45270 */
[----:B------:R-:W-:Y:S05]  /*84c0*/  @!P2 BRA `(.L_x_1609) ;  /* 0x0000001000d4a947 */ /* 0x000fea0003800000 */
[----:B------:R-:W-:Y:S01]  /*84d0*/  ISETP.NE.AND P4, PT, R85, RZ, PT ;  /* 0x000000ff5500720c */ /* 0x000fe20003f85270 */
[----:B------:R-:W-:Y:S01]  /*84e0*/  BSSY B1, `(.L_x_1646) ;  /* 0x00000e7000017945 */ /* 0x000fe20003800000 */
[C---:B----4-:R-:W-:Y:S02]  /*84f0*/  IADD3 R28, P2, R56.reuse, R101, RZ ;  /* 0x00000065381c7210 */ /* 0x050fe40007f5e0ff */
[----:B------:R-:W-:Y:S02]  /*8500*/  SEL R110, R65, R110, !P4 ;  /* 0x0000006e416e7207 */ /* 0x000fe40006000000 */
[----:B---3--:R-:W-:Y:S02]  /*8510*/  LEA.HI.X.SX32 R29, R56, R99, 0x1, P2 ;  /* 0x00000063381d7211 */ /* 0x008fe400010f0eff */
[----:B0-2---:R-:W-:Y:S02]  /*8520*/  SHF.R.S32.HI R9, RZ, 0x1f, R110 ;  /* 0x0000001fff097819 */ /* 0x005fe4000001146e */
[----:B------:R-:W-:-:S02]  /*8530*/  ISETP.GE.AND P2, PT, R80, R95, PT ;  /* 0x0000005f5000720c */ /* 0x000fc40003f46270 */
[----:B------:R-:W-:-:S04]  /*8540*/  LEA.HI R9, R9, R110, RZ, 0x5 ;  /* 0x0000006e09097211 */ /* 0x000fc800078f28ff */
[----:B------:R-:W-:-:S04]  /*8550*/  SHF.R.S32.HI R8, RZ, 0x5, R9 ;  /* 0x00000005ff087819 */ /* 0x000fc80000011409 */
[----:B------:R-:W-:-:S04]  /*8560*/  LEA.HI.SX32 R8, R75, R8, 0x1c ;  /* 0x000000084b087211 */ /* 0x000fc800078fe2ff */
[----:B------:R-:W-:Y:S01]  /*8570*/  SHF.R.S32.HI R9, RZ, 0x1f, R8 ;  /* 0x0000001fff097819 */ /* 0x000fe20000011408 */
[----:B------:R-:W-:-:S03]  /*8580*/  IMAD.SHL.U32 R30, R8, 0x10, RZ ;  /* 0x00000010081e7824 */ /* 0x000fc600078e00ff */
[----:B------:R-:W-:Y:S02]  /*8590*/  LEA.HI R9, R9, R8, RZ, 0x2 ;  /* 0x0000000809097211 */ /* 0x000fe400078f10ff */
[----:B------:R-:W-:-:S03]  /*85a0*/  LOP3.LUT R8, R180, 0x30, R30, 0xf8, !PT ;  /* 0x00000030b4087812 */ /* 0x000fc600078ef81e */
[----:B------:R-:W-:Y:S01]  /*85b0*/  IMAD.SHL.U32 R9, R9, 0x800, RZ ;  /* 0x0000080009097824 */ /* 0x000fe200078e00ff */
[----:B------:R-:W-:-:S04]  /*85c0*/  LOP3.LUT R8, R8, R181, RZ, 0x3c, !PT ;  /* 0x000000b508087212 */ /* 0x000fc800078e3cff */
[----:B------:R-:W-:-:S04]  /*85d0*/  LOP3.LUT R9, R9, 0xffffe000, RZ, 0xc0, !PT ;  /* 0xffffe00009097812 */ /* 0x000fc800078ec0ff */
        /* <DEDUP_REMOVED lines=10> */
[----:B------:R-:W-:Y:S02]  /*8680*/  SHF.R.U32.HI R6, RZ, 0x8, R39 ;  /* 0x00000008ff067819 */ /* 0x000fe40000011627 */
[----:B------:R-:W-:Y:S01]  /*8690*/  SHF.R.U32.HI R38, RZ, 0x10, R5 ;  /* 0x00000010ff267819 */ /* 0x000fe20000011605 */
[----:B------:R-:W-:Y:S01]  /*86a0*/  IMAD.SHL.U32 R4, R4, 0x100, RZ ;  /* 0x0000010004047824 */ /* 0x000fe200078e00ff */
[----:B------:R-:W-:Y:S02]  /*86b0*/  LOP3.LUT R5, R5, 0xff0000ff, RZ, 0xc0, !PT ;  /* 0xff0000ff05057812 */ /* 0x000fe400078ec0ff */
[----:B------:R-:W-:Y:S02]  /*86c0*/  SHF.R.U32.HI R36, RZ, 0x8, R7 ;  /* 0x00000008ff247819 */ /* 0x000fe40000011607 */
[----:B------:R-:W-:-:S02]  /*86d0*/  SHF.R.U32.HI R32, RZ, 0x8, R37 ;  /* 0x00000008ff207819 */ /* 0x000fc40000011625 */
[----:B--2---:R-:W-:Y:S01]  /*86e0*/  MOV R34, R12 ;  /* 0x0000000c00227202 */ /* 0x004fe20000000f00 */
[----:B------:R-:W-:Y:S01]  /*86f0*/  IMAD.SHL.U32 R12, R6, 0x100, RZ ;  /* 0x00000100060c7824 */ /* 0x000fe200078e00ff */
[----:B------:R-:W-:Y:S01]  /*8700*/  LOP3.LUT R35, R39, 0xff0000ff, RZ, 0xc0, !PT ;  /* 0xff0000ff27237812 */ /* 0x000fe200078ec0ff */
[----:B------:R-:W-:Y:S01]  /*8710*/  IMAD.SHL.U32 R8, R32, 0x100, RZ ;  /* 0x0000010020087824 */ /* 0x000fe200078e00ff */
[----:B------:R-:W-:Y:S01]  /*8720*/  LOP3.LUT R5, R5, 0xff00, R4, 0xf8, !PT ;  /* 0x0000ff0005057812 */ /* 0x000fe200078ef804 */
[----:B------:R-:W-:Y:S01]  /*8730*/  IMAD.SHL.U32 R4, R36, 0x100, RZ ;  /* 0x0000010024047824 */ /* 0x000fe200078e00ff */
[----:B------:R-:W-:Y:S01]  /*8740*/  SHF.R.U32.HI R42, RZ, 0x10, R7 ;  /* 0x00000010ff2a7819 */ /* 0x000fe20000011607 */
[----:B------:R-:W-:Y:S01]  /*8750*/  IMAD.U32 R6, R38, 0x10000, RZ ;  /* 0x0001000026067824 */ /* 0x000fe200078e00ff */
[----:B------:R-:W-:Y:S02]  /*8760*/  LOP3.LUT R7, R7, 0xff0000ff, RZ, 0xc0, !PT ;  /* 0xff0000ff07077812 */ /* 0x000fe400078ec0ff */
[----:B------:R-:W-:-:S02]  /*8770*/  LOP3.LUT R33, R37, 0xff0000ff, RZ, 0xc0, !PT ;  /* 0xff0000ff25217812 */ /* 0x000fc400078ec0ff */
[----:B------:R-:W-:Y:S02]  /*8780*/  LOP3.LUT R40, R35, 0xff00, R12, 0xf8, !PT ;  /* 0x0000ff0023287812 */ /* 0x000fe400078ef80c */
[----:B------:R-:W-:Y:S02]  /*8790*/  F2FP.F16.E4M3.UNPACK_B R36, R104.H1 ;  /* 0x00000068ff24723e */ /* 0x000fe400030006ff */
[----:B------:R-:W-:Y:S02]  /*87a0*/  F2FP.F16.E4M3.UNPACK_B R35, R34.H1 ;  /* 0x00000022ff23723e */ /* 0x000fe400030006ff */
[----:B------:R-:W-:Y:S02]  /*87b0*/  F2FP.F16.E4M3.UNPACK_B R32, R31.H1 ;  /* 0x0000001fff20723e */ /* 0x000fe400030006ff */
[----:B------:R-:W-:Y:S01]  /*87c0*/  LOP3.LUT R7, R7, 0xff00, R4, 0xf8, !PT ;  /* 0x0000ff0007077812 */ /* 0x000fe200078ef804 */
[----:B------:R-:W-:Y:S01]  /*87d0*/  IMAD.U32 R4, R42, 0x10000, RZ ;  /* 0x000100002a047824 */ /* 0x000fe200078e00ff */
[----:B------:R-:W-:Y:S01]  /*87e0*/  SHF.R.U32.HI R41, RZ, 0x10, R37 ;  /* 0x00000010ff297819 */ /* 0x000fe20000011625 */
[----:B------:R-:W-:Y:S01]  /*87f0*/  HADD2.F32 R12, -RZ, R35.H0_H0 ;  /* 0x20000023ff0c7230 */ /* 0x000fe20000004100 */
[----:B------:R-:W-:-:S02]  /*8800*/  SHF.R.U32.HI R37, RZ, 0x10, R39 ;  /* 0x00000010ff257819 */ /* 0x000fc40000011627 */
[----:B------:R-:W-:Y:S01]  /*8810*/  LOP3.LUT R38, R33, 0xff00, R8, 0xf8, !PT ;  /* 0x0000ff0021267812 */ /* 0x000fe200078ef808 */
[----:B------:R-:W-:Y:S01]  /*8820*/  HADD2.F32 R8, -RZ, R32.H0_H0 ;  /* 0x20000020ff087230 */ /* 0x000fe20000004100 */
[----:B------:R-:W-:Y:S01]  /*8830*/  LOP3.LUT R6, R5, 0xff0000, R6, 0xf8, !PT ;  /* 0x00ff000005067812 */ /* 0x000fe200078ef806 */
[----:B------:R-:W-:Y:S01]  /*8840*/  HADD2.F32 R5, -RZ, R36.H0_H0 ;  /* 0x20000024ff057230 */ /* 0x000fe20000004100 */
[----:B------:R-:W-:Y:S01]  /*8850*/  F2FP.F16.E4M3.UNPACK_B R33, R102.H1 ;  /* 0x00000066ff21723e */ /* 0x000fe200030006ff */
[----:B------:R-:W-:Y:S01]  /*8860*/  IMAD.U32 R39, R37, 0x10000, RZ ;  /* 0x0001000025277824 */ /* 0x000fe200078e00ff */
[----:B------:R-:W-:Y:S01]  /*8870*/  LOP3.LUT R4, R7, 0xff0000, R4, 0xf8, !PT ;  /* 0x00ff000007047812 */ /* 0x000fe200078ef804 */
[----:B------:R-:W-:Y:S02]  /*8880*/  IMAD.U32 R7, R41, 0x10000, RZ ;  /* 0x0001000029077824 */ /* 0x000fe400078e00ff */
[----:B------:R-:W-:Y:S01]  /*8890*/  FMUL.FTZ R41, R12, R5 ;  /* 0x000000050c297220 */ /* 0x000fe20000410000 */
[----:B------:R-:W-:-:S02]  /*88a0*/  HADD2.F32 R37, -RZ, R33.H0_H0 ;  /* 0x20000021ff257230 */ /* 0x000fc40000004100 */
[----:B------:R-:W-:Y:S01]  /*88b0*/  FMUL.FTZ R43, R8, R5 ;  /* 0x00000005082b7220 */ /* 0x000fe20000410000 */
[----:B------:R-:W-:Y:S01]  /*88c0*/  HADD2.F32 R36, -RZ, R36.H1_H1 ;  /* 0x30000024ff247230 */ /* 0x000fe20000004100 */
[----:B------:R-:W-:Y:S01]  /*88d0*/  LOP3.LUT R7, R38, 0xff0000, R7, 0xf8, !PT ;  /* 0x00ff000026077812 */ /* 0x000fe200078ef807 */
[----:B------:R-:W-:Y:S02]  /*88e0*/  HADD2.F32 R38, -RZ, R33.H1_H1 ;  /* 0x30000021ff267230 */ /* 0x000fe40000004100 */
[-C--:B------:R-:W-:Y:S01]  /*88f0*/  FFMA.FTZ R8, R8, R37.reuse, -R41 ;  /* 0x0000002508087223 */ /* 0x080fe20000010829 */
[----:B------:R-:W-:Y:S01]  /*8900*/  FFMA.FTZ R12, R12, R37, R43 ;  /* 0x000000250c0c7223 */ /* 0x000fe2000001002b */
[----:B------:R-:W-:Y:S01]  /*8910*/  HADD2.F32 R33, -RZ, R32.H1_H1 ;  /* 0x30000020ff217230 */ /* 0x000fe20000004100 */
[----:B------:R-:W-:Y:S01]  /*8920*/  F2FP.F16.E4M3.UNPACK_B R104, R104 ;  /* 0x00000068ff68723e */ /* 0x000fe200020006ff */
[----:B------:R-:W-:Y:S01]  /*8930*/  HADD2.F32 R37, -RZ, R35.H1_H1 ;  /* 0x30000023ff257230 */ /* 0x000fe20000004100 */
[----:B------:R-:W-:-:S02]  /*8940*/  F2FP.F16.E4M3.UNPACK_B R35, R34 ;  /* 0x00000022ff23723e */ /* 0x000fc400020006ff */
[----:B------:R-:W-:Y:S01]  /*8950*/  F2FP.F16.E4M3.UNPACK_B R32, R31 ;  /* 0x0000001fff20723e */ /* 0x000fe200020006ff */
[-C--:B------:R-:W-:Y:S01]  /*8960*/  FMUL.FTZ R42, R33, R36.reuse ;  /* 0x00000024212a7220 */ /* 0x080fe20000410000 */
[----:B------:R-:W-:Y:S01]  /*8970*/  LOP3.LUT R5, R40, 0xff0000, R39, 0xf8, !PT ;  /* 0x00ff000028057812 */ /* 0x000fe200078ef827 */
[----:B------:R-:W-:Y:S01]  /*8980*/  FMUL.FTZ R40, R37, R36 ;  /* 0x0000002425287220 */ /* 0x000fe20000410000 */
[----:B------:R-:W-:Y:S01]  /*8990*/  F2FP.F16.E4M3.UNPACK_B R102, R102 ;  /* 0x00000066ff66723e */ /* 0x000fe200020006ff */
[----:B------:R-:W-:Y:S02]  /*89a0*/  HADD2.F32 R39, -RZ, R104.H0_H0 ;  /* 0x20000068ff277230 */ /* 0x000fe40000004100 */
[----:B------:R-:W-:Y:S02]  /*89b0*/  HADD2.F32 R36, -RZ, R35.H0_H0 ;  /* 0x20000023ff247230 */ /* 0x000fe40000004100 */
[----:B------:R-:W-:Y:S01]  /*89c0*/  FFMA.FTZ R31, R33, R38, -R40 ;  /* 0x00000026211f7223 */ /* 0x000fe20000010828 */
[----:B------:R-:W-:-:S02]  /*89d0*/  HADD2.F32 R34, -RZ, R32.H0_H0 ;  /* 0x20000020ff227230 */ /* 0x000fc40000004100 */
[----:B------:R-:W-:Y:S01]  /*89e0*/  FFMA.FTZ R33, R37, R38, R42 ;  /* 0x0000002625217223 */ /* 0x000fe2000001002a */
        /* <DEDUP_REMOVED lines=19> */
[----:B------:R-:W-:Y:S01]  /*8b20*/  HADD2.F32 R41, -RZ, R34.H1_H1 ;  /* 0x30000022ff297230 */ /* 0x000fe20000004100 */
[----:B------:R-:W-:Y:S01]  /*8b30*/  F2FP.F16.E4M3.UNPACK_B R103, R103 ;  /* 0x00000067ff67723e */ /* 0x000fe200020006ff */
[----:B------:R-:W-:Y:S02]  /*8b40*/  HADD2.F32 R34, -RZ, R32.H0_H0 ;  /* 0x20000020ff227230 */ /* 0x000fe40000004100 */
[-C--:B------:R-:W-:Y:S01]  /*8b50*/  FMUL.FTZ R47, R37, R39.reuse ;  /* 0x00000027252f7220 */ /* 0x080fe20000410000 */
[----:B------:R-:W-:Y:S01]  /*8b60*/  HADD2.F32 R35, -RZ, R38.H0_H0 ;  /* 0x20000026ff237230 */ /* 0x000fe20000004100 */
[----:B------:R-:W-:Y:S01]  /*8b70*/  F2FP.F16.E4M3.UNPACK_B R10, R10 ;  /* 0x0000000aff0a723e */ /* 0x000fe200020006ff */
[----:B------:R-:W-:Y:S02]  /*8b80*/  HADD2.F32 R36, -RZ, R36.H1_H1 ;  /* 0x30000024ff247230 */ /* 0x000fe40000004100 */
[----:B------:R-:W-:Y:S01]  /*8b90*/  FMUL.FTZ R46, R34, R39 ;  /* 0x00000027222e7220 */ /* 0x000fe20000410000 */
[----:B------:R-:W-:-:S02]  /*8ba0*/  HADD2.F32 R32, -RZ, R32.H1_H1 ;  /* 0x30000020ff207230 */ /* 0x000fc40000004100 */
[----:B------:R-:W-:Y:S01]  /*8bb0*/  FFMA.FTZ R44, R34, R35, -R47 ;  /* 0x00000023222c7223 */ /* 0x000fe2000001082f */
[----:B------:R-:W-:Y:S02]  /*8bc0*/  HADD2.F32 R39, -RZ, R38.H1_H1 ;  /* 0x30000026ff277230 */ /* 0x000fe40000004100 */
[-C--:B------:R-:W-:Y:S01]  /*8bd0*/  FMUL.FTZ R47, R36, R41.reuse ;  /* 0x00000029242f7220 */ /* 0x080fe20000410000 */
[----:B------:R-:W-:Y:S01]  /*8be0*/  F2FP.F16.E4M3.UNPACK_B R100, R100 ;  /* 0x00000064ff64723e */ /* 0x000fe200020006ff */
[C---:B------:R-:W-:Y:S01]  /*8bf0*/  FMUL.FTZ R41, R32.reuse, R41 ;  /* 0x0000002920297220 */ /* 0x040fe20000410000 */
[----:B------:R-:W-:Y:S01]  /*8c00*/  FFMA.FTZ R46, R37, R35, R46 ;  /* 0x00000023252e7223 */ /* 0x000fe2000001002e */
[-C--:B------:R-:W-:Y:S01]  /*8c10*/  FFMA.FTZ R93, R32, R39.reuse, -R47 ;  /* 0x00000027205d7223 */ /* 0x080fe2000001082f */
[----:B------:R-:W-:Y:S01]  /*8c20*/  F2FP.F16.E4M3.UNPACK_B R32, R14 ;  /* 0x0000000eff20723e */ /* 0x000fe200020006ff */
[----:B------:R-:W-:Y:S01]  /*8c30*/  FFMA.FTZ R95, R36, R39, R41 ;  /* 0x00000027245f7223 */ /* 0x000fe20000010029 */
[--C-:B------:R-:W-:Y:S01]  /*8c40*/  HADD2.F32 R39, -RZ, R103.reuse.H0_H0 ;  /* 0x20000067ff277230 */ /* 0x100fe20000004100 */
[----:B------:R-:W-:Y:S01]  /*8c50*/  F2FP.SATFINITE.E4M3.F32.PACK_AB_MERGE_C R12, R33, R12, RZ ;  /* 0x0000000c210c723e */ /* 0x000fe200048070ff */
[----:B------:R-:W-:Y:S01]  /*8c60*/  HADD2.F32 R103, -RZ, R103.H1_H1 ;  /* 0x30000067ff677230 */ /* 0x000fe20000004100 */
[----:B------:R-:W-:Y:S01]  /*8c70*/  F2FP.SATFINITE.E4M3.F32.PACK_AB_MERGE_C R8, R31, R8, RZ ;  /* 0x000000081f08723e */ /* 0x000fe200048070ff */
[----:B------:R-:W-:Y:S01]  /*8c80*/  HADD2.F32 R34, -RZ, R32.H0_H0 ;  /* 0x20000020ff227230 */ /* 0x000fe20000004100 */
[----:B------:R-:W-:Y:S01]  /*8c90*/  F2FP.F16.E4M3.UNPACK_B R33, R13 ;  /* 0x0000000dff21723e */ /* 0x000fe200020006ff */
[----:B------:R-:W-:Y:S01]  /*8ca0*/  HADD2.F32 R14, -RZ, R10.H0_H0 ;  /* 0x2000000aff0e7230 */ /* 0x000fe20000004100 */
[----:B------:R-:W-:Y:S01]  /*8cb0*/  F2FP.SATFINITE.E4M3.F32.PACK_AB_MERGE_C R8, R43, R40, R8 ;  /* 0x000000282b08723e */ /* 0x000fe20004807008 */
[----:B------:R-:W-:-:S02]  /*8cc0*/  HADD2.F32 R32, -RZ, R32.H1_H1 ;  /* 0x30000020ff207230 */ /* 0x000fc40000004100 */
[-C--:B------:R-:W-:Y:S01]  /*8cd0*/  FMUL.FTZ R41, R34, R39.reuse ;  /* 0x0000002722297220 */ /* 0x080fe20000410000 */
[----:B------:R-:W-:Y:S02]  /*8ce0*/  HADD2.F32 R10, -RZ, R10.H1_H1 ;  /* 0x3000000aff0a7230 */ /* 0x000fe40000004100 */
[----:B------:R-:W-:Y:S01]  /*8cf0*/  FMUL.FTZ R39, R14, R39 ;  /* 0x000000270e277220 */ /* 0x000fe20000410000 */
[--C-:B------:R-:W-:Y:S02]  /*8d00*/  HADD2.F32 R35, -RZ, R100.reuse.H0_H0 ;  /* 0x20000064ff237230 */ /* 0x100fe40000004100 */
[-C--:B------:R-:W-:Y:S01]  /*8d10*/  FMUL.FTZ R47, R32, R103.reuse ;  /* 0x00000067202f7220 */ /* 0x080fe20000410000 */
[----:B------:R-:W-:Y:S02]  /*8d20*/  HADD2.F32 R37, -RZ, R100.H1_H1 ;  /* 0x30000064ff257230 */ /* 0x000fe40000004100 */
[----:B------:R-:W-:Y:S01]  /*8d30*/  FMUL.FTZ R103, R10, R103 ;  /* 0x000000670a677220 */ /* 0x000fe20000410000 */
[----:B------:R-:W-:Y:S01]  /*8d40*/  F2FP.SATFINITE.E4M3.F32.PACK_AB_MERGE_C R12, R45, R42, R12 ;  /* 0x0000002a2d0c723e */ /* 0x000fe2000480700c */
[-C--:B------:R-:W-:Y:S01]  /*8d50*/  FFMA.FTZ R41, R14, R35.reuse, -R41 ;  /* 0x000000230e297223 */ /* 0x080fe20000010829 */
[----:B------:R-:W-:Y:S01]  /*8d60*/  FFMA.FTZ R14, R34, R35, R39 ;  /* 0x00000023220e7223 */ /* 0x000fe20000010027 */
[----:B------:R-:W-:Y:S01]  /*8d70*/  FFMA.FTZ R103, R32, R37, R103 ;  /* 0x0000002520677223 */ /* 0x000fe20000010067 */
[----:B------:R-:W-:Y:S01]  /*8d80*/  F2FP.F16.E4M3.UNPACK_B R34, R7 ;  /* 0x00000007ff22723e */ /* 0x000fe200020006ff */
[----:B------:R-:W-:Y:S01]  /*8d90*/  FFMA.FTZ R10, R10, R37, -R47 ;  /* 0x000000250a0a7223 */ /* 0x000fe2000001082f */
[-C--:B------:R-:W-:Y:S01]  /*8da0*/  F2FP.F16.E4M3.UNPACK_B R32, R9.reuse ;  /* 0x00000009ff20723e */ /* 0x080fe200020006ff */
[--C-:B------:R-:W-:Y:S01]  /*8db0*/  HADD2.F32 R35, -RZ, R33.reuse.H0_H0 ;  /* 0x20000021ff237230 */ /* 0x100fe20000004100 */
[----:B------:R-:W-:Y:S01]  /*8dc0*/  F2FP.F16.E4M3.UNPACK_B R37, R6 ;  /* 0x00000006ff25723e */ /* 0x000fe200020006ff */
[----:B------:R-:W-:Y:S01]  /*8dd0*/  HADD2.F32 R40, -RZ, R34.H0_H0 ;  /* 0x20000022ff287230 */ /* 0x000fe20000004100 */
[----:B------:R-:W-:Y:S01]  /*8de0*/  F2FP.F16.E4M3.UNPACK_B R9, R9.H1 ;  /* 0x00000009ff09723e */ /* 0x000fe200030006ff */
[----:B------:R-:W-:Y:S01]  /*8df0*/  HADD2.F32 R31, -RZ, R32.H0_H0 ;  /* 0x20000020ff1f7230 */ /* 0x000fe20000004100 */
[----:B------:R-:W-:Y:S01]  /*8e00*/  F2FP.SATFINITE.E4M3.F32.PACK_AB_MERGE_C R44, R93, R44, RZ ;  /* 0x0000002c5d2c723e */ /* 0x000fe200048070ff */
[----:B------:R-:W-:-:S02]  /*8e10*/  HADD2.F32 R36, -RZ, R33.H1_H1 ;  /* 0x30000021ff247230 */ /* 0x000fc40000004100 */
[-C--:B------:R-:W-:Y:S01]  /*8e20*/  FMUL.FTZ R42, R35, R40.reuse ;  /* 0x00000028232a7220 */ /* 0x080fe20000410000 */
[--C-:B------:R-:W-:Y:S02]  /*8e30*/  HADD2.F32 R38, -RZ, R37.reuse.H0_H0 ;  /* 0x20000025ff267230 */ /* 0x100fe40000004100 */
[----:B------:R-:W-:Y:S01]  /*8e40*/  FMUL.FTZ R40, R31, R40 ;  /* 0x000000281f287220 */ /* 0x000fe20000410000 */
[----:B------:R-:W-:Y:S01]  /*8e50*/  HADD2.F32 R33, -RZ, R34.H1_H1 ;  /* 0x30000022ff217230 */ /* 0x000fe20000004100 */
[----:B------:R-:W-:Y:S01]  /*8e60*/  F2FP.F16.E4M3.UNPACK_B R6, R6.H1 ;  /* 0x00000006ff06723e */ /* 0x000fe200030006ff */
[----:B------:R-:W-:Y:S02]  /*8e70*/  HADD2.F32 R34, -RZ, R32.H1_H1 ;  /* 0x30000020ff227230 */ /* 0x000fe40000004100 */
[-C--:B------:R-:W-:Y:S01]  /*8e80*/  FFMA.FTZ R32, R35, R38.reuse, R40 ;  /* 0x0000002623207223 */ /* 0x080fe20000010028 */
[----:B------:R-:W-:Y:S01]  /*8e90*/  FFMA.FTZ R31, R31, R38, -R42 ;  /* 0x000000261f1f7223 */ /* 0x000fe2000001082a */
[----:B------:R-:W-:-:S02]  /*8ea0*/  HADD2.F32 R37, -RZ, R37.H1_H1 ;  /* 0x30000025ff257230 */ /* 0x000fc40000004100 */
[-C--:B------:R-:W-:Y:S01]  /*8eb0*/  FMUL.FTZ R35, R36, R33.reuse ;  /* 0x0000002124237220 */ /* 0x080fe20000410000 */
[C---:B------:R-:W-:Y:S01]  /*8ec0*/  FMUL.FTZ R39, R34.reuse, R33 ;  /* 0x0000002122277220 */ /* 0x040fe20000410000 */
[----:B------:R-:W-:Y:S01]  /*8ed0*/  F2FP.F16.E4M3.UNPACK_B R33, R13.H1 ;  /* 0x0000000dff21723e */ /* 0x000fe200030006ff */
[----:B------:R-:W-:Y:S01]  /*8ee0*/  HADD2.F32 R13, -RZ, R9.H0_H0 ;  /* 0x20000009ff0d7230 */ /* 0x000fe20000004100 */
[----:B------:R-:W-:Y:S01]  /*8ef0*/  F2FP.F16.E4M3.UNPACK_B R38, R7.H1 ;  /* 0x00000007ff26723e */ /* 0x000fe200030006ff */
[----:B------:R-:W-:Y:S01]  /*8f00*/  FFMA.FTZ R34, R34, R37, -R35 ;  /* 0x0000002522227223 */ /* 0x000fe20000010823 */
[----:B------:R-:W-:Y:S01]  /*8f10*/  F2FP.SATFINITE.E4M3.F32.PACK_AB_MERGE_C R10, R10, R41, R44 ;  /* 0x000000290a0a723e */ /* 0x000fe2000480702c */
[--C-:B------:R-:W-:Y:S02]  /*8f20*/  HADD2.F32 R35, -RZ, R33.reuse.H0_H0 ;  /* 0x20000021ff237230 */ /* 0x100fe40000004100 */
[----:B------:R-:W-:Y:S01]  /*8f30*/  FFMA.FTZ R7, R36, R37, R39 ;  /* 0x0000002524077223 */ /* 0x000fe20000010027 */
[--C-:B------:R-:W-:Y:S01]  /*8f40*/  HADD2.F32 R40, -RZ, R38.reuse.H0_H0 ;  /* 0x20000026ff287230 */ /* 0x100fe20000004100 */
[----:B------:R-:W-:Y:S01]  /*8f50*/  F2FP.SATFINITE.E4M3.F32.PACK_AB_MERGE_C R46, R95, R46, RZ ;  /* 0x0000002e5f2e723e */ /* 0x000fe200048070ff */
[----:B------:R-:W-:Y:S01]  /*8f60*/  HADD2.F32 R33, -RZ, R33.H1_H1 ;  /* 0x30000021ff217230 */ /* 0x000fe20000004100 */
[----:B------:R-:W-:Y:S01]  /*8f70*/  F2FP.F16.E4M3.UNPACK_B R39, R5 ;  /* 0x00000005ff27723e */ /* 0x000fe200020006ff */
[----:B------:R-:W-:-:S02]  /*8f80*/  HADD2.F32 R42, -RZ, R38.H1_H1 ;  /* 0x30000026ff2a7230 */ /* 0x000fc40000004100 */
[-C--:B------:R-:W-:Y:S01]  /*8f90*/  FMUL.FTZ R44, R35, R40.reuse ;  /* 0x00000028232c7220 */ /* 0x080fe20000410000 */
[--C-:B------:R-:W-:Y:S02]  /*8fa0*/  HADD2.F32 R36, -RZ, R6.reuse.H0_H0 ;  /* 0x20000006ff247230 */ /* 0x100fe40000004100 */
[----:B------:R-:W-:Y:S01]  /*8fb0*/  FMUL.FTZ R40, R13, R40 ;  /* 0x000000280d287220 */ /* 0x000fe20000410000 */
[----:B------:R-:W-:Y:S01]  /*8fc0*/  HADD2.F32 R9, -RZ, R9.H1_H1 ;  /* 0x30000009ff097230 */ /* 0x000fe20000004100 */
[----:B------:R-:W-:Y:S01]  /*8fd0*/  F2FP.SATFINITE.E4M3.F32.PACK_AB_MERGE_C R14, R103, R14, R46 ;  /* 0x0000000e670e723e */ /* 0x000fe2000480702e */
[----:B------:R-:W-:Y:S02]  /*8fe0*/  HADD2.F32 R38, -RZ, R6.H1_H1 ;  /* 0x30000006ff267230 */ /* 0x000fe40000004100 */
[----:B------:R-:W-:Y:S01]  /*8ff0*/  FMUL.FTZ R6, R33, R42 ;  /* 0x0000002a21067220 */ /* 0x000fe20000410000 */
[----:B------:R-:W-:Y:S01]  /*9000*/  FFMA.FTZ R43, R35, R36, R40 ;  /* 0x00000024232b7223 */ /* 0x000fe20000010028 */
[C---:B------:R-:W-:Y:S01]  /*9010*/  FMUL.FTZ R42, R9.reuse, R42 ;  /* 0x0000002a092a7220 */ /* 0x040fe20000410000 */
[----:B------:R-:W-:Y:S01]  /*9020*/  F2FP.F16.E4M3.UNPACK_B R35, R15 ;  /* 0x0000000fff23723e */ /* 0x000fe200020006ff */
[-C--:B------:R-:W-:Y:S01]  /*9030*/  FFMA.FTZ R45, R9, R38.reuse, -R6 ;  /* 0x00000026092d7223 */ /* 0x080fe20000010806 */
[----:B------:R-:W-:Y:S01]  /*9040*/  F2FP.F16.E4M3.UNPACK_B R6, R11 ;  /* 0x0000000bff06723e */ /* 0x000fe200020006ff */
[----:B------:R-:W-:Y:S01]  /*9050*/  FFMA.FTZ R46, R33, R38, R42 ;  /* 0x00000026212e7223 */ /* 0x000fe2000001002a */
[----:B------:R-:W-:Y:S01]  /*9060*/  F2FP.F16.E4M3.UNPACK_B R40, R5.H1 ;  /* 0x00000005ff28723e */ /* 0x000fe200030006ff */
[----:B------:R-:W-:Y:S01]  /*9070*/  HADD2.F32 R33, -RZ, R35.H0_H0 ;  /* 0x20000023ff217230 */ /* 0x000fe20000004100 */
[----:B------:R-:W-:Y:S01]  /*9080*/  F2FP.F16.E4M3.UNPACK_B R15, R15.H1 ;  /* 0x0000000fff0f723e */ /* 0x000fe200030006ff */
[----:B------:R-:W-:Y:S01]  /*9090*/  HADD2.F32 R42, -RZ, R39.H0_H0 ;  /* 0x20000027ff2a7230 */ /* 0x000fe20000004100 */
[----:B------:R-:W-:Y:S01]  /*90a0*/  F2FP.F16.E4M3.UNPACK_B R5, R4 ;  /* 0x00000004ff05723e */ /* 0x000fe200020006ff */
[----:B------:R-:W-:Y:S01]  /*90b0*/  HADD2.F32 R9, -RZ, R6.H0_H0 ;  /* 0x20000006ff097230 */ /* 0x000fe20000004100 */
[----:B------:R-:W-:Y:S01]  /*90c0*/  F2FP.F16.E4M3.UNPACK_B R11, R11.H1 ;  /* 0x0000000bff0b723e */ /* 0x000fe200030006ff */
[----:B------:R-:W-:Y:S01]  /*90d0*/  FFMA.FTZ R44, R13, R36, -R44 ;  /* 0x000000240d2c7223 */ /* 0x000fe2000001082c */
[----:B------:R-:W-:Y:S01]  /*90e0*/  F2FP.F16.E4M3.UNPACK_B R36, R4.H1 ;  /* 0x00000004ff24723e */ /* 0x000fe200030006ff */
[----:B------:R-:W-:-:S02]  /*90f0*/  HADD2.F32 R4, -RZ, R15.H0_H0 ;  /* 0x2000000fff047230 */ /* 0x000fc40000004100 */
[-C--:B------:R-:W-:Y:S01]  /*9100*/  FMUL.FTZ R92, R33, R42.reuse ;  /* 0x0000002a215c7220 */ /* 0x080fe20000410000 */
[--C-:B------:R-:W-:Y:S02]  /*9110*/  HADD2.F32 R41, -RZ, R40.reuse.H0_H0 ;  /* 0x20000028ff297230 */ /* 0x100fe40000004100 */
        /* <DEDUP_REMOVED lines=8> */
[----:B------:R-:W-:Y:S01]  /*91a0*/  FFMA.FTZ R42, R33, R38, R42 ;  /* 0x00000026212a7223 */ /* 0x000fe2000001002a */
[----:B------:R-:W-:Y:S02]  /*91b0*/  HADD2.F32 R11, -RZ, R11.H1_H1 ;  /* 0x3000000bff0b7230 */ /* 0x000fe40000004100 */
        /* <DEDUP_REMOVED lines=12> */
[-C--:B------:R-:W-:Y:S01]  /*9280*/  FFMA.FTZ R11, R11, R36.reuse, -R38 ;  /* 0x000000240b0b7223 */ /* 0x080fe20000010826 */
[----:B------:R-:W-:Y:S01]  /*9290*/  FFMA.FTZ R40, R15, R36, R40 ;  /* 0x000000240f287223 */ /* 0x000fe20000010028 */
[----:B------:R-:W-:Y:S01]  /*92a0*/  FMUL.FTZ R4, R6, R39 ;  /* 0x0000002706047220 */ /* 0x000fe20000410000 */
[----:B------:R-:W-:Y:S01]  /*92b0*/  F2FP.SATFINITE.E4M3.F32.PACK_AB_MERGE_C R31, R34, R31, R44 ;  /* 0x0000001f221f723e */ /* 0x000fe2000480702c */
[-C--:B------:R-:W-:Y:S01]  /*92c0*/  FFMA.FTZ R9, R6, R5.reuse, -R9 ;  /* 0x0000000506097223 */ /* 0x080fe20000010809 */
[----:B------:R-:W-:Y:S01]  /*92d0*/  F2FP.SATFINITE.E4M3.F32.PACK_AB_MERGE_C R11, R11, R96, RZ ;  /* 0x000000600b0b723e */ /* 0x000fe200048070ff */
[----:B------:R-:W-:Y:S01]  /*92e0*/  FFMA.FTZ R5, R35, R5, R4 ;  /* 0x0000000523057223 */ /* 0x000fe20000010004 */
[----:B------:R-:W-:-:S02]  /*92f0*/  F2FP.SATFINITE.E4M3.F32.PACK_AB_MERGE_C R43, R46, R43, RZ ;  /* 0x0000002b2e2b723e */ /* 0x000fc400048070ff */
[----:B------:R-:W-:Y:S02]  /*9300*/  F2FP.SATFINITE.E4M3.F32.PACK_AB_MERGE_C R40, R40, R41, RZ ;  /* 0x000000292828723e */ /* 0x000fe400048070ff */
[----:B------:R-:W-:Y:S01]  /*9310*/  F2FP.SATFINITE.E4M3.F32.PACK_AB_MERGE_C R11, R9, R92, R11 ;  /* 0x0000005c090b723e */ /* 0x000fe2000480700b */
[----:B------:R-:W-:Y:S01]  /*9320*/  IMAD.MOV.U32 R9, RZ, RZ, R31 ;  /* 0x000000ffff097224 */ /* 0x000fe200078e001f */
[----:B------:R-:W-:Y:S02]  /*9330*/  F2FP.SATFINITE.E4M3.F32.PACK_AB_MERGE_C R13, R7, R32, R43 ;  /* 0x00000020070d723e */ /* 0x000fe4000480702b */
[----:B------:R-:W-:-:S07]  /*9340*/  F2FP.SATFINITE.E4M3.F32.PACK_AB_MERGE_C R15, R5, R42, R40 ;  /* 0x0000002a050f723e */ /* 0x000fce0004807028 */
.L_x_1647:
[----:B------:R-:W-:Y:S05]  /*9350*/  BSYNC B1 ;  /* 0x0000000000017941 */ /* 0x000fea0003800000 */
.L_x_1646:
[----:B0-----:R0:W-:Y:S01]  /*9360*/  ST.E.128 desc[UR42][R28.64], R8 ;  /* 0x000000081c007985 */ /* 0x0011e2000c101d2a */
[----:B------:R-:W-:-:S13]  /*9370*/  ISETP.GE.AND P2, PT, R30, R98, PT ;  /* 0x000000621e00720c */ /* 0x000fda0003f46270 */
[----:B------:R-:W-:Y:S05]  /*9380*/  @P2 BRA `(.L_x_1609) ;  /* 0x0000000400242947 */ /* 0x000fea0003800000 */
[----:B------:R-:W-:-:S04]  /*9390*/  IADD3 R4, P2, R101, R30, RZ ;  /* 0x0000001e65047210 */ /* 0x000fc80007f5e0ff */
[----:B------:R-:W-:-:S05]  /*93a0*/  LEA.HI.X.SX32 R5, R30, R99, 0x1, P2 ;  /* 0x000000631e057211 */ /* 0x000fca00010f0eff */
[----:B--2---:R2:W-:Y:S01]  /*93b0*/  ST.E.128 desc[UR42][R4.64], R12 ;  /* 0x0000000c04007985 */ /* 0x0045e2000c101d2a */
[----:B------:R-:W-:Y:S05]  /*93c0*/  BRA `(.L_x_1609) ;  /* 0x0000000400147947 */ /* 0x000fea0003800000 */
.L_x_1601:
[----:B------:R-:W-:-:S06]  /*93d0*/  UISETP.NE.AND UP0, UPT, UR40, 0x3, UPT ;  /* 0x000000032800788c */ /* 0x000fcc000bf05270 */
[----:B------:R-:W-:-:S13]  /*93e0*/  PLOP3.LUT P1, PT, PT, PT, UP0, 0x80, 0x0 ;  /* 0x000000000000781c */ /* 0x000fda0003f2f008 */
[----:B------:R-:W-:Y:S05]  /*93f0*/  @!P1 BRA `(.L_x_1648) ;  /* 0x0000000000049947 */ /* 0x000fea0003800000 */
[----:B------:R-:W-:Y:S01]  /*9400*/  BPT.TRAP 0x1 ;  /* 0x000000040000795c */ /* 0x000fe20000300000 */
.L_x_1648:
[----:B------:R-:W-:Y:S01]  /*9410*/  IMAD R83, R17, 0x8, R16 ;  /* 0x0000000811537824 */ /* 0x000fe200078e0210 */
[----:B------:R-:W-:Y:S01]  /*9420*/  SHF.L.U32 R94, R174, 0x1f, RZ ;  /* 0x0000001fae5e7819 */ /* 0x000fe200000006ff */
[----:B------:R-:W-:Y:S01]  /*9430*/  BSSY B1, `(.L_x_1649) ;  /* 0x0000004000017945 */ /* 0x000fe20003800000 */
[----:B------:R-:W-:Y:S02]  /*9440*/  SHF.R.S32.HI R89, RZ, 0x1f, R87 ;  /* 0x0000001fff597819 */ /* 0x000fe40000011457 */
[----:B------:R-:W0:Y:S02]  /*9450*/  SYNCS.PHASECHK.TRANS64.TRYWAIT P2, [R83+URZ+0x22890], R94 ;  /* 0x0228905e530075a7 */ /* 0x000e24000804017f */
[----:B0-----:R-:W-:Y:S05]  /*9460*/  @!P2 BRA `(.L_x_1650) ;  /* 0x000002340018a947 */ /* 0x001fea0003800000 */
.L_x_1993:
[----:B------:R-:W-:Y:S05]  /*9470*/  BSYNC B1 ;  /* 0x0000000000017941 */ /* 0x000fea0003800000 */
.L_x_1649:
[----:B------:R-:W-:Y:S01]  /*9480*/  ULDC.64 UR4, c[0x0][0x300] ;  /* 0x0000c00000047ab9 */ /* 0x000fe20000000a00 */
[----:B-----5:R-:W-:Y:S01]  /*9490*/  SHF.R.S32.HI R90, RZ, 0x1f, R86 ;  /* 0x0000001fff5a7819 */ /* 0x020fe20000011456 */
[----:B------:R-:W-:Y:S01]  /*94a0*/  IMAD R6, R89, UR4, RZ ;  /* 0x0000000459067c24 */ /* 0x000fe2000f8e02ff */
[----:B------:R-:W-:Y:S01]  /*94b0*/  ULDC.64 UR6, c[0x0][0x2e8] ;  /* 0x0000ba0000067ab9 */ /* 0x000fe20000000a00 */
[----:B------:R-:W-:-:S04]  /*94c0*/  IMAD.WIDE.U32 R4, R87, UR4, RZ ;  /* 0x0000000457047c25 */ /* 0x000fc8000f8e00ff */
        /* <DEDUP_REMOVED lines=14> */
[----:B------:R-:W-:Y:S02]  /*95b0*/  IADD3.X R13, R13, UR7, RZ, P2, !PT ;  /* 0x000000070d0d7c10 */ /* 0x000fe400097fe4ff */
[----:B------:R-:W-:Y:S01]  /*95c0*/  ISETP.GT.AND P2, PT, R91, R175, PT ;  /* 0x000000af5b00720c */ /* 0x000fe20003f44270 */
[----:B------:R-:W-:-:S12]  /*95d0*/  BRA.DIV UR4, `(.L_x_1651) ;  /* 0x0000023204d07947 */ /* 0x000fd8000b800000 */
[----:B------:R1:W2:Y:S04]  /*95e0*/  SHFL.IDX PT, R28, R13, RZ, 0x1e1f ;  /* 0x001e1fff0d1c7589 */ /* 0x0002a800000e0000 */
[----:B------:R1:W3:Y:S02]  /*95f0*/  SHFL.IDX PT, R14, R4, RZ, 0x1e1f ;  /* 0x001e1fff040e7589 */ /* 0x0002e400000e0000 */
.L_x_1997:
[----:B------:R-:W-:Y:S05]  /*9600*/  @!P2 BRA `(.L_x_1609) ;  /* 0x000000000084a947 */ /* 0x000fea0003800000 */
[----:B------:R-:W-:Y:S02]  /*9610*/  ULDC UR4, c[0x0][0x2f4] ;  /* 0x0000bd0000047ab9 */ /* 0x000fe40000000800 */
[----:B------:R-:W-:-:S13]  /*9620*/  ISETP.GE.AND P5, PT, R18, UR4, PT ;  /* 0x0000000412007c0c */ /* 0x000fda000bfa6270 */
[----:B-1----:R-:W1:Y:S01]  /*9630*/  @!P5 LDS.128 R4, [R97+0x16400] ;  /* 0x016400006104d984 */ /* 0x002e620000000c00 */
[----:B---3--:R-:W-:-:S05]  /*9640*/  @!P5 IADD3 R12, P2, R18, R14, RZ ;  /* 0x0000000e120cd210 */ /* 0x008fca0007f5e0ff */
[----:B--2---:R-:W-:Y:S01]  /*9650*/  @!P5 IMAD.X R13, R28, 0x1, R19, P2 ;  /* 0x000000011c0dd824 */ /* 0x004fe200010e0613 */
[----:B------:R-:W-:-:S13]  /*9660*/  ISETP.GE.AND P2, PT, R176, UR4, PT ;  /* 0x00000004b0007c0c */ /* 0x000fda000bf46270 */
[----:B------:R-:W-:-:S05]  /*9670*/  @!P2 IADD3 R10, P4, R176, R14, RZ ;  /* 0x0000000eb00aa210 */ /* 0x000fca0007f9e0ff */
[----:B------:R-:W-:Y:S01]  /*9680*/  @!P2 IMAD.X R11, R28, 0x1, R187, P4 ;  /* 0x000000011c0ba824 */ /* 0x000fe200020e06bb */
[----:B------:R-:W-:-:S13]  /*9690*/  ISETP.GE.AND P4, PT, R184, UR4, PT ;  /* 0x00000004b8007c0c */ /* 0x000fda000bf86270 */
[----:B------:R-:W-:Y:S01]  /*96a0*/  @!P4 IADD3 R8, P6, R184, R14, RZ ;  /* 0x0000000eb808c210 */ /* 0x000fe20007fde0ff */
[----:B-1----:R1:W-:Y:S01]  /*96b0*/  @!P5 ST.E.128 desc[UR42][R12.64], R4 ;  /* 0x000000040c00d985 */ /* 0x0023e2000c101d2a */
[----:B------:R-:W-:-:S03]  /*96c0*/  ISETP.GE.AND P5, PT, R81, UR4, PT ;  /* 0x0000000451007c0c */ /* 0x000fc6000bfa6270 */
[----:B------:R-:W-:-:S10]  /*96d0*/  @!P4 IMAD.X R9, R28, 0x1, R199, P6 ;  /* 0x000000011c09c824 */ /* 0x000fd400030e06c7 */
[----:B------:R-:W2:Y:S01]  /*96e0*/  @!P5 LDS.128 R4, [R96+0x16400] ;  /* 0x016400006004d984 */ /* 0x000ea20000000c00 */
[----:B------:R-:W-:-:S05]  /*96f0*/  @!P5 IMAD.SHL.U32 R15, R178, 0x10, RZ ;  /* 0x00000010b20fd824 */ /* 0x000fca00078e00ff */
[----:B-1----:R-:W-:-:S04]  /*9700*/  @!P5 IADD3 R12, P6, R15, R14, RZ ;  /* 0x0000000e0f0cd210 */ /* 0x002fc80007fde0ff */
[----:B------:R-:W-:-:S05]  /*9710*/  @!P5 LEA.HI.X.SX32 R13, R15, R28, 0x1, P6 ;  /* 0x0000001c0f0dd211 */ /* 0x000fca00030f0eff */
[----:B--2---:R1:W-:Y:S01]  /*9720*/  @!P5 ST.E.128 desc[UR42][R12.64], R4 ;  /* 0x000000040c00d985 */ /* 0x0043e2000c101d2a */
[----:B------:R-:W-:-:S13]  /*9730*/  ISETP.GE.AND P5, PT, R80, UR4, PT ;  /* 0x0000000450007c0c */ /* 0x000fda000bfa6270 */
[----:B------:R-:W2:Y:S01]  /*9740*/  @!P5 LDS.128 R4, [R97+0x18400] ;  /* 0x018400006104d984 */ /* 0x000ea20000000c00 */
[----:B------:R-:W-:-:S05]  /*9750*/  @!P5 IMAD.SHL.U32 R15, R179, 0x10, RZ ;  /* 0x00000010b30fd824 */ /* 0x000fca00078e00ff */
[----:B-1----:R-:W-:-:S04]  /*9760*/  @!P5 IADD3 R12, P6, R15, R14, RZ ;  /* 0x0000000e0f0cd210 */ /* 0x002fc80007fde0ff */
[----:B------:R-:W-:-:S05]  /*9770*/  @!P5 LEA.HI.X.SX32 R13, R15, R28, 0x1, P6 ;  /* 0x0000001c0f0dd211 */ /* 0x000fca00030f0eff */
[----:B--2---:R1:W-:Y:S01]  /*9780*/  @!P5 ST.E.128 desc[UR42][R12.64], R4 ;  /* 0x000000040c00d985 */ /* 0x0043e2000c101d2a */
[----:B------:R-:W-:-:S03]  /*9790*/  ISETP.GE.AND P5, PT, R185, UR4, PT ;  /* 0x00000004b9007c0c */ /* 0x000fc6000bfa6270 */
[----:B------:R-:W2:Y:S10]  /*97a0*/  @!P2 LDS.128 R4, [R96+0x18400] ;  /* 0x018400006004a984 */ /* 0x000eb40000000c00 */
[----:B-1----:R-:W-:-:S05]  /*97b0*/  @!P5 IADD3 R12, P6, R185, R14, RZ ;  /* 0x0000000eb90cd210 */ /* 0x002fca0007fde0ff */
[----:B------:R-:W-:Y:S01]  /*97c0*/  @!P5 IMAD.X R13, R28, 0x1, R198, P6 ;  /* 0x000000011c0dd824 */ /* 0x000fe200030e06c6 */
[----:B--2---:R-:W-:Y:S04]  /*97d0*/  @!P2 ST.E.128 desc[UR42][R10.64], R4 ;  /* 0x000000040a00a985 */ /* 0x004fe8000c101d2a */
[----:B------:R-:W1:Y:S04]  /*97e0*/  @!P4 LDS.128 R4, [R97+0x1a400] ;  /* 0x01a400006104c984 */ /* 0x000e680000000c00 */
[----:B-1----:R-:W-:Y:S04]  /*97f0*/  @!P4 ST.E.128 desc[UR42][R8.64], R4 ;  /* 0x000000040800c985 */ /* 0x002fe8000c101d2a */
[----:B------:R-:W1:Y:S04]  /*9800*/  @!P5 LDS.128 R4, [R96+0x1a400] ;  /* 0x01a400006004d984 */ /* 0x000e680000000c00 */
[----:B-1----:R4:W-:Y:S02]  /*9810*/  @!P5 ST.E.128 desc[UR42][R12.64], R4 ;  /* 0x000000040c00d985 */ /* 0x0029e4000c101d2a */
.L_x_1609:
[----:B------:R-:W-:Y:S05]  /*9820*/  BSYNC B0 ;  /* 0x0000000000007941 */ /* 0x000fea0003800000 */
.L_x_1600:
[----:B012-4-:R-:W0:Y:S01]  /*9830*/  S2R R4, SR_TID.X ;  /* 0x0000000000047919 */ /* 0x017e220000002100 */
[----:B------:R-:W-:Y:S01]  /*9840*/  @!PT LDS RZ, [RZ] ;  /* 0x00000000fffff984 */ /* 0x000fe20000000800 */
[----:B------:R-:W-:Y:S01]  /*9850*/  @!PT LDS RZ, [RZ] ;  /* 0x00000000fffff984 */ /* 0x000fe20000000800 */
[----:B------:R-:W-:Y:S01]  /*9860*/  @!PT LDS RZ, [RZ] ;  /* 0x00000000fffff984 */ /* 0x000fe20000000800 */
[----:B------:R-:W-:Y:S01]  /*9870*/  @!PT LDS RZ, [RZ] ;  /* 0x00000000fffff984 */ /* 0x000fe20000000800 */
[----:B------:R1:W-:Y:S06]  /*9880*/  MEMBAR.ALL.CTA ;  /* 0x0000000000007992 */ /* 0x0003ec0000008000 */
[----:B-1----:R-:W1:Y:S01]  /*9890*/  FENCE.VIEW.ASYNC.S ;  /* 0x00000000000073c6 */ /* 0x002e620000000000 */
[----:B------:R-:W-:Y:S05]  /*98a0*/  WARPSYNC.ALL ;  /* 0x0000000000007948 */ /* 0x000fea0003800000 */
[----:B------:R-:W-:Y:S01]  /*98b0*/  BSSY B0, `(.L_x_1652) ;  /* 0x0000008000007945 */ /* 0x000fe20003800000 */
[----:B-1----:R1:W-:Y:S01]  /*98c0*/  BAR.SYNC.DEFER_BLOCKING R66, 0x80 ;  /* 0x000200420000751d */ /* 0x0023e20000010000 */
[----:B0-----:R-:W-:-:S13]  /*98d0*/  LOP3.LUT P4, RZ, R4, 0x7f, RZ, 0xc0, !PT ;  /* 0x0000007f04ff7812 */ /* 0x001fda000788c0ff */
[----:B------:R-:W-:-:S05]  /*98e0*/  @!P4 VIADD R4, R83, 0x228a0 ;  /* 0x000228a05304c836 */ /* 0x000fca0000000000 */
[----:B------:R-:W-:-:S04]  /*98f0*/  @!P4 PRMT R4, RZ, 0x654, R4 ;  /* 0x00000654ff04c816 */ /* 0x000fc80000000004 */
[----:B------:R1:W-:Y:S01]  /*9900*/  @!P4 SYNCS.ARRIVE.TRANS64.RED.A1T0 RZ, [R4+URZ], RZ ;  /* 0x000000ff04ffc9a7 */ /* 0x0003e2000810043f */
[----:B------:R-:W-:Y:S05]  /*9910*/  @!P1 BRA `(.L_x_1653) ;  /* 0x0000000000049947 */ /* 0x000fea0003800000 */
[----:B------:R-:W-:Y:S01]  /*9920*/  BPT.TRAP 0x1 ;  /* 0x000000040000795c */ /* 0x000fe20000300000 */
.L_x_1653:
[----:B------:R-:W-:Y:S05]  /*9930*/  BSYNC B0 ;  /* 0x0000000000007941 */ /* 0x000fea0003800000 */
.L_x_1652:
[----:B------:R-:W0:Y:S01]  /*9940*/  SYNCS.PHASECHK.TRANS64.TRYWAIT P1, [R83+URZ+0x228b0], R94 ;  /* 0x0228b05e530075a7 */ /* 0x000e22000802017f */
[----:B------:R-:W-:Y:S04]  /*9950*/  BSSY B0, `(.L_x_1654) ;  /* 0x0000002000007945 */ /* 0x000fe80003800000 */
[----:B0-----:R-:W-:Y:S05]  /*9960*/  @!P1 BRA `(.L_x_1655) ;  /* 0x0000023000309947 */ /* 0x001fea0003800000 */
.L_x_1998:
[----:B------:R-:W-:Y:S05]  /*9970*/  BSYNC B0 ;  /* 0x0000000000007941 */ /* 0x000fea0003800000 */
.L_x_1654:
[----:B------:R-:W-:Y:S01]  /*9980*/  ULDC.64 UR4, c[0x0][0x328] ;  /* 0x0000ca0000047ab9 */ /* 0x000fe20000000a00 */
[----:B------:R-:W-:Y:S01]  /*9990*/  ULDC.64 UR6, c[0x0][0x318] ;  /* 0x0000c60000067ab9 */ /* 0x000fe20000000a00 */
[----:B------:R-:W-:Y:S01]  /*99a0*/  IMAD R6, R89, UR4, RZ ;  /* 0x0000000459067c24 */ /* 0x000fe2000f8e02ff */
[----:B------:R-:W-:Y:S01]  /*99b0*/  BSSY B0, `(.L_x_1656) ;  /* 0x0000041000007945 */ /* 0x000fe20003800000 */
[----:B-1----:R-:W-:-:S04]  /*99c0*/  IMAD.WIDE.U32 R4, R87, UR4, RZ ;  /* 0x0000000457047c25 */ /* 0x002fc8000f8e00ff */
        /* <DEDUP_REMOVED lines=8> */
[----:B------:R-:W-:-:S04]  /*9a50*/  IMAD.WIDE.U32 R4, R168, UR4, R4 ;  /* 0x00000004a8047c25 */ /* 0x000fc8000f8e0004 */
[----:B------:R-:W-:Y:S01]  /*9a60*/  IMAD R5, R168, UR5, R5 ;  /* 0x00000005a8057c24 */ /* 0x000fe2000f8e0205 */
[----:B------:R-:W-:-:S04]  /*9a70*/  IADD3 R4, P1, R4, UR6, RZ ;  /* 0x0000000604047c10 */ /* 0x000fc8000ff3e0ff */
[----:B------:R-:W-:Y:S01]  /*9a80*/  IADD3.X R5, R5, UR7, RZ, P1, !PT ;  /* 0x0000000705057c10 */ /* 0x000fe20008ffe4ff */
[----:B------:R1:W2:Y:S01]  /*9a90*/  SHFL.IDX PT, R13, R4, RZ, 0x1e1f ;  /* 0x001e1fff040d7589 */ /* 0x0002a200000e0000 */
[----:B------:R-:W-:-:S03]  /*9aa0*/  ISETP.GT.AND P1, PT, R91, R175, PT ;  /* 0x000000af5b00720c */ /* 0x000fc60003f24270 */
[----:B------:R1:W4:Y:S10]  /*9ab0*/  SHFL.IDX PT, R10, R5, RZ, 0x1e1f ;  /* 0x001e1fff050a7589 */ /* 0x00033400000e0000 */
[----:B-1----:R-:W-:Y:S05]  /*9ac0*/  @!P1 BRA `(.L_x_1657) ;  /* 0x0000000000bc9947 */ /* 0x002fea0003800000 */
[----:B------:R-:W-:Y:S01]  /*9ad0*/  LOP3.LUT P1, RZ, R78, 0x1, RZ, 0xc0, !PT ;  /* 0x000000014eff7812 */ /* 0x000fe2000782c0ff */
[----:B------:R-:W-:Y:S01]  /*9ae0*/  IMAD R11, R17, 0x4000, R203 ;  /* 0x00004000110b7824 */ /* 0x000fe200078e02cb */
[----:B------:R-:W-:Y:S11]  /*9af0*/  BSSY B1, `(.L_x_1658) ;  /* 0x0000011000017945 */ /* 0x000ff60003800000 */
[----:B------:R-:W-:Y:S01]  /*9b00*/  @P1 IMAD.IADD R4, R16, 0x1, R11 ;  /* 0x0000000110041824 */ /* 0x000fe200078e020b */
[----:B--2---:R-:W-:-:S05]  /*9b10*/  @P1 IADD3 R8, P2, R18, R13, RZ ;  /* 0x0000000d12081210 */ /* 0x004fca0007f5e0ff */
[----:B------:R-:W1:Y:S01]  /*9b20*/  @P1 LDS.128 R4, [R4+0x8400] ;  /* 0x0084000004041984 */ /* 0x000e620000000c00 */
[----:B----4-:R-:W-:-:S05]  /*9b30*/  @P1 IMAD.X R9, R10, 0x1, R19, P2 ;  /* 0x000000010a091824 */ /* 0x010fca00010e0613 */
[----:B-1----:R1:W-:Y:S01]  /*9b40*/  @P1 ST.E.128 desc[UR42][R8.64], R4 ;  /* 0x0000000408001985 */ /* 0x0023e2000c101d2a */
[----:B------:R-:W-:-:S13]  /*9b50*/  LOP3.LUT P1, RZ, R55, 0x2, RZ, 0xc0, !PT ;  /* 0x0000000237ff7812 */ /* 0x000fda000782c0ff */
[----:B------:R-:W-:Y:S05]  /*9b60*/  @!P1 BRA `(.L_x_1659) ;  /* 0x0000000000249947 */ /* 0x000fea0003800000 */
[----:B------:R-:W-:Y:S01]  /*9b70*/  LOP3.LUT P1, RZ, R186, 0x2, RZ, 0xc0, !PT ;  /* 0x00000002baff7812 */ /* 0x000fe2000782c0ff */
[----:B-1----:R-:W-:Y:S01]  /*9b80*/  IMAD.SHL.U32 R9, R178, 0x10, RZ ;  /* 0x00000010b2097824 */ /* 0x002fe200078e00ff */
[----:B------:R-:W-:-:S11]  /*9b90*/  IADD3 R5, R11, 0x20, RZ ;  /* 0x000000200b057810 */ /* 0x000fd60007ffe0ff */
[----:B------:R-:W-:Y:S01]  /*9ba0*/  @P1 VIADD R5, R11, 0xffffffe0 ;  /* 0xffffffe00b051836 */ /* 0x000fe20000000000 */
[----:B------:R-:W-:-:S03]  /*9bb0*/  IADD3 R8, P1, R9, R13, RZ ;  /* 0x0000000d09087210 */ /* 0x000fc60007f3e0ff */
[----:B------:R-:W-:Y:S01]  /*9bc0*/  IMAD.IADD R5, R16, 0x1, R5 ;  /* 0x0000000110057824 */ /* 0x000fe200078e0205 */
[----:B------:R-:W-:-:S05]  /*9bd0*/  LEA.HI.X.SX32 R9, R9, R10, 0x1, P1 ;  /* 0x0000000a09097211 */ /* 0x000fca00008f0eff */
[----:B------:R-:W1:Y:S04]  /*9be0*/  LDS.128 R4, [R5+0x8400] ;  /* 0x0084000005047984 */ /* 0x000e680000000c00 */
[----:B-1----:R2:W-:Y:S02]  /*9bf0*/  ST.E.128 desc[UR42][R8.64], R4 ;  /* 0x0000000408007985 */ /* 0x0025e4000c101d2a */
.L_x_1659:
[----:B------:R-:W-:Y:S05]  /*9c00*/  BSYNC B1 ;  /* 0x0000000000017941 */ /* 0x000fea0003800000 */
.L_x_1658:
[----:B------:R-:W-:Y:S01]  /*9c10*/  LOP3.LUT P1, RZ, R55, 0x4, RZ, 0xc0, !PT ;  /* 0x0000000437ff7812 */ /* 0x000fe2000782c0ff */
[----:B------:R-:W-:-:S12]  /*9c20*/  BSSY B1, `(.L_x_1660) ;  /* 0x000000b000017945 */ /* 0x000fd80003800000 */
[----:B------:R-:W-:Y:S05]  /*9c30*/  @!P1 BRA `(.L_x_1661) ;  /* 0x0000000000249947 */ /* 0x000fea0003800000 */
[----:B------:R-:W-:Y:S01]  /*9c40*/  LOP3.LUT P1, RZ, R186, 0x4, RZ, 0xc0, !PT ;  /* 0x00000004baff7812 */ /* 0x000fe2000782c0ff */
[----:B-12---:R-:W-:Y:S02]  /*9c50*/  VIADD R5, R11, 0x40 ;  /* 0x000000400b057836 */ /* 0x006fe40000000000 */
[----:B------:R-:W-:-:S10]  /*9c60*/  IMAD.SHL.U32 R9, R179, 0x10, RZ ;  /* 0x00000010b3097824 */ /* 0x000fd400078e00ff */
[----:B------:R-:W-:Y:S01]  /*9c70*/  @P1 VIADD R5, R11, 0xffffffc0 ;  /* 0xffffffc00b051836 */ /* 0x000fe20000000000 */
[----:B------:R-:W-:-:S03]  /*9c80*/  IADD3 R8, P1, R9, R13, RZ ;  /* 0x0000000d09087210 */ /* 0x000fc60007f3e0ff */
[----:B------:R-:W-:Y:S01]  /*9c90*/  IMAD.IADD R5, R16, 0x1, R5 ;  /* 0x0000000110057824 */ /* 0x000fe200078e0205 */
[----:B------:R-:W-:-:S05]  /*9ca0*/  LEA.HI.X.SX32 R9, R9, R10, 0x1, P1 ;  /* 0x0000000a09097211 */ /* 0x000fca00008f0eff */
[----:B------:R-:W1:Y:S04]  /*9cb0*/  LDS.128 R4, [R5+0x8400] ;  /* 0x0084000005047984 */ /* 0x000e680000000c00 */
[----:B-1----:R4:W-:Y:S02]  /*9cc0*/  ST.E.128 desc[UR42][R8.64], R4 ;  /* 0x0000000408007985 */ /* 0x0029e4000c101d2a */
.L_x_1661:
[----:B------:R-:W-:Y:S05]  /*9cd0*/  BSYNC B1 ;  /* 0x0000000000017941 */ /* 0x000fea0003800000 */
.L_x_1660:
[----:B------:R-:W-:-:S13]  /*9ce0*/  LOP3.LUT P1, RZ, R55, 0x8, RZ, 0xc0, !PT ;  /* 0x0000000837ff7812 */ /* 0x000fda000782c0ff */
[----:B------:R-:W-:Y:S05]  /*9cf0*/  @!P1 BRA `(.L_x_1657) ;  /* 0x0000000000309947 */ /* 0x000fea0003800000 */
[----:B------:R-:W-:Y:S01]  /*9d00*/  R2P PR, R186, 0x6 ;  /* 0x00000006ba007804 */ /* 0x000fe20000000000 */
[----:B-12-4-:R-:W-:Y:S02]  /*9d10*/  IMAD.MOV.U32 R4, RZ, RZ, -0x40 ;  /* 0xffffffc0ff047424 */ /* 0x016fe400078e00ff */
[----:B------:R-:W-:Y:S02]  /*9d20*/  IMAD.MOV.U32 R6, RZ, RZ, 0x40 ;  /* 0x00000040ff067424 */ /* 0x000fe400078e00ff */
[----:B------:R-:W-:Y:S01]  /*9d30*/  IMAD.MOV.U32 R5, RZ, RZ, 0x60 ;  /* 0x00000060ff057424 */ /* 0x000fe200078e00ff */
[----:B------:R-:W-:-:S07]  /*9d40*/  SEL R4, R4, 0x40, P2 ;  /* 0x0000004004047807 */ /* 0x000fce0001000000 */
[----:B------:R-:W-:Y:S01]  /*9d50*/  @P2 IADD3 R5, -R6, 0x20, RZ ;  /* 0x0000002006052810 */ /* 0x000fe20007ffe1ff */
[----:B------:R-:W-:Y:S01]  /*9d60*/  @P1 VIADD R5, R4, 0xffffffe0 ;  /* 0xffffffe004051836 */ /* 0x000fe20000000000 */
[----:B------:R-:W-:-:S04]  /*9d70*/  IADD3 R8, P1, R176, R13, RZ ;  /* 0x0000000db0087210 */ /* 0x000fc80007f3e0ff */
[----:B------:R-:W-:Y:S01]  /*9d80*/  IADD3 R5, R16, R11, R5 ;  /* 0x0000000b10057210 */ /* 0x000fe20007ffe005 */
[----:B------:R-:W-:-:S05]  /*9d90*/  IMAD.X R9, R10, 0x1, R187, P1 ;  /* 0x000000010a097824 */ /* 0x000fca00008e06bb */
[----:B------:R-:W1:Y:S04]  /*9da0*/  LDS.128 R4, [R5+0x8400] ;  /* 0x0084000005047984 */ /* 0x000e680000000c00 */
[----:B-1----:R1:W-:Y:S02]  /*9db0*/  ST.E.128 desc[UR42][R8.64], R4 ;  /* 0x0000000408007985 */ /* 0x0023e4000c101d2a */
.L_x_1657:
[----:B------:R-:W-:Y:S05]  /*9dc0*/  BSYNC B0 ;  /* 0x0000000000007941 */ /* 0x000fea0003800000 */
.L_x_1656:
[----:B------:R-:W-:Y:S01]  /*9dd0*/  @!PT LDS RZ, [RZ] ;  /* 0x00000000fffff984 */ /* 0x000fe20000000800 */
[----:B------:R-:W-:Y:S01]  /*9de0*/  @!PT LDS RZ, [RZ] ;  /* 0x00000000fffff984 */ /* 0x000fe20000000800 */
[----:B------:R-:W-:Y:S01]  /*9df0*/  @!PT LDS RZ, [RZ] ;  /* 0x00000000fffff984 */ /* 0x000fe20000000800 */
[----:B------:R-:W-:Y:S01]  /*9e00*/  @!PT LDS RZ, [RZ] ;  /* 0x00000000fffff984 */ /* 0x000fe20000000800 */
[----:B------:R5:W-:Y:S06]  /*9e10*/  MEMBAR.ALL.CTA ;  /* 0x0000000000007992 */ /* 0x000bec0000008000 */
[----:B-----5:R-:W5:Y:S01]  /*9e20*/  FENCE.VIEW.ASYNC.S ;  /* 0x00000000000073c6 */ /* 0x020f620000000000 */
[----:B------:R-:W-:Y:S02]  /*9e30*/  VIADD R17, R17, 0x1 ;  /* 0x0000000111117836 */ /* 0x000fe40000000000 */
[----:B0-----:R-:W-:Y:S01]  /*9e40*/  @!P4 VIADD R83, R83, 0x228c0 ;  /* 0x000228c05353c836 */ /* 0x001fe20000000000 */
[----:B-----5:R0:W-:Y:S02]  /*9e50*/  BAR.SYNC.DEFER_BLOCKING R66, 0x80 ;  /* 0x000200420000751d */ /* 0x0201e40000010000 */
[----:B------:R-:W-:-:S02]  /*9e60*/  ISETP.NE.AND P1, PT, R17, 0x2, PT ;  /* 0x000000021100780c */ /* 0x000fc40003f25270 */
[----:B------:R-:W-:Y:S02]  /*9e70*/  @!P4 PRMT R83, RZ, 0x654, R83 ;  /* 0x00000654ff53c816 */ /* 0x000fe40000000053 */
[----:B-12-4-:R-:W-:Y:S02]  /*9e80*/  SEL R5, RZ, 0x1, P1 ;  /* 0x00000001ff057807 */ /* 0x016fe40000800000 */
[----:B------:R-:W-:Y:S02]  /*9e90*/  SEL R17, R17, RZ, P1 ;  /* 0x000000ff11117207 */ /* 0x000fe40000800000 */
[----:B------:R-:W-:Y:S01]  /*9ea0*/  LOP3.LUT R174, R174, R5, RZ, 0x3c, !PT ;  /* 0x00000005aeae7212 */ /* 0x000fe200078e3cff */
[----:B------:R0:W-:Y:S01]  /*9eb0*/  @!P4 SYNCS.ARRIVE.TRANS64.RED.A1T0 RZ, [R83+URZ], RZ ;  /* 0x000000ff53ffc9a7 */ /* 0x0001e2000810043f */
[----:B------:R-:W-:Y:S05]  /*9ec0*/  @P3 BRA `(.L_x_1662) ;  /* 0xffffff8c008c3947 */ /* 0x000fea000383ffff */
[----:B------:R-:W1:Y:S01]  /*9ed0*/  S2R R4, SR_TID.X ;  /* 0x0000000000047919 */ /* 0x000e620000002100 */
[----:B------:R-:W-:Y:S02]  /*9ee0*/  PLOP3.LUT P0, PT, PT, PT, PT, 0x8, 0x0 ;  /* 0x000000000000781c */ /* 0x000fe40003f0e170 */
[----:B-1----:R-:W-:-:S04]  /*9ef0*/  SHF.R.U32.HI R4, RZ, 0x7, R4 ;  /* 0x00000007ff047819 */ /* 0x002fc80000011604 */
[----:B------:R-:W-:-:S13]  /*9f00*/  ISETP.NE.AND P2, PT, R4, 0x1, PT ;  /* 0x000000010400780c */ /* 0x000fda0003f45270 */
[----:B------:R-:W-:Y:S06]  /*9f10*/  @!P2 BAR.ARV 0x9, 0x100 ;  /* 0x024400000000ab1d */ /* 0x000fec0000002000 */
.L_x_1595:
[----:B------:R-:W1:Y:S01]  /*9f20*/  LDC R0, c[0x0][0x448] ;  /* 0x00011200ff007b82 */ /* 0x000e620000000800 */
[----:B------:R-:W-:-:S07]  /*9f30*/  IADD3 R7, R171, 0x1, -R169 ;  /* 0x00000001ab077810 */ /* 0x000fce0007ffe8a9 */
[----:B------:R-:W2:Y:S01]  /*9f40*/  LDC.64 R2, c[0x0][0x9e0] ;  /* 0x00027800ff027b82 */ /* 0x000ea20000000a00 */
[----:B-1----:R-:W-:Y:S01]  /*9f50*/  ISETP.NE.AND P1, PT, R0, 0x1, PT ;  /* 0x000000010000780c */ /* 0x002fe20003f25270 */
[----:B------:R-:W-:Y:S01]  /*9f60*/  VIADD R0, R177, 0x7f ;  /* 0x0000007fb1007836 */ /* 0x000fe20000000000 */
[----:B--2---:R-:W-:-:S11]  /*9f70*/  ISETP.GE.AND P2, PT, R3, 0x1, PT ;  /* 0x000000010300780c */ /* 0x004fd60003f46270 */
[----:B------:R-:W1:Y:S08]  /*9f80*/  @P1 LDC R5, c[0x0][0x44c] ;  /* 0x00011300ff051b82 */ /* 0x000e700000000800 */
[----:B------:R-:W2:Y:S01]  /*9f90*/  @P1 LDC R4, c[0x0][0x450] ;  /* 0x00011400ff041b82 */ /* 0x000ea20000000800 */
[----:B-1----:R-:W-:-:S05]  /*9fa0*/  @P1 IMAD.HI.U32 R5, R0, R5, RZ ;  /* 0x0000000500051227 */ /* 0x002fca00078e00ff */
[----:B--2---:R-:W-:-:S05]  /*9fb0*/  @P1 SHF.R.U32.HI R0, RZ, R4, R5 ;  /* 0x00000004ff001219 */ /* 0x004fca0000011605 */
[----:B------:R-:W-:Y:S01]  /*9fc0*/  IMAD.IADD R5, R7, 0x1, R0 ;  /* 0x0000000107057824 */ /* 0x000fe200078e0200 */
[----:B------:R-:W-:Y:S06]  /*9fd0*/  @P0 BRA `(.L_x_1663) ;  /* 0x00000000000c0947 */ /* 0x000fec0003800000 */
[----:B------:R-:W1:Y:S01]  /*9fe0*/  FENCE.VIEW.ASYNC.G ;  /* 0x00000000000073c6 */ /* 0x000e620000000100 */
[----:B------:R-:W-:Y:S05]  /*9ff0*/  WARPSYNC.ALL ;  /* 0x0000000000007948 */ /* 0x000fea0003800000 */
[----:B-1----:R-:W-:Y:S06]  /*a000*/  BAR.ARV 0xc, 0x180 ;  /* 0x0306000000007b1d */ /* 0x002fec0000002000 */
.L_x_1663:
[----:B------:R-:W-:Y:S01]  /*a010*/  IMAD.IADD R2, R5, 0x1, R2 ;  /* 0x0000000105027824 */ /* 0x000fe200078e0202 */
[----:B------:R-:W-:Y:S06]  /*a020*/  @!P2 BRA `(.L_x_1664) ;  /* 0x000000000048a947 */ /* 0x000fec0003800000 */
[C---:B------:R-:W-:Y:S01]  /*a030*/  ISETP.GT.AND P0, PT, R5.reuse, RZ, PT ;  /* 0x000000ff0500720c */ /* 0x040fe20003f04270 */
[----:B------:R-:W-:Y:S01]  /*a040*/  BSSY B0, `(.L_x_1665) ;  /* 0x000000e000007945 */ /* 0x000fe20003800000 */
[----:B------:R-:W-:-:S11]  /*a050*/  VIADD R0, R5, 0xffffffff ;  /* 0xffffffff05007836 */ /* 0x000fd60000000000 */
        /* <DEDUP_REMOVED lines=8> */
.L_x_1666:
[----:B------:R-:W-:-:S13]  /*a0e0*/  ISETP.NE.AND P0, PT, R3, 0x1, PT ;  /* 0x000000010300780c */ /* 0x000fda0003f05270 */
[----:B------:R-:W1:Y:S02]  /*a0f0*/  @P0 LDC.64 R4, c[0x0][0x9e8] ;  /* 0x00027a00ff040b82 */ /* 0x000e640000000a00 */
[----:B-1----:R-:W-:-:S05]  /*a100*/  @P0 IMAD.HI.U32 R4, R0, R4, RZ ;  /* 0x0000000400040227 */ /* 0x002fca00078e00ff */
[----:B------:R-:W-:-:S07]  /*a110*/  @P0 SHF.R.U32.HI R0, RZ, R5, R4 ;  /* 0x00000005ff000219 */ /* 0x000fce0000011604 */
.L_x_1667:
[----:B------:R-:W-:Y:S05]  /*a120*/  BSYNC B0 ;  /* 0x0000000000007941 */ /* 0x000fea0003800000 */
.L_x_1665:
[----:B------:R-:W-:-:S05]  /*a130*/  IMAD R5, R0, R3, R3 ;  /* 0x0000000300057224 */ /* 0x000fca00078e0203 */
[----:B------:R-:W-:-:S07]  /*a140*/  VIMNMX R2, R2, R5, PT ;  /* 0x0000000502027248 */ /* 0x000fce0003fe0100 */
.L_x_1664:
[----:B------:R-:W1:Y:S01]  /*a150*/  @P1 LDC R0, c[0x0][0x44c] ;  /* 0x00011300ff001b82 */ /* 0x000e620000000800 */
[----:B------:R-:W-:Y:S01]  /*a160*/  VIADD R2, R2, 0x7f ;  /* 0x0000007f02027836 */ /* 0x000fe20000000000 */
[----:B------:R-:W-:Y:S01]  /*a170*/  ULDC UR4, c[0x0][0x9dc] ;  /* 0x0002770000047ab9 */ /* 0x000fe20000000800 */
[----:B------:R-:W-:-:S03]  /*a180*/  IMAD.MOV.U32 R7, RZ, RZ, R177 ;  /* 0x000000ffff077224 */ /* 0x000fc600078e00b1 */
[----:B------:R-:W-:Y:S02]  /*a190*/  SHF.R.S32.HI R5, RZ, 0x1f, R2 ;  /* 0x0000001fff057819 */ /* 0x000fe40000011402 */
[----:B------:R-:W2:Y:S02]  /*a1a0*/  @P1 LDC R9, c[0x0][0x450] ;  /* 0x00011400ff091b82 */ /* 0x000ea40000000800 */
[----:B------:R-:W-:Y:S01]  /*a1b0*/  LEA.HI R5, R5, R2, RZ, 0x7 ;  /* 0x0000000205057211 */ /* 0x000fe200078f38ff */
[----:B-1----:R-:W-:-:S05]  /*a1c0*/  @P1 IMAD.HI.U32 R0, R177, R0, RZ ;  /* 0x00000000b1001227 */ /* 0x002fca00078e00ff */
[----:B--2---:R-:W-:Y:S02]  /*a1d0*/  @P1 SHF.R.U32.HI R7, RZ, R9, R0 ;  /* 0x00000009ff071219 */ /* 0x004fe40000011600 */
        /* <DEDUP_REMOVED lines=10> */
[----:B------:R-:W1:Y:S02]  /*a280*/  @P0 LDC.64 R6, c[0x0][0x9e8] ;  /* 0x00027a00ff060b82 */ /* 0x000e640000000a00 */
[----:B-1----:R-:W-:-:S05]  /*a290*/  @P0 IMAD.HI.U32 R2, R5, R6, RZ ;  /* 0x0000000605020227 */ /* 0x002fca00078e00ff */
[----:B------:R-:W-:-:S04]  /*a2a0*/  @P0 SHF.R.U32.HI R5, RZ, R7, R2 ;  /* 0x00000007ff050219 */ /* 0x000fc80000011602 */
[----:B------:R-:W-:Y:S01]  /*a2b0*/  LOP3.LUT R2, RZ, R5, RZ, 0x33, !PT ;  /* 0x00000005ff027212 */ /* 0x000fe200078e33ff */
[----:B------:R-:W-:Y:S06]  /*a2c0*/  BRA `(.L_x_1671) ;  /* 0x0000000000107947 */ /* 0x000fec0003800000 */
.L_x_1670:
[----:B------:R-:W-:-:S13]  /*a2d0*/  ISETP.NE.AND P0, PT, R3, 0x1, PT ;  /* 0x000000010300780c */ /* 0x000fda0003f05270 */
[----:B------:R-:W1:Y:S02]  /*a2e0*/  @P0 LDC.64 R4, c[0x0][0x9e8] ;  /* 0x00027a00ff040b82 */ /* 0x000e640000000a00 */
[----:B-1----:R-:W-:-:S05]  /*a2f0*/  @P0 IMAD.HI.U32 R4, R2, R4, RZ ;  /* 0x0000000402040227 */ /* 0x002fca00078e00ff */
[----:B------:R-:W-:-:S07]  /*a300*/  @P0 SHF.R.U32.HI R2, RZ, R5, R4 ;  /* 0x00000005ff020219 */ /* 0x000fce0000011604 */
.L_x_1671:
[----:B------:R-:W-:Y:S05]  /*a310*/  BSYNC B0 ;  /* 0x0000000000007941 */ /* 0x000fea0003800000 */
.L_x_1669:
[----:B------:R-:W-:-:S05]  /*a320*/  IMAD R3, R2, R3, RZ ;  /* 0x0000000302037224 */ /* 0x000fca00078e02ff */
[----:B------:R-:W-:-:S07]  /*a330*/  VIMNMX R0, R0, R3, !PT ;  /* 0x0000000300007248 */ /* 0x000fce0007fe0100 */
.L_x_1668:
[----:B------:R-:W-:Y:S01]  /*a340*/  SHF.R.S32.HI R3, RZ, 0x1f, R0 ;  /* 0x0000001fff037819 */ /* 0x000fe20000011400 */
[----:B------:R-:W-:Y:S01]  /*a350*/  BSSY B0, `(.L_x_1672) ;  /* 0x0000026000007945 */ /* 0x000fe20003800000 */
[----:B------:R-:W-:Y:S02]  /*a360*/  IMAD.MOV.U32 R89, RZ, RZ, RZ ;  /* 0x000000ffff597224 */ /* 0x000fe400078e00ff */
[----:B------:R-:W-:-:S04]  /*a370*/  LEA.HI R3, R3, R0, RZ, 0x7 ;  /* 0x0000000003037211 */ /* 0x000fc800078f38ff */
[----:B------:R-:W-:-:S04]  /*a380*/  SHF.R.S32.HI R3, RZ, 0x7, R3 ;  /* 0x00000007ff037819 */ /* 0x000fc80000011403 */
[----:B------:R-:W-:-:S04]  /*a390*/  VIMNMX R188, RZ, R3, !PT ;  /* 0x00000003ffbc7248 */ /* 0x000fc80007fe0100 */
[----:B------:R-:W-:-:S13]  /*a3a0*/  ISETP.GT.AND P0, PT, R27, R188, PT ;  /* 0x000000bc1b00720c */ /* 0x000fda0003f04270 */
[----:B------:R-:W-:Y:S05]  /*a3b0*/  @!P0 BRA `(.L_x_1673) ;  /* 0x00000000007c8947 */ /* 0x000fea0003800000 */
[----:B------:R-:W-:Y:S01]  /*a3c0*/  ISETP.NE.AND P0, PT, R206, RZ, PT ;  /* 0x000000ffce00720c */ /* 0x000fe20003f05270 */
[----:B------:R-:W-:-:S03]  /*a3d0*/  ULDC UR4, c[0x0][0x9f0] ;  /* 0x00027c0000047ab9 */ /* 0x000fc60000000800 */
[----:B------:R-:W-:-:S04]  /*a3e0*/  SEL R6, R206, UR4, P0 ;  /* 0x00000004ce067c07 */ /* 0x000fc80008000000 */
[-C--:B------:R-:W-:Y:S02]  /*a3f0*/  IABS R5, R6.reuse ;  /* 0x0000000600057213 */ /* 0x080fe40000000000 */
[----:B------:R-:W-:Y:S02]  /*a400*/  IADD3 R0, R6, -0x1, R27 ;  /* 0xffffffff06007810 */ /* 0x000fe40007ffe01b */
[----:B------:R-:W1:Y:S01]  /*a410*/  I2F.RP R4, R5 ;  /* 0x0000000500047306 */ /* 0x000e620000209400 */
[----:B------:R-:W-:Y:S02]  /*a420*/  IABS R9, R6 ;  /* 0x0000000600097213 */ /* 0x000fe40000000000 */
[----:B------:R-:W-:-:S05]  /*a430*/  IMAD.IADD R0, R0, 0x1, -R188 ;  /* 0x0000000100007824 */ /* 0x000fca00078e0abc */
[----:B-1----:R-:W1:Y:S02]  /*a440*/  MUFU.RCP R4, R4 ;  /* 0x0000000400047308 */ /* 0x002e640000001000 */
[----:B-1----:R-:W-:Y:S01]  /*a450*/  IADD3 R2, R4, 0xffffffe, RZ ;  /* 0x0ffffffe04027810 */ /* 0x002fe20007ffe0ff */
[----:B------:R-:W-:-:S05]  /*a460*/  IMAD.MOV R4, RZ, RZ, -R9 ;  /* 0x000000ffff047224 */ /* 0x000fca00078e0a09 */
[----:B------:R1:W2:Y:S02]  /*a470*/  F2I.FTZ.U32.TRUNC.NTZ R3, R2 ;  /* 0x0000000200037305 */ /* 0x0002a4000021f000 */
[----:B-1----:R-:W-:Y:S02]  /*a480*/  IMAD.MOV.U32 R2, RZ, RZ, RZ ;  /* 0x000000ffff027224 */ /* 0x002fe400078e00ff */
[----:B--2---:R-:W-:-:S04]  /*a490*/  IMAD.MOV R8, RZ, RZ, -R3 ;  /* 0x000000ffff087224 */ /* 0x004fc800078e0a03 */
[----:B------:R-:W-:Y:S01]  /*a4a0*/  IMAD R7, R8, R5, RZ ;  /* 0x0000000508077224 */ /* 0x000fe200078e02ff */
[----:B------:R-:W-:Y:S02]  /*a4b0*/  IABS R8, R0 ;  /* 0x0000000000087213 */ /* 0x000fe40000000000 */
[----:B------:R-:W-:Y:S01]  /*a4c0*/  LOP3.LUT R0, R0, R6, RZ, 0x3c, !PT ;  /* 0x0000000600007212 */ /* 0x000fe200078e3cff */
[----:B------:R-:W-:-:S03]  /*a4d0*/  IMAD.HI.U32 R3, R3, R7, R2 ;  /* 0x0000000703037227 */ /* 0x000fc600078e0002 */
[----:B------:R-:W-:Y:S01]  /*a4e0*/  ISETP.GE.AND P2, PT, R0, RZ, PT ;  /* 0x000000ff0000720c */ /* 0x000fe20003f46270 */
        /* <DEDUP_REMOVED lines=12> */
.L_x_1673:
[----:B------:R-:W-:Y:S05]  /*a5b0*/  BSYNC B0 ;  /* 0x0000000000007941 */ /* 0x000fea0003800000 */
.L_x_1672:
[-C--:B------:R-:W-:Y:S01]  /*a5c0*/  IMAD R188, R208, R89.reuse, R188 ;  /* 0x00000059d0bc7224 */ /* 0x080fe200078e02bc */
[----:B------:R-:W-:Y:S01]  /*a5d0*/  PLOP3.LUT P0, PT, PT, PT, PT, 0x80, 0x0 ;  /* 0x000000000000781c */ /* 0x000fe20003f0f070 */
[----:B------:R-:W-:Y:S01]  /*a5e0*/  IMAD.MOV.U32 R7, RZ, RZ, RZ ;  /* 0x000000ffff077224 */ /* 0x000fe200078e00ff */
[----:B------:R-:W-:Y:S01]  /*a5f0*/  CS2R R74, SRZ ;  /* 0x00000000004a7805 */ /* 0x000fe2000001ff00 */
[----:B------:R-:W-:Y:S01]  /*a600*/  IMAD.MOV.U32 R0, RZ, RZ, RZ ;  /* 0x000000ffff007224 */ /* 0x000fe200078e00ff */
[----:B------:R-:W-:Y:S01]  /*a610*/  VIADDMNMX R89, R188, R89, R27, PT ;  /* 0x00000059bc597246 */ /* 0x000fe2000380011b */
[----:B------:R-:W-:Y:S01]  /*a620*/  IMAD.MOV.U32 R94, RZ, RZ, RZ ;  /* 0x000000ffff5e7224 */ /* 0x000fe200078e00ff */
[----:B------:R-:W-:Y:S01]  /*a630*/  CS2R R40, SRZ ;  /* 0x0000000000287805 */ /* 0x000fe2000001ff00 */
[----:B------:R-:W-:Y:S01]  /*a640*/  IMAD.MOV.U32 R2, RZ, RZ, RZ ;  /* 0x000000ffff027224 */ /* 0x000fe200078e00ff */
[----:B------:R-:W-:Y:S01]  /*a650*/  ISETP.GT.AND P1, PT, R89, R188, PT ;  /* 0x000000bc5900720c */ /* 0x000fe20003f24270 */
[----:B------:R-:W-:Y:S01]  /*a660*/  IMAD.MOV.U32 R9, RZ, RZ, RZ ;  /* 0x000000ffff097224 */ /* 0x000fe200078e00ff */
[----:B------:R-:W-:Y:S01]  /*a670*/  CS2R R42, SRZ ;  /* 0x00000000002a7805 */ /* 0x000fe2000001ff00 */
[----:B------:R-:W-:Y:S01]  /*a680*/  IMAD.MOV.U32 R91, RZ, RZ, RZ ;  /* 0x000000ffff5b7224 */ /* 0x000fe200078e00ff */
[----:B------:R-:W-:Y:S01]  /*a690*/  CS2R R96, SRZ ;  /* 0x0000000000607805 */ /* 0x000fe2000001ff00 */
[----:B------:R-:W-:Y:S01]  /*a6a0*/  IMAD.MOV.U32 R49, RZ, RZ, RZ ;  /* 0x000000ffff317224 */ /* 0x000fe200078e00ff */
[----:B---3--:R-:W-:Y:S01]  /*a6b0*/  CS2R R98, SRZ ;  /* 0x0000000000627805 */ /* 0x008fe2000001ff00 */
        /* <DEDUP_REMOVED lines=13> */
[----:B------:R-:W-:-:S02]  /*a790*/  MOV R124, RZ ;  /* 0x000000ff007c7202 */ /* 0x000fc40000000f00 */
[----:B------:R-:W-:Y:S01]  /*a7a0*/  CS2R R120, SRZ ;  /* 0x0000000000787805 */ /* 0x000fe2000001ff00 */
[----:B------:R-:W-:Y:S01]  /*a7b0*/  IMAD.MOV.U32 R126, RZ, RZ, RZ ;  /* 0x000000ffff7e7224 */ /* 0x000fe200078e00ff */
[----:B------:R-:W-:Y:S02]  /*a7c0*/  CS2R R30, SRZ ;  /* 0x00000000001e7805 */ /* 0x000fe4000001ff00 */
[----:B------:R-:W-:Y:S01]  /*a7d0*/  CS2R R34, SRZ ;  /* 0x0000000000227805 */ /* 0x000fe2000001ff00 */
[----:B------:R-:W-:Y:S01]  /*a7e0*/  IMAD.MOV.U32 R123, RZ, RZ, RZ ;  /* 0x000000ffff7b7224 */ /* 0x000fe200078e00ff */
[----:B------:R-:W-:Y:S01]  /*a7f0*/  CS2R R128, SRZ ;  /* 0x0000000000807805 */ /* 0x000fe2000001ff00 */
[----:B------:R-:W-:Y:S01]  /*a800*/  IMAD.MOV.U32 R132, RZ, RZ, RZ ;  /* 0x000000ffff847224 */ /* 0x000fe200078e00ff */
[----:B------:R-:W-:Y:S01]  /*a810*/  CS2R R38, SRZ ;  /* 0x0000000000267805 */ /* 0x000fe2000001ff00 */
[----:B------:R-:W-:Y:S01]  /*a820*/  IMAD.MOV.U32 R134, RZ, RZ, RZ ;  /* 0x000000ffff867224 */ /* 0x000fe200078e00ff */
[----:B------:R-:W-:Y:S01]  /*a830*/  CS2R R146, SRZ ;  /* 0x0000000000927805 */ /* 0x000fe2000001ff00 */
[----:B------:R-:W-:-:S02]  /*a840*/  IMAD.MOV.U32 R54, RZ, RZ, RZ ;  /* 0x000000ffff367224 */ /* 0x000fc400078e00ff */
[----:B------:R-:W-:Y:S02]  /*a850*/  IMAD.MOV.U32 R59, RZ, RZ, RZ ;  /* 0x000000ffff3b7224 */ /* 0x000fe400078e00ff */
[----:B------:R-:W-:Y:S02]  /*a860*/  IMAD.MOV.U32 R131, RZ, RZ, RZ ;  /* 0x000000ffff837224 */ /* 0x000fe400078e00ff */
[----:B------:R-:W-:Y:S02]  /*a870*/  IMAD.MOV.U32 R140, RZ, RZ, RZ ;  /* 0x000000ffff8c7224 */ /* 0x000fe400078e00ff */
[----:B------:R-:W-:Y:S02]  /*a880*/  IMAD.MOV.U32 R142, RZ, RZ, RZ ;  /* 0x000000ffff8e7224 */ /* 0x000fe400078e00ff */
[----:B------:R-:W-:Y:S02]  /*a890*/  IMAD.MOV.U32 R62, RZ, RZ, RZ ;  /* 0x000000ffff3e7224 */ /* 0x000fe400078e00ff */
[----:B------:R-:W-:-:S02]  /*a8a0*/  IMAD.MOV.U32 R137, RZ, RZ, RZ ;  /* 0x000000ffff897224 */ /* 0x000fc400078e00ff */
[----:B------:R-:W-:Y:S02]  /*a8b0*/  IMAD.MOV.U32 R68, RZ, RZ, RZ ;  /* 0x000000ffff447224 */ /* 0x000fe400078e00ff */
[----:B------:R-:W-:Y:S02]  /*a8c0*/  IMAD.MOV.U32 R139, RZ, RZ, RZ ;  /* 0x000000ffff8b7224 */ /* 0x000fe400078e00ff */
[----:B------:R-:W-:Y:S02]  /*a8d0*/  IMAD.MOV.U32 R148, RZ, RZ, RZ ;  /* 0x000000ffff947224 */ /* 0x000fe400078e00ff */
[----:B------:R-:W-:Y:S02]  /*a8e0*/  IMAD.MOV.U32 R150, RZ, RZ, RZ ;  /* 0x000000ffff967224 */ /* 0x000fe400078e00ff */
[----:B------:R-:W-:Y:S02]  /*a8f0*/  IMAD.MOV.U32 R145, RZ, RZ, RZ ;  /* 0x000000ffff917224 */ /* 0x000fe400078e00ff */
[----:B------:R-:W-:Y:S01]  /*a900*/  IMAD.MOV.U32 R64, RZ, RZ, RZ ;  /* 0x000000ffff407224 */ /* 0x000fe200078e00ff */
[----:B------:R-:W-:Y:S06]  /*a910*/  @!P1 BRA `(.L_x_1674) ;  /* 0x0000015400889947 */ /* 0x000fec0003800000 */
[----:B------:R-:W-:-:S03]  /*a920*/  UMOV UR4, 0xffffffff ;  /* 0xffffffff00047882 */ /* 0x000fc60000000000 */
[----:B------:R-:W-:Y:S05]  /*a930*/  BRA.DIV UR4, `(.L_x_1675) ;  /* 0x0000022204507947 */ /* 0x000fea000b800000 */
[----:B------:R-:W1:Y:S02]  /*a940*/  S2R R0, SR_TID.X ;  /* 0x0000000000007919 */ /* 0x000e640000002100 */
[----:B-1----:R-:W-:-:S05]  /*a950*/  VIADD R2, R0, 0xffffff80 ;  /* 0xffffff8000027836 */ /* 0x002fca0000000000 */
[----:B------:R-:W-:-:S04]  /*a960*/  SHF.R.S32.HI R0, RZ, 0x1f, R2 ;  /* 0x0000001fff007819 */ /* 0x000fc80000011402 */
[----:B------:R-:W-:-:S04]  /*a970*/  LEA.HI R0, R0, R2, RZ, 0x7 ;  /* 0x0000000200007211 */ /* 0x000fc800078f38ff */
[----:B------:R-:W-:-:S05]  /*a980*/  SHF.R.S32.HI R0, RZ, 0x7, R0 ;  /* 0x00000007ff007819 */ /* 0x000fca0000011400 */
[----:B------:R1:W2:Y:S02]  /*a990*/  SHFL.IDX PT, R183, R0, RZ, 0x1f ;  /* 0x00001fff00b77589 */ /* 0x0002a400000e0000 */
.L_x_2001:
[----:B-12---:R-:W-:Y:S01]  /*a9a0*/  LEA.HI R0, R183, R183, RZ, 0x1 ;  /* 0x000000b7b7007211 */ /* 0x006fe200078f08ff */
        /* <DEDUP_REMOVED lines=12> */
[----:B------:R1:W2:Y:S01]  /*aa70*/  LDC.64 R2, c[0x4][R0] ;  /* 0x0100000000027b82 */ /* 0x0002a20000000a00 */
[----:B------:R-:W-:Y:S01]  /*aa80*/  IMAD.U32 R5, RZ, RZ, UR5 ;  /* 0x00000005ff057e24 */ /* 0x000fe2000f8e00ff */
[----:B------:R-:W-:Y:S01]  /*aa90*/  ULDC.64 UR4, c[0x4][0x68] ;  /* 0x01001a0000047ab9 */ /* 0x000fe20000000a00 */
[----:B------:R-:W-:Y:S01]  /*aaa0*/  IMAD.U32 R6, RZ, RZ, UR6 ;  /* 0x00000006ff067e24 */ /* 0x000fe2000f8e00ff */
[----:B------:R-:W-:Y:S01]  /*aab0*/  MOV R11, UR5 ;  /* 0x00000005000b7c02 */ /* 0x000fe20008000f00 */
[----:B------:R-:W-:Y:S02]  /*aac0*/  IMAD.U32 R7, RZ, RZ, UR7 ;  /* 0x00000007ff077e24 */ /* 0x000fe4000f8e00ff */
[----:B------:R-:W-:-:S02]  /*aad0*/  IMAD.U32 R10, RZ, RZ, UR4 ;  /* 0x00000004ff0a7e24 */ /* 0x000fc4000f8e00ff */
[----:B------:R-:W-:Y:S02]  /*aae0*/  IMAD.MOV.U32 R8, RZ, RZ, 0x70 ;  /* 0x00000070ff087424 */ /* 0x000fe400078e00ff */
[----:B------:R-:W-:Y:S02]  /*aaf0*/  IMAD.MOV.U32 R12, RZ, RZ, 0x1 ;  /* 0x00000001ff0c7424 */ /* 0x000fe400078e00ff */
[----:B-1----:R-:W-:-:S07]  /*ab00*/  IMAD.MOV.U32 R13, RZ, RZ, RZ ;  /* 0x000000ffff0d7224 */ /* 0x002fce00078e00ff */
[----:B------:R-:W-:-:S07]  /*ab10*/  LEPC R20, `(.L_x_1676) ;  /* 0x000000001014794e */ /* 0x000fce0000000000 */
[----:B0-2--5:R-:W-:Y:S05]  /*ab20*/  CALL.ABS.NOINC R2 ;  /* 0x0000000002007343 */ /* 0x025fea0003c00000 */
.L_x_1676:
[----:B------:R-:W-:Y:S01]  /*ab30*/  ULDC.64 UR6, c[0x0][0x998] ;  /* 0x0002660000067ab9 */ /* 0x000fe20000000a00 */
[----:B------:R-:W-:Y:S01]  /*ab40*/  ULDC.64 UR4, c[0x0][0x990] ;  /* 0x0002640000047ab9 */ /* 0x000fe20000000a00 */
[----:B------:R-:W-:Y:S02]  /*ab50*/  ISETP.NE.U32.AND P1, PT, RZ, UR6, PT ;  /* 0x00000006ff007c0c */ /* 0x000fe4000bf25070 */
[----:B------:R-:W-:Y:S02]  /*ab60*/  ISETP.NE.U32.AND P0, PT, RZ, UR4, PT ;  /* 0x00000004ff007c0c */ /* 0x000fe4000bf05070 */
[----:B------:R-:W-:Y:S02]  /*ab70*/  ISETP.NE.AND.EX P1, PT, RZ, UR7, PT, P1 ;  /* 0x00000007ff007c0c */ /* 0x000fe4000bf25310 */
[----:B------:R-:W-:-:S11]  /*ab80*/  ISETP.NE.AND.EX P0, PT, RZ, UR5, PT, P0 ;  /* 0x00000005ff007c0c */ /* 0x000fd6000bf05300 */
[----:B------:R-:W1:Y:S01]  /*ab90*/  @P1 LDC.64 R8, c[0x0][0x9b8] ;  /* 0x00026e00ff081b82 */ /* 0x000e620000000a00 */
[--C-:B------:R-:W-:Y:S02]  /*aba0*/  @P1 SHF.R.S32.HI R5, RZ, 0x1f, R191.reuse ;  /* 0x0000001fff051819 */ /* 0x100fe400000114bf */
[----:B------:R-:W-:-:S05]  /*abb0*/  @P0 SHF.R.S32.HI R3, RZ, 0x1f, R191 ;  /* 0x0000001fff030819 */ /* 0x000fca00000114bf */
[----:B------:R-:W2:Y:S08]  /*abc0*/  @P0 LDC.64 R6, c[0x0][0x9a8] ;  /* 0x00026a00ff060b82 */ /* 0x000eb00000000a00 */
[----:B------:R-:W3:Y:S08]  /*abd0*/  @P0 LDC.64 R10, c[0x0][0x9b0] ;  /* 0x00026c00ff0a0b82 */ /* 0x000ef00000000a00 */
[----:B------:R-:W4:Y:S01]  /*abe0*/  @P1 LDC.64 R12, c[0x0][0x9c0] ;  /* 0x00027000ff0c1b82 */ /* 0x000f220000000a00 */
[----:B-1----:R-:W-:-:S02]  /*abf0*/  @P1 IMAD R2, R5, R8, RZ ;  /* 0x0000000805021224 */ /* 0x002fc400078e02ff */
[----:B------:R-:W-:-:S04]  /*ac00*/  @P1 IMAD.WIDE.U32 R4, R191, R8, RZ ;  /* 0x00000008bf041225 */ /* 0x000fc800078e00ff */
[----:B------:R-:W-:Y:S02]  /*ac10*/  @P1 IMAD R9, R191, R9, R2 ;  /* 0x00000009bf091224 */ /* 0x000fe400078e0202 */
[-C--:B--2---:R-:W-:Y:S02]  /*ac20*/  @P0 IMAD R0, R3, R6.reuse, RZ ;  /* 0x0000000603000224 */ /* 0x084fe400078e02ff */
[----:B------:R-:W-:-:S04]  /*ac30*/  @P0 IMAD.WIDE.U32 R2, R191, R6, RZ ;  /* 0x00000006bf020225 */ /* 0x000fc800078e00ff */
[----:B------:R-:W-:Y:S02]  /*ac40*/  @P0 IMAD R7, R191, R7, R0 ;  /* 0x00000007bf070224 */ /* 0x000fe400078e0200 */
[----:B------:R-:W-:Y:S02]  /*ac50*/  @P1 IMAD.IADD R5, R5, 0x1, R9 ;  /* 0x0000000105051824 */ /* 0x000fe400078e0209 */
[----:B------:R-:W-:Y:S02]  /*ac60*/  @P0 IMAD.IADD R3, R3, 0x1, R7 ;  /* 0x0000000103030824 */ /* 0x000fe400078e0207 */
[----:B------:R-:W-:Y:S02]  /*ac70*/  IMAD.MOV.U32 R0, RZ, RZ, 0x3f800000 ;  /* 0x3f800000ff007424 */ /* 0x000fe400078e00ff */
[----:B---3--:R-:W-:-:S04]  /*ac80*/  @P0 IMAD.WIDE.U32 R2, R168, R10, R2 ;  /* 0x0000000aa8020225 */ /* 0x008fc800078e0002 */
[----:B----4-:R-:W-:Y:S01]  /*ac90*/  @P1 IMAD.WIDE.U32 R6, R168, R12, R4 ;  /* 0x0000000ca8061225 */ /* 0x010fe200078e0004 */
[----:B------:R-:W-:Y:S01]  /*aca0*/  @P0 LEA R4, P2, R2, UR4, 0x2 ;  /* 0x0000000402040c11 */ /* 0x000fe2000f8410ff */
[----:B------:R-:W-:Y:S02]  /*acb0*/  ULDC UR4, c[0x0][0x3f4] ;  /* 0x0000fd0000047ab9 */ /* 0x000fe40000000800 */
[----:B------:R-:W-:Y:S01]  /*acc0*/  @P0 IMAD R5, R168, R11, R3 ;  /* 0x0000000ba8050224 */ /* 0x000fe200078e0203 */
        /* <DEDUP_REMOVED lines=17> */
[----:B------:R1:W2:Y:S03]  /*ade0*/  SYNCS.PHASECHK.TRANS64.TRYWAIT P0, [R16+URZ+0x22800], R3 ;  /* 0x02280003100075a7 */ /* 0x0002a6000800017f */
[----:B--2---:R-:W-:Y:S05]  /*adf0*/  @!P0 NANOSLEEP.SYNCS 0x989680 ;  /* 0x009896800000895d */ /* 0x004fea0003900000 */
[----:B------:R-:W2:Y:S01]  /*ae00*/  @!P0 SYNCS.PHASECHK.TRANS64 P0, [R16+URZ+0x22800], R3 ;  /* 0x02280003100085a7 */ /* 0x000ea2000800007f */
[----:B------:R-:W-:Y:S04]  /*ae10*/  BSSY B0, `(.L_x_1678) ;  /* 0x0000006000007945 */ /* 0x000fe80003800000 */
[----:B--2---:R-:W-:Y:S05]  /*ae20*/  @P0 BRA `(.L_x_1679) ;  /* 0x0000000000100947 */ /* 0x004fea0003800000 */
.L_x_1680:
[----:B--2---:R2:W3:Y:S02]  /*ae30*/  SYNCS.PHASECHK.TRANS64.TRYWAIT P0, [R16+URZ+0x22800], R3 ;  /* 0x02280003100075a7 */ /* 0x0044e4000800017f */
[----:B---3--:R-:W-:Y:S05]  /*ae40*/  @!P0 NANOSLEEP.SYNCS 0x989680 ;  /* 0x009896800000895d */ /* 0x008fea0003900000 */
[----:B------:R-:W3:Y:S02]  /*ae50*/  @!P0 SYNCS.PHASECHK.TRANS64 P0, [R16+URZ+0x22800], R3 ;  /* 0x02280003100085a7 */ /* 0x000ee4000800007f */
[----:B---3--:R-:W-:Y:S05]  /*ae60*/  @!P0 BRA `(.L_x_1680) ;  /* 0xfffffffc00f08947 */ /* 0x008fea000383ffff */
.L_x_1679:
[----:B------:R-:W-:Y:S05]  /*ae70*/  BSYNC B0 ;  /* 0x0000000000007941 */ /* 0x000fea0003800000 */
.L_x_1678:
[----:B------:R-:W-:Y:S05]  /*ae80*/  BRA `(.L_x_1681) ;  /* 0x0000006c00bc7947 */ /* 0x000fea0003800000 */
.L_x_1677:
[----:B------:R-:W-:Y:S01]  /*ae90*/  ULOP3.LUT UP0, URZ, UR39, 0x1bf, URZ, 0xc0, !UPT ;  /* 0x000001bf273f7892 */ /* 0x000fe2000f80c03f */
[----:B-----5:R-:W-:Y:S01]  /*aea0*/  SHF.R.S32.HI R0, RZ, 0x1f, R24 ;  /* 0x0000001fff007819 */ /* 0x020fe20000011418 */
[----:B------:R-:W-:Y:S01]  /*aeb0*/  ULDC.64 UR4, c[0x0][0x3f8] ;  /* 0x0000fe0000047ab9 */ /* 0x000fe20000000a00 */
[----:B------:R-:W-:Y:S01]  /*aec0*/  ULDC.64 UR6, c[0x0][0x408] ;  /* 0x0001020000067ab9 */ /* 0x000fe20000000a00 */
[----:B------:R-:W-:Y:S02]  /*aed0*/  IMAD.WIDE.U32 R26, R24, UR4, RZ ;  /* 0x00000004181a7c25 */ /* 0x000fe4000f8e00ff */
[----:B------:R-:W-:Y:S02]  /*aee0*/  PLOP3.LUT P0, PT, PT, PT, UP0, 0x80, 0x0 ;  /* 0x000000000000781c */ /* 0x000fe40003f0f008 */
[C---:B------:R-:W-:Y:S02]  /*aef0*/  IMAD R3, R0.reuse, UR4, RZ ;  /* 0x0000000400037c24 */ /* 0x040fe4000f8e02ff */
[----:B------:R-:W-:-:S02]  /*af00*/  IMAD R5, R0, UR6, RZ ;  /* 0x0000000600057c24 */ /* 0x000fc4000f8e02ff */
[C---:B------:R-:W-:Y:S02]  /*af10*/  IMAD R3, R24.reuse, UR5, R3 ;  /* 0x0000000518037c24 */ /* 0x040fe4000f8e0203 */
[C---:B------:R-:W-:Y:S02]  /*af20*/  IMAD R5, R24.reuse, UR7, R5 ;  /* 0x0000000718057c24 */ /* 0x040fe4000f8e0205 */
[----:B------:R-:W-:-:S04]  /*af30*/  IMAD.WIDE.U32 R24, R24, UR6, RZ ;  /* 0x0000000618187c25 */ /* 0x000fc8000f8e00ff */
[----:B------:R-:W-:Y:S02]  /*af40*/  IMAD.IADD R29, R3, 0x1, R27 ;  /* 0x00000001031d7824 */ /* 0x000fe400078e021b */
[----:B------:R-:W-:Y:S01]  /*af50*/  IMAD.IADD R31, R5, 0x1, R25 ;  /* 0x00000001051f7824 */ /* 0x000fe200078e0219 */
        /* <DEDUP_REMOVED lines=14> */
[----:B-1----:R-:W-:-:S07]  /*b040*/  IMAD.MOV.U32 R13, RZ, RZ, RZ ;  /* 0x000000ffff0d7224 */ /* 0x002fce00078e00ff */
[----:B------:R-:W-:-:S07]  /*b050*/  LEPC R20, `(.L_x_1682) ;  /* 0x000000001014794e */ /* 0x000fce0000000000 */
[----:B0-2---:R-:W-:Y:S05]  /*b060*/  CALL.ABS.NOINC R14 ;  /* 0x000000000e007343 */ /* 0x005fea0003c00000 */
.L_x_1682:
[----:B------:R-:W-:Y:S01]  /*b070*/  ULDC.U8 UR4, c[0x0][0x410] ;  /* 0x0001040000047ab9 */ /* 0x000fe20000000000 */
[----:B------:R-:W-:Y:S01]  /*b080*/  BSSY B0, `(.L_x_1683) ;  /* 0x00006c7000007945 */ /* 0x000fe20003800000 */
[----:B------:R-:W-:Y:S01]  /*b090*/  ISETP.NE.AND P0, PT, RZ, UR4, PT ;  /* 0x00000004ff007c0c */ /* 0x000fe2000bf05270 */
[----:B------:R-:W-:-:S12]  /*b0a0*/  IMAD.IADD R10, R175, 0x1, R177 ;  /* 0x00000001af0a7824 */ /* 0x000fd800078e02b1 */
[----:B------:R-:W-:Y:S05]  /*b0b0*/  @!P0 BRA `(.L_x_1684) ;  /* 0x00000034008c8947 */ /* 0x000fea0003800000 */
[----:B------:R-:W1:Y:S01]  /*b0c0*/  LDC R20, c[0x0][0x448] ;  /* 0x00011200ff147b82 */ /* 0x000e620000000800 */
[----:B------:R-:W-:Y:S01]  /*b0d0*/  IMAD.MOV.U32 R11, RZ, RZ, R10 ;  /* 0x000000ffff0b7224 */ /* 0x000fe200078e000a */
[----:B------:R-:W-:Y:S01]  /*b0e0*/  MOV R9, R31 ;  /* 0x0000001f00097202 */ /* 0x000fe20000000f00 */
[----:B------:R-:W-:Y:S01]  /*b0f0*/  IMAD.MOV.U32 R8, RZ, RZ, R24 ;  /* 0x000000ffff087224 */ /* 0x000fe200078e0018 */
[----:B------:R-:W-:Y:S01]  /*b100*/  ULDC.64 UR4, c[0x0][0x3f8] ;  /* 0x0000fe0000047ab9 */ /* 0x000fe20000000a00 */
[----:B------:R-:W-:Y:S01]  /*b110*/  IMAD.MOV.U32 R6, RZ, RZ, R26 ;  /* 0x000000ffff067224 */ /* 0x000fe200078e001a */
[----:B------:R-:W-:Y:S01]  /*b120*/  ULDC.64 UR6, c[0x0][0x408] ;  /* 0x0001020000067ab9 */ /* 0x000fe20000000a00 */
[----:B------:R-:W-:Y:S01]  /*b130*/  IMAD.MOV.U32 R7, RZ, RZ, R29 ;  /* 0x000000ffff077224 */ /* 0x000fe200078e001d */
[----:B------:R-:W-:Y:S01]  /*b140*/  ULDC.64 UR8, c[0x0][0x400] ;  /* 0x0001000000087ab9 */ /* 0x000fe20000000a00 */
[----:B-1----:R-:W-:-:S13]  /*b150*/  ISETP.NE.AND P0, PT, R20, 0x1, PT ;  /* 0x000000011400780c */ /* 0x002fda0003f05270 */
[----:B------:R-:W1:Y:S08]  /*b160*/  @P0 LDC R3, c[0x0][0x44c] ;  /* 0x00011300ff030b82 */ /* 0x000e700000000800 */
[----:B------:R-:W2:Y:S01]  /*b170*/  @P0 LDC R5, c[0x0][0x450] ;  /* 0x00011400ff050b82 */ /* 0x000ea20000000800 */
[----:B-1----:R-:W-:-:S05]  /*b180*/  @P0 IMAD.HI.U32 R0, R10, R3, RZ ;  /* 0x000000030a000227 */ /* 0x002fca00078e00ff */
[----:B--2---:R-:W-:-:S04]  /*b190*/  @P0 SHF.R.U32.HI R11, RZ, R5, R0 ;  /* 0x00000005ff0b0219 */ /* 0x004fc80000011600 */
[----:B------:R-:W-:Y:S01]  /*b1a0*/  SHF.R.S32.HI R0, RZ, 0x1f, R11 ;  /* 0x0000001fff007819 */ /* 0x000fe2000001140b */
[----:B------:R-:W-:-:S04]  /*b1b0*/  IMAD.WIDE.U32 R8, R11, UR6, R8 ;  /* 0x000000060b087c25 */ /* 0x000fc8000f8e0008 */
[----:B------:R-:W-:Y:S01]  /*b1c0*/  IMAD R4, R0, UR4, RZ ;  /* 0x0000000400047c24 */ /* 0x000fe2000f8e02ff */
[----:B------:R-:W-:Y:S01]  /*b1d0*/  IADD3 R5, P1, R8, UR8, RZ ;  /* 0x0000000808057c10 */ /* 0x000fe2000ff3e0ff */
[----:B------:R-:W-:-:S04]  /*b1e0*/  IMAD.WIDE.U32 R6, R11, UR4, R6 ;  /* 0x000000040b067c25 */ /* 0x000fc8000f8e0006 */
[----:B------:R-:W-:Y:S02]  /*b1f0*/  IMAD R0, R0, UR6, RZ ;  /* 0x0000000600007c24 */ /* 0x000fe4000f8e02ff */
[C---:B------:R-:W-:Y:S01]  /*b200*/  IMAD R13, R11.reuse, UR5, R4 ;  /* 0x000000050b0d7c24 */ /* 0x040fe2000f8e0204 */
[----:B------:R-:W-:Y:S01]  /*b210*/  ULDC.64 UR4, c[0x0][0x3e8] ;  /* 0x0000fa0000047ab9 */ /* 0x000fe20000000a00 */
[----:B------:R-:W-:Y:S01]  /*b220*/  IMAD R8, R11, UR7, R0 ;  /* 0x000000070b087c24 */ /* 0x000fe2000f8e0200 */
[----:B------:R-:W-:Y:S01]  /*b230*/  IADD3 R3, P0, R6, UR4, RZ ;  /* 0x0000000406037c10 */ /* 0x000fe2000ff1e0ff */
[----:B------:R-:W-:-:S03]  /*b240*/  UMOV UR4, 0xffffffff ;  /* 0xffffffff00047882 */ /* 0x000fc60000000000 */
[----:B------:R-:W-:Y:S02]  /*b250*/  IADD3.X R13, R7, UR5, R13, P0, !PT ;  /* 0x00000005070d7c10 */ /* 0x000fe400087fe40d */
[----:B------:R-:W-:Y:S01]  /*b260*/  IADD3.X R4, R9, UR9, R8, P1, !PT ;  /* 0x0000000909047c10 */ /* 0x000fe20008ffe408 */
[----:B------:R-:W-:Y:S06]  /*b270*/  BRA.DIV UR4, `(.L_x_1685) ;  /* 0x0000021a04407947 */ /* 0x000fec000b800000 */
[----:B------:R1:W2:Y:S04]  /*b280*/  SHFL.IDX PT, R0, R13, RZ, 0x1e1f ;  /* 0x001e1fff0d007589 */ /* 0x0002a800000e0000 */
[----:B------:R-:W3:Y:S04]  /*b290*/  SHFL.IDX PT, R3, R3, RZ, 0x1e1f ;  /* 0x001e1fff03037589 */ /* 0x000ee800000e0000 */
[----:B------:R-:W4:Y:S04]  /*b2a0*/  SHFL.IDX PT, R4, R4, RZ, 0x1e1f ;  /* 0x001e1fff04047589 */ /* 0x000f2800000e0000 */
[----:B-1----:R-:W0:Y:S02]  /*b2b0*/  SHFL.IDX PT, R5, R5, RZ, 0x1e1f ;  /* 0x001e1fff05057589 */ /* 0x002e2400000e0000 */
.L_x_2007:
[----:B------:R-:W-:Y:S01]  /*b2c0*/  IMAD R45, R169, R20, RZ ;  /* 0x00000014a92d7224 */ /* 0x000fe200078e02ff */
[----:B------:R-:W-:Y:S01]  /*b2d0*/  BSSY B1, `(.L_x_1686) ;  /* 0x000004c000017945 */ /* 0x000fe20003800000 */
[----:B------:R-:W-:Y:S02]  /*b2e0*/  CS2R R8, SRZ ;  /* 0x0000000000087805 */ /* 0x000fe4000001ff00 */
[----:B------:R-:W-:Y:S02]  /*b2f0*/  CS2R R12, SRZ ;  /* 0x00000000000c7805 */ /* 0x000fe4000001ff00 */
[----:B------:R-:W-:Y:S02]  /*b300*/  CS2R R20, SRZ ;  /* 0x0000000000147805 */ /* 0x000fe4000001ff00 */
[----:B------:R-:W-:Y:S02]  /*b310*/  ISETP.GE.AND P0, PT, R10, R45, PT ;  /* 0x0000002d0a00720c */ /* 0x000fe40003f06270 */
        /* <DEDUP_REMOVED lines=10> */
[----:B------:R-:W4:Y:S01]  /*b3c0*/  LDL R41, [R1+0x3c] ;  /* 0x00003c0001297983 */ /* 0x000f220000100800 */
[----:B------:R-:W-:-:S03]  /*b3d0*/  ULDC UR4, c[0x0][0x3f4] ;  /* 0x0000fd0000047ab9 */ /* 0x000fc60000000800 */
[----:B------:R-:W4:Y:S04]  /*b3e0*/  LDL R40, [R1+0x38] ;  /* 0x0000380001287983 */ /* 0x000f280000100800 */
[----:B------:R-:W4:Y:S04]  /*b3f0*/  LDL R51, [R1+0x34] ;  /* 0x0000340001337983 */ /* 0x000f280000100800 */
[----:B------:R-:W4:Y:S01]  /*b400*/  LDL R50, [R1+0x2c] ;  /* 0x00002c0001327983 */ /* 0x000f220000100800 */
[----:B------:R-:W-:Y:S02]  /*b410*/  ISETP.GE.AND P5, PT, R192, UR4, PT ;  /* 0x00000004c0007c0c */ /* 0x000fe4000bfa6270 */
[----:B------:R-:W-:-:S02]  /*b420*/  CS2R R30, SRZ ;  /* 0x00000000001e7805 */ /* 0x000fc4000001ff00 */
[----:B------:R-:W-:Y:S02]  /*b430*/  ISETP.GE.AND P2, PT, R172, UR4, PT ;  /* 0x00000004ac007c0c */ /* 0x000fe4000bf46270 */
[----:B------:R-:W-:Y:S02]  /*b440*/  CS2R R32, SRZ ;  /* 0x0000000000207805 */ /* 0x000fe4000001ff00 */
[----:B------:R-:W-:Y:S02]  /*b450*/  ISETP.GE.AND P3, PT, R193, UR4, PT ;  /* 0x00000004c1007c0c */ /* 0x000fe4000bf66270 */
[----:B------:R-:W-:Y:S02]  /*b460*/  CS2R R34, SRZ ;  /* 0x0000000000227805 */ /* 0x000fe4000001ff00 */
[----:B------:R-:W-:Y:S02]  /*b470*/  SHF.R.S32.HI R7, RZ, 0x1f, R192 ;  /* 0x0000001fff077819 */ /* 0x000fe400000114c0 */
[----:B---3--:R-:W-:-:S02]  /*b480*/  @!P5 IADD3 R10, P1, R192, R3, RZ ;  /* 0x00000003c00ad210 */ /* 0x008fc40007f3e0ff */
[----:B0-----:R-:W-:Y:S02]  /*b490*/  @!P5 IADD3 R12, P4, R192, R5, RZ ;  /* 0x00000005c00cd210 */ /* 0x001fe40007f9e0ff */
[----:B------:R-:W-:Y:S01]  /*b4a0*/  @!P2 SHF.R.S32.HI R9, RZ, 0x1f, R172 ;  /* 0x0000001fff09a819 */ /* 0x000fe200000114ac */
[--C-:B--2---:R-:W-:Y:S01]  /*b4b0*/  @!P5 IMAD.X R11, R0, 0x1, R7.reuse, P1 ;  /* 0x00000001000bd824 */ /* 0x104fe200008e0607 */
[----:B------:R-:W-:Y:S01]  /*b4c0*/  @!P2 IADD3 R6, P0, R172, R3, RZ ;  /* 0x00000003ac06a210 */ /* 0x000fe20007f1e0ff */
[----:B----4-:R-:W-:Y:S01]  /*b4d0*/  @!P5 IMAD.X R13, R4, 0x1, R7, P4 ;  /* 0x00000001040dd824 */ /* 0x010fe200020e0607 */
[----:B------:R-:W-:Y:S02]  /*b4e0*/  ISETP.GE.AND P1, PT, R195, UR4, PT ;  /* 0x00000004c3007c0c */ /* 0x000fe4000bf26270 */
[----:B------:R-:W5:Y:S01]  /*b4f0*/  @!P5 LD.E.64 R30, desc[UR42][R10.64] ;  /* 0x0000002a0a1ed980 */ /* 0x000f62000c101b00 */
[----:B------:R-:W-:Y:S01]  /*b500*/  @!P2 IMAD.X R7, R0, 0x1, R9, P0 ;  /* 0x000000010007a824 */ /* 0x000fe200000e0609 */
[----:B------:R-:W-:-:S02]  /*b510*/  @!P2 IADD3 R8, P0, R172, R5, RZ ;  /* 0x00000005ac08a210 */ /* 0x000fc40007f1e0ff */
[----:B------:R0:W5:Y:S01]  /*b520*/  @!P5 LD.E.64 R32, desc[UR42][R12.64] ;  /* 0x0000002a0c20d980 */ /* 0x000162000c101b00 */
[C---:B------:R-:W-:Y:S02]  /*b530*/  @!P3 IADD3 R14, P4, R193.reuse, R3, RZ ;  /* 0x00000003c10eb210 */ /* 0x040fe40007f9e0ff */
[----:B------:R-:W-:Y:S02]  /*b540*/  @!P3 IADD3 R38, P5, R193, R5, RZ ;  /* 0x00000005c126b210 */ /* 0x000fe40007fbe0ff */
[----:B------:R-:W-:Y:S01]  /*b550*/  CS2R R36, SRZ ;  /* 0x0000000000247805 */ /* 0x000fe2000001ff00 */
[----:B------:R-:W-:Y:S01]  /*b560*/  @!P2 IMAD.X R9, R4, 0x1, R9, P0 ;  /* 0x000000010409a824 */ /* 0x000fe200000e0609 */
[----:B------:R-:W-:Y:S02]  /*b570*/  CS2R R26, SRZ ;  /* 0x00000000001a7805 */ /* 0x000fe4000001ff00 */
[----:B------:R-:W-:Y:S01]  /*b580*/  CS2R R28, SRZ ;  /* 0x00000000001c7805 */ /* 0x000fe2000001ff00 */
[----:B------:R-:W5:Y:S01]  /*b590*/  @!P2 LD.E.64 R34, desc[UR42][R6.64] ;  /* 0x0000002a0622a980 */ /* 0x000f62000c101b00 */
[----:B------:R-:W-:-:S03]  /*b5a0*/  ISETP.GE.AND P0, PT, R194, UR4, PT ;  /* 0x00000004c2007c0c */ /* 0x000fc6000bf06270 */
[----:B------:R1:W5:Y:S01]  /*b5b0*/  @!P2 LD.E.64 R36, desc[UR42][R8.64] ;  /* 0x0000002a0824a980 */ /* 0x000362000c101b00 */
[----:B------:R-:W-:Y:S02]  /*b5c0*/  ISETP.GE.AND P2, PT, R196, UR4, PT ;  /* 0x00000004c4007c0c */ /* 0x000fe4000bf46270 */
[----:B------:R-:W-:Y:S02]  /*b5d0*/  CS2R R20, SRZ ;  /* 0x0000000000147805 */ /* 0x000fe4000001ff00 */
[----:B------:R-:W-:Y:S02]  /*b5e0*/  CS2R R24, SRZ ;  /* 0x0000000000187805 */ /* 0x000fe4000001ff00 */
[----:B0-----:R-:W-:Y:S02]  /*b5f0*/  CS2R R12, SRZ ;  /* 0x00000000000c7805 */ /* 0x001fe4000001ff00 */
[----:B------:R-:W-:Y:S02]  /*b600*/  CS2R R10, SRZ ;  /* 0x00000000000a7805 */ /* 0x000fe4000001ff00 */
[----:B-1----:R-:W-:Y:S01]  /*b610*/  CS2R R8, SRZ ;  /* 0x0000000000087805 */ /* 0x002fe2000001ff00 */
[----:B------:R-:W-:-:S02]  /*b620*/  @!P3 IMAD.X R15, R0, 0x1, R41, P4 ;  /* 0x00000001000fb824 */ /* 0x000fc400020e0629 */
[C---:B------:R-:W-:Y:S01]  /*b630*/  @!P3 IMAD.X R39, R4.reuse, 0x1, R41, P5 ;  /* 0x000000010427b824 */ /* 0x040fe200028e0629 */
[C---:B------:R-:W-:Y:S02]  /*b640*/  @!P1 IADD3 R46, P4, R195.reuse, R5, RZ ;  /* 0x00000005c32e9210 */ /* 0x040fe40007f9e0ff */
[----:B------:R-:W5:Y:S04]  /*b650*/  @!P3 LD.E.64 R26, desc[UR42][R14.64] ;  /* 0x0000002a0e1ab980 */ /* 0x000f68000c101b00 */
[----:B------:R0:W5:Y:S01]  /*b660*/  @!P3 LD.E.64 R28, desc[UR42][R38.64] ;  /* 0x0000002a261cb980 */ /* 0x000162000c101b00 */
[----:B------:R-:W-:Y:S01]  /*b670*/  @!P1 IADD3 R42, P3, R195, R3, RZ ;  /* 0x00000003c32a9210 */ /* 0x000fe20007f7e0ff */
[----:B------:R-:W-:-:S04]  /*b680*/  @!P1 IMAD.X R47, R4, 0x1, R40, P4 ;  /* 0x00000001042f9824 */ /* 0x000fc800020e0628 */
[----:B------:R-:W-:Y:S01]  /*b690*/  @!P1 IMAD.X R43, R0, 0x1, R40, P3 ;  /* 0x00000001002b9824 */ /* 0x000fe200018e0628 */
[----:B------:R1:W5:Y:S01]  /*b6a0*/  @!P1 LD.E.64 R24, desc[UR42][R46.64] ;  /* 0x0000002a2e189980 */ /* 0x000362000c101b00 */
[-C--:B------:R-:W-:Y:S02]  /*b6b0*/  @!P0 IADD3 R48, P5, R194, R3.reuse, RZ ;  /* 0x00000003c2308210 */ /* 0x080fe40007fbe0ff */
[----:B0-----:R-:W-:Y:S01]  /*b6c0*/  @!P2 IADD3 R38, P3, R196, R3, RZ ;  /* 0x00000003c426a210 */ /* 0x001fe20007f7e0ff */
[----:B------:R1:W5:Y:S01]  /*b6d0*/  @!P1 LD.E.64 R20, desc[UR42][R42.64] ;  /* 0x0000002a2a149980 */ /* 0x000362000c101b00 */
[-C--:B------:R-:W-:Y:S02]  /*b6e0*/  @!P0 IADD3 R6, P1, R194, R5.reuse, RZ ;  /* 0x00000005c2068210 */ /* 0x080fe40007f3e0ff */
[----:B------:R-:W-:Y:S02]  /*b6f0*/  @!P2 IADD3 R40, P4, R196, R5, RZ ;  /* 0x00000005c428a210 */ /* 0x000fe40007f9e0ff */
[----:B------:R-:W-:Y:S01]  /*b700*/  CS2R R14, SRZ ;  /* 0x00000000000e7805 */ /* 0x000fe2000001ff00 */
[----:B------:R-:W-:-:S02]  /*b710*/  @!P0 IMAD.X R49, R0, 0x1, R51, P5 ;  /* 0x0000000100318824 */ /* 0x000fc400028e0633 */
[----:B------:R-:W-:Y:S02]  /*b720*/  @!P0 IMAD.X R7, R4, 0x1, R51, P1 ;  /* 0x0000000104078824 */ /* 0x000fe400008e0633 */
[--C-:B------:R-:W-:Y:S01]  /*b730*/  @!P2 IMAD.X R39, R0, 0x1, R50.reuse, P3 ;  /* 0x000000010027a824 */ /* 0x100fe200018e0632 */
[----:B------:R1:W5:Y:S01]  /*b740*/  @!P0 LD.E.64 R12, desc[UR42][R48.64] ;  /* 0x0000002a300c8980 */ /* 0x000362000c101b00 */
[----:B------:R-:W-:-:S03]  /*b750*/  @!P2 IMAD.X R41, R4, 0x1, R50, P4 ;  /* 0x000000010429a824 */ /* 0x000fc600020e0632 */
[----:B------:R1:W5:Y:S04]  /*b760*/  @!P0 LD.E.64 R14, desc[UR42][R6.64] ;  /* 0x0000002a060e8980 */ /* 0x000368000c101b00 */
[----:B------:R1:W5:Y:S04]  /*b770*/  @!P2 LD.E.64 R8, desc[UR42][R38.64] ;  /* 0x0000002a2608a980 */ /* 0x000368000c101b00 */
[----:B------:R1:W5:Y:S02]  /*b780*/  @!P2 LD.E.64 R10, desc[UR42][R40.64] ;  /* 0x0000002a280aa980 */ /* 0x000364000c101b00 */
.L_x_1687:
[----:B------:R-:W-:Y:S05]  /*b790*/  BSYNC B1 ;  /* 0x0000000000017941 */ /* 0x000fea0003800000 */
.L_x_1686:
[----:B------:R-:W-:Y:S01]  /*b7a0*/  ULEA.HI UR4, UR37, UR37, URZ, 0x1 ;  /* 0x0000002525047291 */ /* 0x000fe2000f8f083f */
[----:B--2---:R-:W-:Y:S01]  /*b7b0*/  VIADDMNMX R0, R45, -R177, 0x80, PT ;  /* 0x000000802d007446 */ /* 0x004fe200038009b1 */
[----:B------:R-:W-:Y:S02]  /*b7c0*/  BSSY B1, `(.L_x_1688) ;  /* 0x0000008000017945 */ /* 0x000fe40003800000 */
[----:B------:R-:W-:Y:S01]  /*b7d0*/  ULOP3.LUT UR4, UR4, 0xfffffffe, URZ, 0xc0, !UPT ;  /* 0xfffffffe04047892 */ /* 0x000fe2000f8ec03f */
[----:B------:R-:W-:-:S03]  /*b7e0*/  ISETP.GE.AND P1, PT, R175, R0, PT ;  /* 0x00000000af00720c */ /* 0x000fc60003f26270 */
[----:B------:R-:W-:-:S06]  /*b7f0*/  UIADD3 UR4, UR37, -UR4, URZ ;  /* 0x8000000425047290 */ /* 0x000fcc000fffe03f */
[----:B---3--:R-:W-:-:S05]  /*b800*/  IMAD.U32 R3, RZ, RZ, UR4 ;  /* 0x00000004ff037e24 */ /* 0x008fca000f8e00ff */
[----:B------:R-:W-:-:S04]  /*b810*/  SHF.L.U32 R3, R3, 0x1f, RZ ;  /* 0x0000001f03037819 */ /* 0x000fc800000006ff */
[----:B------:R-:W2:Y:S02]  /*b820*/  SYNCS.PHASECHK.TRANS64.TRYWAIT P0, [R16+URZ+0x22800], R3 ;  /* 0x02280003100075a7 */ /* 0x000ea4000800017f */
[----:B--2---:R-:W-:Y:S05]  /*b830*/  @!P0 BRA `(.L_x_1689) ;  /* 0x0000021400408947 */ /* 0x004fea0003800000 */
.L_x_2008:
[----:B------:R-:W-:Y:S05]  /*b840*/  BSYNC B1 ;  /* 0x0000000000017941 */ /* 0x000fea0003800000 */
.L_x_1688:
[----:B------:R-:W-:Y:S05]  /*b850*/  @P1 BRA `(.L_x_1690) ;  /* 0x0000006400241947 */ /* 0x000fea0003800000 */
[----:B--2---:R-:W2:Y:S01]  /*b860*/  LDC R3, c[0x0][0x3f4] ;  /* 0x0000fd00ff037b82 */ /* 0x004ea20000000800 */
[----:B------:R-:W-:Y:S01]  /*b870*/  BSSY B1, `(.L_x_1691) ;  /* 0x000007f000017945 */ /* 0x000fe20003800000 */
[----:B------:R-:W-:Y:S01]  /*b880*/  IMAD.IADD R0, R16, 0x1, R201 ;  /* 0x0000000110007824 */ /* 0x000fe200078e02c9 */
[-C--:B--2---:R-:W-:Y:S02]  /*b890*/  ISETP.GE.AND P0, PT, R172, R3.reuse, PT ;  /* 0x00000003ac00720c */ /* 0x084fe40003f06270 */
[-C--:B------:R-:W-:Y:S02]  /*b8a0*/  ISETP.GE.AND P1, PT, R192, R3.reuse, PT ;  /* 0x00000003c000720c */ /* 0x080fe40003f26270 */
[-C--:B------:R-:W-:Y:S02]  /*b8b0*/  ISETP.GE.AND P2, PT, R193, R3.reuse, PT ;  /* 0x00000003c100720c */ /* 0x080fe40003f46270 */
[-C--:B------:R-:W-:Y:S02]  /*b8c0*/  ISETP.GE.AND P3, PT, R195, R3.reuse, PT ;  /* 0x00000003c300720c */ /* 0x080fe40003f66270 */
[----:B------:R-:W-:-:S02]  /*b8d0*/  ISETP.GE.AND P4, PT, R194, R3, PT ;  /* 0x00000003c200720c */ /* 0x000fc40003f86270 */
[----:B------:R-:W-:-:S03]  /*b8e0*/  ISETP.GE.AND P5, PT, R196, R3, PT ;  /* 0x00000003c400720c */ /* 0x000fc60003fa6270 */
[----:B------:R-:W-:Y:S10]  /*b8f0*/  @P0 BRA `(.L_x_1692) ;  /* 0x0000000400d80947 */ /* 0x000ff40003800000 */
[----:B01--4-:R-:W0:Y:S01]  /*b900*/  LDS.128 R4, [R0+0x10400] ;  /* 0x0104000000047984 */ /* 0x013e220000000c00 */
[----:B-----5:R-:W-:Y:S02]  /*b910*/  SHF.R.U32.HI R38, RZ, 0x8, R34 ;  /* 0x00000008ff267819 */ /* 0x020fe40000011622 */
[----:B------:R-:W-:Y:S02]  /*b920*/  LOP3.LUT R3, R34, 0xff, RZ, 0xc0, !PT ;  /* 0x000000ff22037812 */ /* 0x000fe400078ec0ff */
        /* <DEDUP_REMOVED lines=24> */
[----:B------:R-:W-:Y:S02]  /*bab0*/  F2FP.F16.E4M3.UNPACK_B R42, R45 ;  /* 0x0000002dff2a723e */ /* 0x000fe400020006ff */
[----:B------:R-:W-:Y:S01]  /*bac0*/  F2FP.F16.E4M3.UNPACK_B R38, R41 ;  /* 0x00000029ff26723e */ /* 0x000fe200020006ff */
[--C-:B------:R-:W-:Y:S01]  /*bad0*/  HADD2.F32 R35, -RZ, R3.reuse.H0_H0 ;  /* 0x20000003ff237230 */ /* 0x100fe20000004100 */
[----:B------:R-:W-:Y:S01]  /*bae0*/  LOP3.LUT R39, R39, 0xff000000, R34, 0xf8, !PT ;  /* 0xff00000027277812 */ /* 0x000fe200078ef822 */
[----:B------:R-:W-:Y:S01]  /*baf0*/  HADD2.F32 R34, -RZ, R3.H1_H1 ;  /* 0x30000003ff227230 */ /* 0x000fe20000004100 */
[--C-:B------:R-:W-:Y:S01]  /*bb00*/  LOP3.LUT R43, R43, 0xff0000, R36.reuse, 0xf8, !PT ;  /* 0x00ff00002b2b7812 */ /* 0x100fe200078ef824 */
[----:B------:R-:W-:Y:S01]  /*bb10*/  HADD2.F32 R46, -RZ, R42.H1_H1 ;  /* 0x3000002aff2e7230 */ /* 0x000fe20000004100 */
[----:B------:R-:W-:Y:S01]  /*bb20*/  F2FP.F16.E4M3.UNPACK_B R6, R6 ;  /* 0x00000006ff06723e */ /* 0x000fe200020006ff */
[----:B------:R-:W-:Y:S01]  /*bb30*/  HADD2.F32 R40, -RZ, R38.H1_H1 ;  /* 0x30000026ff287230 */ /* 0x000fe20000004100 */
[----:B------:R-:W-:Y:S01]  /*bb40*/  LOP3.LUT R43, R43, 0xff000000, R36, 0xf8, !PT ;  /* 0xff0000002b2b7812 */ /* 0x000fe200078ef824 */
[----:B------:R-:W-:Y:S01]  /*bb50*/  HADD2.F32 R42, -RZ, R42.H0_H0 ;  /* 0x2000002aff2a7230 */ /* 0x000fe20000004100 */
[-C--:B------:R-:W-:Y:S01]  /*bb60*/  F2FP.F16.E4M3.UNPACK_B R36, R7.reuse ;  /* 0x00000007ff24723e */ /* 0x080fe200020006ff */
[C---:B------:R-:W-:Y:S01]  /*bb70*/  FMUL.FTZ R48, R34.reuse, R46 ;  /* 0x0000002e22307220 */ /* 0x040fe20000410000 */
[----:B------:R-:W-:Y:S01]  /*bb80*/  F2FP.F16.E4M3.UNPACK_B R37, R7.H1 ;  /* 0x00000007ff25723e */ /* 0x000fe200030006ff */
        /* <DEDUP_REMOVED lines=56> */
[----:B------:R-:W-:Y:S02]  /*bf10*/  HADD2.F32 R3, -RZ, R7.H1_H1 ;  /* 0x30000007ff037230 */ /* 0x000fe40000004100 */
[C---:B------:R-:W-:Y:S01]  /*bf20*/  FMUL.FTZ R42, R4.reuse, R5 ;  /* 0x00000005042a7220 */ /* 0x040fe20000410000 */
[----:B------:R-:W-:Y:S02]  /*bf30*/  HADD2.F32 R6, -RZ, R39.H0_H0 ;  /* 0x20000027ff067230 */ /* 0x000fe40000004100 */
[----:B------:R-:W-:Y:S01]  /*bf40*/  FMUL.FTZ R39, R4, R35 ;  /* 0x0000002304277220 */ /* 0x000fe20000410000 */
        /* <DEDUP_REMOVED lines=17> */
.L_x_1692:
[----:B------:R-:W-:Y:S05]  /*c060*/  BSYNC B1 ;  /* 0x0000000000017941 */ /* 0x000fea0003800000 */
.L_x_1691:
[----:B------:R-:W-:Y:S04]  /*c070*/  BSSY B1, `(.L_x_1693) ;  /* 0x000007c000017945 */ /* 0x000fe80003800000 */
[----:B------:R-:W-:Y:S05]  /*c080*/  @P1 BRA `(.L_x_1694) ;  /* 0x0000000400e81947 */ /* 0x000fea0003800000 */
[----:B012-4-:R-:W0:Y:S01]  /*c090*/  LDS.128 R4, [R224] ;  /* 0x00000000e0047984 */ /* 0x017e220000000c00 */
[----:B-----5:R-:W-:Y:S02]  /*c0a0*/  SHF.R.U32.HI R35, RZ, 0x8, R31 ;  /* 0x00000008ff237819 */ /* 0x020fe4000001161f */
[----:B------:R-:W-:Y:S02]  /*c0b0*/  SHF.R.U32.HI R40, RZ, 0x8, R33 ;  /* 0x00000008ff287819 */ /* 0x000fe40000011621 */
[----:B------:R-:W-:Y:S02]  /*c0c0*/  SHF.R.U32.HI R37, RZ, 0x8, R32 ;  /* 0x00000008ff257819 */ /* 0x000fe40000011620 */
[----:B------:R-:W-:Y:S02]  /*c0d0*/  LOP3.LUT R36, R31, 0xff, RZ, 0xc0, !PT ;  /* 0x000000ff1f247812 */ /* 0x000fe400078ec0ff */
[----:B------:R-:W-:Y:S02]  /*c0e0*/  LOP3.LUT R41, R33, 0xff, RZ, 0xc0, !PT ;  /* 0x000000ff21297812 */ /* 0x000fe400078ec0ff */
[----:B------:R-:W-:-:S02]  /*c0f0*/  LOP3.LUT R35, R35, 0xff, RZ, 0xc0, !PT ;  /* 0x000000ff23237812 */ /* 0x000fc400078ec0ff */
[----:B------:R-:W-:Y:S02]  /*c100*/  LOP3.LUT R40, R40, 0xff, RZ, 0xc0, !PT ;  /* 0x000000ff28287812 */ /* 0x000fe400078ec0ff */
[----:B------:R-:W-:Y:S02]  /*c110*/  SHF.R.U32.HI R3, RZ, 0x8, R30 ;  /* 0x00000008ff037819 */ /* 0x000fe4000001161e */
[----:B------:R-:W-:Y:S02]  /*c120*/  LOP3.LUT R38, R37, 0xff, RZ, 0xc0, !PT ;  /* 0x000000ff25267812 */ /* 0x000fe400078ec0ff */
        /* <DEDUP_REMOVED lines=11> */
[----:B------:R-:W-:Y:S02]  /*c1e0*/  SHF.R.U32.HI R35, RZ, 0x10, R32 ;  /* 0x00000010ff237819 */ /* 0x000fe40000011620 */
[----:B------:R-:W-:Y:S02]  /*c1f0*/  PRMT R37, R36, 0x7054, R37 ;  /* 0x0000705424257816 */ /* 0x000fe40000000025 */
        /* <DEDUP_REMOVED lines=8> */
[-C--:B0-----:R-:W-:Y:S02]  /*c280*/  F2FP.F16.E4M3.UNPACK_B R3, R6.reuse.H1 ;  /* 0x00000006ff03723e */ /* 0x081fe400030006ff */
[----:B------:R-:W-:Y:S02]  /*c290*/  F2FP.F16.E4M3.UNPACK_B R38, R41 ;  /* 0x00000029ff26723e */ /* 0x000fe400020006ff */
[----:B------:R-:W-:Y:S01]  /*c2a0*/  F2FP.F16.E4M3.UNPACK_B R34, R37 ;  /* 0x00000025ff22723e */ /* 0x000fe200020006ff */
[--C-:B------:R-:W-:Y:S01]  /*c2b0*/  HADD2.F32 R31, -RZ, R3.reuse.H0_H0 ;  /* 0x20000003ff1f7230 */ /* 0x100fe20000004100 */
[----:B------:R-:W-:Y:S01]  /*c2c0*/  LOP3.LUT R35, R35, 0xff000000, R30, 0xf8, !PT ;  /* 0xff00000023237812 */ /* 0x000fe200078ef81e */
[----:B------:R-:W-:Y:S01]  /*c2d0*/  HADD2.F32 R30, -RZ, R3.H1_H1 ;  /* 0x30000003ff1e7230 */ /* 0x000fe20000004100 */
        /* <DEDUP_REMOVED lines=84> */
[----:B------:R3:W-:Y:S02]  /*c820*/  STS.128 [R224], R4 ;  /* 0x00000004e0007388 */ /* 0x0007e40000000c00 */
.L_x_1694:
[----:B------:R-:W-:Y:S05]  /*c830*/  BSYNC B1 ;  /* 0x0000000000017941 */ /* 0x000fea0003800000 */
.L_x_1693:
[----:B------:R-:W-:Y:S04]  /*c840*/  BSSY B1, `(.L_x_1695) ;  /* 0x0000078000017945 */ /* 0x000fe80003800000 */
[----:B------:R-:W-:Y:S05]  /*c850*/  @P2 BRA `(.L_x_1696) ;  /* 0x0000000400d82947 */ /* 0x000fea0003800000 */
[----:B01234-:R-:W0:Y:S01]  /*c860*/  LDS.128 R4, [R0+0x12400] ;  /* 0x0124000000047984 */ /* 0x01fe220000000c00 */
        /* <DEDUP_REMOVED lines=117> */
.L_x_1696:
[----:B------:R-:W-:Y:S05]  /*cfc0*/  BSYNC B1 ;  /* 0x0000000000017941 */ /* 0x000fea0003800000 */
.L_x_1695:
[----:B------:R-:W-:Y:S04]  /*cfd0*/  BSSY B1, `(.L_x_1697) ;  /* 0x000007c000017945 */ /* 0x000fe80003800000 */
[----:B------:R-:W-:Y:S05]  /*cfe0*/  @P3 BRA `(.L_x_1698) ;  /* 0x0000000400e83947 */ /* 0x000fea0003800000 */
[----:B01234-:R-:W0:Y:S01]  /*cff0*/  LDS.128 R4, [R224+0x2000] ;  /* 0x00200000e0047984 */ /* 0x01fe220000000c00 */
        /* <DEDUP_REMOVED lines=121> */
.L_x_1698:
[----:B------:R-:W-:Y:S05]  /*d790*/  BSYNC B1 ;  /* 0x0000000000017941 */ /* 0x000fea0003800000 */
.L_x_1697:
        /* <DEDUP_REMOVED lines=120> */
.L_x_1700:
[----:B------:R-:W-:Y:S05]  /*df20*/  BSYNC B1 ;  /* 0x0000000000017941 */ /* 0x000fea0003800000 */
.L_x_1699:
[----:B------:R-:W-:Y:S05]  /*df30*/  @P5 BRA `(.L_x_1690) ;  /* 0x0000003c006c5947 */ /* 0x000fea0003800000 */
[----:B01234-:R-:W0:Y:S01]  /*df40*/  LDS.128 R4, [R224+0x4000] ;  /* 0x00400000e0047984 */ /* 0x01fe220000000c00 */
[----:B-----5:R-:W-:Y:S02]  /*df50*/  SHF.R.U32.HI R12, RZ, 0x8, R9 ;  /* 0x00000008ff0c7819 */ /* 0x020fe40000011609 */
[----:B------:R-:W-:Y:S02]  /*df60*/  SHF.R.U32.HI R20, RZ, 0x8, R11 ;  /* 0x00000008ff147819 */ /* 0x000fe4000001160b */
[----:B------:R-:W-:Y:S02]  /*df70*/  LOP3.LUT R13, R9, 0xff, RZ, 0xc0, !PT ;  /* 0x000000ff090d7812 */ /* 0x000fe400078ec0ff */
[----:B------:R-:W-:Y:S02]  /*df80*/  LOP3.LUT R21, R11, 0xff, RZ, 0xc0, !PT ;  /* 0x000000ff0b157812 */ /* 0x000fe400078ec0ff */
[----:B------:R-:W-:Y:S02]  /*df90*/  LOP3.LUT R12, R12, 0xff, RZ, 0xc0, !PT ;  /* 0x000000ff0c0c7812 */ /* 0x000fe400078ec0ff */
[----:B------:R-:W-:-:S02]  /*dfa0*/  LOP3.LUT R20, R20, 0xff, RZ, 0xc0, !PT ;  /* 0x000000ff14147812 */ /* 0x000fc400078ec0ff */
[----:B------:R-:W-:Y:S02]  /*dfb0*/  SHF.R.U32.HI R0, RZ, 0x8, R8 ;  /* 0x00000008ff007819 */ /* 0x000fe40000011608 */
[----:B------:R-:W-:Y:S02]  /*dfc0*/  SHF.R.U32.HI R14, RZ, 0x8, R10 ;  /* 0x00000008ff0e7819 */ /* 0x000fe4000001160a */
[----:B------:R-:W-:Y:S02]  /*dfd0*/  PRMT R13, R12, 0x7604, R13 ;  /* 0x000076040c0d7816 */ /* 0x000fe4000000000d */
[----:B------:R-:W-:Y:S02]  /*dfe0*/  PRMT R21, R20, 0x7604, R21 ;  /* 0x0000760414157816 */ /* 0x000fe40000000015 */
[----:B------:R-:W-:Y:S02]  /*dff0*/  SHF.R.U32.HI R12, RZ, 0x10, R9 ;  /* 0x00000010ff0c7819 */ /* 0x000fe40000011609 */
[----:B------:R-:W-:-:S02]  /*e000*/  SHF.R.U32.HI R20, RZ, 0x10, R11 ;  /* 0x00000010ff147819 */ /* 0x000fc4000001160b */
[----:B------:R-:W-:Y:S02]  /*e010*/  LOP3.LUT R3, R8, 0xff, RZ, 0xc0, !PT ;  /* 0x000000ff08037812 */ /* 0x000fe400078ec0ff */
        /* <DEDUP_REMOVED lines=20> */
[----:B------:R-:W-:Y:S01]  /*e160*/  HADD2.F32 R9, -RZ, R0.H1_H1 ;  /* 0x30000000ff097230 */ /* 0x000fe20000004100 */
[----:B------:R-:W-:Y:S01]  /*e170*/  LOP3.LUT R12, R3, 0xff000000, R8, 0xf8, !PT ;  /* 0xff000000030c7812 */ /* 0x000fe200078ef808 */
[----:B------:R-:W-:Y:S01]  /*e180*/  HADD2.F32 R25, -RZ, R24.H1_H1 ;  /* 0x30000018ff197230 */ /* 0x000fe20000004100 */
[----:B------:R-:W-:Y:S01]  /*e190*/  LOP3.LUT R20, R15, 0xff000000, R10, 0xf8, !PT ;  /* 0xff0000000f147812 */ /* 0x000fe200078ef80a */
[----:B------:R-:W-:Y:S01]  /*e1a0*/  HADD2.F32 R15, -RZ, R14.H1_H1 ;  /* 0x3000000eff0f7230 */ /* 0x000fe20000004100 */
[----:B------:R-:W-:Y:S01]  /*e1b0*/  F2FP.F16.E4M3.UNPACK_B R3, R6 ;  /* 0x00000006ff03723e */ /* 0x000fe200020006ff */
[----:B------:R-:W-:Y:S01]  /*e1c0*/  HADD2.F32 R8, -RZ, R0.H0_H0 ;  /* 0x20000000ff087230 */ /* 0x000fe20000004100 */
[----:B------:R-:W-:Y:S01]  /*e1d0*/  F2FP.F16.E4M3.UNPACK_B R10, R7 ;  /* 0x00000007ff0a723e */ /* 0x000fe200020006ff */
[C---:B------:R-:W-:Y:S01]  /*e1e0*/  FMUL.FTZ R27, R9.reuse, R25 ;  /* 0x00000019091b7220 */ /* 0x040fe20000410000 */
[----:B------:R-:W-:Y:S01]  /*e1f0*/  F2FP.F16.E4M3.UNPACK_B R11, R7.H1 ;  /* 0x00000007ff0b723e */ /* 0x000fe200030006ff */
[----:B------:R-:W-:Y:S01]  /*e200*/  FMUL.FTZ R26, R9, R15 ;  /* 0x0000000f091a7220 */ /* 0x000fe20000410000 */
[-C--:B------:R-:W-:Y:S01]  /*e210*/  F2FP.F16.E4M3.UNPACK_B R6, R5.reuse ;  /* 0x00000005ff06723e */ /* 0x080fe200020006ff */
[----:B------:R-:W-:Y:S01]  /*e220*/  HADD2.F32 R24, -RZ, R24.H0_H0 ;  /* 0x20000018ff187230 */ /* 0x000fe20000004100 */
[----:B------:R-:W-:Y:S01]  /*e230*/  F2FP.F16.E4M3.UNPACK_B R7, R5.H1 ;  /* 0x00000005ff07723e */ /* 0x000fe200030006ff */
[----:B------:R-:W-:Y:S01]  /*e240*/  HADD2.F32 R5, -RZ, R3.H1_H1 ;  /* 0x30000003ff057230 */ /* 0x000fe20000004100 */
[----:B------:R-:W-:Y:S01]  /*e250*/  F2FP.F16.E4M3.UNPACK_B R21, R21.H1 ;  /* 0x00000015ff15723e */ /* 0x000fe200030006ff */
[----:B------:R-:W-:-:S02]  /*e260*/  HADD2.F32 R14, -RZ, R14.H0_H0 ;  /* 0x2000000eff0e7230 */ /* 0x000fc40000004100 */
[C---:B------:R-:W-:Y:S01]  /*e270*/  FFMA.FTZ R27, R8.reuse, R15, -R27 ;  /* 0x0000000f081b7223 */ /* 0x040fe2000001081b */
[----:B------:R-:W-:Y:S01]  /*e280*/  FFMA.FTZ R26, R8, R25, R26 ;  /* 0x00000019081a7223 */ /* 0x000fe2000001001a */
[----:B------:R-:W-:Y:S01]  /*e290*/  HADD2.F32 R3, -RZ, R3.H0_H0 ;  /* 0x20000003ff037230 */ /* 0x000fe20000004100 */
[----:B------:R-:W-:Y:S01]  /*e2a0*/  F2FP.F16.E4M3.UNPACK_B R13, R13.H1 ;  /* 0x0000000dff0d723e */ /* 0x000fe200030006ff */
[C---:B------:R-:W-:Y:S01]  /*e2b0*/  FMUL.FTZ R8, R5.reuse, R24 ;  /* 0x0000001805087220 */ /* 0x040fe20000410000 */
[----:B------:R-:W-:Y:S01]  /*e2c0*/  FMUL.FTZ R15, R5, R14 ;  /* 0x0000000e050f7220 */ /* 0x000fe20000410000 */
[--C-:B------:R-:W-:Y:S01]  /*e2d0*/  HADD2.F32 R5, -RZ, R10.reuse.H1_H1 ;  /* 0x3000000aff057230 */ /* 0x100fe20000004100 */
[----:B------:R-:W-:Y:S01]  /*e2e0*/  F2FP.F16.E4M3.UNPACK_B R0, R4 ;  /* 0x00000004ff00723e */ /* 0x000fe200020006ff */
[----:B------:R-:W-:Y:S02]  /*e2f0*/  HADD2.F32 R9, -RZ, R21.H0_H0 ;  /* 0x20000015ff097230 */ /* 0x000fe40000004100 */
[C---:B------:R-:W-:Y:S01]  /*e300*/  FFMA.FTZ R25, R3.reuse, R14, -R8 ;  /* 0x0000000e03197223 */ /* 0x040fe20000010808 */
[----:B------:R-:W-:Y:S01]  /*e310*/  FFMA.FTZ R24, R3, R24, R15 ;  /* 0x0000001803187223 */ /* 0x000fe2000001000f */
[----:B------:R-:W-:Y:S01]  /*e320*/  HADD2.F32 R8, -RZ, R13.H0_H0 ;  /* 0x2000000dff087230 */ /* 0x000fe20000004100 */
[----:B------:R-:W-:Y:S01]  /*e330*/  F2FP.F16.E4M3.UNPACK_B R4, R4.H1 ;  /* 0x00000004ff04723e */ /* 0x000fe200030006ff */
        /* <DEDUP_REMOVED lines=59> */
.L_x_1684:
        /* <DEDUP_REMOVED lines=32> */
.L_x_2014:
        /* <DEDUP_REMOVED lines=16> */
[C---:B------:R-:W-:Y:S01]  /*e9f0*/  VIADD R4, R18.reuse, 0x20 ;  /* 0x0000002012047836 */ /* 0x040fe20000000000 */
        /* <DEDUP_REMOVED lines=10> */
[----:B------:R-:W-:Y:S02]  /*eaa0*/  @!P2 SHF.R.S32.HI R5, RZ, 0x1f, R18 ;  /* 0x0000001fff05a819 */ /* 0x000fe40000011412 */
[----:B---3--:R-:W-:Y:S01]  /*eab0*/  @!P2 IADD3 R42, P3, R18, R3, RZ ;  /* 0x00000003122aa210 */ /* 0x008fe20007f7e0ff */
[----:B------:R-:W-:Y:S01]  /*eac0*/  @!P1 IMAD.SHL.U32 R36, R178, 0x10, RZ ;  /* 0x00000010b2249824 */ /* 0x000fe200078e00ff */
[----:B0-----:R-:W-:Y:S01]  /*ead0*/  @!P2 IADD3 R46, P4, R18, R21, RZ ;  /* 0x00000015122ea210 */ /* 0x001fe20007f9e0ff */
[----:B------:R-:W-:-:S02]  /*eae0*/  @!P0 IMAD.SHL.U32 R40, R179, 0x10, RZ ;  /* 0x00000010b3288824 */ /* 0x000fc400078e00ff */
[--C-:B--2---:R-:W-:Y:S01]  /*eaf0*/  @!P2 IMAD.X R43, R0, 0x1, R5.reuse, P3 ;  /* 0x00000001002ba824 */ /* 0x104fe200018e0605 */
[----:B------:R-:W-:Y:S01]  /*eb00*/  @!P1 IADD3 R48, P5, R36, R3, RZ ;  /* 0x0000000324309210 */ /* 0x000fe20007fbe0ff */
[----:B----4-:R-:W-:Y:S01]  /*eb10*/  @!P2 IMAD.X R47, R20, 0x1, R5, P4 ;  /* 0x00000001142fa824 */ /* 0x010fe200020e0605 */
[----:B------:R-:W-:Y:S02]  /*eb20*/  @!P1 SHF.R.S32.HI R5, RZ, 0x1f, R36 ;  /* 0x0000001fff059819 */ /* 0x000fe40000011424 */
[----:B------:R-:W-:Y:S02]  /*eb30*/  @!P1 IADD3 R36, P4, R36, R21, RZ ;  /* 0x0000001524249210 */ /* 0x000fe40007f9e0ff */
[----:B------:R-:W-:Y:S02]  /*eb40*/  CS2R R8, SRZ ;  /* 0x0000000000087805 */ /* 0x000fe4000001ff00 */
[----:B------:R-:W-:Y:S01]  /*eb50*/  @!P0 IADD3 R38, P3, R40, R3, RZ ;  /* 0x0000000328268210 */ /* 0x000fe20007f7e0ff */
[--C-:B------:R-:W-:Y:S01]  /*eb60*/  @!P1 IMAD.X R49, R0, 0x1, R5.reuse, P5 ;  /* 0x0000000100319824 */ /* 0x100fe200028e0605 */
[----:B------:R-:W-:Y:S01]  /*eb70*/  @!P0 SHF.R.S32.HI R3, RZ, 0x1f, R40 ;  /* 0x0000001fff038819 */ /* 0x000fe20000011428 */
[----:B------:R-:W-:Y:S01]  /*eb80*/  @!P1 IMAD.X R37, R20, 0x1, R5, P4 ;  /* 0x0000000114259824 */ /* 0x000fe200020e0605 */
[----:B------:R-:W-:-:S02]  /*eb90*/  @!P0 IADD3 R40, P5, R40, R21, RZ ;  /* 0x0000001528288210 */ /* 0x000fc40007fbe0ff */
[----:B------:R-:W-:Y:S02]  /*eba0*/  CS2R R4, SRZ ;  /* 0x0000000000047805 */ /* 0x000fe4000001ff00 */
[----:B------:R-:W-:Y:S02]  /*ebb0*/  CS2R R10, SRZ ;  /* 0x00000000000a7805 */ /* 0x000fe4000001ff00 */
[----:B------:R-:W-:Y:S02]  /*ebc0*/  CS2R R32, SRZ ;  /* 0x0000000000207805 */ /* 0x000fe4000001ff00 */
[----:B------:R-:W-:Y:S02]  /*ebd0*/  CS2R R34, SRZ ;  /* 0x0000000000227805 */ /* 0x000fe4000001ff00 */
[----:B------:R-:W-:Y:S02]  /*ebe0*/  CS2R R12, SRZ ;  /* 0x00000000000c7805 */ /* 0x000fe4000001ff00 */
[----:B------:R-:W-:Y:S01]  /*ebf0*/  CS2R R14, SRZ ;  /* 0x00000000000e7805 */ /* 0x000fe2000001ff00 */
[--C-:B------:R-:W-:Y:S01]  /*ec00*/  @!P0 IMAD.X R39, R0, 0x1, R3.reuse, P3 ;  /* 0x0000000100278824 */ /* 0x100fe200018e0603 */
[----:B------:R1:W5:Y:S01]  /*ec10*/  @!P2 LD.E.128 R24, desc[UR42][R42.64] ;  /* 0x0000002a2a18a980 */ /* 0x000362000c101d00 */
[----:B------:R-:W-:-:S03]  /*ec20*/  @!P0 IMAD.X R41, R20, 0x1, R3, P5 ;  /* 0x0000000114298824 */ /* 0x000fc600028e0603 */
[----:B------:R1:W5:Y:S04]  /*ec30*/  @!P2 LD.E.128 R4, desc[UR42][R46.64] ;  /* 0x0000002a2e04a980 */ /* 0x000368000c101d00 */
[----:B------:R1:W5:Y:S04]  /*ec40*/  @!P1 LD.E.128 R28, desc[UR42][R48.64] ;  /* 0x0000002a301c9980 */ /* 0x000368000c101d00 */
[----:B------:R1:W5:Y:S04]  /*ec50*/  @!P1 LD.E.128 R8, desc[UR42][R36.64] ;  /* 0x0000002a24089980 */ /* 0x000368000c101d00 */
[----:B------:R1:W5:Y:S04]  /*ec60*/  @!P0 LD.E.128 R32, desc[UR42][R38.64] ;  /* 0x0000002a26208980 */ /* 0x000368000c101d00 */
[----:B------:R1:W5:Y:S02]  /*ec70*/  @!P0 LD.E.128 R12, desc[UR42][R40.64] ;  /* 0x0000002a280c8980 */ /* 0x000364000c101d00 */
.L_x_1703:
[----:B------:R-:W-:Y:S05]  /*ec80*/  BSYNC B1 ;  /* 0x0000000000017941 */ /* 0x000fea0003800000 */
.L_x_1702:
        /* <DEDUP_REMOVED lines=10> */
.L_x_2015:
[----:B------:R-:W-:Y:S05]  /*ed30*/  BSYNC B1 ;  /* 0x0000000000017941 */ /* 0x000fea0003800000 */
.L_x_1704:
[----:B------:R-:W-:Y:S05]  /*ed40*/  @P1 BRA `(.L_x_1690) ;  /* 0x0000002c00e81947 */ /* 0x000fea0003800000 */
[----:B--2---:R-:W2:Y:S01]  /*ed50*/  LDC R3, c[0x0][0x3f4] ;  /* 0x0000fd00ff037b82 */ /* 0x004ea20000000800 */
[C---:B------:R-:W-:Y:S01]  /*ed60*/  VIADD R0, R18.reuse, 0x20 ;  /* 0x0000002012007836 */ /* 0x040fe20000000000 */
[----:B------:R-:W-:Y:S01]  /*ed70*/  BSSY B1, `(.L_x_1706) ;  /* 0x00000fd000017945 */ /* 0x000fe20003800000 */
[C---:B----4-:R-:W-:Y:S01]  /*ed80*/  VIADD R20, R18.reuse, 0x40 ;  /* 0x0000004012147836 */ /* 0x050fe20000000000 */
[-C--:B--2---:R-:W-:Y:S02]  /*ed90*/  ISETP.GE.AND P0, PT, R18, R3.reuse, PT ;  /* 0x000000031200720c */ /* 0x084fe40003f06270 */
[-C--:B------:R-:W-:Y:S02]  /*eda0*/  ISETP.GE.AND P1, PT, R0, R3.reuse, PT ;  /* 0x000000030000720c */ /* 0x080fe40003f26270 */
[----:B------:R-:W-:-:S09]  /*edb0*/  ISETP.GE.AND P2, PT, R20, R3, PT ;  /* 0x000000031400720c */ /* 0x000fd20003f46270 */
[----:B------:R-:W-:Y:S05]  /*edc0*/  @P0 BRA `(.L_x_1707) ;  /* 0x0000000c00dc0947 */ /* 0x000fea0003800000 */
[----:B------:R-:W2:Y:S01]  /*edd0*/  LDL R68, [R1+0x48] ;  /* 0x0000480001447983 */ /* 0x000ea20000100800 */
[----:B-----5:R-:W-:Y:S02]  /*ede0*/  SHF.R.U32.HI R0, RZ, 0x8, R24 ;  /* 0x00000008ff007819 */ /* 0x020fe40000011618 */
[----:B------:R-:W-:Y:S02]  /*edf0*/  LOP3.LUT R20, R24, 0xff, RZ, 0xc0, !PT ;  /* 0x000000ff18147812 */ /* 0x000fe400078ec0ff */
[----:B0-----:R-:W-:Y:S02]  /*ee00*/  LOP3.LUT R21, R0, 0xff, RZ, 0xc0, !PT ;  /* 0x000000ff00157812 */ /* 0x001fe400078ec0ff */
[----:B------:R-:W-:Y:S02]  /*ee10*/  LEA.HI R0, R3, R226, RZ, 0x1c ;  /* 0x000000e203007211 */ /* 0x000fe400078fe0ff */
[----:B------:R-:W-:Y:S02]  /*ee20*/  PRMT R45, R21, 0x7604, R20 ;  /* 0x00007604152d7816 */ /* 0x000fe40000000014 */
[----:B------:R-:W-:-:S02]  /*ee30*/  SHF.R.S32.HI R21, RZ, 0x1f, R0 ;  /* 0x0000001fff157819 */ /* 0x000fc40000011400 */
[----:B-1----:R-:W-:Y:S02]  /*ee40*/  SHF.R.U32.HI R37, RZ, 0x8, R25 ;  /* 0x00000008ff257819 */ /* 0x002fe40000011619 */
[----:B------:R-:W-:Y:S01]  /*ee50*/  LEA.HI R20, R21, R0, RZ, 0x2 ;  /* 0x0000000015147211 */ /* 0x000fe200078f10ff */
[----:B------:R-:W-:Y:S01]  /*ee60*/  IMAD.SHL.U32 R21, R0, 0x10, RZ ;  /* 0x0000001000157824 */ /* 0x000fe200078e00ff */
[----:B------:R-:W-:Y:S02]  /*ee70*/  SHF.R.U32.HI R39, RZ, 0x8, R26 ;  /* 0x00000008ff277819 */ /* 0x000fe4000001161a */
[----:B------:R-:W-:Y:S01]  /*ee80*/  LOP3.LUT R36, R25, 0xff, RZ, 0xc0, !PT ;  /* 0x000000ff19247812 */ /* 0x000fe200078ec0ff */
[----:B------:R-:W-:Y:S01]  /*ee90*/  IMAD.SHL.U32 R20, R20, 0x800, RZ ;  /* 0x0000080014147824 */ /* 0x000fe200078e00ff */
[----:B------:R-:W-:Y:S02]  /*eea0*/  LOP3.LUT R0, R180, 0x30, R21, 0xf8, !PT ;  /* 0x00000030b4007812 */ /* 0x000fe400078ef815 */
[----:B------:R-:W-:-:S02]  /*eeb0*/  LOP3.LUT R38, R26, 0xff, RZ, 0xc0, !PT ;  /* 0x000000ff1a267812 */ /* 0x000fc400078ec0ff */
[----:B------:R-:W-:Y:S02]  /*eec0*/  LOP3.LUT R0, R0, R181, RZ, 0x3c, !PT ;  /* 0x000000b500007212 */ /* 0x000fe400078e3cff */
[----:B------:R-:W-:Y:S02]  /*eed0*/  LOP3.LUT R21, R20, 0xffffe000, RZ, 0xc0, !PT ;  /* 0xffffe00014157812 */ /* 0x000fe400078ec0ff */
[----:B------:R-:W-:Y:S02]  /*eee0*/  LOP3.LUT R37, R37, 0xff, RZ, 0xc0, !PT ;  /* 0x000000ff25257812 */ /* 0x000fe400078ec0ff */
[----:B------:R-:W-:Y:S02]  /*eef0*/  LOP3.LUT R39, R39, 0xff, RZ, 0xc0, !PT ;  /* 0x000000ff27277812 */ /* 0x000fe400078ec0ff */
[----:B------:R-:W-:Y:S02]  /*ef00*/  IADD3 R21, R0, R182, R21 ;  /* 0x000000b600157210 */ /* 0x000fe40007ffe015 */
[----:B------:R-:W-:-:S02]  /*ef10*/  PRMT R46, R37, 0x7604, R36 ;  /* 0x00007604252e7816 */ /* 0x000fc40000000024 */
[----:B------:R-:W-:Y:S01]  /*ef20*/  PRMT R49, R39, 0x7604, R38 ;  /* 0x0000760427317816 */ /* 0x000fe20000000026 */
[----:B------:R-:W-:Y:S01]  /*ef30*/  IMAD.IADD R0, R16, 0x1, R21 ;  /* 0x0000000110007824 */ /* 0x000fe200078e0215 */
[----:B------:R-:W-:Y:S02]  /*ef40*/  SHF.R.U32.HI R37, RZ, 0x8, R27 ;  /* 0x00000008ff257819 */ /* 0x000fe4000001161b */
[----:B------:R-:W-:Y:S02]  /*ef50*/  SHF.R.U32.HI R39, RZ, 0x8, R4 ;  /* 0x00000008ff277819 */ /* 0x000fe40000011604 */
[----:B------:R-:W-:Y:S01]  /*ef60*/  LOP3.LUT R36, R27, 0xff, RZ, 0xc0, !PT ;  /* 0x000000ff1b247812 */ /* 0x000fe200078ec0ff */
[----:B------:R-:W0:Y:S01]  /*ef70*/  LDS.128 R40, [R0+0x10400] ;  /* 0x0104000000287984 */ /* 0x000e220000000c00 */
[----:B------:R-:W-:Y:S02]  /*ef80*/  LOP3.LUT R38, R4, 0xff, RZ, 0xc0, !PT ;  /* 0x000000ff04267812 */ /* 0x000fe400078ec0ff */
[----:B------:R-:W-:-:S02]  /*ef90*/  LOP3.LUT R37, R37, 0xff, RZ, 0xc0, !PT ;  /* 0x000000ff25257812 */ /* 0x000fc400078ec0ff */
[----:B------:R-:W-:Y:S02]  /*efa0*/  LOP3.LUT R39, R39, 0xff, RZ, 0xc0, !PT ;  /* 0x000000ff27277812 */ /* 0x000fe400078ec0ff */
[----:B------:R-:W-:Y:S02]  /*efb0*/  PRMT R20, R37, 0x7604, R36 ;  /* 0x0000760425147816 */ /* 0x000fe40000000024 */
[----:B------:R-:W-:Y:S02]  /*efc0*/  PRMT R53, R39, 0x7604, R38 ;  /* 0x0000760427357816 */ /* 0x000fe40000000026 */
[----:B------:R-:W-:Y:S02]  /*efd0*/  SHF.R.U32.HI R48, RZ, 0x8, R5 ;  /* 0x00000008ff307819 */ /* 0x000fe40000011605 */
[----:B------:R-:W-:Y:S02]  /*efe0*/  SHF.R.U32.HI R52, RZ, 0x8, R7 ;  /* 0x00000008ff347819 */ /* 0x000fe40000011607 */
[----:B------:R-:W-:-:S02]  /*eff0*/  LOP3.LUT R47, R5, 0xff, RZ, 0xc0, !PT ;  /* 0x000000ff052f7812 */ /* 0x000fc400078ec0ff */
[----:B------:R-:W-:Y:S02]  /*f000*/  LOP3.LUT R48, R48, 0xff, RZ, 0xc0, !PT ;  /* 0x000000ff30307812 */ /* 0x000fe400078ec0ff */
[----:B------:R-:W-:Y:S02]  /*f010*/  SHF.R.U32.HI R50, RZ, 0x8, R6 ;  /* 0x00000008ff327819 */ /* 0x000fe40000011606 */
[----:B------:R-:W-:Y:S02]  /*f020*/  LOP3.LUT R51, R7, 0xff, RZ, 0xc0, !PT ;  /* 0x000000ff07337812 */ /* 0x000fe400078ec0ff */
[----:B------:R-:W-:Y:S02]  /*f030*/  LOP3.LUT R52, R52, 0xff, RZ, 0xc0, !PT ;  /* 0x000000ff34347812 */ /* 0x000fe400078ec0ff */
[----:B------:R-:W-:Y:S02]  /*f040*/  PRMT R48, R48, 0x7604, R47 ;  /* 0x0000760430307816 */ /* 0x000fe4000000002f */
[----:B------:R-:W-:-:S02]  /*f050*/  SHF.R.U32.HI R55, RZ, 0x10, R5 ;  /* 0x00000010ff377819 */ /* 0x000fc40000011605 */
[----:B------:R-:W-:Y:S02]  /*f060*/  LOP3.LUT R21, R6, 0xff, RZ, 0xc0, !PT ;  /* 0x000000ff06157812 */ /* 0x000fe400078ec0ff */
[----:B------:R-:W-:Y:S01]  /*f070*/  LOP3.LUT R50, R50, 0xff, RZ, 0xc0, !PT ;  /* 0x000000ff32327812 */ /* 0x000fe200078ec0ff */
[----:B------:R-:W-:Y:S01]  /*f080*/  IMAD.U32 R55, R55, 0x10000, RZ ;  /* 0x0001000037377824 */ /* 0x000fe200078e00ff */
[----:B------:R-:W-:Y:S02]  /*f090*/  SHF.R.U32.HI R47, RZ, 0x10, R25 ;  /* 0x00000010ff2f7819 */ /* 0x000fe40000011619 */
[----:B------:R-:W-:Y:S02]  /*f0a0*/  PRMT R52, R52, 0x7604, R51 ;  /* 0x0000760434347816 */ /* 0x000fe40000000033 */
[----:B------:R-:W-:Y:S02]  /*f0b0*/  SHF.R.U32.HI R51, RZ, 0x10, R27 ;  /* 0x00000010ff337819 */ /* 0x000fe4000001161b */
[----:B------:R-:W-:Y:S01]  /*f0c0*/  PRMT R57, R50, 0x7604, R21 ;  /* 0x0000760432397816 */ /* 0x000fe20000000015 */
[----:B------:R-:W-:Y:S01]  /*f0d0*/  IMAD.U32 R21, R47, 0x10000, RZ ;  /* 0x000100002f157824 */ /* 0x000fe200078e00ff */
[----:B------:R-:W-:Y:S01]  /*f0e0*/  LOP3.LUT R55, R48, 0xff0000, R55, 0xf8, !PT ;  /* 0x00ff000030377812 */ /* 0x000fe200078ef837 */
[----:B------:R-:W-:Y:S01]  /*f0f0*/  IMAD.U32 R51, R51, 0x10000, RZ ;  /* 0x0001000033337824 */ /* 0x000fe200078e00ff */
[----:B------:R-:W-:-:S02]  /*f100*/  LOP3.LUT R49, R49, 0xff0000, R26, 0xf8, !PT ;  /* 0x00ff000031317812 */ /* 0x000fc400078ef81a */
[----:B------:R-:W-:Y:S02]  /*f110*/  LOP3.LUT R47, R46, 0xff0000, R21, 0xf8, !PT ;  /* 0x00ff00002e2f7812 */ /* 0x000fe400078ef815 */
[----:B------:R-:W-:Y:S02]  /*f120*/  LOP3.LUT R21, R45, 0xff0000, R24, 0xf8, !PT ;  /* 0x00ff00002d157812 */ /* 0x000fe400078ef818 */
[----:B------:R-:W-:Y:S02]  /*f130*/  LOP3.LUT R45, R53, 0xff0000, R4, 0xf8, !PT ;  /* 0x00ff0000352d7812 */ /* 0x000fe400078ef804 */
[----:B------:R-:W-:Y:S02]  /*f140*/  LOP3.LUT R51, R20, 0xff0000, R51, 0xf8, !PT ;  /* 0x00ff000014337812 */ /* 0x000fe400078ef833 */
[----:B------:R-:W-:Y:S02]  /*f150*/  LOP3.LUT R53, R55, 0xff000000, R5, 0xf8, !PT ;  /* 0xff00000037357812 */ /* 0x000fe400078ef805 */
[----:B------:R-:W-:-:S02]  /*f160*/  SHF.R.U32.HI R59, RZ, 0x10, R7 ;  /* 0x00000010ff3b7819 */ /* 0x000fc40000011607 */
[----:B------:R-:W-:Y:S02]  /*f170*/  LOP3.LUT R47, R47, 0xff000000, R25, 0xf8, !PT ;  /* 0xff0000002f2f7812 */ /* 0x000fe400078ef819 */
[----:B------:R-:W-:Y:S01]  /*f180*/  LOP3.LUT R20, R49, 0xff000000, R26, 0xf8, !PT ;  /* 0xff00000031147812 */ /* 0x000fe200078ef81a */
[----:B------:R-:W-:Y:S01]  /*f190*/  IMAD.U32 R59, R59, 0x10000, RZ ;  /* 0x000100003b3b7824 */ /* 0x000fe200078e00ff */
[----:B------:R-:W-:Y:S02]  /*f1a0*/  LOP3.LUT R57, R57, 0xff0000, R6, 0xf8, !PT ;  /* 0x00ff000039397812 */ /* 0x000fe400078ef806 */
[----:B------:R-:W-:Y:S02]  /*f1b0*/  LOP3.LUT R51, R51, 0xff000000, R27, 0xf8, !PT ;  /* 0xff00000033337812 */ /* 0x000fe400078ef81b */
[----:B------:R-:W-:Y:S02]  /*f1c0*/  F2FP.F16.E4M3.UNPACK_B R56, R53 ;  /* 0x00000035ff38723e */ /* 0x000fe400020006ff */
[----:B0-----:R-:W-:-:S02]  /*f1d0*/  F2FP.F16.E4M3.UNPACK_B R26, R41 ;  /* 0x00000029ff1a723e */ /* 0x001fc400020006ff */
[----:B------:R-:W-:Y:S02]  /*f1e0*/  F2FP.F16.E4M3.UNPACK_B R27, R47 ;  /* 0x0000002fff1b723e */ /* 0x000fe400020006ff */
[----:B------:R-:W-:Y:S02]  /*f1f0*/  LOP3.LUT R21, R21, 0xff000000, R24, 0xf8, !PT ;  /* 0xff00000015157812 */ /* 0x000fe400078ef818 */
[----:B------:R-:W-:Y:S01]  /*f200*/  LOP3.LUT R5, R57, 0xff000000, R6, 0xf8, !PT ;  /* 0xff00000039057812 */ /* 0x000fe200078ef806 */
[----:B------:R-:W-:Y:S01]  /*f210*/  HADD2.F32 R57, -RZ, R56.H0_H0 ;  /* 0x20000038ff397230 */ /* 0x000fe20000004100 */
[----:B------:R-:W-:Y:S01]  /*f220*/  LOP3.LUT R59, R52, 0xff0000, R59, 0xf8, !PT ;  /* 0x00ff0000343b7812 */ /* 0x000fe200078ef83b */
[--C-:B------:R-:W-:Y:S01]  /*f230*/  HADD2.F32 R6, -RZ, R26.reuse.H0_H0 ;  /* 0x2000001aff067230 */ /* 0x100fe20000004100 */
[----:B------:R-:W-:Y:S01]  /*f240*/  F2FP.F16.E4M3.UNPACK_B R54, R40.H1 ;  /* 0x00000028ff36723e */ /* 0x000fe200030006ff */
[----:B------:R-:W-:Y:S01]  /*f250*/  HADD2.F32 R26, -RZ, R26.H1_H1 ;  /* 0x3000001aff1a7230 */ /* 0x000fe20000004100 */
[----:B------:R-:W-:-:S02]  /*f260*/  F2FP.F16.E4M3.UNPACK_B R41, R41.H1 ;  /* 0x00000029ff29723e */ /* 0x000fc400030006ff */
[----:B------:R-:W-:Y:S02]  /*f270*/  F2FP.F16.E4M3.UNPACK_B R53, R53.H1 ;  /* 0x00000035ff35723e */ /* 0x000fe400030006ff */
[----:B------:R-:W-:Y:S02]  /*f280*/  F2FP.F16.E4M3.UNPACK_B R47, R47.H1 ;  /* 0x0000002fff2f723e */ /* 0x000fe400030006ff */
[-C--:B------:R-:W-:Y:S02]  /*f290*/  F2FP.F16.E4M3.UNPACK_B R50, R43.reuse ;  /* 0x0000002bff32723e */ /* 0x080fe400020006ff */
[----:B------:R-:W-:Y:S01]  /*f2a0*/  F2FP.F16.E4M3.UNPACK_B R55, R43.H1 ;  /* 0x0000002bff37723e */ /* 0x000fe200030006ff */
[----:B------:R-:W-:Y:S01]  /*f2b0*/  HADD2.F32 R43, -RZ, R27.H1_H1 ;  /* 0x3000001bff2b7230 */ /* 0x000fe20000004100 */
[----:B------:R-:W-:Y:S02]  /*f2c0*/  LOP3.LUT R59, R59, 0xff000000, R7, 0xf8, !PT ;  /* 0xff0000003b3b7812 */ /* 0x000fe400078ef807 */
[----:B------:R-:W-:-:S02]  /*f2d0*/  LOP3.LUT R45, R45, 0xff000000, R4, 0xf8, !PT ;  /* 0xff0000002d2d7812 */ /* 0x000fc400078ef804 */
[-C--:B------:R-:W-:Y:S02]  /*f2e0*/  F2FP.F16.E4M3.UNPACK_B R7, R42.reuse ;  /* 0x0000002aff07723e */ /* 0x080fe400020006ff */
[----:B------:R-:W-:Y:S01]  /*f2f0*/  F2FP.F16.E4M3.UNPACK_B R42, R42.H1 ;  /* 0x0000002aff2a723e */ /* 0x000fe200030006ff */
[----:B--2---:R-:W0:Y:S02]  /*f300*/  LDS.128 R36, [R68+0x10400] ;  /* 0x0104000044247984 */ /* 0x004e240000000c00 */
[-C--:B0-----:R-:W-:Y:S02]  /*f310*/  F2FP.F16.E4M3.UNPACK_B R24, R37.reuse ;  /* 0x00000025ff18723e */ /* 0x081fe400020006ff */
[----:B------:R-:W-:Y:S02]  /*f320*/  F2FP.F16.E4M3.UNPACK_B R46, R37.H1 ;  /* 0x00000025ff2e723e */ /* 0x000fe400030006ff */
[-C--:B------:R-:W-:Y:S01]  /*f330*/  F2FP.F16.E4M3.UNPACK_B R37, R36.reuse ;  /* 0x00000024ff25723e */ /* 0x080fe200020006ff */
[--C-:B------:R-:W-:Y:S01]  /*f340*/  HADD2.F32 R25, -RZ, R24.reuse.H0_H0 ;  /* 0x20000018ff197230 */ /* 0x100fe20000004100 */
[----:B------:R-:W-:Y:S01]  /*f350*/  F2FP.F16.E4M3.UNPACK_B R48, R36.H1 ;  /* 0x00000024ff30723e */ /* 0x000fe200030006ff */
[----:B------:R-:W-:Y:S01]  /*f360*/  HADD2.F32 R36, -RZ, R27.H0_H0 ;  /* 0x2000001bff247230 */ /* 0x000fe20000004100 */
[-C--:B------:R-:W-:Y:S01]  /*f370*/  F2FP.F16.E4M3.UNPACK_B R49, R39.reuse ;  /* 0x00000027ff31723e */ /* 0x080fe200020006ff */
[--C-:B------:R-:W-:Y:S01]  /*f380*/  HADD2.F32 R27, -RZ, R41.reuse.H0_H0 ;  /* 0x20000029ff1b7230 */ /* 0x100fe20000004100 */
[----:B------:R-:W-:Y:S01]  /*f390*/  F2FP.F16.E4M3.UNPACK_B R52, R39.H1 ;  /* 0x00000027ff34723e */ /* 0x000fe200030006ff */
[----:B------:R-:W-:Y:S01]  /*f3a0*/  HADD2.F32 R24, -RZ, R24.H1_H1 ;  /* 0x30000018ff187230 */ /* 0x000fe20000004100 */
[----:B------:R-:W-:Y:S01]  /*f3b0*/  F2FP.F16.E4M3.UNPACK_B R39, R40 ;  /* 0x00000028ff27723e */ /* 0x000fe200020006ff */
[CC--:B------:R-:W-:Y:S01]  /*f3c0*/  FMUL.FTZ R40, R6.reuse, R57.reuse ;  /* 0x0000003906287220 */ /* 0x0c0fe20000410000 */
[----:B------:R-:W-:Y:S01]  /*f3d0*/  FMUL.FTZ R58, R6, R36 ;  /* 0x00000024063a7220 */ /* 0x000fe20000410000 */
[----:B------:R-:W-:Y:S01]  /*f3e0*/  HADD2.F32 R41, -RZ, R41.H1_H1 ;  /* 0x30000029ff297230 */ /* 0x000fe20000004100 */
[----:B------:R-:W-:Y:S01]  /*f3f0*/  F2FP.F16.E4M3.UNPACK_B R4, R38 ;  /* 0x00000026ff04723e */ /* 0x000fe200020006ff */
[C---:B------:R-:W-:Y:S01]  /*f400*/  FFMA.FTZ R6, R25.reuse, R36, -R40 ;  /* 0x0000002419067223 */ /* 0x040fe20000010828 */
[----:B------:R-:W-:Y:S01]  /*f410*/  FFMA.FTZ R25, R25, R57, R58 ;  /* 0x0000003919197223 */ /* 0x000fe2000001003a */
[----:B------:R-:W-:Y:S01]  /*f420*/  HADD2.F32 R57, -RZ, R56.H1_H1 ;  /* 0x30000038ff397230 */ /* 0x000fe20000004100 */
[----:B------:R-:W-:Y:S01]  /*f430*/  F2FP.F16.E4M3.UNPACK_B R58, R59 ;  /* 0x0000003bff3a723e */ /* 0x000fe200020006ff */
[----:B------:R-:W-:Y:S01]  /*f440*/  HADD2.F32 R56, -RZ, R53.H0_H0 ;  /* 0x20000035ff387230 */ /* 0x000fe20000004100 */
[----:B------:R-:W-:Y:S01]  /*f450*/  F2FP.F16.E4M3.UNPACK_B R38, R38.H1 ;  /* 0x00000026ff26723e */ /* 0x000fe200030006ff */
[----:B------:R-:W-:-:S02]  /*f460*/  HADD2.F32 R40, -RZ, R47.H0_H0 ;  /* 0x2000002fff287230 */ /* 0x000fc40000004100 */
[C---:B------:R-:W-:Y:S01]  /*f470*/  FMUL.FTZ R61, R26.reuse, R57 ;  /* 0x000000391a3d7220 */ /* 0x040fe20000410000 */
[-C--:B------:R-:W-:Y:S01]  /*f480*/  FMUL.FTZ R26, R26, R43.reuse ;  /* 0x0000002b1a1a7220 */ /* 0x080fe20000410000 */
[C---:B------:R-:W-:Y:S01]  /*f490*/  FMUL.FTZ R63, R27.reuse, R56 ;  /* 0x000000381b3f7220 */ /* 0x040fe20000410000 */
[----:B------:R-:W-:Y:S02]  /*f4a0*/  HADD2.F32 R36, -RZ, R46.H0_H0 ;  /* 0x2000002eff247230 */ /* 0x000fe40000004100 */
[----:B------:R-:W-:Y:S01]  /*f4b0*/  FMUL.FTZ R65, R27, R40 ;  /* 0x000000281b417220 */ /* 0x000fe20000410000 */
[C---:B------:R-:W-:Y:S01]  /*f4c0*/  FFMA.FTZ R27, R24.reuse, R43, -R61 ;  /* 0x0000002b181b7223 */ /* 0x040fe2000001083d */
[----:B------:R-:W-:Y:S01]  /*f4d0*/  FFMA.FTZ R24, R24, R57, R26 ;  /* 0x0000003918187223 */ /* 0x000fe2000001001a */
[----:B------:R-:W-:Y:S01]  /*f4e0*/  HADD2.F32 R57, -RZ, R53.H1_H1 ;  /* 0x30000035ff397230 */ /* 0x000fe20000004100 */
[----:B------:R-:W-:Y:S01]  /*f4f0*/  F2FP.F16.E4M3.UNPACK_B R53, R51 ;  /* 0x00000033ff35723e */ /* 0x000fe200020006ff */
[----:B------:R-:W-:-:S02]  /*f500*/  HADD2.F32 R60, -RZ, R58.H0_H0 ;  /* 0x2000003aff3c7230 */ /* 0x000fc40000004100 */
[C---:B------:R-:W-:Y:S01]  /*f510*/  FFMA.FTZ R26, R36.reuse, R40, -R63 ;  /* 0x00000028241a7223 */ /* 0x040fe2000001083f */
[----:B------:R-:W-:Y:S02]  /*f520*/  HADD2.F32 R43, -RZ, R50.H0_H0 ;  /* 0x20000032ff2b7230 */ /* 0x000fe40000004100 */
[----:B------:R-:W-:Y:S01]  /*f530*/  FFMA.FTZ R36, R36, R56, R65 ;  /* 0x0000003824247223 */ /* 0x000fe20000010041 */
[----:B------:R-:W-:Y:S02]  /*f540*/  HADD2.F32 R47, -RZ, R47.H1_H1 ;  /* 0x3000002fff2f7230 */ /* 0x000fe40000004100 */
[----:B------:R-:W-:Y:S01]  /*f550*/  FMUL.FTZ R61, R41, R57 ;  /* 0x00000039293d7220 */ /* 0x000fe20000410000 */
[----:B------:R-:W-:Y:S02]  /*f560*/  HADD2.F32 R46, -RZ, R46.H1_H1 ;  /* 0x3000002eff2e7230 */ /* 0x000fe40000004100 */
[----:B------:R-:W-:Y:S01]  /*f570*/  FMUL.FTZ R63, R43, R60 ;  /* 0x0000003c2b3f7220 */ /* 0x000fe20000410000 */
[----:B------:R-:W-:-:S02]  /*f580*/  HADD2.F32 R56, -RZ, R53.H0_H0 ;  /* 0x20000035ff387230 */ /* 0x000fc40000004100 */
[-C--:B------:R-:W-:Y:S01]  /*f590*/  FMUL.FTZ R62, R41, R47.reuse ;  /* 0x0000002f293e7220 */ /* 0x080fe20000410000 */
[----:B------:R-:W-:Y:S02]  /*f5a0*/  HADD2.F32 R40, -RZ, R49.H0_H0 ;  /* 0x20000031ff287230 */ /* 0x000fe40000004100 */
[C---:B------:R-:W-:Y:S01]  /*f5b0*/  FFMA.FTZ R41, R46.reuse, R47, -R61 ;  /* 0x0000002f2e297223 */ /* 0x040fe2000001083d */
[----:B------:R-:W-:Y:S01]  /*f5c0*/  F2FP.F16.E4M3.UNPACK_B R61, R59.H1 ;  /* 0x0000003bff3d723e */ /* 0x000fe200030006ff */
[-C--:B------:R-:W-:Y:S01]  /*f5d0*/  FMUL.FTZ R65, R43, R56.reuse ;  /* 0x000000382b417220 */ /* 0x080fe20000410000 */
[----:B------:R-:W-:Y:S01]  /*f5e0*/  FFMA.FTZ R47, R46, R57, R62 ;  /* 0x000000392e2f7223 */ /* 0x000fe2000001003e */
[----:B------:R-:W-:Y:S01]  /*f5f0*/  FFMA.FTZ R43, R40, R56, -R63 ;  /* 0x00000038282b7223 */ /* 0x000fe2000001083f */
[----:B------:R-:W-:Y:S01]  /*f600*/  HADD2.F32 R56, -RZ, R53.H1_H1 ;  /* 0x30000035ff387230 */ /* 0x000fe20000004100 */
[----:B------:R-:W-:Y:S01]  /*f610*/  F2FP.F16.E4M3.UNPACK_B R53, R51.H1 ;  /* 0x00000033ff35723e */ /* 0x000fe200030006ff */
[----:B------:R-:W-:-:S02]  /*f620*/  HADD2.F32 R58, -RZ, R58.H1_H1 ;  /* 0x3000003aff3a7230 */ /* 0x000fc40000004100 */
[----:B------:R-:W-:Y:S01]  /*f630*/  FFMA.FTZ R40, R40, R60, R65 ;  /* 0x0000003c28287223 */ /* 0x000fe20000010041 */
[----:B------:R-:W-:Y:S01]  /*f640*/  HADD2.F32 R50, -RZ, R50.H1_H1 ;  /* 0x30000032ff327230 */ /* 0x000fe20000004100 */
[----:B------:R-:W-:Y:S01]  /*f650*/  F2FP.SATFINITE.E4M3.F32.PACK_AB_MERGE_C R36, R47, R36, RZ ;  /* 0x000000242f24723e */ /* 0x000fe200048070ff */
        /* <DEDUP_REMOVED lines=9> */
[----:B------:R-:W-:Y:S01]  /*f6f0*/  F2FP.SATFINITE.E4M3.F32.PACK_AB_MERGE_C R25, R24, R25, R36 ;  /* 0x000000191819723e */ /* 0x000fe20004807024 */
[----:B------:R-:W-:Y:S01]  /*f700*/  FFMA.FTZ R46, R49, R56, -R60 ;  /* 0x00000038312e7223 */ /* 0x000fe2000001083c */
[----:B------:R-:W-:Y:S01]  /*f710*/  F2FP.F16.E4M3.UNPACK_B R60, R45.H1 ;  /* 0x0000002dff3c723e */ /* 0x000fe200030006ff */
[C---:B------:R-:W-:Y:S01]  /*f720*/  FFMA.FTZ R50, R51.reuse, R57, -R50 ;  /* 0x0000003933327223 */ /* 0x040fe20000010832 */
[----:B------:R-:W-:Y:S01]  /*f730*/  F2FP.F16.E4M3.UNPACK_B R57, R21.H1 ;  /* 0x00000015ff39723e */ /* 0x000fe200030006ff */
[----:B------:R-:W-:Y:S01]  /*f740*/  FFMA.FTZ R51, R51, R59, R62 ;  /* 0x0000003b33337223 */ /* 0x000fe2000001003e */
[----:B------:R-:W-:Y:S01]  /*f750*/  FFMA.FTZ R49, R49, R58, R63 ;  /* 0x0000003a31317223 */ /* 0x000fe2000001003f */
        /* <DEDUP_REMOVED lines=11> */
[-C--:B------:R-:W-:Y:S01]  /*f810*/  FMUL.FTZ R56, R55, R58.reuse ;  /* 0x0000003a37387220 */ /* 0x080fe20000410000 */
[----:B------:R-:W-:Y:S02]  /*f820*/  HADD2.F32 R55, -RZ, R60.H1_H1 ;  /* 0x3000003cff377230 */ /* 0x000fe40000004100 */
[----:B------:R-:W-:Y:S01]  /*f830*/  FFMA.FTZ R67, R53, R59, -R64 ;  /* 0x0000003b35437223 */ /* 0x000fe20000010840 */
[----:B------:R-:W-:Y:S02]  /*f840*/  HADD2.F32 R54, -RZ, R54.H1_H1 ;  /* 0x30000036ff367230 */ /* 0x000fe40000004100 */
[----:B------:R-:W-:Y:S01]  /*f850*/  FFMA.FTZ R63, R52, R58, -R63 ;  /* 0x0000003a343f7223 */ /* 0x000fe2000001083f */
[----:B------:R-:W-:-:S02]  /*f860*/  HADD2.F32 R57, -RZ, R57.H1_H1 ;  /* 0x30000039ff397230 */ /* 0x000fc40000004100 */
[----:B------:R-:W-:Y:S01]  /*f870*/  FFMA.FTZ R61, R52, R61, R56 ;  /* 0x0000003d343d7223 */ /* 0x000fe20000010038 */
[----:B------:R-:W-:Y:S01]  /*f880*/  FFMA.FTZ R66, R53, R62, R65 ;  /* 0x0000003e35427223 */ /* 0x000fe20000010041 */
[----:B------:R-:W-:Y:S01]  /*f890*/  HADD2.F32 R48, -RZ, R48.H1_H1 ;  /* 0x30000030ff307230 */ /* 0x000fe20000004100 */
[----:B------:R-:W-:Y:S01]  /*f8a0*/  F2FP.F16.E4M3.UNPACK_B R52, R21 ;  /* 0x00000015ff34723e */ /* 0x000fe200020006ff */
[C---:B------:R-:W-:Y:S01]  /*f8b0*/  FMUL.FTZ R21, R54.reuse, R55 ;  /* 0x0000003736157220 */ /* 0x040fe20000410000 */
[----:B------:R-:W-:Y:S01]  /*f8c0*/  F2FP.F16.E4M3.UNPACK_B R53, R45 ;  /* 0x0000002dff35723e */ /* 0x000fe200020006ff */
[-C--:B------:R-:W-:Y:S01]  /*f8d0*/  FMUL.FTZ R56, R54, R57.reuse ;  /* 0x0000003936387220 */ /* 0x080fe20000410000 */
[----:B------:R-:W-:Y:S02]  /*f8e0*/  HADD2.F32 R45, -RZ, R39.H0_H0 ;  /* 0x20000027ff2d7230 */ /* 0x000fe40000004100 */
[----:B------:R-:W-:Y:S01]  /*f8f0*/  FFMA.FTZ R62, R48, R57, -R21 ;  /* 0x00000039303e7223 */ /* 0x000fe20000010815 */
[----:B------:R-:W-:-:S02]  /*f900*/  HADD2.F32 R21, -RZ, R37.H0_H0 ;  /* 0x20000025ff157230 */ /* 0x000fc40000004100 */
[----:B------:R-:W-:Y:S01]  /*f910*/  FFMA.FTZ R64, R48, R55, R56 ;  /* 0x0000003730407223 */ /* 0x000fe20000010038 */
[--C-:B------:R-:W-:Y:S01]  /*f920*/  HADD2.F32 R54, -RZ, R53.reuse.H0_H0 ;  /* 0x20000035ff367230 */ /* 0x100fe20000004100 */
[----:B------:R-:W-:Y:S01]  /*f930*/  F2FP.SATFINITE.E4M3.F32.PACK_AB_MERGE_C R51, R66, R51, RZ ;  /* 0x000000334233723e */ /* 0x000fe200048070ff */
[--C-:B------:R-:W-:Y:S02]  /*f940*/  HADD2.F32 R48, -RZ, R52.reuse.H0_H0 ;  /* 0x20000034ff307230 */ /* 0x100fe40000004100 */
[----:B------:R-:W-:Y:S02]  /*f950*/  HADD2.F32 R56, -RZ, R53.H1_H1 ;  /* 0x30000035ff387230 */ /* 0x000fe40000004100 */
[C---:B------:R-:W-:Y:S01]  /*f960*/  FMUL.FTZ R58, R45.reuse, R54 ;  /* 0x000000362d3a7220 */ /* 0x040fe20000410000 */
[----:B------:R-:W-:Y:S02]  /*f970*/  HADD2.F32 R39, -RZ, R39.H1_H1 ;  /* 0x30000027ff277230 */ /* 0x000fe40000004100 */
[----:B------:R-:W-:Y:S01]  /*f980*/  FMUL.FTZ R60, R45, R48 ;  /* 0x000000302d3c7220 */ /* 0x000fe20000410000 */
[----:B------:R-:W-:-:S02]  /*f990*/  HADD2.F32 R52, -RZ, R52.H1_H1 ;  /* 0x30000034ff347230 */ /* 0x000fc40000004100 */
[C---:B------:R-:W-:Y:S01]  /*f9a0*/  FFMA.FTZ R58, R21.reuse, R48, -R58 ;  /* 0x00000030153a7223 */ /* 0x040fe2000001083a */
[----:B------:R-:W-:Y:S02]  /*f9b0*/  HADD2.F32 R37, -RZ, R37.H1_H1 ;  /* 0x30000025ff257230 */ /* 0x000fe40000004100 */
[----:B------:R-:W-:Y:S01]  /*f9c0*/  FFMA.FTZ R60, R21, R54, R60 ;  /* 0x00000036153c7223 */ /* 0x000fe2000001003c */
[----:B------:R-:W-:Y:S01]  /*f9d0*/  F2FP.F16.E4M3.UNPACK_B R45, R5.H1 ;  /* 0x00000005ff2d723e */ /* 0x000fe200030006ff */
[C---:B------:R-:W-:Y:S01]  /*f9e0*/  FMUL.FTZ R48, R39.reuse, R56 ;  /* 0x0000003827307220 */ /* 0x040fe20000410000 */
[----:B------:R-:W-:Y:S01]  /*f9f0*/  F2FP.F16.E4M3.UNPACK_B R21, R20.H1 ;  /* 0x00000014ff15723e */ /* 0x000fe200030006ff */
[-C--:B------:R-:W-:Y:S01]  /*fa00*/  FMUL.FTZ R55, R39, R52.reuse ;  /* 0x0000003427377220 */ /* 0x080fe20000410000 */
[----:B------:R-:W-:Y:S02]  /*fa10*/  HADD2.F32 R39, -RZ, R42.H0_H0 ;  /* 0x2000002aff277230 */ /* 0x000fe40000004100 */
[----:B------:R-:W-:Y:S01]  /*fa20*/  FFMA.FTZ R53, R37, R52, -R48 ;  /* 0x0000003425357223 */ /* 0x000fe20000010830 */
[----:B------:R-:W-:-:S02]  /*fa30*/  HADD2.F32 R52, -RZ, R45.H0_H0 ;  /* 0x2000002dff347230 */ /* 0x000fc40000004100 */
[----:B------:R-:W-:Y:S01]  /*fa40*/  FFMA.FTZ R55, R37, R56, R55 ;  /* 0x0000003825377223 */ /* 0x000fe20000010037 */
[----:B------:R-:W-:Y:S01]  /*fa50*/  HADD2.F32 R48, -RZ, R21.H0_H0 ;  /* 0x20000015ff307230 */ /* 0x000fe20000004100 */
[----:B------:R-:W-:Y:S01]  /*fa60*/  F2FP.F16.E4M3.UNPACK_B R20, R20 ;  /* 0x00000014ff14723e */ /* 0x000fe200020006ff */
[----:B------:R-:W-:Y:S02]  /*fa70*/  HADD2.F32 R45, -RZ, R45.H1_H1 ;  /* 0x3000002dff2d7230 */ /* 0x000fe40000004100 */
[C---:B------:R-:W-:Y:S01]  /*fa80*/  FMUL.FTZ R54, R39.reuse, R52 ;  /* 0x0000003427367220 */ /* 0x040fe20000410000 */
[----:B------:R-:W-:Y:S02]  /*fa90*/  HADD2.F32 R42, -RZ, R42.H1_H1 ;  /* 0x3000002aff2a7230 */ /* 0x000fe40000004100 */
[----:B------:R-:W-:Y:S01]  /*faa0*/  FMUL.FTZ R56, R39, R48 ;  /* 0x0000003027387220 */ /* 0x000fe20000410000 */
[----:B------:R-:W-:Y:S01]  /*fab0*/  HADD2.F32 R37, -RZ, R21.H1_H1 ;  /* 0x30000015ff257230 */ /* 0x000fe20000004100 */
[----:B------:R-:W-:Y:S01]  /*fac0*/  F2FP.F16.E4M3.UNPACK_B R5, R5 ;  /* 0x00000005ff05723e */ /* 0x000fe200020006ff */
[----:B------:R-:W-:-:S02]  /*fad0*/  HADD2.F32 R21, -RZ, R38.H0_H0 ;  /* 0x20000026ff157230 */ /* 0x000fc40000004100 */
[C---:B------:R-:W-:Y:S01]  /*fae0*/  FMUL.FTZ R39, R42.reuse, R45 ;  /* 0x0000002d2a277220 */ /* 0x040fe20000410000 */
[----:B------:R-:W-:Y:S02]  /*faf0*/  HADD2.F32 R38, -RZ, R38.H1_H1 ;  /* 0x30000026ff267230 */ /* 0x000fe40000004100 */
[----:B------:R-:W-:Y:S01]  /*fb00*/  FMUL.FTZ R42, R42, R37 ;  /* 0x000000252a2a7220 */ /* 0x000fe20000410000 */
[----:B------:R-:W-:Y:S01]  /*fb10*/  F2FP.SATFINITE.E4M3.F32.PACK_AB_MERGE_C R61, R64, R61, RZ ;  /* 0x0000003d403d723e */ /* 0x000fe200048070ff */
[C---:B------:R-:W-:Y:S01]  /*fb20*/  FFMA.FTZ R54, R21.reuse, R48, -R54 ;  /* 0x0000003015367223 */ /* 0x040fe20000010836 */
[----:B------:R-:W-:Y:S01]  /*fb30*/  FFMA.FTZ R56, R21, R52, R56 ;  /* 0x0000003415387223 */ /* 0x000fe20000010038 */
[C---:B------:R-:W-:Y:S01]  /*fb40*/  FFMA.FTZ R59, R38.reuse, R37, -R39 ;  /* 0x00000025263b7223 */ /* 0x040fe20000010827 */
[----:B------:R-:W-:Y:S01]  /*fb50*/  FFMA.FTZ R65, R38, R45, R42 ;  /* 0x0000002d26417223 */ /* 0x000fe2000001002a */
[--C-:B------:R-:W-:Y:S01]  /*fb60*/  HADD2.F32 R21, -RZ, R20.reuse.H0_H0 ;  /* 0x20000014ff157230 */ /* 0x100fe20000004100 */
[----:B------:R-:W-:Y:S01]  /*fb70*/  F2FP.SATFINITE.E4M3.F32.PACK_AB_MERGE_C R24, R55, R60, R61 ;  /* 0x0000003c3718723e */ /* 0x000fe2000480703d */
[----:B------:R-:W-:Y:S01]  /*fb80*/  HADD2.F32 R37, -RZ, R20.H1_H1 ;  /* 0x30000014ff257230 */ /* 0x000fe20000004100 */
[----:B------:R-:W-:Y:S01]  /*fb90*/  F2FP.SATFINITE.E4M3.F32.PACK_AB_MERGE_C R54, R59, R54, RZ ;  /* 0x000000363b36723e */ /* 0x000fe200048070ff */
[----:B------:R-:W-:-:S02]  /*fba0*/  HADD2.F32 R38, -RZ, R5.H0_H0 ;  /* 0x20000005ff267230 */ /* 0x000fc40000004100 */
[----:B------:R-:W-:Y:S02]  /*fbb0*/  HADD2.F32 R20, -RZ, R7.H0_H0 ;  /* 0x20000007ff147230 */ /* 0x000fe40000004100 */
[----:B------:R-:W-:Y:S02]  /*fbc0*/  HADD2.F32 R39, -RZ, R5.H1_H1 ;  /* 0x30000005ff277230 */ /* 0x000fe40000004100 */
[----:B------:R-:W-:Y:S02]  /*fbd0*/  HADD2.F32 R7, -RZ, R7.H1_H1 ;  /* 0x30000007ff077230 */ /* 0x000fe40000004100 */
[C---:B------:R-:W-:Y:S01]  /*fbe0*/  FMUL.FTZ R42, R20.reuse, R38 ;  /* 0x00000026142a7220 */ /* 0x040fe20000410000 */
[--C-:B------:R-:W-:Y:S02]  /*fbf0*/  HADD2.F32 R5, -RZ, R4.reuse.H0_H0 ;  /* 0x20000004ff057230 */ /* 0x100fe40000004100 */
[----:B------:R-:W-:Y:S01]  /*fc00*/  FMUL.FTZ R45, R20, R21 ;  /* 0x00000015142d7220 */ /* 0x000fe20000410000 */
[----:B------:R-:W-:-:S02]  /*fc10*/  HADD2.F32 R4, -RZ, R4.H1_H1 ;  /* 0x30000004ff047230 */ /* 0x000fc40000004100 */
[C---:B------:R-:W-:Y:S01]  /*fc20*/  FMUL.FTZ R57, R7.reuse, R39 ;  /* 0x0000002707397220 */ /* 0x040fe20000410000 */
[----:B------:R-:W-:Y:S01]  /*fc30*/  FMUL.FTZ R20, R7, R37 ;  /* 0x0000002507147220 */ /* 0x000fe20000410000 */
[C---:B------:R-:W-:Y:S01]  /*fc40*/  FFMA.FTZ R42, R5.reuse, R21, -R42 ;  /* 0x00000015052a7223 */ /* 0x040fe2000001082a */
[----:B------:R-:W-:Y:S01]  /*fc50*/  FFMA.FTZ R45, R5, R38, R45 ;  /* 0x00000026052d7223 */ /* 0x000fe2000001002d */
[C---:B------:R-:W-:Y:S01]  /*fc60*/  FFMA.FTZ R57, R4.reuse, R37, -R57 ;  /* 0x0000002504397223 */ /* 0x040fe20000010839 */
[----:B------:R-:W-:Y:S01]  /*fc70*/  FFMA.FTZ R20, R4, R39, R20 ;  /* 0x0000002704147223 */ /* 0x000fe20000010014 */
[----:B------:R-:W-:Y:S02]  /*fc80*/  F2FP.SATFINITE.E4M3.F32.PACK_AB_MERGE_C R5, R41, R26, RZ ;  /* 0x0000001a2905723e */ /* 0x000fe400048070ff */
[----:B------:R-:W-:Y:S02]  /*fc90*/  F2FP.SATFINITE.E4M3.F32.PACK_AB_MERGE_C R7, R67, R50, RZ ;  /* 0x000000324307723e */ /* 0x000fe400048070ff */
[----:B------:R-:W-:-:S02]  /*fca0*/  F2FP.SATFINITE.E4M3.F32.PACK_AB_MERGE_C R4, R62, R63, RZ ;  /* 0x0000003f3e04723e */ /* 0x000fc400048070ff */
[----:B------:R-:W-:Y:S02]  /*fcb0*/  F2FP.SATFINITE.E4M3.F32.PACK_AB_MERGE_C R26, R65, R56, RZ ;  /* 0x00000038411a723e */ /* 0x000fe400048070ff */
[----:B------:R-:W-:Y:S02]  /*fcc0*/  F2FP.SATFINITE.E4M3.F32.PACK_AB_MERGE_C R5, R27, R6, R5 ;  /* 0x000000061b05723e */ /* 0x000fe40004807005 */
[----:B------:R-:W-:Y:S02]  /*fcd0*/  F2FP.SATFINITE.E4M3.F32.PACK_AB_MERGE_C R7, R46, R43, R7 ;  /* 0x0000002b2e07723e */ /* 0x000fe40004807007 */
[----:B------:R-:W-:Y:S02]  /*fce0*/  F2FP.SATFINITE.E4M3.F32.PACK_AB_MERGE_C R4, R53, R58, R4 ;  /* 0x0000003a3504723e */ /* 0x000fe40004807004 */
[----:B------:R-:W-:Y:S02]  /*fcf0*/  F2FP.SATFINITE.E4M3.F32.PACK_AB_MERGE_C R6, R57, R42, R54 ;  /* 0x0000002a3906723e */ /* 0x000fe40004807036 */
[----:B------:R-:W-:-:S02]  /*fd00*/  F2FP.SATFINITE.E4M3.F32.PACK_AB_MERGE_C R27, R49, R40, R51 ;  /* 0x00000028311b723e */ /* 0x000fc40004807033 */
[----:B------:R-:W-:Y:S01]  /*fd10*/  F2FP.SATFINITE.E4M3.F32.PACK_AB_MERGE_C R26, R20, R45, R26 ;  /* 0x0000002d141a723e */ /* 0x000fe2000480701a */
[----:B------:R2:W-:Y:S04]  /*fd20*/  STS.128 [R68+0x10400], R4 ;  /* 0x0104000444007388 */ /* 0x0005e80000000c00 */
[----:B------:R2:W-:Y:S02]  /*fd30*/  STS.128 [R0+0x10400], R24 ;  /* 0x0104001800007388 */ /* 0x0005e40000000c00 */
.L_x_1707:
[----:B------:R-:W-:Y:S05]  /*fd40*/  BSYNC B1 ;  /* 0x0000000000017941 */ /* 0x000fea0003800000 */
.L_x_1706:
[----:B------:R-:W-:Y:S04]  /*fd50*/  BSSY B1, `(.L_x_1708) ;  /* 0x0000101000017945 */ /* 0x000fe80003800000 */
[----:B------:R-:W-:Y:S05]  /*fd60*/  @P1 BRA `(.L_x_1709) ;  /* 0x0000000c00fc1947 */ /* 0x000fea0003800000 */
[----:B------:R-:W3:Y:S01]  /*fd70*/  LDL R60, [R1+0x44] ;  /* 0x00004400013c7983 */ /* 0x000ee20000100800 */
[----:B--2--5:R-:W-:Y:S02]  /*fd80*/  SHF.R.U32.HI R0, RZ, 0x8, R28 ;  /* 0x00000008ff007819 */ /* 0x024fe4000001161c */
[----:B------:R-:W-:Y:S02]  /*fd90*/  LOP3.LUT R5, R28, 0xff, RZ, 0xc0, !PT ;  /* 0x000000ff1c057812 */ /* 0x000fe400078ec0ff */
[----:B------:R-:W-:Y:S02]  /*fda0*/  LOP3.LUT R4, R0, 0xff, RZ, 0xc0, !PT ;  /* 0x000000ff00047812 */ /* 0x000fe400078ec0ff */
[----:B------:R-:W-:Y:S02]  /*fdb0*/  LEA.HI R0, R3, R178, RZ, 0x1c ;  /* 0x000000b203007211 */ /* 0x000fe400078fe0ff */
[----:B-1----:R-:W-:Y:S02]  /*fdc0*/  PRMT R37, R4, 0x7604, R5 ;  /* 0x0000760404257816 */ /* 0x002fe40000000005 */
[----:B------:R-:W-:-:S02]  /*fdd0*/  SHF.R.S32.HI R5, RZ, 0x1f, R0 ;  /* 0x0000001fff057819 */ /* 0x000fc40000011400 */
[----:B------:R-:W-:Y:S02]  /*fde0*/  SHF.R.U32.HI R20, RZ, 0x8, R31 ;  /* 0x00000008ff147819 */ /* 0x000fe4000001161f */
[----:B------:R-:W-:Y:S01]  /*fdf0*/  LEA.HI R4, R5, R0, RZ, 0x2 ;  /* 0x0000000005047211 */ /* 0x000fe200078f10ff */
[----:B------:R-:W-:Y:S01]  /*fe00*/  IMAD.SHL.U32 R5, R0, 0x10, RZ ;  /* 0x0000001000057824 */ /* 0x000fe200078e00ff */
[----:B0-----:R-:W-:Y:S02]  /*fe10*/  LOP3.LUT R21, R31, 0xff, RZ, 0xc0, !PT ;  /* 0x000000ff1f157812 */ /* 0x001fe400078ec0ff */
[----:B------:R-:W-:Y:S01]  /*fe20*/  LOP3.LUT R20, R20, 0xff, RZ, 0xc0, !PT ;  /* 0x000000ff14147812 */ /* 0x000fe200078ec0ff */
[----:B------:R-:W-:Y:S01]  /*fe30*/  IMAD.SHL.U32 R4, R4, 0x800, RZ ;  /* 0x0000080004047824 */ /* 0x000fe200078e00ff */
[----:B------:R-:W-:Y:S02]  /*fe40*/  LOP3.LUT R0, R180, 0x30, R5, 0xf8, !PT ;  /* 0x00000030b4007812 */ /* 0x000fe400078ef805 */
[----:B------:R-:W-:-:S02]  /*fe50*/  SHF.R.U32.HI R24, RZ, 0x8, R8 ;  /* 0x00000008ff187819 */ /* 0x000fc40000011608 */
[----:B------:R-:W-:Y:S02]  /*fe60*/  LOP3.LUT R0, R0, R181, RZ, 0x3c, !PT ;  /* 0x000000b500007212 */ /* 0x000fe400078e3cff */
[----:B------:R-:W-:Y:S02]  /*fe70*/  LOP3.LUT R5, R4, 0xffffe000, RZ, 0xc0, !PT ;  /* 0xffffe00004057812 */ /* 0x000fe400078ec0ff */
[----:B------:R-:W-:Y:S02]  /*fe80*/  PRMT R43, R20, 0x7604, R21 ;  /* 0x00007604142b7816 */ /* 0x000fe40000000015 */
[----:B------:R-:W-:Y:S02]  /*fe90*/  SHF.R.U32.HI R6, RZ, 0x8, R29 ;  /* 0x00000008ff067819 */ /* 0x000fe4000001161d */
[----:B------:R-:W-:Y:S02]  /*fea0*/  LOP3.LUT R25, R8, 0xff, RZ, 0xc0, !PT ;  /* 0x000000ff08197812 */ /* 0x000fe400078ec0ff */
[----:B------:R-:W-:-:S02]  /*feb0*/  LOP3.LUT R24, R24, 0xff, RZ, 0xc0, !PT ;  /* 0x000000ff18187812 */ /* 0x000fc400078ec0ff */
[----:B------:R-:W-:Y:S02]  /*fec0*/  IADD3 R21, R0, R182, R5 ;  /* 0x000000b600157210 */ /* 0x000fe40007ffe005 */
[----:B------:R-:W-:Y:S02]  /*fed0*/  SHF.R.U32.HI R0, RZ, 0x8, R9 ;  /* 0x00000008ff007819 */ /* 0x000fe40000011609 */
[----:B------:R-:W-:Y:S02]  /*fee0*/  LOP3.LUT R7, R29, 0xff, RZ, 0xc0, !PT ;  /* 0x000000ff1d077812 */ /* 0x000fe400078ec0ff */
[----:B------:R-:W-:Y:S02]  /*fef0*/  LOP3.LUT R6, R6, 0xff, RZ, 0xc0, !PT ;  /* 0x000000ff06067812 */ /* 0x000fe400078ec0ff */
[----:B------:R-:W-:Y:S02]  /*ff00*/  PRMT R45, R24, 0x7604, R25 ;  /* 0x00007604182d7816 */ /* 0x000fe40000000019 */
        /* <DEDUP_REMOVED lines=8> */
[----:B------:R-:W-:Y:S01]  /*ff90*/  PRMT R47, R0, 0x7604, R25 ;  /* 0x00007604002f7816 */ /* 0x000fe20000000019 */
[----:B------:R-:W-:Y:S01]  /*ffa0*/  IMAD.IADD R0, R16, 0x1, R21 ;  /* 0x0000000110007824 */ /* 0x000fe200078e0215 */
[----:B------:R-:W-:Y:S02]  /*ffb0*/  LOP3.LUT R20, R20, 0xff, RZ, 0xc0, !PT ;  /* 0x000000ff14147812 */ /* 0x000fe400078ec0ff */
[----:B------:R-:W-:Y:S02]  /*ffc0*/  LOP3.LUT R51, R11, 0xff, RZ, 0xc0, !PT ;  /* 0x000000ff0b337812 */ /* 0x000fe400078ec0ff */
[----:B------:R-:W-:Y:S02]  /*ffd0*/  LOP3.LUT R7, R30, 0xff, RZ, 0xc0, !PT ;  /* 0x000000ff1e077812 */ /* 0x000fe400078ec0ff */
[----:B------:R-:W-:-:S02]  /*ffe0*/  LOP3.LUT R6, R6, 0xff, RZ, 0xc0, !PT ;  /* 0x000000ff06067812 */ /* 0x000fc400078ec0ff */
[----:B------:R-:W-:Y:S02]  /*fff0*/  PRMT R49, R20, 0x7604, R27 ;  /* 0x0000760414317816 */ /* 0x000fe4000000001b */
[----:B------:R-:W-:Y:S02]  /*10000*/  PRMT R51, R24, 0x7604, R51 ;  /* 0x0000760418337816 */ /* 0x000fe40000000033 */
[----:B------:R-:W0:Y:S01]  /*10010*/  LDS.128 R24, [R0+0x10400] ;  /* 0x0104000000187984 */ /* 0x000e220000000c00 */
[----:B------:R-:W-:Y:S02]  /*10020*/  PRMT R41, R6, 0x7604, R7 ;  /* 0x0000760406297816 */ /* 0x000fe40000000007 */
[----:B------:R-:W-:Y:S02]  /*10030*/  SHF.R.U32.HI R20, RZ, 0x10, R28 ;  /* 0x00000010ff147819 */ /* 0x000fe4000001161c */
[----:B------:R-:W-:Y:S02]  /*10040*/  SHF.R.U32.HI R36, RZ, 0x10, R29 ;  /* 0x00000010ff247819 */ /* 0x000fe4000001161d */
[----:B------:R-:W-:-:S02]  /*10050*/  SHF.R.U32.HI R21, RZ, 0x10, R30 ;  /* 0x00000010ff157819 */ /* 0x000fc4000001161e */
[----:B------:R-:W-:Y:S02]  /*10060*/  SHF.R.U32.HI R40, RZ, 0x10, R31 ;  /* 0x00000010ff287819 */ /* 0x000fe4000001161f */
[----:B------:R-:W-:Y:S02]  /*10070*/  LOP3.LUT R20, R20, 0xff, RZ, 0xc0, !PT ;  /* 0x000000ff14147812 */ /* 0x000fe400078ec0ff */
[----:B------:R-:W-:Y:S02]  /*10080*/  LOP3.LUT R36, R36, 0xff, RZ, 0xc0, !PT ;  /* 0x000000ff24247812 */ /* 0x000fe400078ec0ff */
[----:B------:R-:W-:Y:S02]  /*10090*/  LOP3.LUT R38, R21, 0xff, RZ, 0xc0, !PT ;  /* 0x000000ff15267812 */ /* 0x000fe400078ec0ff */
[----:B------:R-:W-:Y:S02]  /*100a0*/  LOP3.LUT R40, R40, 0xff, RZ, 0xc0, !PT ;  /* 0x000000ff28287812 */ /* 0x000fe400078ec0ff */
[----:B------:R-:W-:-:S02]  /*100b0*/  PRMT R21, R20, 0x7054, R37 ;  /* 0x0000705414157816 */ /* 0x000fc40000000025 */
[----:B------:R-:W-:Y:S02]  /*100c0*/  PRMT R39, R36, 0x7054, R39 ;  /* 0x0000705424277816 */ /* 0x000fe40000000027 */
[----:B------:R-:W-:Y:S02]  /*100d0*/  SHF.R.U32.HI R20, RZ, 0x10, R8 ;  /* 0x00000010ff147819 */ /* 0x000fe40000011608 */
[----:B------:R-:W-:Y:S02]  /*100e0*/  SHF.R.U32.HI R36, RZ, 0x10, R9 ;  /* 0x00000010ff247819 */ /* 0x000fe40000011609 */
[----:B------:R-:W-:Y:S02]  /*100f0*/  PRMT R43, R40, 0x7054, R43 ;  /* 0x00007054282b7816 */ /* 0x000fe4000000002b */
[----:B------:R-:W-:Y:S02]  /*10100*/  SHF.R.U32.HI R37, RZ, 0x10, R10 ;  /* 0x00000010ff257819 */ /* 0x000fe4000001160a */
[----:B------:R-:W-:-:S02]  /*10110*/  SHF.R.U32.HI R40, RZ, 0x10, R11 ;  /* 0x00000010ff287819 */ /* 0x000fc4000001160b */
[----:B------:R-:W-:Y:S02]  /*10120*/  LOP3.LUT R20, R20, 0xff, RZ, 0xc0, !PT ;  /* 0x000000ff14147812 */ /* 0x000fe400078ec0ff */
[----:B------:R-:W-:Y:S02]  /*10130*/  LOP3.LUT R36, R36, 0xff, RZ, 0xc0, !PT ;  /* 0x000000ff24247812 */ /* 0x000fe400078ec0ff */
[----:B------:R-:W-:Y:S02]  /*10140*/  PRMT R41, R38, 0x7054, R41 ;  /* 0x0000705426297816 */ /* 0x000fe40000000029 */
[----:B------:R-:W-:Y:S02]  /*10150*/  LOP3.LUT R38, R37, 0xff, RZ, 0xc0, !PT ;  /* 0x000000ff25267812 */ /* 0x000fe400078ec0ff */
[----:B------:R-:W-:Y:S02]  /*10160*/  LOP3.LUT R40, R40, 0xff, RZ, 0xc0, !PT ;  /* 0x000000ff28287812 */ /* 0x000fe400078ec0ff */
[----:B------:R-:W-:-:S02]  /*10170*/  PRMT R37, R20, 0x7054, R45 ;  /* 0x0000705414257816 */ /* 0x000fc4000000002d */
[----:B------:R-:W-:Y:S02]  /*10180*/  PRMT R45, R36, 0x7054, R47 ;  /* 0x00007054242d7816 */ /* 0x000fe4000000002f */
[----:B------:R-:W-:Y:S02]  /*10190*/  PRMT R49, R38, 0x7054, R49 ;  /* 0x0000705426317816 */ /* 0x000fe40000000031 */
[----:B------:R-:W-:Y:S02]  /*101a0*/  PRMT R51, R40, 0x7054, R51 ;  /* 0x0000705428337816 */ /* 0x000fe40000000033 */
[----:B------:R-:W-:Y:S02]  /*101b0*/  LOP3.LUT R48, R45, 0xff000000, R9, 0xf8, !PT ;  /* 0xff0000002d307812 */ /* 0x000fe400078ef809 */
[----:B------:R-:W-:Y:S02]  /*101c0*/  LOP3.LUT R37, R37, 0xff000000, R8, 0xf8, !PT ;  /* 0xff00000025257812 */ /* 0x000fe400078ef808 */
[----:B------:R-:W-:-:S02]  /*101d0*/  LOP3.LUT R40, R39, 0xff000000, R29, 0xf8, !PT ;  /* 0xff00000027287812 */ /* 0x000fc400078ef81d */
[----:B------:R-:W-:Y:S02]  /*101e0*/  LOP3.LUT R8, R49, 0xff000000, R10, 0xf8, !PT ;  /* 0xff00000031087812 */ /* 0x000fe400078ef80a */
[----:B------:R-:W-:Y:S02]  /*101f0*/  LOP3.LUT R51, R51, 0xff000000, R11, 0xf8, !PT ;  /* 0xff00000033337812 */ /* 0x000fe400078ef80b */
[----:B------:R-:W-:Y:S02]  /*10200*/  F2FP.F16.E4M3.UNPACK_B R49, R48 ;  /* 0x00000030ff31723e */ /* 0x000fe400020006ff */
[----:B0-----:R-:W-:Y:S02]  /*10210*/  F2FP.F16.E4M3.UNPACK_B R11, R25 ;  /* 0x00000019ff0b723e */ /* 0x001fe400020006ff */
[----:B------:R-:W-:Y:S01]  /*10220*/  LOP3.LUT R20, R41, 0xff000000, R30, 0xf8, !PT ;  /* 0xff00000029147812 */ /* 0x000fe200078ef81e */
[--C-:B------:R-:W-:Y:S01]  /*10230*/  HADD2.F32 R50, -RZ, R49.reuse.H0_H0 ;  /* 0x20000031ff327230 */ /* 0x100fe20000004100 */
[----:B------:R-:W-:Y:S01]  /*10240*/  LOP3.LUT R21, R21, 0xff000000, R28, 0xf8, !PT ;  /* 0xff00000015157812 */ /* 0x000fe200078ef81c */
[----:B------:R-:W-:Y:S01]  /*10250*/  HADD2.F32 R49, -RZ, R49.H1_H1 ;  /* 0x30000031ff317230 */ /* 0x000fe20000004100 */
[----:B------:R-:W-:-:S02]  /*10260*/  F2FP.F16.E4M3.UNPACK_B R30, R40 ;  /* 0x00000028ff1e723e */ /* 0x000fc400020006ff */
[----:B------:R-:W-:Y:S02]  /*10270*/  LOP3.LUT R47, R43, 0xff000000, R31, 0xf8, !PT ;  /* 0xff0000002b2f7812 */ /* 0x000fe400078ef81f */
[-C--:B------:R-:W-:Y:S01]  /*10280*/  F2FP.F16.E4M3.UNPACK_B R36, R24.reuse ;  /* 0x00000018ff24723e */ /* 0x080fe200020006ff */
[--C-:B------:R-:W-:Y:S01]  /*10290*/  HADD2.F32 R46, -RZ, R30.reuse.H0_H0 ;  /* 0x2000001eff2e7230 */ /* 0x100fe20000004100 */
[----:B------:R-:W-:Y:S01]  /*102a0*/  F2FP.F16.E4M3.UNPACK_B R43, R24.H1 ;  /* 0x00000018ff2b723e */ /* 0x000fe200030006ff */
[----:B------:R-:W-:Y:S01]  /*102b0*/  HADD2.F32 R30, -RZ, R30.H1_H1 ;  /* 0x3000001eff1e7230 */ /* 0x000fe20000004100 */
[----:B------:R-:W-:Y:S02]  /*102c0*/  F2FP.F16.E4M3.UNPACK_B R29, R25.H1 ;  /* 0x00000019ff1d723e */ /* 0x000fe400030006ff */
[----:B------:R-:W-:Y:S02]  /*102d0*/  F2FP.F16.E4M3.UNPACK_B R48, R48.H1 ;  /* 0x00000030ff30723e */ /* 0x000fe400030006ff */
[----:B------:R-:W-:-:S02]  /*102e0*/  F2FP.F16.E4M3.UNPACK_B R40, R40.H1 ;  /* 0x00000028ff28723e */ /* 0x000fc400030006ff */
[-C--:B------:R-:W-:Y:S02]  /*102f0*/  F2FP.F16.E4M3.UNPACK_B R42, R27.reuse ;  /* 0x0000001bff2a723e */ /* 0x080fe400020006ff */
[----:B------:R-:W-:Y:S01]  /*10300*/  F2FP.F16.E4M3.UNPACK_B R45, R27.H1 ;  /* 0x0000001bff2d723e */ /* 0x000fe200030006ff */
[--C-:B------:R-:W-:Y:S02]  /*10310*/  HADD2.F32 R27, -RZ, R40.reuse.H0_H0 ;  /* 0x20000028ff1b7230 */ /* 0x100fe40000004100 */
[----:B------:R-:W-:Y:S01]  /*10320*/  HADD2.F32 R40, -RZ, R40.H1_H1 ;  /* 0x30000028ff287230 */ /* 0x000fe20000004100 */
        /* <DEDUP_REMOVED lines=9> */
[----:B------:R-:W-:Y:S01]  /*103c0*/  FMUL.FTZ R25, R5, R46 ;  /* 0x0000002e05197220 */ /* 0x000fe20000410000 */
[----:B------:R-:W-:Y:S02]  /*103d0*/  F2FP.F16.E4M3.UNPACK_B R39, R4.H1 ;  /* 0x00000004ff27723e */ /* 0x000fe400030006ff */
[C---:B------:R-:W-:Y:S01]  /*103e0*/  FFMA.FTZ R5, R9.reuse, R46, -R24 ;  /* 0x0000002e09057223 */ /* 0x040fe20000010818 */
[----:B------:R-:W-:Y:S02]  /*103f0*/  HADD2.F32 R24, -RZ, R10.H1_H1 ;  /* 0x3000000aff187230 */ /* 0x000fe40000004100 */
[----:B------:R-:W-:Y:S01]  /*10400*/  FFMA.FTZ R9, R9, R50, R25 ;  /* 0x0000003209097223 */ /* 0x000fe20000010019 */
[----:B------:R-:W-:Y:S02]  /*10410*/  HADD2.F32 R46, -RZ, R48.H0_H0 ;  /* 0x20000030ff2e7230 */ /* 0x000fe40000004100 */
[----:B------:R-:W-:Y:S01]  /*10420*/  FMUL.FTZ R53, R11, R49 ;  /* 0x000000310b357220 */ /* 0x000fe20000410000 */
[----:B------:R-:W-:-:S02]  /*10430*/  HADD2.F32 R10, -RZ, R29.H0_H0 ;  /* 0x2000001dff0a7230 */ /* 0x000fc40000004100 */
[----:B------:R-:W-:Y:S01]  /*10440*/  FMUL.FTZ R50, R11, R30 ;  /* 0x0000001e0b327220 */ /* 0x000fe20000410000 */
[--C-:B------:R-:W-:Y:S01]  /*10450*/  HADD2.F32 R25, -RZ, R28.reuse.H0_H0 ;  /* 0x2000001cff197230 */ /* 0x100fe20000004100 */
[----:B------:R-:W-:Y:S01]  /*10460*/  F2FP.F16.E4M3.UNPACK_B R31, R4 ;  /* 0x00000004ff1f723e */ /* 0x000fe200020006ff */
[----:B------:R-:W-:Y:S02]  /*10470*/  HADD2.F32 R29, -RZ, R29.H1_H1 ;  /* 0x3000001dff1d7230 */ /* 0x000fe40000004100 */
[C---:B------:R-:W-:Y:S01]  /*10480*/  FMUL.FTZ R52, R10.reuse, R46 ;  /* 0x0000002e0a347220 */ /* 0x040fe20000410000 */
[----:B------:R-:W-:Y:S01]  /*10490*/  FMUL.FTZ R55, R10, R27 ;  /* 0x0000001b0a377220 */ /* 0x000fe20000410000 */
[C---:B------:R-:W-:Y:S01]  /*104a0*/  FFMA.FTZ R10, R24.reuse, R30, -R53 ;  /* 0x0000001e180a7223 */ /* 0x040fe20000010835 */
[----:B------:R-:W-:Y:S01]  /*104b0*/  FFMA.FTZ R24, R24, R49, R50 ;  /* 0x0000003118187223 */ /* 0x000fe20000010032 */
[----:B------:R-:W-:Y:S01]  /*104c0*/  F2FP.F16.E4M3.UNPACK_B R50, R51 ;  /* 0x00000033ff32723e */ /* 0x000fe200020006ff */
[C---:B------:R-:W-:Y:S01]  /*104d0*/  FFMA.FTZ R11, R25.reuse, R27, -R52 ;  /* 0x0000001b190b7223 */ /* 0x040fe20000010834 */
[----:B------:R-:W-:Y:S01]  /*104e0*/  FFMA.FTZ R25, R25, R46, R55 ;  /* 0x0000002e19197223 */ /* 0x000fe20000010037 */
[----:B------:R-:W-:Y:S01]  /*104f0*/  F2FP.F16.E4M3.UNPACK_B R46, R47 ;  /* 0x0000002fff2e723e */ /* 0x000fe200020006ff */
[----:B------:R-:W-:-:S02]  /*10500*/  HADD2.F32 R30, -RZ, R28.H1_H1 ;  /* 0x3000001cff1e7230 */ /* 0x000fc40000004100 */
[C---:B------:R-:W-:Y:S01]  /*10510*/  FMUL.FTZ R54, R29.reuse, R40 ;  /* 0x000000281d367220 */ /* 0x040fe20000410000 */
[----:B------:R-:W-:Y:S01]  /*10520*/  HADD2.F32 R49, -RZ, R48.H1_H1 ;  /* 0x30000030ff317230 */ /* 0x000fe20000004100 */
[----:B------:R-:W-:Y:S01]  /*10530*/  F2FP.F16.E4M3.UNPACK_B R47, R47.H1 ;  /* 0x0000002fff2f723e */ /* 0x000fe200030006ff */
[----:B------:R-:W-:Y:S01]  /*10540*/  HADD2.F32 R52, -RZ, R50.H0_H0 ;  /* 0x20000032ff347230 */ /* 0x000fe20000004100 */
[-C--:B------:R-:W-:Y:S01]  /*10550*/  F2FP.F16.E4M3.UNPACK_B R4, R6.reuse ;  /* 0x00000006ff04723e */ /* 0x080fe200020006ff */
[----:B------:R-:W-:Y:S02]  /*10560*/  HADD2.F32 R28, -RZ, R42.H0_H0 ;  /* 0x2000002aff1c7230 */ /* 0x000fe40000004100 */
[----:B------:R-:W-:Y:S01]  /*10570*/  FMUL.FTZ R53, R29, R49 ;  /* 0x000000311d357220 */ /* 0x000fe20000410000 */
[----:B------:R-:W-:Y:S01]  /*10580*/  HADD2.F32 R48, -RZ, R46.H0_H0 ;  /* 0x2000002eff307230 */ /* 0x000fe20000004100 */
[----:B------:R-:W-:Y:S01]  /*10590*/  F2FP.F16.E4M3.UNPACK_B R7, R6.H1 ;  /* 0x00000006ff07723e */ /* 0x000fe200030006ff */
[----:B------:R-:W-:-:S02]  /*105a0*/  HADD2.F32 R27, -RZ, R38.H0_H0 ;  /* 0x20000026ff1b7230 */ /* 0x000fc40000004100 */
[C---:B------:R-:W-:Y:S01]  /*105b0*/  FMUL.FTZ R56, R28.reuse, R52 ;  /* 0x000000341c387220 */ /* 0x040fe20000410000 */
[----:B------:R-:W-:Y:S01]  /*105c0*/  F2FP.F16.E4M3.UNPACK_B R6, R26 ;  /* 0x0000001aff06723e */ /* 0x000fe200020006ff */
[----:B------:R-:W-:Y:S01]  /*105d0*/  FMUL.FTZ R55, R28, R48 ;  /* 0x000000301c377220 */ /* 0x000fe20000410000 */
[C---:B------:R-:W-:Y:S01]  /*105e0*/  FFMA.FTZ R28, R30.reuse, R40, -R53 ;  /* 0x000000281e1c7223 */ /* 0x040fe20000010835 */
[C---:B------:R-:W-:Y:S01]  /*105f0*/  FFMA.FTZ R29, R27.reuse, R48, -R56 ;  /* 0x000000301b1d7223 */ /* 0x040fe20000010838 */
[----:B------:R-:W-:Y:S01]  /*10600*/  F2FP.F16.E4M3.UNPACK_B R48, R51.H1 ;  /* 0x00000033ff30723e */ /* 0x000fe200030006ff */
[----:B------:R-:W-:Y:S02]  /*10610*/  HADD2.F32 R40, -RZ, R38.H1_H1 ;  /* 0x30000026ff287230 */ /* 0x000fe40000004100 */
[----:B------:R-:W-:Y:S01]  /*10620*/  FFMA.FTZ R30, R30, R49, R54 ;  /* 0x000000311e1e7223 */ /* 0x000fe20000010036 */
[----:B------:R-:W-:Y:S02]  /*10630*/  HADD2.F32 R53, -RZ, R50.H1_H1 ;  /* 0x30000032ff357230 */ /* 0x000fe40000004100 */
[----:B------:R-:W-:Y:S01]  /*10640*/  FFMA.FTZ R27, R27, R52, R55 ;  /* 0x000000341b1b7223 */ /* 0x000fe20000010037 */
[----:B------:R-:W-:Y:S01]  /*10650*/  HADD2.F32 R38, -RZ, R42.H1_H1 ;  /* 0x3000002aff267230 */ /* 0x000fe20000004100 */
[----:B------:R-:W-:Y:S01]  /*10660*/  F2FP.F16.E4M3.UNPACK_B R26, R26.H1 ;  /* 0x0000001aff1a723e */ /* 0x000fe200030006ff */
[----:B------:R-:W-:Y:S01]  /*10670*/  HADD2.F32 R49, -RZ, R46.H1_H1 ;  /* 0x3000002eff317230 */ /* 0x000fe20000004100 */
[----:B------:R-:W-:Y:S01]  /*10680*/  F2FP.SATFINITE.E4M3.F32.PACK_AB_MERGE_C R11, R28, R11, RZ ;  /* 0x0000000b1c0b723e */ /* 0x000fe200048070ff */
[----:B------:R-:W-:-:S02]  /*10690*/  HADD2.F32 R55, -RZ, R48.H0_H0 ;  /* 0x20000030ff377230 */ /* 0x000fc40000004100 */
[C---:B------:R-:W-:Y:S01]  /*106a0*/  FMUL.FTZ R57, R38.reuse, R53 ;  /* 0x0000003526397220 */ /* 0x040fe20000410000 */
[----:B------:R-:W-:Y:S02]  /*106b0*/  HADD2.F32 R46, -RZ, R45.H0_H0 ;  /* 0x2000002dff2e7230 */ /* 0x000fe40000004100 */
[-C--:B------:R-:W-:Y:S01]  /*106c0*/  FMUL.FTZ R50, R38, R49.reuse ;  /* 0x0000003126327220 */ /* 0x080fe20000410000 */
[----:B------:R-:W-:Y:S02]  /*106d0*/  HADD2.F32 R51, -RZ, R47.H0_H0 ;  /* 0x2000002fff337230 */ /* 0x000fe40000004100 */
[----:B------:R-:W-:Y:S01]  /*106e0*/  FFMA.FTZ R38, R40, R49, -R57 ;  /* 0x0000003128267223 */ /* 0x000fe20000010839 */
[----:B------:R-:W-:Y:S02]  /*106f0*/  HADD2.F32 R42, -RZ, R41.H0_H0 ;  /* 0x20000029ff2a7230 */ /* 0x000fe40000004100 */
[----:B------:R-:W-:Y:S01]  /*10700*/  FMUL.FTZ R59, R46, R55 ;  /* 0x000000372e3b7220 */ /* 0x000fe20000410000 */
[----:B------:R-:W-:Y:S01]  /*10710*/  FFMA.FTZ R40, R40, R53, R50 ;  /* 0x0000003528287223 */ /* 0x000fe20000010032 */
[----:B------:R-:W-:Y:S01]  /*10720*/  FMUL.FTZ R46, R46, R51 ;  /* 0x000000332e2e7220 */ /* 0x000fe20000410000 */
[----:B------:R-:W-:Y:S01]  /*10730*/  HADD2.F32 R49, -RZ, R47.H1_H1 ;  /* 0x3000002fff317230 */ /* 0x000fe20000004100 */
[----:B------:R-:W-:Y:S01]  /*10740*/  F2FP.F16.E4M3.UNPACK_B R50, R37.H1 ;  /* 0x00000025ff32723e */ /* 0x000fe200030006ff */
[C---:B------:R-:W-:Y:S01]  /*10750*/  FFMA.FTZ R59, R42.reuse, R51, -R59 ;  /* 0x000000332a3b7223 */ /* 0x040fe2000001083b */
[----:B------:R-:W-:Y:S01]  /*10760*/  F2FP.F16.E4M3.UNPACK_B R47, R21.H1 ;  /* 0x00000015ff2f723e */ /* 0x000fe200030006ff */
[----:B------:R-:W-:Y:S01]  /*10770*/  FFMA.FTZ R55, R42, R55, R46 ;  /* 0x000000372a377223 */ /* 0x000fe2000001002e */
[----:B------:R-:W-:Y:S01]  /*10780*/  HADD2.F32 R51, -RZ, R48.H1_H1 ;  /* 0x30000030ff337230 */ /* 0x000fe20000004100 */
[----:B------:R-:W-:Y:S01]  /*10790*/  F2FP.SATFINITE.E4M3.F32.PACK_AB_MERGE_C R25, R30, R25, RZ ;  /* 0x000000191e19723e */ /* 0x000fe200048070ff */
[----:B------:R-:W-:Y:S01]  /*107a0*/  HADD2.F32 R46, -RZ, R45.H1_H1 ;  /* 0x3000002dff2e7230 */ /* 0x000fe20000004100 */
[----:B------:R-:W-:Y:S01]  /*107b0*/  F2FP.SATFINITE.E4M3.F32.PACK_AB_MERGE_C R5, R10, R5, R11 ;  /* 0x000000050a05723e */ /* 0x000fe2000480700b */
[----:B------:R-:W-:Y:S01]  /*107c0*/  HADD2.F32 R52, -RZ, R50.H0_H0 ;  /* 0x20000032ff347230 */ /* 0x000fe20000004100 */
[----:B------:R-:W-:Y:S01]  /*107d0*/  F2FP.SATFINITE.E4M3.F32.PACK_AB_MERGE_C R9, R24, R9, R25 ;  /* 0x000000091809723e */ /* 0x000fe20004807019 */
[----:B------:R-:W-:-:S02]  /*107e0*/  HADD2.F32 R45, -RZ, R43.H0_H0 ;  /* 0x2000002bff2d7230 */ /* 0x000fc40000004100 */
[C---:B------:R-:W-:Y:S01]  /*107f0*/  FMUL.FTZ R53, R46.reuse, R51 ;  /* 0x000000332e357220 */ /* 0x040fe20000410000 */
[----:B------:R-:W-:Y:S02]  /*10800*/  HADD2.F32 R48, -RZ, R47.H0_H0 ;  /* 0x2000002fff307230 */ /* 0x000fe40000004100 */
[----:B------:R-:W-:Y:S01]  /*10810*/  FMUL.FTZ R54, R46, R49 ;  /* 0x000000312e367220 */ /* 0x000fe20000410000 */
[----:B------:R-:W-:Y:S02]  /*10820*/  HADD2.F32 R42, -RZ, R41.H1_H1 ;  /* 0x30000029ff2a7230 */ /* 0x000fe40000004100 */
[C---:B------:R-:W-:Y:S01]  /*10830*/  FMUL.FTZ R46, R45.reuse, R52 ;  /* 0x000000342d2e7220 */ /* 0x040fe20000410000 */
[----:B------:R-:W-:Y:S02]  /*10840*/  HADD2.F32 R41, -RZ, R39.H0_H0 ;  /* 0x20000027ff297230 */ /* 0x000fe40000004100 */
[----:B------:R-:W-:Y:S01]  /*10850*/  FMUL.FTZ R45, R45, R48 ;  /* 0x000000302d2d7220 */ /* 0x000fe20000410000 */
[----:B------:R-:W-:-:S02]  /*10860*/  HADD2.F32 R50, -RZ, R50.H1_H1 ;  /* 0x30000032ff327230 */ /* 0x000fc40000004100 */
[C---:B------:R-:W-:Y:S01]  /*10870*/  FFMA.FTZ R56, R42.reuse, R49, -R53 ;  /* 0x000000312a387223 */ /* 0x040fe20000010835 */
[----:B------:R-:W-:Y:S02]  /*10880*/  HADD2.F32 R43, -RZ, R43.H1_H1 ;  /* 0x3000002bff2b7230 */ /* 0x000fe40000004100 */
[----:B------:R-:W-:Y:S01]  /*10890*/  FFMA.FTZ R58, R42, R51, R54 ;  /* 0x000000332a3a7223 */ /* 0x000fe20000010036 */
[C---:B------:R-:W-:Y:S01]  /*108a0*/  FFMA.FTZ R52, R41.reuse, R52, R45 ;  /* 0x0000003429347223 */ /* 0x040fe2000001002d */
[----:B------:R-:W-:Y:S01]  /*108b0*/  FFMA.FTZ R49, R41, R48, -R46 ;  /* 0x0000003029317223 */ /* 0x000fe2000001082e */
[----:B------:R-:W-:Y:S01]  /*108c0*/  HADD2.F32 R42, -RZ, R47.H1_H1 ;  /* 0x3000002fff2a7230 */ /* 0x000fe20000004100 */
[----:B------:R-:W-:Y:S01]  /*108d0*/  F2FP.F16.E4M3.UNPACK_B R45, R37 ;  /* 0x00000025ff2d723e */ /* 0x000fe200020006ff */
[----:B------:R-:W-:Y:S01]  /*108e0*/  HADD2.F32 R39, -RZ, R39.H1_H1 ;  /* 0x30000027ff277230 */ /* 0x000fe20000004100 */
[----:B------:R-:W-:Y:S01]  /*108f0*/  F2FP.F16.E4M3.UNPACK_B R41, R21 ;  /* 0x00000015ff29723e */ /* 0x000fe200020006ff */
[C---:B------:R-:W-:Y:S01]  /*10900*/  FMUL.FTZ R48, R43.reuse, R50 ;  /* 0x000000322b307220 */ /* 0x040fe20000410000 */
[----:B------:R-:W-:Y:S01]  /*10910*/  FMUL.FTZ R43, R43, R42 ;  /* 0x0000002a2b2b7220 */ /* 0x000fe20000410000 */
[----:B------:R-:W-:Y:S01]  /*10920*/  HADD2.F32 R46, -RZ, R45.H0_H0 ;  /* 0x2000002dff2e7230 */ /* 0x000fe20000004100 */
[----:B------:R-:W-:Y:S01]  /*10930*/  F2FP.SATFINITE.E4M3.F32.PACK_AB_MERGE_C R55, R58, R55, RZ ;  /* 0x000000373a37723e */ /* 0x000fe200048070ff */
        /* <DEDUP_REMOVED lines=10> */
[----:B------:R-:W-:Y:S01]  /*109e0*/  HADD2.F32 R41, -RZ, R41.H1_H1 ;  /* 0x30000029ff297230 */ /* 0x000fe20000004100 */
[----:B------:R-:W-:Y:S01]  /*109f0*/  F2FP.F16.E4M3.UNPACK_B R39, R8.H1 ;  /* 0x00000008ff27723e */ /* 0x000fe200030006ff */
[----:B------:R-:W-:Y:S02]  /*10a00*/  HADD2.F32 R31, -RZ, R31.H1_H1 ;  /* 0x3000001fff1f7230 */ /* 0x000fe40000004100 */
[C---:B------:R-:W-:Y:S01]  /*10a10*/  FMUL.FTZ R42, R36.reuse, R45 ;  /* 0x0000002d242a7220 */ /* 0x040fe20000410000 */
[----:B------:R-:W-:Y:S01]  /*10a20*/  FFMA.FTZ R50, R21, R46, R50 ;  /* 0x0000002e15327223 */ /* 0x000fe20000010032 */
[-C--:B------:R-:W-:Y:S01]  /*10a30*/  F2FP.F16.E4M3.UNPACK_B R21, R20.reuse.H1 ;  /* 0x00000014ff15723e */ /* 0x080fe200030006ff */
[-C--:B------:R-:W-:Y:S01]  /*10a40*/  FMUL.FTZ R46, R36, R41.reuse ;  /* 0x00000029242e7220 */ /* 0x080fe20000410000 */
[----:B------:R-:W-:Y:S01]  /*10a50*/  FFMA.FTZ R43, R31, R41, -R42 ;  /* 0x000000291f2b7223 */ /* 0x000fe2000001082a */
[----:B------:R-:W-:Y:S01]  /*10a60*/  HADD2.F32 R41, -RZ, R39.H0_H0 ;  /* 0x20000027ff297230 */ /* 0x000fe20000004100 */
[----:B------:R-:W-:Y:S01]  /*10a70*/  F2FP.F16.E4M3.UNPACK_B R20, R20 ;  /* 0x00000014ff14723e */ /* 0x000fe200020006ff */
        /* <DEDUP_REMOVED lines=9> */
[----:B------:R-:W-:Y:S01]  /*10b10*/  F2FP.SATFINITE.E4M3.F32.PACK_AB_MERGE_C R11, R40, R27, R55 ;  /* 0x0000001b280b723e */ /* 0x000fe20004807037 */
[----:B------:R-:W-:-:S02]  /*10b20*/  HADD2.F32 R21, -RZ, R7.H0_H0 ;  /* 0x20000007ff157230 */ /* 0x000fc40000004100 */
[C---:B------:R-:W-:Y:S01]  /*10b30*/  FMUL.FTZ R46, R26.reuse, R39 ;  /* 0x000000271a2e7220 */ /* 0x040fe20000410000 */
[----:B------:R-:W-:Y:S02]  /*10b40*/  HADD2.F32 R7, -RZ, R7.H1_H1 ;  /* 0x30000007ff077230 */ /* 0x000fe40000004100 */
[----:B------:R-:W-:Y:S01]  /*10b50*/  FMUL.FTZ R26, R26, R37 ;  /* 0x000000251a1a7220 */ /* 0x000fe20000410000 */
[C---:B------:R-:W-:Y:S01]  /*10b60*/  FFMA.FTZ R42, R21.reuse, R31, -R42 ;  /* 0x0000001f152a7223 */ /* 0x040fe2000001082a */
[----:B------:R-:W-:Y:S01]  /*10b70*/  FFMA.FTZ R36, R21, R41, R36 ;  /* 0x0000002915247223 */ /* 0x000fe20000010024 */
[C---:B------:R-:W-:Y:S01]  /*10b80*/  FFMA.FTZ R51, R7.reuse, R37, -R46 ;  /* 0x0000002507337223 */ /* 0x040fe2000001082e */
[----:B------:R-:W-:Y:S01]  /*10b90*/  FFMA.FTZ R53, R7, R39, R26 ;  /* 0x0000002707357223 */ /* 0x000fe2000001001a */
[--C-:B------:R-:W-:Y:S02]  /*10ba0*/  HADD2.F32 R21, -RZ, R20.reuse.H0_H0 ;  /* 0x20000014ff157230 */ /* 0x100fe40000004100 */
[----:B------:R-:W-:Y:S01]  /*10bb0*/  HADD2.F32 R31, -RZ, R20.H1_H1 ;  /* 0x30000014ff1f7230 */ /* 0x000fe20000004100 */
[----:B------:R-:W-:Y:S01]  /*10bc0*/  F2FP.SATFINITE.E4M3.F32.PACK_AB_MERGE_C R42, R51, R42, RZ ;  /* 0x0000002a332a723e */ /* 0x000fe200048070ff */
[----:B------:R-:W-:Y:S01]  /*10bd0*/  HADD2.F32 R20, -RZ, R8.H0_H0 ;  /* 0x20000008ff147230 */ /* 0x000fe20000004100 */
[----:B------:R-:W-:Y:S01]  /*10be0*/  F2FP.SATFINITE.E4M3.F32.PACK_AB_MERGE_C R36, R53, R36, RZ ;  /* 0x000000243524723e */ /* 0x000fe200048070ff */
[----:B------:R-:W-:-:S02]  /*10bf0*/  HADD2.F32 R7, -RZ, R6.H0_H0 ;  /* 0x20000006ff077230 */ /* 0x000fc40000004100 */
[----:B------:R-:W-:Y:S02]  /*10c00*/  HADD2.F32 R37, -RZ, R8.H1_H1 ;  /* 0x30000008ff257230 */ /* 0x000fe40000004100 */
[----:B------:R-:W-:Y:S02]  /*10c10*/  HADD2.F32 R8, -RZ, R6.H1_H1 ;  /* 0x30000006ff087230 */ /* 0x000fe40000004100 */
[CC--:B------:R-:W-:Y:S01]  /*10c20*/  FMUL.FTZ R39, R7.reuse, R20.reuse ;  /* 0x0000001407277220 */ /* 0x0c0fe20000410000 */
[--C-:B------:R-:W-:Y:S02]  /*10c30*/  HADD2.F32 R6, -RZ, R4.reuse.H0_H0 ;  /* 0x20000004ff067230 */ /* 0x100fe40000004100 */
[----:B------:R-:W-:Y:S01]  /*10c40*/  FMUL.FTZ R7, R7, R21 ;  /* 0x0000001507077220 */ /* 0x000fe20000410000 */
[----:B------:R-:W-:Y:S02]  /*10c50*/  HADD2.F32 R4, -RZ, R4.H1_H1 ;  /* 0x30000004ff047230 */ /* 0x000fe40000004100 */
[C---:B------:R-:W-:Y:S01]  /*10c60*/  FMUL.FTZ R41, R8.reuse, R37 ;  /* 0x0000002508297220 */ /* 0x040fe20000410000 */
[----:B------:R-:W-:Y:S01]  /*10c70*/  FMUL.FTZ R8, R8, R31 ;  /* 0x0000001f08087220 */ /* 0x000fe20000410000 */
        /* <DEDUP_REMOVED lines=14> */
.L_x_1709:
[----:B------:R-:W-:Y:S05]  /*10d60*/  BSYNC B1 ;  /* 0x0000000000017941 */ /* 0x000fea0003800000 */
.L_x_1708:
[----:B------:R-:W-:Y:S05]  /*10d70*/  @P2 BRA `(.L_x_1690) ;  /* 0x0000000c00dc2947 */ /* 0x000fea0003800000 */
[----:B-1----:R-:W4:Y:S01]  /*10d80*/  LDL R49, [R1+0x40] ;  /* 0x0000400001317983 */ /* 0x002f220000100800 */
[----:B--23-5:R-:W-:Y:S02]  /*10d90*/  SHF.R.U32.HI R4, RZ, 0x8, R32 ;  /* 0x00000008ff047819 */ /* 0x02cfe40000011620 */
[----:B------:R-:W-:Y:S02]  /*10da0*/  LOP3.LUT R0, R32, 0xff, RZ, 0xc0, !PT ;  /* 0x000000ff20007812 */ /* 0x000fe400078ec0ff */
[----:B------:R-:W-:Y:S02]  /*10db0*/  SHF.R.U32.HI R8, RZ, 0x8, R34 ;  /* 0x00000008ff087819 */ /* 0x000fe40000011622 */
[----:B------:R-:W-:Y:S02]  /*10dc0*/  LOP3.LUT R5, R4, 0xff, RZ, 0xc0, !PT ;  /* 0x000000ff04057812 */ /* 0x000fe400078ec0ff */
[----:B------:R-:W-:Y:S02]  /*10dd0*/  LEA.HI R3, R3, R179, RZ, 0x1c ;  /* 0x000000b303037211 */ /* 0x000fe400078fe0ff */
[----:B------:R-:W-:-:S02]  /*10de0*/  LOP3.LUT R4, R34, 0xff, RZ, 0xc0, !PT ;  /* 0x000000ff22047812 */ /* 0x000fc400078ec0ff */
[----:B------:R-:W-:Y:S02]  /*10df0*/  LOP3.LUT R9, R8, 0xff, RZ, 0xc0, !PT ;  /* 0x000000ff08097812 */ /* 0x000fe400078ec0ff */
[----:B0-----:R-:W-:Y:S02]  /*10e00*/  PRMT R21, R5, 0x7604, R0 ;  /* 0x0000760405157816 */ /* 0x001fe40000000000 */
[----:B------:R-:W-:Y:S02]  /*10e10*/  SHF.R.S32.HI R0, RZ, 0x1f, R3 ;  /* 0x0000001fff007819 */ /* 0x000fe40000011403 */
[----:B------:R-:W-:Y:S02]  /*10e20*/  PRMT R25, R9, 0x7604, R4 ;  /* 0x0000760409197816 */ /* 0x000fe40000000004 */
[----:B------:R-:W-:Y:S01]  /*10e30*/  LEA.HI R4, R0, R3, RZ, 0x2 ;  /* 0x0000000300047211 */ /* 0x000fe200078f10ff */
[----:B------:R-:W-:Y:S01]  /*10e40*/  IMAD.SHL.U32 R3, R3, 0x10, RZ ;  /* 0x0000001003037824 */ /* 0x000fe200078e00ff */
[----:B------:R-:W-:-:S02]  /*10e50*/  SHF.R.U32.HI R7, RZ, 0x8, R33 ;  /* 0x00000008ff077819 */ /* 0x000fc40000011621 */
[----:B------:R-:W-:Y:S02]  /*10e60*/  SHF.L.U32 R4, R4, 0xb, RZ ;  /* 0x0000000b04047819 */ /* 0x000fe400000006ff */
[----:B------:R-:W-:Y:S02]  /*10e70*/  LOP3.LUT R0, R180, 0x30, R3, 0xf8, !PT ;  /* 0x00000030b4007812 */ /* 0x000fe400078ef803 */
[----:B------:R-:W-:Y:S02]  /*10e80*/  LOP3.LUT R6, R33, 0xff, RZ, 0xc0, !PT ;  /* 0x000000ff21067812 */ /* 0x000fe400078ec0ff */
[----:B------:R-:W-:Y:S02]  /*10e90*/  LOP3.LUT R7, R7, 0xff, RZ, 0xc0, !PT ;  /* 0x000000ff07077812 */ /* 0x000fe400078ec0ff */
[----:B------:R-:W-:Y:S02]  /*10ea0*/  SHF.R.U32.HI R8, RZ, 0x8, R12 ;  /* 0x00000008ff087819 */ /* 0x000fe4000001160c */
[----:B------:R-:W-:-:S02]  /*10eb0*/  LOP3.LUT R0, R0, R181, RZ, 0x3c, !PT ;  /* 0x000000b500007212 */ /* 0x000fc400078e3cff */
[----:B------:R-:W-:Y:S02]  /*10ec0*/  LOP3.LUT R3, R4, 0xffffe000, RZ, 0xc0, !PT ;  /* 0xffffe00004037812 */ /* 0x000fe400078ec0ff */
[----:B------:R-:W-:Y:S02]  /*10ed0*/  PRMT R20, R7, 0x7604, R6 ;  /* 0x0000760407147816 */ /* 0x000fe40000000006 */
[----:B------:R-:W-:Y:S02]  /*10ee0*/  LOP3.LUT R7, R12, 0xff, RZ, 0xc0, !PT ;  /* 0x000000ff0c077812 */ /* 0x000fe400078ec0ff */
[----:B------:R-:W-:Y:S02]  /*10ef0*/  LOP3.LUT R8, R8, 0xff, RZ, 0xc0, !PT ;  /* 0x000000ff08087812 */ /* 0x000fe400078ec0ff */
[----:B------:R-:W-:Y:S02]  /*10f00*/  IADD3 R3, R0, R182, R3 ;  /* 0x000000b600037210 */ /* 0x000fe40007ffe003 */
[----:B------:R-:W-:-:S02]  /*10f10*/  PRMT R29, R8, 0x7604, R7 ;  /* 0x00007604081d7816 */ /* 0x000fc40000000007 */
[----:B------:R-:W-:Y:S01]  /*10f20*/  SHF.R.U32.HI R6, RZ, 0x8, R35 ;  /* 0x00000008ff067819 */ /* 0x000fe20000011623 */
[----:B------:R-:W-:Y:S01]  /*10f30*/  IMAD.IADD R0, R16, 0x1, R3 ;  /* 0x0000000110007824 */ /* 0x000fe200078e0203 */
[----:B------:R-:W-:Y:S02]  /*10f40*/  SHF.R.U32.HI R8, RZ, 0x8, R13 ;  /* 0x00000008ff087819 */ /* 0x000fe4000001160d */
[----:B------:R-:W-:Y:S02]  /*10f50*/  LOP3.LUT R5, R35, 0xff, RZ, 0xc0, !PT ;  /* 0x000000ff23057812 */ /* 0x000fe400078ec0ff */
[----:B------:R-:W-:Y:S02]  /*10f60*/  LOP3.LUT R6, R6, 0xff, RZ, 0xc0, !PT ;  /* 0x000000ff06067812 */ /* 0x000fe400078ec0ff */
[----:B------:R-:W-:Y:S02]  /*10f70*/  LOP3.LUT R3, R8, 0xff, RZ, 0xc0, !PT ;  /* 0x000000ff08037812 */ /* 0x000fe400078ec0ff */
[----:B------:R-:W0:Y:S01]  /*10f80*/  LDS.128 R8, [R0+0x10400] ;  /* 0x0104000000087984 */ /* 0x000e220000000c00 */
[----:B------:R-:W-:-:S02]  /*10f90*/  PRMT R24, R6, 0x7604, R5 ;  /* 0x0000760406187816 */ /* 0x000fc40000000005 */
[----:B------:R-:W-:Y:S02]  /*10fa0*/  SHF.R.U32.HI R31, RZ, 0x8, R15 ;  /* 0x00000008ff1f7819 */ /* 0x000fe4000001160f */
[----:B------:R-:W-:Y:S02]  /*10fb0*/  LOP3.LUT R30, R15, 0xff, RZ, 0xc0, !PT ;  /* 0x000000ff0f1e7812 */ /* 0x000fe400078ec0ff */
[----:B------:R-:W-:Y:S02]  /*10fc0*/  LOP3.LUT R31, R31, 0xff, RZ, 0xc0, !PT ;  /* 0x000000ff1f1f7812 */ /* 0x000fe400078ec0ff */
[----:B------:R-:W-:Y:S02]  /*10fd0*/  LOP3.LUT R26, R13, 0xff, RZ, 0xc0, !PT ;  /* 0x000000ff0d1a7812 */ /* 0x000fe400078ec0ff */
[----:B------:R-:W-:Y:S02]  /*10fe0*/  SHF.R.U32.HI R28, RZ, 0x8, R14 ;  /* 0x00000008ff1c7819 */ /* 0x000fe4000001160e */
[----:B------:R-:W-:-:S02]  /*10ff0*/  PRMT R30, R31, 0x7604, R30 ;  /* 0x000076041f1e7816 */ /* 0x000fc4000000001e */
[----:B------:R-:W-:Y:S02]  /*11000*/  PRMT R26, R3, 0x7604, R26 ;  /* 0x00007604031a7816 */ /* 0x000fe4000000001a */
[----:B------:R-:W-:Y:S02]  /*11010*/  SHF.R.U32.HI R31, RZ, 0x10, R13 ;  /* 0x00000010ff1f7819 */ /* 0x000fe4000001160d */
[----:B------:R-:W-:Y:S02]  /*11020*/  SHF.R.U32.HI R3, RZ, 0x10, R33 ;  /* 0x00000010ff037819 */ /* 0x000fe40000011621 */
[----:B------:R-:W-:Y:S01]  /*11030*/  LOP3.LUT R27, R14, 0xff, RZ, 0xc0, !PT ;  /* 0x000000ff0e1b7812 */ /* 0x000fe200078ec0ff */
[----:B------:R-:W-:Y:S01]  /*11040*/  IMAD.U32 R31, R31, 0x10000, RZ ;  /* 0x000100001f1f7824 */ /* 0x000fe200078e00ff */
[----:B------:R-:W-:Y:S01]  /*11050*/  LOP3.LUT R28, R28, 0xff, RZ, 0xc0, !PT ;  /* 0x000000ff1c1c7812 */ /* 0x000fe200078ec0ff */
[----:B------:R-:W-:Y:S01]  /*11060*/  IMAD.U32 R3, R3, 0x10000, RZ ;  /* 0x0001000003037824 */ /* 0x000fe200078e00ff */
[----:B------:R-:W-:-:S02]  /*11070*/  SHF.R.U32.HI R39, RZ, 0x10, R15 ;  /* 0x00000010ff277819 */ /* 0x000fc4000001160f */
[----:B------:R-:W-:Y:S02]  /*11080*/  PRMT R37, R28, 0x7604, R27 ;  /* 0x000076041c257816 */ /* 0x000fe4000000001b */
[----:B------:R-:W-:Y:S01]  /*11090*/  SHF.R.U32.HI R27, RZ, 0x10, R35 ;  /* 0x00000010ff1b7819 */ /* 0x000fe20000011623 */
[----:B------:R-:W-:Y:S01]  /*110a0*/  IMAD.U32 R39, R39, 0x10000, RZ ;  /* 0x0001000027277824 */ /* 0x000fe200078e00ff */
[----:B------:R-:W-:Y:S02]  /*110b0*/  LOP3.LUT R31, R26, 0xff0000, R31, 0xf8, !PT ;  /* 0x00ff00001a1f7812 */ /* 0x000fe400078ef81f */
[----:B------:R-:W-:Y:S01]  /*110c0*/  LOP3.LUT R3, R20, 0xff0000, R3, 0xf8, !PT ;  /* 0x00ff000014037812 */ /* 0x000fe200078ef803 */
[----:B------:R-:W-:Y:S01]  /*110d0*/  IMAD.U32 R27, R27, 0x10000, RZ ;  /* 0x000100001b1b7824 */ /* 0x000fe200078e00ff */
        /* <DEDUP_REMOVED lines=8> */
[----:B------:R-:W-:Y:S02]  /*11160*/  F2FP.F16.E4M3.UNPACK_B R34, R36 ;  /* 0x00000024ff22723e */ /* 0x000fe400020006ff */
[----:B------:R-:W-:Y:S01]  /*11170*/  LOP3.LUT R42, R41, 0xff000000, R15, 0xf8, !PT ;  /* 0xff000000292a7812 */ /* 0x000fe200078ef80f */
[--C-:B------:R-:W-:Y:S01]  /*11180*/  HADD2.F32 R41, -RZ, R40.reuse.H0_H0 ;  /* 0x20000028ff297230 */ /* 0x100fe20000004100 */
[----:B------:R-:W-:Y:S01]  /*11190*/  LOP3.LUT R33, R37, 0xff0000, R14, 0xf8, !PT ;  /* 0x00ff000025217812 */ /* 0x000fe200078ef80e */
[----:B------:R-:W-:Y:S01]  /*111a0*/  HADD2.F32 R40, -RZ, R40.H1_H1 ;  /* 0x30000028ff287230 */ /* 0x000fe20000004100 */
[--C-:B------:R-:W-:Y:S02]  /*111b0*/  LOP3.LUT R21, R21, 0xff0000, R32.reuse, 0xf8, !PT ;  /* 0x00ff000015157812 */ /* 0x100fe400078ef820 */
[----:B------:R-:W-:Y:S01]  /*111c0*/  LOP3.LUT R37, R27, 0xff000000, R35, 0xf8, !PT ;  /* 0xff0000001b257812 */ /* 0x000fe200078ef823 */
[--C-:B------:R-:W-:Y:S01]  /*111d0*/  HADD2.F32 R35, -RZ, R34.reuse.H0_H0 ;  /* 0x20000022ff237230 */ /* 0x100fe20000004100 */
[----:B------:R-:W-:Y:S01]  /*111e0*/  LOP3.LUT R21, R21, 0xff000000, R32, 0xf8, !PT ;  /* 0xff00000015157812 */ /* 0x000fe200078ef820 */
[----:B------:R-:W-:Y:S01]  /*111f0*/  HADD2.F32 R34, -RZ, R34.H1_H1 ;  /* 0x30000022ff227230 */ /* 0x000fe20000004100 */
[----:B------:R-:W-:-:S02]  /*11200*/  LOP3.LUT R29, R29, 0xff0000, R12, 0xf8, !PT ;  /* 0x00ff00001d1d7812 */ /* 0x000fc400078ef80c */
[----:B------:R-:W-:Y:S02]  /*11210*/  F2FP.F16.E4M3.UNPACK_B R26, R9.H1 ;  /* 0x00000009ff1a723e */ /* 0x000fe400030006ff */
[-C--:B------:R-:W-:Y:S02]  /*11220*/  F2FP.F16.E4M3.UNPACK_B R31, R8.reuse ;  /* 0x00000008ff1f723e */ /* 0x080fe400020006ff */
[----:B------:R-:W-:Y:S02]  /*11230*/  F2FP.F16.E4M3.UNPACK_B R32, R8.H1 ;  /* 0x00000008ff20723e */ /* 0x000fe400030006ff */
[----:B------:R-:W-:Y:S02]  /*11240*/  F2FP.F16.E4M3.UNPACK_B R39, R39.H1 ;  /* 0x00000027ff27723e */ /* 0x000fe400030006ff */
[----:B------:R-:W-:Y:S02]  /*11250*/  F2FP.F16.E4M3.UNPACK_B R36, R36.H1 ;  /* 0x00000024ff24723e */ /* 0x000fe400030006ff */
[----:B------:R-:W-:-:S02]  /*11260*/  LOP3.LUT R38, R29, 0xff000000, R12, 0xf8, !PT ;  /* 0xff0000001d267812 */ /* 0x000fc400078ef80c */
[----:B------:R-:W-:Y:S02]  /*11270*/  LOP3.LUT R12, R33, 0xff000000, R14, 0xf8, !PT ;  /* 0xff000000210c7812 */ /* 0x000fe400078ef80e */
[-C--:B------:R-:W-:Y:S02]  /*11280*/  F2FP.F16.E4M3.UNPACK_B R30, R11.reuse ;  /* 0x0000000bff1e723e */ /* 0x080fe400020006ff */
[----:B------:R-:W-:Y:S01]  /*11290*/  F2FP.F16.E4M3.UNPACK_B R33, R11.H1 ;  /* 0x0000000bff21723e */ /* 0x000fe200030006ff */
[--C-:B------:R-:W-:Y:S01]  /*112a0*/  HADD2.F32 R11, -RZ, R36.reuse.H0_H0 ;  /* 0x20000024ff0b7230 */ /* 0x100fe20000004100 */
[----:B------:R-:W-:Y:S01]  /*112b0*/  F2FP.F16.E4M3.UNPACK_B R14, R10.H1 ;  /* 0x0000000aff0e723e */ /* 0x000fe200030006ff */
[----:B------:R-:W-:Y:S01]  /*112c0*/  HADD2.F32 R36, -RZ, R36.H1_H1 ;  /* 0x30000024ff247230 */ /* 0x000fe20000004100 */
[----:B----4-:R-:W0:Y:S02]  /*112d0*/  LDS.128 R4, [R49+0x10400] ;  /* 0x0104000031047984 */ /* 0x010e240000000c00 */
[----:B0-----:R-:W-:-:S02]  /*112e0*/  F2FP.F16.E4M3.UNPACK_B R13, R5 ;  /* 0x00000005ff0d723e */ /* 0x001fc400020006ff */
[----:B------:R-:W-:Y:S01]  /*112f0*/  F2FP.F16.E4M3.UNPACK_B R15, R5.H1 ;  /* 0x00000005ff0f723e */ /* 0x000fe200030006ff */
[--C-:B------:R-:W-:Y:S01]  /*11300*/  HADD2.F32 R5, -RZ, R24.reuse.H0_H0 ;  /* 0x20000018ff057230 */ /* 0x100fe20000004100 */
[-C--:B------:R-:W-:Y:S01]  /*11310*/  F2FP.F16.E4M3.UNPACK_B R28, R7.reuse ;  /* 0x00000007ff1c723e */ /* 0x080fe200020006ff */
[--C-:B------:R-:W-:Y:S01]  /*11320*/  HADD2.F32 R20, -RZ, R13.reuse.H0_H0 ;  /* 0x2000000dff147230 */ /* 0x100fe20000004100 */
[----:B------:R-:W-:Y:S01]  /*11330*/  F2FP.F16.E4M3.UNPACK_B R29, R7.H1 ;  /* 0x00000007ff1d723e */ /* 0x000fe200030006ff */
[----:B------:R-:W-:Y:S02]  /*11340*/  HADD2.F32 R24, -RZ, R24.H1_H1 ;  /* 0x30000018ff187230 */ /* 0x000fe40000004100 */
[C---:B------:R-:W-:Y:S01]  /*11350*/  FMUL.FTZ R9, R5.reuse, R41 ;  /* 0x0000002905097220 */ /* 0x040fe20000410000 */
[----:B------:R-:W-:Y:S01]  /*11360*/  FMUL.FTZ R8, R5, R35 ;  /* 0x0000002305087220 */ /* 0x000fe20000410000 */
[----:B------:R-:W-:Y:S01]  /*11370*/  F2FP.F16.E4M3.UNPACK_B R25, R4 ;  /* 0x00000004ff19723e */ /* 0x000fe200020006ff */
[----:B------:R-:W-:-:S02]  /*11380*/  HADD2.F32 R13, -RZ, R13.H1_H1 ;  /* 0x3000000dff0d7230 */ /* 0x000fc40000004100 */
[C---:B------:R-:W-:Y:S01]  /*11390*/  FFMA.FTZ R5, R20.reuse, R35, -R9 ;  /* 0x0000002314057223 */ /* 0x040fe20000010809 */
[----:B------:R-:W-:Y:S01]  /*113a0*/  F2FP.F16.E4M3.UNPACK_B R27, R4.H1 ;  /* 0x00000004ff1b723e */ /* 0x000fe200030006ff */
[----:B------:R-:W-:Y:S01]  /*113b0*/  FFMA.FTZ R9, R20, R41, R8 ;  /* 0x0000002914097223 */ /* 0x000fe20000010008 */
[-C--:B------:R-:W-:Y:S01]  /*113c0*/  F2FP.F16.E4M3.UNPACK_B R4, R6.reuse ;  /* 0x00000006ff04723e */ /* 0x080fe200020006ff */
[----:B------:R-:W-:Y:S01]  /*113d0*/  HADD2.F32 R35, -RZ, R39.H0_H0 ;  /* 0x20000027ff237230 */ /* 0x000fe20000004100 */
[----:B------:R-:W-:Y:S01]  /*113e0*/  F2FP.F16.E4M3.UNPACK_B R7, R6.H1 ;  /* 0x00000006ff07723e */ /* 0x000fe200030006ff */
[----:B------:R-:W-:Y:S01]  /*113f0*/  HADD2.F32 R8, -RZ, R26.H0_H0 ;  /* 0x2000001aff087230 */ /* 0x000fe20000004100 */
[----:B------:R-:W-:Y:S01]  /*11400*/  F2FP.F16.E4M3.UNPACK_B R6, R10 ;  /* 0x0000000aff06723e */ /* 0x000fe200020006ff */
[C---:B------:R-:W-:Y:S01]  /*11410*/  FMUL.FTZ R10, R24.reuse, R40 ;  /* 0x00000028180a7220 */ /* 0x040fe20000410000 */
[----:B------:R-:W-:Y:S01]  /*11420*/  FMUL.FTZ R41, R24, R34 ;  /* 0x0000002218297220 */ /* 0x000fe20000410000 */
[----:B------:R-:W-:-:S02]  /*11430*/  HADD2.F32 R20, -RZ, R15.H0_H0 ;  /* 0x2000000fff147230 */ /* 0x000fc40000004100 */
[C---:B------:R-:W-:Y:S01]  /*11440*/  FMUL.FTZ R43, R8.reuse, R35 ;  /* 0x00000023082b7220 */ /* 0x040fe20000410000 */
[-C--:B------:R-:W-:Y:S01]  /*11450*/  FMUL.FTZ R24, R8, R11.reuse ;  /* 0x0000000b08187220 */ /* 0x080fe20000410000 */
[C---:B------:R-:W-:Y:S01]  /*11460*/  FFMA.FTZ R8, R13.reuse, R34, -R10 ;  /* 0x000000220d087223 */ /* 0x040fe2000001080a */
[----:B------:R-:W-:Y:S01]  /*11470*/  FFMA.FTZ R10, R13, R40, R41 ;  /* 0x000000280d0a7223 */ /* 0x000fe20000010029 */
[-C--:B------:R-:W-:Y:S01]  /*11480*/  F2FP.F16.E4M3.UNPACK_B R40, R42.reuse ;  /* 0x0000002aff28723e */ /* 0x080fe200020006ff */
[C---:B------:R-:W-:Y:S01]  /*11490*/  FFMA.FTZ R11, R20.reuse, R11, -R43 ;  /* 0x0000000b140b7223 */ /* 0x040fe2000001082b */
[----:B------:R-:W-:Y:S01]  /*114a0*/  F2FP.F16.E4M3.UNPACK_B R34, R37 ;  /* 0x00000025ff22723e */ /* 0x000fe200020006ff */
[----:B------:R-:W-:Y:S01]  /*114b0*/  FFMA.FTZ R13, R20, R35, R24 ;  /* 0x00000023140d7223 */ /* 0x000fe20000010018 */
[----:B------:R-:W-:Y:S01]  /*114c0*/  HADD2.F32 R39, -RZ, R39.H1_H1 ;  /* 0x30000027ff277230 */ /* 0x000fe20000004100 */
[----:B------:R-:W-:Y:S01]  /*114d0*/  F2FP.F16.E4M3.UNPACK_B R42, R42.H1 ;  /* 0x0000002aff2a723e */ /* 0x000fe200030006ff */
[----:B------:R-:W-:Y:S01]  /*114e0*/  HADD2.F32 R20, -RZ, R26.H1_H1 ;  /* 0x3000001aff147230 */ /* 0x000fe20000004100 */
[----:B------:R-:W-:Y:S01]  /*114f0*/  F2FP.F16.E4M3.UNPACK_B R37, R37.H1 ;  /* 0x00000025ff25723e */ /* 0x000fe200030006ff */
[----:B------:R-:W-:-:S02]  /*11500*/  HADD2.F32 R41, -RZ, R40.H0_H0 ;  /* 0x20000028ff297230 */ /* 0x000fc40000004100 */
[----:B------:R-:W-:Y:S02]  /*11510*/  HADD2.F32 R24, -RZ, R30.H0_H0 ;  /* 0x2000001eff187230 */ /* 0x000fe40000004100 */
[C---:B------:R-:W-:Y:S01]  /*11520*/  FMUL.FTZ R46, R20.reuse, R39 ;  /* 0x00000027142e7220 */ /* 0x040fe20000410000 */
[----:B------:R-:W-:Y:S02]  /*11530*/  HADD2.F32 R35, -RZ, R34.H0_H0 ;  /* 0x20000022ff237230 */ /* 0x000fe40000004100 */
[----:B------:R-:W-:Y:S01]  /*11540*/  FMUL.FTZ R48, R20, R36 ;  /* 0x0000002414307220 */ /* 0x000fe20000410000 */
[----:B------:R-:W-:Y:S02]  /*11550*/  HADD2.F32 R15, -RZ, R15.H1_H1 ;  /* 0x3000000fff0f7230 */ /* 0x000fe40000004100 */
[C---:B------:R-:W-:Y:S01]  /*11560*/  FMUL.FTZ R43, R24.reuse, R41 ;  /* 0x00000029182b7220 */ /* 0x040fe20000410000 */
[--C-:B------:R-:W-:Y:S02]  /*11570*/  HADD2.F32 R26, -RZ, R28.reuse.H0_H0 ;  /* 0x2000001cff1a7230 */ /* 0x100fe40000004100 */
[----:B------:R-:W-:Y:S01]  /*11580*/  FMUL.FTZ R50, R24, R35 ;  /* 0x0000002318327220 */ /* 0x000fe20000410000 */
[----:B------:R-:W-:-:S02]  /*11590*/  HADD2.F32 R28, -RZ, R28.H1_H1 ;  /* 0x3000001cff1c7230 */ /* 0x000fc40000004100 */
[C---:B------:R-:W-:Y:S01]  /*115a0*/  FFMA.FTZ R20, R15.reuse, R36, -R46 ;  /* 0x000000240f147223 */ /* 0x040fe2000001082e */
[----:B------:R-:W-:Y:S01]  /*115b0*/  FFMA.FTZ R24, R15, R39, R48 ;  /* 0x000000270f187223 */ /* 0x000fe20000010030 */
[C---:B------:R-:W-:Y:S01]  /*115c0*/  FFMA.FTZ R15, R26.reuse, R35, -R43 ;  /* 0x000000231a0f7223 */ /* 0x040fe2000001082b */
[----:B------:R-:W-:Y:S01]  /*115d0*/  FFMA.FTZ R26, R26, R41, R50 ;  /* 0x000000291a1a7223 */ /* 0x000fe20000010032 */
[----:B------:R-:W-:Y:S01]  /*115e0*/  HADD2.F32 R41, -RZ, R40.H1_H1 ;  /* 0x30000028ff297230 */ /* 0x000fe20000004100 */
[----:B------:R-:W-:Y:S01]  /*115f0*/  F2FP.SATFINITE.E4M3.F32.PACK_AB_MERGE_C R11, R20, R11, RZ ;  /* 0x0000000b140b723e */ /* 0x000fe200048070ff */
[----:B------:R-:W-:Y:S01]  /*11600*/  HADD2.F32 R39, -RZ, R34.H1_H1 ;  /* 0x30000022ff277230 */ /* 0x000fe20000004100 */
[----:B------:R-:W-:Y:S01]  /*11610*/  F2FP.SATFINITE.E4M3.F32.PACK_AB_MERGE_C R13, R24, R13, RZ ;  /* 0x0000000d180d723e */ /* 0x000fe200048070ff */
[----:B------:R-:W-:Y:S01]  /*11620*/  HADD2.F32 R40, -RZ, R42.H0_H0 ;  /* 0x2000002aff287230 */ /* 0x000fe20000004100 */
[----:B------:R-:W-:Y:S01]  /*11630*/  F2FP.SATFINITE.E4M3.F32.PACK_AB_MERGE_C R5, R8, R5, R11 ;  /* 0x000000050805723e */ /* 0x000fe2000480700b */
[----:B------:R-:W-:Y:S01]  /*11640*/  HADD2.F32 R35, -RZ, R33.H0_H0 ;  /* 0x20000021ff237230 */ /* 0x000fe20000004100 */
[----:B------:R-:W-:Y:S01]  /*11650*/  F2FP.SATFINITE.E4M3.F32.PACK_AB_MERGE_C R9, R10, R9, R13 ;  /* 0x000000090a09723e */ /* 0x000fe2000480700d */
[----:B------:R-:W-:-:S02]  /*11660*/  HADD2.F32 R34, -RZ, R30.H1_H1 ;  /* 0x3000001eff227230 */ /* 0x000fc40000004100 */
[----:B------:R-:W-:Y:S02]  /*11670*/  HADD2.F32 R36, -RZ, R37.H0_H0 ;  /* 0x20000025ff247230 */ /* 0x000fe40000004100 */
[C---:B------:R-:W-:Y:S01]  /*11680*/  FMUL.FTZ R45, R35.reuse, R40 ;  /* 0x00000028232d7220 */ /* 0x040fe20000410000 */
[----:B------:R-:W-:Y:S02]  /*11690*/  HADD2.F32 R30, -RZ, R29.H0_H0 ;  /* 0x2000001dff1e7230 */ /* 0x000fe40000004100 */
[C---:B------:R-:W-:Y:S01]  /*116a0*/  FMUL.FTZ R43, R34.reuse, R41 ;  /* 0x00000029222b7220 */ /* 0x040fe20000410000 */
[----:B------:R-:W-:Y:S01]  /*116b0*/  FMUL.FTZ R34, R34, R39 ;  /* 0x0000002722227220 */ /* 0x000fe20000410000 */
[-C--:B------:R-:W-:Y:S01]  /*116c0*/  FMUL.FTZ R35, R35, R36.reuse ;  /* 0x0000002423237220 */ /* 0x080fe20000410000 */
[----:B------:R-:W-:Y:S02]  /*116d0*/  HADD2.F32 R42, -RZ, R42.H1_H1 ;  /* 0x3000002aff2a7230 */ /* 0x000fe40000004100 */
[----:B------:R-:W-:Y:S01]  /*116e0*/  FFMA.FTZ R45, R30, R36, -R45 ;  /* 0x000000241e2d7223 */ /* 0x000fe2000001082d */
[----:B------:R-:W-:-:S02]  /*116f0*/  HADD2.F32 R36, -RZ, R37.H1_H1 ;  /* 0x30000025ff247230 */ /* 0x000fc40000004100 */
[C---:B------:R-:W-:Y:S01]  /*11700*/  FFMA.FTZ R41, R28.reuse, R41, R34 ;  /* 0x000000291c297223 */ /* 0x040fe20000010022 */
[----:B------:R-:W-:Y:S01]  /*11710*/  F2FP.F16.E4M3.UNPACK_B R37, R38.H1 ;  /* 0x00000026ff25723e */ /* 0x000fe200030006ff */
[----:B------:R-:W-:Y:S01]  /*11720*/  HADD2.F32 R33, -RZ, R33.H1_H1 ;  /* 0x30000021ff217230 */ /* 0x000fe20000004100 */
[----:B------:R-:W-:Y:S01]  /*11730*/  F2FP.F16.E4M3.UNPACK_B R34, R21.H1 ;  /* 0x00000015ff22723e */ /* 0x000fe200030006ff */
[----:B------:R-:W-:Y:S01]  /*11740*/  FFMA.FTZ R48, R28, R39, -R43 ;  /* 0x000000271c307223 */ /* 0x000fe2000001082b */
[----:B------:R-:W-:Y:S01]  /*11750*/  FFMA.FTZ R43, R30, R40, R35 ;  /* 0x000000281e2b7223 */ /* 0x000fe20000010023 */
[----:B------:R-:W-:Y:S02]  /*11760*/  HADD2.F32 R29, -RZ, R29.H1_H1 ;  /* 0x3000001dff1d7230 */ /* 0x000fe40000004100 */
[C---:B------:R-:W-:Y:S01]  /*11770*/  FMUL.FTZ R40, R33.reuse, R42 ;  /* 0x0000002a21287220 */ /* 0x040fe20000410000 */
[----:B------:R-:W-:Y:S02]  /*11780*/  HADD2.F32 R39, -RZ, R37.H0_H0 ;  /* 0x20000025ff277230 */ /* 0x000fe40000004100 */
[----:B------:R-:W-:Y:S01]  /*11790*/  FMUL.FTZ R47, R33, R36 ;  /* 0x00000024212f7220 */ /* 0x000fe20000410000 */
[----:B------:R-:W-:-:S02]  /*117a0*/  HADD2.F32 R30, -RZ, R32.H0_H0 ;  /* 0x20000020ff1e7230 */ /* 0x000fc40000004100 */
[C---:B------:R-:W-:Y:S01]  /*117b0*/  FFMA.FTZ R50, R29.reuse, R36, -R40 ;  /* 0x000000241d327223 */ /* 0x040fe20000010828 */
[----:B------:R-:W-:Y:S02]  /*117c0*/  HADD2.F32 R35, -RZ, R34.H0_H0 ;  /* 0x20000022ff237230 */ /* 0x000fe40000004100 */
[----:B------:R-:W-:Y:S01]  /*117d0*/  FFMA.FTZ R52, R29, R42, R47 ;  /* 0x0000002a1d347223 */ /* 0x000fe2000001002f */
        /* <DEDUP_REMOVED lines=8> */
[----:B------:R-:W-:Y:S01]  /*11860*/  HADD2.F32 R27, -RZ, R27.H1_H1 ;  /* 0x3000001bff1b7230 */ /* 0x000fe20000004100 */
[----:B------:R-:W-:Y:S01]  /*11870*/  F2FP.F16.E4M3.UNPACK_B R29, R21 ;  /* 0x00000015ff1d723e */ /* 0x000fe200020006ff */
[-C--:B------:R-:W-:Y:S01]  /*11880*/  FMUL.FTZ R32, R32, R34.reuse ;  /* 0x0000002220207220 */ /* 0x080fe20000410000 */
[C---:B------:R-:W-:Y:S01]  /*11890*/  FFMA.FTZ R35, R28.reuse, R35, -R33 ;  /* 0x000000231c237223 */ /* 0x040fe20000010821 */
[----:B------:R-:W-:Y:S01]  /*118a0*/  FFMA.FTZ R39, R28, R39, R30 ;  /* 0x000000271c277223 */ /* 0x000fe2000001001e */
[C---:B------:R-:W-:Y:S01]  /*118b0*/  FFMA.FTZ R40, R27.reuse, R34, -R36 ;  /* 0x000000221b287223 */ /* 0x040fe20000010824 */
[----:B------:R-:W-:Y:S01]  /*118c0*/  FFMA.FTZ R42, R27, R37, R32 ;  /* 0x000000251b2a7223 */ /* 0x000fe20000010020 */
[----:B------:R-:W-:Y:S01]  /*118d0*/  HADD2.F32 R30, -RZ, R38.H0_H0 ;  /* 0x20000026ff1e7230 */ /* 0x000fe20000004100 */
[----:B------:R-:W-:Y:S01]  /*118e0*/  F2FP.SATFINITE.E4M3.F32.PACK_AB_MERGE_C R43, R52, R43, RZ ;  /* 0x0000002b342b723e */ /* 0x000fe200048070ff */
[----:B------:R-:W-:-:S02]  /*118f0*/  HADD2.F32 R28, -RZ, R31.H0_H0 ;  /* 0x2000001fff1c7230 */ /* 0x000fc40000004100 */
[----:B------:R-:W-:Y:S01]  /*11900*/  HADD2.F32 R27, -RZ, R29.H0_H0 ;  /* 0x2000001dff1b7230 */ /* 0x000fe20000004100 */
[----:B------:R-:W-:Y:S01]  /*11910*/  F2FP.SATFINITE.E4M3.F32.PACK_AB_MERGE_C R39, R42, R39, RZ ;  /* 0x000000272a27723e */ /* 0x000fe200048070ff */
[----:B------:R-:W-:Y:S02]  /*11920*/  HADD2.F32 R21, -RZ, R25.H0_H0 ;  /* 0x20000019ff157230 */ /* 0x000fe40000004100 */
[C---:B------:R-:W-:Y:S01]  /*11930*/  FMUL.FTZ R32, R28.reuse, R30 ;  /* 0x0000001e1c207220 */ /* 0x040fe20000410000 */
[----:B------:R-:W-:Y:S02]  /*11940*/  HADD2.F32 R38, -RZ, R38.H1_H1 ;  /* 0x30000026ff267230 */ /* 0x000fe40000004100 */
[-C--:B------:R-:W-:Y:S01]  /*11950*/  FMUL.FTZ R34, R28, R27.reuse ;  /* 0x0000001b1c227220 */ /* 0x080fe20000410000 */
[----:B------:R-:W-:Y:S02]  /*11960*/  HADD2.F32 R31, -RZ, R31.H1_H1 ;  /* 0x3000001fff1f7230 */ /* 0x000fe40000004100 */
[----:B------:R-:W-:Y:S01]  /*11970*/  FFMA.FTZ R32, R21, R27, -R32 ;  /* 0x0000001b15207223 */ /* 0x000fe20000010820 */
[----:B------:R-:W-:Y:S01]  /*11980*/  HADD2.F32 R28, -RZ, R29.H1_H1 ;  /* 0x3000001dff1c7230 */ /* 0x000fe20000004100 */
[----:B------:R-:W-:Y:S01]  /*11990*/  F2FP.F16.E4M3.UNPACK_B R29, R12.H1 ;  /* 0x0000000cff1d723e */ /* 0x000fe200030006ff */
[----:B------:R-:W-:-:S02]  /*119a0*/  HADD2.F32 R25, -RZ, R25.H1_H1 ;  /* 0x30000019ff197230 */ /* 0x000fc40000004100 */
[----:B------:R-:W-:Y:S01]  /*119b0*/  FFMA.FTZ R34, R21, R30, R34 ;  /* 0x0000001e15227223 */ /* 0x000fe20000010022 */
[C---:B------:R-:W-:Y:S01]  /*119c0*/  FMUL.FTZ R36, R31.reuse, R38 ;  /* 0x000000261f247220 */ /* 0x040fe20000410000 */
[-C--:B------:R-:W-:Y:S01]  /*119d0*/  F2FP.F16.E4M3.UNPACK_B R21, R3.reuse.H1 ;  /* 0x00000003ff15723e */ /* 0x080fe200030006ff */
[-C--:B------:R-:W-:Y:S01]  /*119e0*/  FMUL.FTZ R33, R31, R28.reuse ;  /* 0x0000001c1f217220 */ /* 0x080fe20000410000 */
[----:B------:R-:W-:Y:S02]  /*119f0*/  HADD2.F32 R30, -RZ, R29.H0_H0 ;  /* 0x2000001dff1e7230 */ /* 0x000fe40000004100 */
[C---:B------:R-:W-:Y:S01]  /*11a00*/  FFMA.FTZ R31, R25.reuse, R28, -R36 ;  /* 0x0000001c191f7223 */ /* 0x040fe20000010824 */
[----:B------:R-:W-:Y:S02]  /*11a10*/  HADD2.F32 R27, -RZ, R14.H0_H0 ;  /* 0x2000000eff1b7230 */ /* 0x000fe40000004100 */
[----:B------:R-:W-:Y:S01]  /*11a20*/  FFMA.FTZ R33, R25, R38, R33 ;  /* 0x0000002619217223 */ /* 0x000fe20000010021 */
[--C-:B------:R-:W-:Y:S01]  /*11a30*/  HADD2.F32 R28, -RZ, R21.reuse.H0_H0 ;  /* 0x20000015ff1c7230 */ /* 0x100fe20000004100 */
[----:B------:R-:W-:Y:S01]  /*11a40*/  F2FP.F16.E4M3.UNPACK_B R3, R3 ;  /* 0x00000003ff03723e */ /* 0x000fe200020006ff */
[----:B------:R-:W-:-:S02]  /*11a50*/  HADD2.F32 R25, -RZ, R21.H1_H1 ;  /* 0x30000015ff197230 */ /* 0x000fc40000004100 */
[C---:B------:R-:W-:Y:S01]  /*11a60*/  FMUL.FTZ R36, R27.reuse, R30 ;  /* 0x0000001e1b247220 */ /* 0x040fe20000410000 */
[----:B------:R-:W-:Y:S02]  /*11a70*/  HADD2.F32 R21, -RZ, R7.H0_H0 ;  /* 0x20000007ff157230 */ /* 0x000fe40000004100 */
[----:B------:R-:W-:Y:S01]  /*11a80*/  FMUL.FTZ R38, R27, R28 ;  /* 0x0000001c1b267220 */ /* 0x000fe20000410000 */
[----:B------:R-:W-:Y:S01]  /*11a90*/  HADD2.F32 R29, -RZ, R29.H1_H1 ;  /* 0x3000001dff1d7230 */ /* 0x000fe20000004100 */
[----:B------:R-:W-:Y:S01]  /*11aa0*/  F2FP.SATFINITE.E4M3.F32.PACK_AB_MERGE_C R11, R41, R26, R43 ;  /* 0x0000001a290b723e */ /* 0x000fe2000480702b */
[----:B------:R-:W-:Y:S02]  /*11ab0*/  HADD2.F32 R14, -RZ, R14.H1_H1 ;  /* 0x3000000eff0e7230 */ /* 0x000fe40000004100 */
[C---:B------:R-:W-:Y:S01]  /*11ac0*/  FFMA.FTZ R36, R21.reuse, R28, -R36 ;  /* 0x0000001c15247223 */ /* 0x040fe20000010824 */
[----:B------:R-:W-:Y:S02]  /*11ad0*/  HADD2.F32 R7, -RZ, R7.H1_H1 ;  /* 0x30000007ff077230 */ /* 0x000fe40000004100 */
[----:B------:R-:W-:Y:S01]  /*11ae0*/  FFMA.FTZ R38, R21, R30, R38 ;  /* 0x0000001e15267223 */ /* 0x000fe20000010026 */
[----:B------:R-:W-:-:S02]  /*11af0*/  HADD2.F32 R21, -RZ, R3.H1_H1 ;  /* 0x30000003ff157230 */ /* 0x000fc40000004100 */
[C---:B------:R-:W-:Y:S01]  /*11b00*/  FMUL.FTZ R28, R14.reuse, R29 ;  /* 0x0000001d0e1c7220 */ /* 0x040fe20000410000 */
[-C--:B------:R-:W-:Y:S01]  /*11b10*/  FMUL.FTZ R46, R14, R25.reuse ;  /* 0x000000190e2e7220 */ /* 0x080fe20000410000 */
[----:B------:R-:W-:Y:S01]  /*11b20*/  F2FP.F16.E4M3.UNPACK_B R14, R12 ;  /* 0x0000000cff0e723e */ /* 0x000fe200020006ff */
[----:B------:R-:W-:Y:S02]  /*11b30*/  HADD2.F32 R12, -RZ, R3.H0_H0 ;  /* 0x20000003ff0c7230 */ /* 0x000fe40000004100 */
[C---:B------:R-:W-:Y:S01]  /*11b40*/  FFMA.FTZ R37, R7.reuse, R25, -R28 ;  /* 0x0000001907257223 */ /* 0x040fe2000001081c */
[----:B------:R-:W-:Y:S01]  /*11b50*/  FFMA.FTZ R29, R7, R29, R46 ;  /* 0x0000001d071d7223 */ /* 0x000fe2000001002e */
[----:B------:R-:W-:Y:S01]  /*11b60*/  HADD2.F32 R7, -RZ, R6.H0_H0 ;  /* 0x20000006ff077230 */ /* 0x000fe20000004100 */
[----:B------:R-:W-:Y:S01]  /*11b70*/  F2FP.SATFINITE.E4M3.F32.PACK_AB_MERGE_C R8, R33, R34, R39 ;  /* 0x000000222108723e */ /* 0x000fe20004807027 */
[--C-:B------:R-:W-:Y:S01]  /*11b80*/  HADD2.F32 R28, -RZ, R14.reuse.H0_H0 ;  /* 0x2000000eff1c7230 */ /* 0x100fe20000004100 */
[----:B------:R-:W-:Y:S01]  /*11b90*/  F2FP.SATFINITE.E4M3.F32.PACK_AB_MERGE_C R36, R37, R36, RZ ;  /* 0x000000242524723e */ /* 0x000fe200048070ff */
[----:B------:R-:W-:Y:S01]  /*11ba0*/  HADD2.F32 R25, -RZ, R14.H1_H1 ;  /* 0x3000000eff197230 */ /* 0x000fe20000004100 */
[----:B------:R-:W-:Y:S01]  /*11bb0*/  F2FP.SATFINITE.E4M3.F32.PACK_AB_MERGE_C R29, R29, R38, RZ ;  /* 0x000000261d1d723e */ /* 0x000fe200048070ff */
[----:B------:R-:W-:-:S02]  /*11bc0*/  HADD2.F32 R6, -RZ, R6.H1_H1 ;  /* 0x30000006ff067230 */ /* 0x000fc40000004100 */
[C---:B------:R-:W-:Y:S01]  /*11bd0*/  FMUL.FTZ R14, R7.reuse, R28 ;  /* 0x0000001c070e7220 */ /* 0x040fe20000410000 */
[--C-:B------:R-:W-:Y:S02]  /*11be0*/  HADD2.F32 R3, -RZ, R4.reuse.H0_H0 ;  /* 0x20000004ff037230 */ /* 0x100fe40000004100 */
        /* <DEDUP_REMOVED lines=10> */
[----:B------:R-:W-:Y:S02]  /*11c90*/  F2FP.SATFINITE.E4M3.F32.PACK_AB_MERGE_C R7, R48, R15, R7 ;  /* 0x0000000f3007723e */ /* 0x000fe40004807007 */
[----:B------:R-:W-:Y:S02]  /*11ca0*/  F2FP.SATFINITE.E4M3.F32.PACK_AB_MERGE_C R4, R31, R32, R4 ;  /* 0x000000201f04723e */ /* 0x000fe40004807004 */
[----:B------:R-:W-:Y:S02]  /*11cb0*/  F2FP.SATFINITE.E4M3.F32.PACK_AB_MERGE_C R6, R27, R6, R36 ;  /* 0x000000061b06723e */ /* 0x000fe40004807024 */
[----:B------:R-:W-:-:S03]  /*11cc0*/  F2FP.SATFINITE.E4M3.F32.PACK_AB_MERGE_C R10, R30, R3, R29 ;  /* 0x000000031e0a723e */ /* 0x000fc6000480701d */
[----:B------:R0:W-:Y:S04]  /*11cd0*/  STS.128 [R49+0x10400], R4 ;  /* 0x0104000431007388 */ /* 0x0001e80000000c00 */
[----:B------:R0:W-:Y:S02]  /*11ce0*/  STS.128 [R0+0x10400], R8 ;  /* 0x0104000800007388 */ /* 0x0001e40000000c00 */
.L_x_1690:
[----:B------:R-:W-:Y:S05]  /*11cf0*/  BSYNC B0 ;  /* 0x0000000000007941 */ /* 0x000fea0003800000 */
.L_x_1683:
        /* <DEDUP_REMOVED lines=8> */
.L_x_1681:
[----:B0-23--:R-:W-:-:S05]  /*11d80*/  IMAD.U32 R0, RZ, RZ, UR40 ;  /* 0x00000028ff007e24 */ /* 0x00dfca000f8e00ff */
[----:B------:R-:W-:-:S13]  /*11d90*/  ISETP.NE.AND P0, PT, R0, 0x3, PT ;  /* 0x000000030000780c */ /* 0x000fda0003f05270 */
[----:B------:R-:W-:Y:S05]  /*11da0*/  @!P0 BRA `(.L_x_1710) ;  /* 0x0000000000048947 */ /* 0x000fea0003800000 */
[----:B------:R-:W-:Y:S01]  /*11db0*/  BPT.TRAP 0x1 ;  /* 0x000000040000795c */ /* 0x000fe20000300000 */
.L_x_1710:
[----:B-----5:R-:W-:Y:S01]  /*11dc0*/  IMAD R12, R22, 0x8, R16 ;  /* 0x00000008160c7824 */ /* 0x020fe200078e0210 */
[----:B-1----:R-:W-:-:S04]  /*11dd0*/  SHF.L.U32 R3, R23, 0x1f, RZ ;  /* 0x0000001f17037819 */ /* 0x002fc800000006ff */
[----:B------:R0:W1:Y:S01]  /*11de0*/  SYNCS.PHASECHK.TRANS64.TRYWAIT P1, [R12+URZ+0x22830], R3 ;  /* 0x022830030c0075a7 */ /* 0x000062000802017f */
[----:B------:R-:W-:Y:S05]  /*11df0*/  @!P0 BRA `(.L_x_1711) ;  /* 0x0000000000048947 */ /* 0x000fea0003800000 */
[----:B------:R-:W-:Y:S01]  /*11e00*/  BPT.TRAP 0x1 ;  /* 0x000000040000795c */ /* 0x000fe20000300000 */
.L_x_1711:
[----:B-1----:R-:W-:Y:S05]  /*11e10*/  @P1 BRA `(.L_x_1712) ;  /* 0x0000000000081947 */ /* 0x002fea0003800000 */
[----:B------:R-:W1:Y:S02]  /*11e20*/  SYNCS.PHASECHK.TRANS64.TRYWAIT P1, [R12+URZ+0x22830], R3 ;  /* 0x022830030c0075a7 */ /* 0x000e64000802017f */
[----:B-1----:R-:W-:Y:S05]  /*11e30*/  @!P1 BRA `(.L_x_1713) ;  /* 0x000001b000589947 */ /* 0x002fea0003800000 */
.L_x_1712:
[----:B------:R-:W-:Y:S05]  /*11e40*/  WARPSYNC.ALL ;  /* 0x0000000000007948 */ /* 0x000fea0003800000 */
[----:B------:R-:W-:Y:S01]  /*11e50*/  VIADD R0, R16, 0x16400 ;  /* 0x0001640010007836 */ /* 0x000fe20000000000 */
[----:B------:R-:W-:Y:S01]  /*11e60*/  R2UR UR24, R44 ;  /* 0x000000002c1872ca */ /* 0x000fe200000e0000 */
[----:B------:R-:W-:Y:S01]  /*11e70*/  IMAD.MOV.U32 R7, RZ, RZ, -0x7fffffe0 ;  /* 0x80000020ff077424 */ /* 0x000fe200078e00ff */
[----:B------:R-:W-:Y:S01]  /*11e80*/  WARPGROUP.ARRIVE ;  /* 0x00000000000079c5 */ /* 0x000fe20000000000 */
[----:B------:R-:W-:Y:S01]  /*11e90*/  UMOV UR25, 0x80000020 ;  /* 0x8000002000197882 */ /* 0x000fe20000000000 */
[----:B------:R-:W-:Y:S01]  /*11ea0*/  SHF.R.U32.HI R0, RZ, 0x4, R0 ;  /* 0x00000004ff007819 */ /* 0x000fe20000011600 */
[----:B------:R-:W-:Y:S01]  /*11eb0*/  IMAD.MOV.U32 R9, RZ, RZ, -0x7fffffe0 ;  /* 0x80000020ff097424 */ /* 0x000fe200078e00ff */
[----:B------:R-:W-:Y:S01]  /*11ec0*/  R2UR UR27, R7 ;  /* 0x00000000071b72ca */ /* 0x000fe200000e0000 */
[----:B------:R-:W-:Y:S01]  /*11ed0*/  UMOV UR5, 0x80000020 ;  /* 0x8000002000057882 */ /* 0x000fe20000000000 */
[----:B------:R-:W-:Y:S01]  /*11ee0*/  LOP3.LUT R0, R0, 0x3fff, RZ, 0xc0, !PT ;  /* 0x00003fff00007812 */ /* 0x000fe200078ec0ff */
[----:B------:R-:W-:Y:S01]  /*11ef0*/  UMOV UR9, 0x80000020 ;  /* 0x8000002000097882 */ /* 0x000fe20000000000 */
[----:B------:R-:W-:Y:S01]  /*11f00*/  R2UR UR7, R9 ;  /* 0x00000000090772ca */ /* 0x000fe200000e0000 */
[----:B------:R-:W-:Y:S01]  /*11f10*/  IMAD.MOV.U32 R9, RZ, RZ, -0x7fffffe0 ;  /* 0x80000020ff097424 */ /* 0x000fe200078e00ff */
[----:B------:R-:W-:Y:S01]  /*11f20*/  LOP3.LUT R5, R0, 0x10000, RZ, 0xfc, !PT ;  /* 0x0001000000057812 */ /* 0x000fe200078efcff */
[----:B------:R-:W-:Y:S01]  /*11f30*/  ULOP3.LUT UR24, UR24, 0x10000, URZ, 0xfc, !UPT ;  /* 0x0001000018187892 */ /* 0x000fe2000f8efc3f */
[----:B------:R-:W-:Y:S01]  /*11f40*/  IMAD.MOV.U32 R7, RZ, RZ, -0x7fffffe0 ;  /* 0x80000020ff077424 */ /* 0x000fe200078e00ff */
[----:B------:R-:W-:Y:S01]  /*11f50*/  UMOV UR13, 0x80000020 ;  /* 0x80000020000d7882 */ /* 0x000fe20000000000 */
[----:B------:R-:W-:Y:S01]  /*11f60*/  R2UR UR11, R9 ;  /* 0x00000000090b72ca */ /* 0x000fe200000e0000 */
[----:B------:R-:W-:Y:S01]  /*11f70*/  IMAD R6, R22, 0x600, R5 ;  /* 0x0000060016067824 */ /* 0x000fe200078e0205 */
[----:B------:R-:W-:Y:S01]  /*11f80*/  UIADD3 UR4, UR24, 0x2, URZ ;  /* 0x0000000218047890 */ /* 0x000fe2000fffe03f */
[----:B------:R-:W-:Y:S01]  /*11f90*/  IMAD.MOV.U32 R9, RZ, RZ, -0x7fffffe0 ;  /* 0x80000020ff097424 */ /* 0x000fe200078e00ff */
[----:B------:R-:W-:Y:S01]  /*11fa0*/  UIADD3 UR8, UR24, 0x200, URZ ;  /* 0x0000020018087890 */ /* 0x000fe2000fffe03f */
[C---:B------:R-:W-:Y:S01]  /*11fb0*/  VIADD R8, R6.reuse, 0x2 ;  /* 0x0000000206087836 */ /* 0x040fe20000000000 */
[----:B------:R-:W-:Y:S01]  /*11fc0*/  R2UR UR26, R6 ;  /* 0x00000000061a72ca */ /* 0x000fe200000e0000 */
[----:B------:R-:W-:Y:S01]  /*11fd0*/  UIADD3 UR12, UR24, 0x202, URZ ;  /* 0x00000202180c7890 */ /* 0x000fe2000fffe03f */
[----:B------:R-:W-:Y:S01]  /*11fe0*/  R2UR UR15, R9 ;  /* 0x00000000090f72ca */ /* 0x000fe200000e0000 */
[----:B------:R-:W-:Y:S01]  /*11ff0*/  IMAD.MOV.U32 R9, RZ, RZ, -0x7fffffe0 ;  /* 0x80000020ff097424 */ /* 0x000fe200078e00ff */
[----:B------:R-:W-:Y:S01]  /*12000*/  R2UR UR6, R8 ;  /* 0x00000000080672ca */ /* 0x000fe200000e0000 */
[----:B------:R-:W-:Y:S01]  /*12010*/  VIADD R8, R6, 0x200 ;  /* 0x0000020006087836 */ /* 0x000fe20000000000 */
[----:B------:R-:W-:Y:S01]  /*12020*/  UIADD3 UR16, UR24, 0x400, URZ ;  /* 0x0000040018107890 */ /* 0x000fe2000fffe03f */
[----:B------:R-:W-:Y:S01]  /*12030*/  R2UR UR23, R7 ;  /* 0x00000000071772ca */ /* 0x000fe200000e0000 */
[----:B------:R-:W-:Y:S01]  /*12040*/  UMOV UR17, 0x80000020 ;  /* 0x8000002000117882 */ /* 0x000fe20000000000 */
[----:B------:R-:W-:Y:S01]  /*12050*/  R2UR UR19, R9 ;  /* 0x00000000091372ca */ /* 0x000fe200000e0000 */
[----:B------:R-:W-:Y:S01]  /*12060*/  UIADD3 UR20, UR24, 0x402, URZ ;  /* 0x0000040218147890 */ /* 0x000fe2000fffe03f */
[----:B------:R-:W-:Y:S01]  /*12070*/  R2UR UR10, R8 ;  /* 0x00000000080a72ca */ /* 0x000fe200000e0000 */
[----:B------:R-:W-:Y:S01]  /*12080*/  VIADD R8, R6, 0x202 ;  /* 0x0000020206087836 */ /* 0x000fe20000000000 */
[----:B------:R-:W-:Y:S01]  /*12090*/  QGMMA.64x128x32.F32.E4M3.E4M3 R24, gdesc[UR24], RZ, !UPT, gsb0 ;  /* 0x01e00000181879f3 */ /* 0x000fe2000c0008ff */
[----:B------:R-:W-:-:S03]  /*120a0*/  UMOV UR21, 0x80000020 ;  /* 0x8000002000157882 */ /* 0x000fc60000000000 */
[----:B------:R-:W-:Y:S01]  /*120b0*/  R2UR UR14, R8 ;  /* 0x00000000080e72ca */ /* 0x000fe200000e0000 */
[C---:B------:R-:W-:Y:S02]  /*120c0*/  VIADD R8, R6.reuse, 0x400 ;  /* 0x0000040006087836 */ /* 0x040fe40000000000 */
[----:B------:R-:W-:-:S03]  /*120d0*/  VIADD R6, R6, 0x402 ;  /* 0x0000040206067836 */ /* 0x000fc60000000000 */
[----:B------:R-:W-:Y:S02]  /*120e0*/  R2UR UR18, R8 ;  /* 0x00000000081272ca */ /* 0x000fe400000e0000 */
[----:B------:R-:W-:Y:S01]  /*120f0*/  R2UR UR22, R6 ;  /* 0x00000000061672ca */ /* 0x000fe200000e0000 */
        /* <DEDUP_REMOVED lines=18> */
.L_x_1714:
[----:B------:R-:W2:Y:S01]  /*12220*/  LDC R6, c[0x0][0x448] ;  /* 0x00011200ff067b82 */ /* 0x000ea20000000800 */
[C---:B------:R-:W-:Y:S01]  /*12230*/  FMUL.FTZ R15, R2.reuse, R38 ;  /* 0x00000026020f7220 */ /* 0x040fe20000410000 */
[C---:B------:R-:W-:Y:S01]  /*12240*/  FMUL.FTZ R38, R2.reuse, R41 ;  /* 0x0000002902267220 */ /* 0x040fe20000410000 */
[C---:B------:R-:W-:Y:S01]  /*12250*/  FMUL.FTZ R41, R2.reuse, R45 ;  /* 0x0000002d02297220 */ /* 0x040fe20000410000 */
[C---:B------:R-:W-:Y:S01]  /*12260*/  FMUL.FTZ R45, R2.reuse, R67 ;  /* 0x00000043022d7220 */ /* 0x040fe20000410000 */
[----:B------:R-:W-:Y:S02]  /*12270*/  IMAD.IADD R67, R197, 0x1, R177 ;  /* 0x00000001c5437824 */ /* 0x000fe400078e02b1 */
[C---:B01----:R-:W-:Y:S01]  /*12280*/  FMUL.FTZ R3, R2.reuse, R27 ;  /* 0x0000001b02037220 */ /* 0x043fe20000410000 */
[C---:B------:R-:W-:Y:S01]  /*12290*/  FMUL.FTZ R27, R2.reuse, R50 ;  /* 0x00000032021b7220 */ /* 0x040fe20000410000 */
[C---:B------:R-:W-:Y:S01]  /*122a0*/  FMUL.FTZ R10, R2.reuse, R30 ;  /* 0x0000001e020a7220 */ /* 0x040fe20000410000 */
[C---:B------:R-:W-:Y:S01]  /*122b0*/  FMUL.FTZ R50, R2.reuse, R78 ;  /* 0x0000004e02327220 */ /* 0x040fe20000410000 */
[----:B------:R-:W-:Y:S01]  /*122c0*/  FMUL.FTZ R30, R2, R54 ;  /* 0x00000036021e7220 */ /* 0x000fe20000410000 */
[----:B------:R-:W-:-:S02]  /*122d0*/  VIADD R12, R12, 0x22840 ;  /* 0x000228400c0c7836 */ /* 0x000fc40000000000 */
[C---:B------:R-:W-:Y:S01]  /*122e0*/  FMUL.FTZ R11, R2.reuse, R31 ;  /* 0x0000001f020b7220 */ /* 0x040fe20000410000 */
[C---:B------:R-:W-:Y:S01]  /*122f0*/  FMUL.FTZ R13, R2.reuse, R34 ;  /* 0x00000022020d7220 */ /* 0x040fe20000410000 */
[----:B------:R-:W-:Y:S02]  /*12300*/  IMAD.MOV.U32 R54, RZ, RZ, -0x80 ;  /* 0xffffff80ff367424 */ /* 0x000fe400078e00ff */
[C---:B----4-:R-:W-:Y:S01]  /*12310*/  FMUL.FTZ R4, R2.reuse, R24 ;  /* 0x0000001802047220 */ /* 0x050fe20000410000 */
        /* <DEDUP_REMOVED lines=8> */
[----:B--2---:R-:W-:Y:S01]  /*123a0*/  ISETP.NE.AND P1, PT, R6, 0x1, PT ;  /* 0x000000010600780c */ /* 0x004fe20003f25270 */
[C---:B------:R-:W-:Y:S01]  /*123b0*/  FMUL.FTZ R93, R2.reuse, R49 ;  /* 0x00000031025d7220 */ /* 0x040fe20000410000 */
[----:B------:R-:W0:Y:S01]  /*123c0*/  LDC.64 R6, c[0x0][0x9e0] ;  /* 0x00027800ff067b82 */ /* 0x000e220000000a00 */
        /* <DEDUP_REMOVED lines=17> */
[C---:B------:R-:W-:Y:S01]  /*124e0*/  FMUL.FTZ R29, R2.reuse, R51 ;  /* 0x00000033021d7220 */ /* 0x040fe20000410000 */
[----:B------:R-:W2:Y:S01]  /*124f0*/  @P1 LDC R9, c[0x0][0x450] ;  /* 0x00011400ff091b82 */ /* 0x000ea20000000800 */
        /* <DEDUP_REMOVED lines=14> */
[----:B------:R-:W-:Y:S01]  /*125e0*/  FMUL.FTZ R62, R2, R73 ;  /* 0x00000049023e7220 */ /* 0x000fe20000410000 */
[----:B-1----:R-:W-:-:S04]  /*125f0*/  @P1 IMAD.HI.U32 R8, R67, R8, RZ ;  /* 0x0000000843081227 */ /* 0x002fc800078e00ff */
[C---:B------:R-:W-:Y:S01]  /*12600*/  FMUL.FTZ R48, R2.reuse, R74 ;  /* 0x0000004a02307220 */ /* 0x040fe20000410000 */
[C---:B------:R-:W-:Y:S01]  /*12610*/  FMUL.FTZ R66, R2.reuse, R76 ;  /* 0x0000004c02427220 */ /* 0x040fe20000410000 */
[C---:B------:R-:W-:Y:S01]  /*12620*/  FMUL.FTZ R65, R2.reuse, R77 ;  /* 0x0000004d02417220 */ /* 0x040fe20000410000 */
[C---:B------:R-:W-:Y:S01]  /*12630*/  FMUL.FTZ R51, R2.reuse, R79 ;  /* 0x0000004f02337220 */ /* 0x040fe20000410000 */
[C---:B------:R-:W-:Y:S01]  /*12640*/  FMUL.FTZ R69, R2.reuse, R80 ;  /* 0x0000005002457220 */ /* 0x040fe20000410000 */
[C---:B------:R-:W-:Y:S01]  /*12650*/  FMUL.FTZ R68, R2.reuse, R81 ;  /* 0x0000005102447220 */ /* 0x040fe20000410000 */
[C---:B------:R-:W-:Y:S01]  /*12660*/  FMUL.FTZ R53, R2.reuse, R82 ;  /* 0x0000005202357220 */ /* 0x040fe20000410000 */
[----:B--2---:R-:W-:Y:S01]  /*12670*/  @P1 SHF.R.U32.HI R67, RZ, R9, R8 ;  /* 0x00000009ff431219 */ /* 0x004fe20000011608 */
[----:B------:R-:W-:Y:S02]  /*12680*/  IMAD.U32 R9, RZ, RZ, UR38 ;  /* 0x00000026ff097e24 */ /* 0x000fe4000f8e00ff */
[C---:B------:R-:W-:Y:S01]  /*12690*/  FMUL.FTZ R52, R2.reuse, R83 ;  /* 0x0000005302347220 */ /* 0x040fe20000410000 */
[C---:B------:R-:W-:Y:S01]  /*126a0*/  FMUL.FTZ R72, R2.reuse, R84 ;  /* 0x0000005402487220 */ /* 0x040fe20000410000 */
[C---:B------:R-:W-:Y:S01]  /*126b0*/  FMUL.FTZ R71, R2.reuse, R85 ;  /* 0x0000005502477220 */ /* 0x040fe20000410000 */
[----:B------:R-:W1:Y:S01]  /*126c0*/  SHFL.IDX PT, R78, R67, RZ, 0x1c1f ;  /* 0x001c1fff434e7589 */ /* 0x000e6200000e0000 */
[----:B------:R-:W-:Y:S01]  /*126d0*/  PRMT R8, R9, 0x654, R12 ;  /* 0x0000065409087816 */ /* 0x000fe2000000000c */
[C---:B------:R-:W-:Y:S01]  /*126e0*/  FMUL.FTZ R54, R2.reuse, R87 ;  /* 0x0000005702367220 */ /* 0x040fe20000410000 */
[----:B------:R-:W-:Y:S01]  /*126f0*/  FMUL.FTZ R86, R2, R86 ;  /* 0x0000005602567220 */ /* 0x000fe20000410000 */
[----:B0-----:R-:W-:Y:S01]  /*12700*/  ISETP.GE.AND P2, PT, R7, 0x1, PT ;  /* 0x000000010700780c */ /* 0x001fe20003f46270 */
[----:B------:R0:W-:Y:S01]  /*12710*/  SYNCS.ARRIVE.TRANS64.RED.A1T0 RZ, [R8+URZ], RZ ;  /* 0x000000ff08ff79a7 */ /* 0x0001e2000810043f */
[----:B------:R-:W-:Y:S01]  /*12720*/  ULDC UR41, c[0x0][0x9dc] ;  /* 0x0002770000297ab9 */ /* 0x000fe20000000800 */
[----:B------:R-:W2:Y:S01]  /*12730*/  MUFU.TANH R4, R4 ;  /* 0x0000000400047308 */ /* 0x000ea20000002400 */
[----:B------:R-:W-:Y:S01]  /*12740*/  ULOP3.LUT UR41, URZ, UR41, URZ, 0x33, !UPT ;  /* 0x000000293f297292 */ /* 0x000fe2000f8e333f */
[----:B------:R-:W-:-:S02]  /*12750*/  IADD3 R74, -R170, R171, R75 ;  /* 0x000000abaa4a7210 */ /* 0x000fc40007ffe14b */
[----:B------:R-:W-:Y:S02]  /*12760*/  LEA R64, R89, 0xffffff80, 0x7 ;  /* 0xffffff8059407811 */ /* 0x000fe400078e38ff */
[----:B0-----:R-:W-:Y:S02]  /*12770*/  IADD3 R8, -R170, 0x1, R75 ;  /* 0x00000001aa087810 */ /* 0x001fe40007ffe14b */
[----:B------:R-:W0:Y:S02]  /*12780*/  MUFU.TANH R90, R90 ;  /* 0x0000005a005a7308 */ /* 0x000e240000002400 */
[----:B------:R-:W-:-:S05]  /*12790*/  IADD3 R73, -R169, R8, R171 ;  /* 0x00000008a9497210 */ /* 0x000fca0007ffe1ab */
[C---:B------:R-:W-:Y:S01]  /*127a0*/  VIADD R70, R73.reuse, UR41 ;  /* 0x0000002949467c36 */ /* 0x040fe20008000000 */
[----:B------:R-:W3:Y:S01]  /*127b0*/  MUFU.TANH R0, R0 ;  /* 0x0000000000007308 */ /* 0x000ee20000002400 */
[----:B------:R-:W-:Y:S02]  /*127c0*/  IADD3 R73, R73, R6, RZ ;  /* 0x0000000649497210 */ /* 0x000fe40007ffe0ff */
[----:B-1----:R-:W-:Y:S02]  /*127d0*/  IMAD.IADD R77, R70, 0x1, R78 ;  /* 0x00000001464d7824 */ /* 0x002fe400078e024e */
[----:B------:R-:W-:-:S03]  /*127e0*/  VIADDMNMX R76, R78, R73, R74, PT ;  /* 0x000000494e4c7246 */ /* 0x000fc6000380014a */
[----:B------:R-:W1:Y:S08]  /*127f0*/  MUFU.TANH R3, R3 ;  /* 0x0000000300037308 */ /* 0x000e700000002400 */
        /* <DEDUP_REMOVED lines=59> */
[----:B------:R-:W0:Y:S01]  /*12bb0*/  MUFU.TANH R54, R54 ;  /* 0x0000003600367308 */ /* 0x000e220000002400 */
[----:B-1234-:R-:W-:Y:S05]  /*12bc0*/  @!P2 BRA `(.L_x_1715) ;  /* 0x000000000050a947 */ /* 0x01efea0003800000 */
[----:B------:R-:W-:Y:S01]  /*12bd0*/  IADD3 R79, -R169, R171, R78 ;  /* 0x000000aba94f7210 */ /* 0x000fe20007ffe14e */
[----:B------:R-:W-:Y:S03]  /*12be0*/  BSSY B0, `(.L_x_1716) ;  /* 0x000000e000007945 */ /* 0x000fe60003800000 */
[----:B------:R-:W-:-:S13]  /*12bf0*/  ISETP.GT.AND P3, PT, R79, -0x1, PT ;  /* 0xffffffff4f00780c */ /* 0x000fda0003f64270 */
        /* <DEDUP_REMOVED lines=8> */
.L_x_1717:
[----:B------:R-:W-:-:S13]  /*12c80*/  ISETP.NE.AND P3, PT, R7, 0x1, PT ;  /* 0x000000010700780c */ /* 0x000fda0003f65270 */
[----:B------:R-:W1:Y:S02]  /*12c90*/  @P3 LDC.64 R8, c[0x0][0x9e8] ;  /* 0x00027a00ff083b82 */ /* 0x000e640000000a00 */
[----:B-1----:R-:W-:-:S05]  /*12ca0*/  @P3 IMAD.HI.U32 R8, R79, R8, RZ ;  /* 0x000000084f083227 */ /* 0x002fca00078e00ff */
[----:B------:R-:W-:-:S07]  /*12cb0*/  @P3 SHF.R.U32.HI R79, RZ, R9, R8 ;  /* 0x00000009ff4f3219 */ /* 0x000fce0000011608 */
.L_x_1718:
[----:B------:R-:W-:Y:S05]  /*12cc0*/  BSYNC B0 ;  /* 0x0000000000007941 */ /* 0x000fea0003800000 */
.L_x_1716:
[----:B------:R-:W-:-:S04]  /*12cd0*/  IMAD R79, R79, R7, -R64 ;  /* 0x000000074f4f7224 */ /* 0x000fc800078e0a40 */
[----:B------:R-:W-:-:S05]  /*12ce0*/  IMAD.IADD R8, R79, 0x1, -R170 ;  /* 0x000000014f087824 */ /* 0x000fca00078e0aaa */
[----:B------:R-:W-:Y:S02]  /*12cf0*/  VIMNMX R77, R77, R8, !PT ;  /* 0x000000084d4d7248 */ /* 0x000fe40007fe0100 */
[----:B------:R-:W-:-:S07]  /*12d00*/  VIADDMNMX R76, R8, R7, R76, PT ;  /* 0x00000007084c7246 */ /* 0x000fce000380014c */
.L_x_1715:
[C---:B------:R-:W-:Y:S02]  /*12d10*/  ISETP.GE.AND P3, PT, R75.reuse, 0x2, PT ;  /* 0x000000024b00780c */ /* 0x040fe40003f66270 */
[----:B------:R-:W-:Y:S02]  /*12d20*/  ISETP.GE.AND P5, PT, R75, 0x9, PT ;  /* 0x000000094b00780c */ /* 0x000fe40003fa6270 */
[----:B------:R-:W-:Y:S02]  /*12d30*/  ISETP.GT.AND P4, PT, R77, 0x1, !P3 ;  /* 0x000000014d00780c */ /* 0x000fe40005f84270 */
[----:B------:R-:W-:Y:S02]  /*12d40*/  P2R R104, PR, RZ, 0x20 ;  /* 0x00000020ff687803 */ /* 0x000fe40000000000 */
[----:B------:R-:W-:-:S04]  /*12d50*/  ISETP.LT.OR P4, PT, R76, 0x2, P4 ;  /* 0x000000024c00780c */ /* 0x000fc80002781670 */
[----:B0-----:R-:W-:Y:S02]  /*12d60*/  FSEL R90, R90, -INF , !P4 ;  /* 0xff8000005a5a7808 */ /* 0x001fe40006000000 */
[----:B------:R-:W-:Y:S02]  /*12d70*/  ISETP.GT.AND P4, PT, R77, 0x8, !P5 ;  /* 0x000000084d00780c */ /* 0x000fe40006f84270 */
[----:B------:R-:W-:Y:S02]  /*12d80*/  ISETP.GE.AND P5, PT, R75, 0xa, PT ;  /* 0x0000000a4b00780c */ /* 0x000fe40003fa6270 */
[----:B------:R-:W-:Y:S02]  /*12d90*/  ISETP.LT.OR P4, PT, R76, 0x9, P4 ;  /* 0x000000094c00780c */ /* 0x000fe40002781670 */
[----:B------:R-:W-:Y:S02]  /*12da0*/  P2R R103, PR, RZ, 0x20 ;  /* 0x00000020ff677803 */ /* 0x000fe40000000000 */
[----:B------:R-:W-:-:S02]  /*12db0*/  FSEL R91, R91, -INF , !P4 ;  /* 0xff8000005b5b7808 */ /* 0x000fc40006000000 */
[----:B------:R-:W-:Y:S02]  /*12dc0*/  ISETP.GT.AND P4, PT, R77, 0x9, !P5 ;  /* 0x000000094d00780c */ /* 0x000fe40006f84270 */
[----:B------:R-:W-:Y:S02]  /*12dd0*/  ISETP.GE.AND P5, PT, R75, 0x11, PT ;  /* 0x000000114b00780c */ /* 0x000fe40003fa6270 */
[----:B------:R-:W-:Y:S02]  /*12de0*/  ISETP.LT.OR P4, PT, R76, 0xa, P4 ;  /* 0x0000000a4c00780c */ /* 0x000fe40002781670 */
[----:B------:R-:W-:Y:S02]  /*12df0*/  P2R R102, PR, RZ, 0x20 ;  /* 0x00000020ff667803 */ /* 0x000fe40000000000 */
[----:B------:R-:W-:Y:S02]  /*12e00*/  FSEL R28, R28, -INF , !P4 ;  /* 0xff8000001c1c7808 */ /* 0x000fe40006000000 */
[----:B------:R-:W-:-:S02]  /*12e10*/  ISETP.GT.AND P4, PT, R77, 0x10, !P5 ;  /* 0x000000104d00780c */ /* 0x000fc40006f84270 */
[----:B------:R-:W-:Y:S02]  /*12e20*/  ISETP.GE.AND P5, PT, R75, 0x12, PT ;  /* 0x000000124b00780c */ /* 0x000fe40003fa6270 */
[----:B------:R-:W-:Y:S02]  /*12e30*/  ISETP.LT.OR P4, PT, R76, 0x11, P4 ;  /* 0x000000114c00780c */ /* 0x000fe40002781670 */
[----:B------:R-:W-:Y:S02]  /*12e40*/  P2R R101, PR, RZ, 0x20 ;  /* 0x00000020ff657803 */ /* 0x000fe40000000000 */
[----:B------:R-:W-:Y:S02]  /*12e50*/  FSEL R32, R32, -INF , !P4 ;  /* 0xff80000020207808 */ /* 0x000fe40006000000 */
[----:B------:R-:W-:Y:S02]  /*12e60*/  ISETP.GT.AND P4, PT, R77, 0x11, !P5 ;  /* 0x000000114d00780c */ /* 0x000fe40006f84270 */
[----:B------:R-:W-:-:S02]  /*12e70*/  ISETP.GE.AND P5, PT, R75, 0x19, PT ;  /* 0x000000194b00780c */ /* 0x000fc40003fa6270 */
[C---:B------:R-:W-:Y:S02]  /*12e80*/  ISETP.LT.OR P4, PT, R76.reuse, 0x12, P4 ;  /* 0x000000124c00780c */ /* 0x040fe40002781670 */
[----:B------:R-:W-:Y:S02]  /*12e90*/  P2R R110, PR, RZ, 0x20 ;  /* 0x00000020ff6e7803 */ /* 0x000fe40000000000 */
[----:B------:R-:W-:Y:S02]  /*12ea0*/  FSEL R31, R31, -INF , !P4 ;  /* 0xff8000001f1f7808 */ /* 0x000fe40006000000 */
[----:B------:R-:W-:Y:S02]  /*12eb0*/  ISETP.GT.AND P4, PT, R77, 0x18, !P5 ;  /* 0x000000184d00780c */ /* 0x000fe40006f84270 */
[----:B------:R-:W-:Y:S02]  /*12ec0*/  ISETP.GE.AND P5, PT, R75, 0x1a, PT ;  /* 0x0000001a4b00780c */ /* 0x000fe40003fa6270 */
[----:B------:R-:W-:-:S02]  /*12ed0*/  ISETP.LT.OR P4, PT, R76, 0x19, P4 ;  /* 0x000000194c00780c */ /* 0x000fc40002781670 */
[----:B------:R-:W-:Y:S02]  /*12ee0*/  P2R R100, PR, RZ, 0x20 ;  /* 0x00000020ff647803 */ /* 0x000fe40000000000 */
[----:B------:R-:W-:Y:S02]  /*12ef0*/  FSEL R35, R35, -INF , !P4 ;  /* 0xff80000023237808 */ /* 0x000fe40006000000 */
[----:B------:R-:W-:Y:S02]  /*12f00*/  ISETP.GT.AND P4, PT, R77, 0x19, !P5 ;  /* 0x000000194d00780c */ /* 0x000fe40006f84270 */
[----:B------:R-:W-:Y:S02]  /*12f10*/  ISETP.GE.AND P5, PT, R75, 0x21, PT ;  /* 0x000000214b00780c */ /* 0x000fe40003fa6270 */
[----:B------:R-:W-:Y:S02]  /*12f20*/  ISETP.LT.OR P4, PT, R76, 0x1a, P4 ;  /* 0x0000001a4c00780c */ /* 0x000fe40002781670 */
[----:B------:R-:W-:-:S02]  /*12f30*/  P2R R99, PR, RZ, 0x20 ;  /* 0x00000020ff637803 */ /* 0x000fc40000000000 */
[----:B------:R-:W-:Y:S02]  /*12f40*/  FSEL R34, R34, -INF , !P4 ;  /* 0xff80000022227808 */ /* 0x000fe40006000000 */
        /* <DEDUP_REMOVED lines=47> */
[----:B------:R-:W-:Y:S02]  /*13240*/  ISETP.LT.OR P4, PT, R76, 0x42, P4 ;  /* 0x000000424c00780c */ /* 0x000fe40002781670 */
        /* <DEDUP_REMOVED lines=68> */
[----:B------:R-:W0:Y:S01]  /*13690*/  SHFL.IDX PT, R4, R67, 0x1, 0x1c1f ;  /* 0x003c1f0043047f89 */ /* 0x000e2200000e0000 */
[----:B------:R-:W-:-:S04]  /*136a0*/  ISETP.GE.AND P6, PT, R75, 0x7a, PT ;  /* 0x0000007a4b00780c */ /* 0x000fc80003fc6270 */
[----:B------:R-:W-:Y:S02]  /*136b0*/  P2R R75, PR, RZ, 0x40 ;  /* 0x00000040ff4b7803 */ /* 0x000fe40000000000 */
[----:B------:R-:W-:-:S04]  /*136c0*/  ISETP.GT.AND P6, PT, R77, 0x79, !P6 ;  /* 0x000000794d00780c */ /* 0x000fc800077c4270 */
[----:B------:R-:W-:-:S04]  /*136d0*/  ISETP.LT.OR P6, PT, R76, 0x7a, P6 ;  /* 0x0000007a4c00780c */ /* 0x000fc800037c1670 */
[----:B------:R-:W-:Y:S02]  /*136e0*/  FSEL R71, R71, -INF , !P6 ;  /* 0xff80000047477808 */ /* 0x000fe40007000000 */
[----:B0-----:R-:W-:Y:S01]  /*136f0*/  VIADDMNMX R74, R4, R73, R74, PT ;  /* 0x00000049044a7246 */ /* 0x001fe2000380014a */
[----:B------:R-:W-:Y:S01]  /*13700*/  IMAD.IADD R70, R70, 0x1, R4 ;  /* 0x0000000146467824 */ /* 0x000fe200078e0204 */
[----:B------:R-:W-:Y:S06]  /*13710*/  @!P2 BRA `(.L_x_1719) ;  /* 0x000000000050a947 */ /* 0x000fec0003800000 */
[----:B------:R-:W-:Y:S01]  /*13720*/  IADD3 R67, -R169, R171, R4 ;  /* 0x000000aba9437210 */ /* 0x000fe20007ffe104 */
[----:B------:R-:W-:Y:S03]  /*13730*/  BSSY B0, `(.L_x_1720) ;  /* 0x000000e000007945 */ /* 0x000fe60003800000 */
        /* <DEDUP_REMOVED lines=9> */
.L_x_1721:
[----:B------:R-:W-:-:S13]  /*137d0*/  ISETP.NE.AND P6, PT, R7, 0x1, PT ;  /* 0x000000010700780c */ /* 0x000fda0003fc5270 */
[----:B------:R-:W0:Y:S02]  /*137e0*/  @P6 LDC.64 R8, c[0x0][0x9e8] ;  /* 0x00027a00ff086b82 */ /* 0x000e240000000a00 */
[----:B0-----:R-:W-:-:S05]  /*137f0*/  @P6 IMAD.HI.U32 R8, R67, R8, RZ ;  /* 0x0000000843086227 */ /* 0x001fca00078e00ff */
[----:B------:R-:W-:-:S07]  /*13800*/  @P6 SHF.R.U32.HI R67, RZ, R9, R8 ;  /* 0x00000009ff436219 */ /* 0x000fce0000011608 */
.L_x_1722:
[----:B------:R-:W-:Y:S05]  /*13810*/  BSYNC B0 ;  /* 0x0000000000007941 */ /* 0x000fea0003800000 */
.L_x_1720:
[----:B------:R-:W-:-:S04]  /*13820*/  IMAD R67, R67, R7, -R64 ;  /* 0x0000000743437224 */ /* 0x000fc800078e0a40 */
[----:B------:R-:W-:-:S05]  /*13830*/  IMAD.IADD R67, R67, 0x1, -R170 ;  /* 0x0000000143437824 */ /* 0x000fca00078e0aaa */
[----:B------:R-:W-:Y:S02]  /*13840*/  VIMNMX R70, R70, R67, !PT ;  /* 0x0000004346467248 */ /* 0x000fe40007fe0100 */
[----:B------:R-:W-:-:S07]  /*13850*/  VIADDMNMX R74, R67, R7, R74, PT ;  /* 0x00000007434a7246 */ /* 0x000fce000380014a */
.L_x_1719:
[----:B------:R-:W-:Y:S01]  /*13860*/  ISETP.GT.AND P3, PT, R70, 0x1, !P3 ;  /* 0x000000014600780c */ /* 0x000fe20005f64270 */
[----:B------:R-:W-:Y:S01]  /*13870*/  ULDC UR35, c[0x0][0x988] ;  /* 0x0002620000237ab9 */ /* 0x000fe20000000800 */
[----:B------:R-:W-:Y:S01]  /*13880*/  ISETP.NE.AND P6, PT, R110, RZ, PT ;  /* 0x000000ff6e00720c */ /* 0x000fe20003fc5270 */
[----:B------:R-:W-:Y:S01]  /*13890*/  IMAD.U32 R73, RZ, RZ, UR35 ;  /* 0x00000023ff497e24 */ /* 0x000fe2000f8e00ff */
[----:B------:R-:W-:Y:S02]  /*138a0*/  ISETP.LT.OR P3, PT, R74, 0x2, P3 ;  /* 0x000000024a00780c */ /* 0x000fe40001f61670 */
[----:B------:R-:W-:Y:S02]  /*138b0*/  ISETP.GT.AND P4, PT, R70, 0x71, !P4 ;  /* 0x000000714600780c */ /* 0x000fe40006784270 */
[----:B------:R-:W-:Y:S02]  /*138c0*/  FSEL R3, R3, -INF , !P3 ;  /* 0xff80000003037808 */ /* 0x000fe40005800000 */
[----:B------:R-:W-:-:S02]  /*138d0*/  ISETP.NE.AND P3, PT, R104, RZ, PT ;  /* 0x000000ff6800720c */ /* 0x000fc40003f65270 */
[C---:B------:R-:W-:Y:S02]  /*138e0*/  ISETP.GT.AND P5, PT, R70.reuse, 0x78, !P5 ;  /* 0x000000784600780c */ /* 0x040fe40006fa4270 */
[----:B------:R-:W-:Y:S02]  /*138f0*/  ISETP.GT.AND P3, PT, R70, 0x8, !P3 ;  /* 0x000000084600780c */ /* 0x000fe40005f64270 */
[C---:B------:R-:W-:Y:S02]  /*13900*/  ISETP.LT.OR P4, PT, R74.reuse, 0x72, P4 ;  /* 0x000000724a00780c */ /* 0x040fe40002781670 */
[C---:B------:R-:W-:Y:S02]  /*13910*/  ISETP.LT.OR P3, PT, R74.reuse, 0x9, P3 ;  /* 0x000000094a00780c */ /* 0x040fe40001f61670 */
[----:B------:R-:W-:Y:S02]  /*13920*/  ISETP.LT.OR P5, PT, R74, 0x79, P5 ;  /* 0x000000794a00780c */ /* 0x000fe40002fa1670 */
        /* <DEDUP_REMOVED lines=22> */
[----:B------:R-:W-:Y:S02]  /*13a90*/  ISETP.GT.AND P3, PT, R70, 0x18, !P6 ;  /* 0x000000184600780c */ /* 0x000fe40007764270 */
[----:B------:R-:W-:Y:S02]  /*13aa0*/  ISETP.NE.AND P6, PT, R114, RZ, PT ;  /* 0x000000ff7200720c */ /* 0x000fe40003fc5270 */
        /* <DEDUP_REMOVED lines=52> */
[----:B------:R-:W-:Y:S01]  /*13df0*/  ISETP.NE.AND P3, PT, R84, RZ, PT ;  /* 0x000000ff5400720c */ /* 0x000fe20003f65270 */
[----:B------:R-:W0:Y:S01]  /*13e00*/  SHFL.BFLY PT, R10, R9, 0x2, 0x1f ;  /* 0x0c401f00090a7f89 */ /* 0x000e2200000e0000 */
[----:B------:R-:W-:Y:S02]  /*13e10*/  FSEL R52, R52, -INF , !P4 ;  /* 0xff80000034347808 */ /* 0x000fe40006000000 */
[----:B------:R-:W-:-:S02]  /*13e20*/  ISETP.GT.AND P3, PT, R70, 0x38, !P3 ;  /* 0x000000384600780c */ /* 0x000fc40005f64270 */
[----:B------:R-:W-:Y:S02]  /*13e30*/  FSEL R12, R12, -INF , !P5 ;  /* 0xff8000000c0c7808 */ /* 0x000fe40006800000 */
[----:B------:R-:W-:-:S04]  /*13e40*/  ISETP.LT.OR P3, PT, R74, 0x39, P3 ;  /* 0x000000394a00780c */ /* 0x000fc80001f61670 */
[----:B------:R-:W-:Y:S02]  /*13e50*/  FSEL R30, R30, -INF , !P3 ;  /* 0xff8000001e1e7808 */ /* 0x000fe40005800000 */
[----:B------:R-:W-:-:S04]  /*13e60*/  ISETP.NE.AND P3, PT, R83, RZ, PT ;  /* 0x000000ff5300720c */ /* 0x000fc80003f65270 */
[----:B------:R-:W-:-:S04]  /*13e70*/  ISETP.GT.AND P3, PT, R70, 0x39, !P3 ;  /* 0x000000394600780c */ /* 0x000fc80005f64270 */
[----:B------:R-:W-:Y:S02]  /*13e80*/  ISETP.LT.OR P3, PT, R74, 0x3a, P3 ;  /* 0x0000003a4a00780c */ /* 0x000fe40001f61670 */
[----:B0-----:R-:W-:Y:S02]  /*13e90*/  FMNMX.FTZ R11, R9, R10, !PT ;  /* 0x0000000a090b7209 */ /* 0x001fe40007810000 */
[----:B------:R-:W-:Y:S02]  /*13ea0*/  FSEL R33, R33, -INF , !P3 ;  /* 0xff80000021217808 */ /* 0x000fe40005800000 */
[----:B------:R-:W-:Y:S01]  /*13eb0*/  ISETP.NE.AND P3, PT, R82, RZ, PT ;  /* 0x000000ff5200720c */ /* 0x000fe20003f65270 */
[----:B------:R-:W0:Y:S03]  /*13ec0*/  SHFL.BFLY PT, R10, R11, 0x1, 0x1f ;  /* 0x0c201f000b0a7f89 */ /* 0x000e2600000e0000 */
[----:B------:R-:W-:-:S04]  /*13ed0*/  ISETP.GT.AND P3, PT, R70, 0x40, !P3 ;  /* 0x000000404600780c */ /* 0x000fc80005f64270 */
[----:B------:R-:W-:-:S04]  /*13ee0*/  ISETP.LT.OR P3, PT, R74, 0x41, P3 ;  /* 0x000000414a00780c */ /* 0x000fc80001f61670 */
[----:B------:R-:W-:Y:S02]  /*13ef0*/  FSEL R36, R36, -INF , !P3 ;  /* 0xff80000024247808 */ /* 0x000fe40005800000 */
[----:B------:R-:W-:Y:S02]  /*13f00*/  ISETP.GT.AND P3, PT, R70, 0x41, !P6 ;  /* 0x000000414600780c */ /* 0x000fe40007764270 */
[----:B------:R-:W-:Y:S02]  /*13f10*/  ISETP.NE.AND P6, PT, R115, RZ, PT ;  /* 0x000000ff7300720c */ /* 0x000fe40003fc5270 */
[----:B------:R-:W-:-:S04]  /*13f20*/  ISETP.LT.OR P3, PT, R74, 0x42, P3 ;  /* 0x000000424a00780c */ /* 0x000fc80001f61670 */
        /* <DEDUP_REMOVED lines=47> */
[----:B------:R-:W-:-:S04]  /*14220*/  FSETP.NEU.FTZ.AND P3, PT, R10, -INF , PT ;  /* 0xff8000000a00780b */ /* 0x000fc80003f7d000 */
[----:B------:R-:W-:Y:S02]  /*14230*/  FSEL R73, R73, RZ, P3 ;  /* 0x000000ff49497208 */ /* 0x000fe40001800000 */
[----:B------:R-:W-:Y:S02]  /*14240*/  ISETP.GT.AND P3, PT, R70, RZ, !P6 ;  /* 0x000000ff4600720c */ /* 0x000fe40007764270 */
[----:B------:R-:W-:Y:S01]  /*14250*/  ISETP.NE.AND P6, PT, R75, RZ, PT ;  /* 0x000000ff4b00720c */ /* 0x000fe20003fc5270 */
[----:B------:R-:W-:-:S01]  /*14260*/  FFMA.FTZ R67, R28, UR35, -R73 ;  /* 0x000000231c437c23 */ /* 0x000fc20008010849 */
[----:B------:R-:W-:Y:S01]  /*14270*/  ISETP.LT.OR P3, PT, R74, 0x1, P3 ;  /* 0x000000014a00780c */ /* 0x000fe20001f61670 */
[----:B------:R-:W-:-:S01]  /*14280*/  FFMA.FTZ R28, R32, UR35, -R73 ;  /* 0x00000023201c7c23 */ /* 0x000fc20008010849 */
[--C-:B------:R-:W-:Y:S01]  /*14290*/  FFMA.FTZ R75, R35, UR35, -R73.reuse ;  /* 0x00000023234b7c23 */ /* 0x100fe20008010849 */
[----:B------:R-:W-:-:S01]  /*142a0*/  FFMA.FTZ R35, R34, UR35, -R73 ;  /* 0x0000002322237c23 */ /* 0x000fc20008010849 */
[----:B------:R-:W-:Y:S01]  /*142b0*/  FSEL R76, R0, -INF , !P3 ;  /* 0xff800000004c7808 */ /* 0x000fe20005800000 */
[----:B------:R-:W-:-:S01]  /*142c0*/  FFMA.FTZ R77, R39, UR35, -R73 ;  /* 0x00000023274d7c23 */ /* 0x000fc20008010849 */
[--C-:B------:R-:W-:Y:S01]  /*142d0*/  FFMA.FTZ R39, R38, UR35, -R73.reuse ;  /* 0x0000002326277c23 */ /* 0x100fe20008010849 */
[----:B------:R-:W-:-:S01]  /*142e0*/  FFMA.FTZ R38, R42, UR35, -R73 ;  /* 0x000000232a267c23 */ /* 0x000fc20008010849 */
[----:B------:R-:W-:Y:S01]  /*142f0*/  FMNMX.FTZ R11, R76, R3, !PT ;  /* 0x000000034c0b7209 */ /* 0x000fe20007810000 */
[----:B------:R-:W-:-:S01]  /*14300*/  FFMA.FTZ R0, R79, UR35, -R73 ;  /* 0x000000234f007c23 */ /* 0x000fc20008010849 */
[----:B------:R-:W-:Y:S01]  /*14310*/  ISETP.GT.AND P3, PT, R70, 0x79, !P6 ;  /* 0x000000794600780c */ /* 0x000fe20007764270 */
[----:B------:R-:W-:-:S01]  /*14320*/  FFMA.FTZ R79, R56, UR35, -R73 ;  /* 0x00000023384f7c23 */ /* 0x000fc20008010849 */
[----:B------:R-:W-:Y:S01]  /*14330*/  FMNMX.FTZ R11, R4, R11, !PT ;  /* 0x0000000b040b7209 */ /* 0x000fe20007810000 */
[----:B------:R-:W-:-:S01]  /*14340*/  FFMA.FTZ R9, R90, UR35, -R73 ;  /* 0x000000235a097c23 */ /* 0x000fc20008010849 */
[----:B------:R-:W-:Y:S01]  /*14350*/  ISETP.LT.OR P3, PT, R74, 0x7a, P3 ;  /* 0x0000007a4a00780c */ /* 0x000fe20001f61670 */
[----:B------:R-:W-:-:S01]  /*14360*/  FFMA.FTZ R56, R59, UR35, -R73 ;  /* 0x000000233b387c23 */ /* 0x000fc20008010849 */
[----:B------:R-:W-:Y:S01]  /*14370*/  FMNMX.FTZ R32, R8, R11, !PT ;  /* 0x0000000b08207209 */ /* 0x000fe20007810000 */
[----:B------:R-:W-:-:S01]  /*14380*/  FFMA.FTZ R59, R61, UR35, -R73 ;  /* 0x000000233d3b7c23 */ /* 0x000fc20008010849 */
[----:B------:R-:W-:Y:S01]  /*14390*/  FSEL R54, R54, -INF , !P3 ;  /* 0xff80000036367808 */ /* 0x000fe20005800000 */
[----:B------:R-:W-:-:S01]  /*143a0*/  FFMA.FTZ R61, R63, UR35, -R73 ;  /* 0x000000233f3d7c23 */ /* 0x000fc20008010849 */
[----:B------:R-:W-:Y:S01]  /*143b0*/  FMNMX.FTZ R11, R13, R32, !PT ;  /* 0x000000200d0b7209 */ /* 0x000fe20007810000 */
[----:B------:R-:W-:-:S01]  /*143c0*/  FFMA.FTZ R63, R66, UR35, -R73 ;  /* 0x00000023423f7c23 */ /* 0x000fc20008010849 */
[--C-:B------:R-:W-:Y:S01]  /*143d0*/  FFMA.FTZ R64, R91, UR35, -R73.reuse ;  /* 0x000000235b407c23 */ /* 0x100fe20008010849 */
[----:B------:R-:W-:-:S01]  /*143e0*/  FFMA.FTZ R66, R65, UR35, -R73 ;  /* 0x0000002341427c23 */ /* 0x000fc20008010849 */
[----:B------:R-:W-:Y:S01]  /*143f0*/  FMNMX.FTZ R32, R14, R11, !PT ;  /* 0x0000000b0e207209 */ /* 0x000fe20007810000 */
[----:B------:R-:W-:-:S01]  /*14400*/  FFMA.FTZ R65, R69, UR35, -R73 ;  /* 0x0000002345417c23 */ /* 0x000fc20008010849 */
[----:B------:R-:W-:Y:S01]  /*14410*/  MUFU.EX2 R0, R0 ;  /* 0x0000000000007308 */ /* 0x000fe20000000800 */
        /* <DEDUP_REMOVED lines=17> */
[----:B------:R-:W-:-:S04]  /*14530*/  FMNMX.FTZ R11, R25, R34, !PT ;  /* 0x00000022190b7209 */ /* 0x000fc80007810000 */
[----:B------:R-:W-:Y:S02]  /*14540*/  FMNMX.FTZ R78, R26, R11, !PT ;  /* 0x0000000b1a4e7209 */ /* 0x000fe40007810000 */
[----:B------:R0:W-:Y:S02]  /*14550*/  MUFU.EX2 R32, R75 ;  /* 0x0000004b00207308 */ /* 0x0001e40000000800 */
[----:B------:R-:W-:-:S04]  /*14560*/  FMNMX.FTZ R78, R27, R78, !PT ;  /* 0x0000004e1b4e7209 */ /* 0x000fc80007810000 */
[----:B------:R-:W-:Y:S02]  /*14570*/  FMNMX.FTZ R11, R29, R78, !PT ;  /* 0x0000004e1d0b7209 */ /* 0x000fe40007810000 */
[----:B------:R1:W-:Y:S01]  /*14580*/  MUFU.EX2 R34, R77 ;  /* 0x0000004d00227308 */ /* 0x0003e20000000800 */
[----:B0-----:R-:W-:-:S01]  /*14590*/  FFMA.FTZ R75, R93, UR35, -R73 ;  /* 0x000000235d4b7c23 */ /* 0x001fc20008010849 */
[----:B------:R-:W-:-:S04]  /*145a0*/  FMNMX.FTZ R42, R30, R11, !PT ;  /* 0x0000000b1e2a7209 */ /* 0x000fc80007810000 */
[----:B------:R-:W-:Y:S02]  /*145b0*/  FMNMX.FTZ R11, R33, R42, !PT ;  /* 0x0000002a210b7209 */ /* 0x000fe40007810000 */
[----:B------:R-:W0:Y:S01]  /*145c0*/  MUFU.EX2 R67, R67 ;  /* 0x0000004300437308 */ /* 0x000e220000000800 */
[----:B-1----:R-:W-:-:S01]  /*145d0*/  FFMA.FTZ R77, R95, UR35, -R73 ;  /* 0x000000235f4d7c23 */ /* 0x002fc20008010849 */
[----:B------:R-:W-:-:S04]  /*145e0*/  FMNMX.FTZ R42, R36, R11, !PT ;  /* 0x0000000b242a7209 */ /* 0x000fc80007810000 */
[----:B------:R-:W-:Y:S01]  /*145f0*/  FMNMX.FTZ R11, R37, R42, !PT ;  /* 0x0000002a250b7209 */ /* 0x000fe20007810000 */
[----:B------:R-:W-:-:S01]  /*14600*/  FFMA.FTZ R42, R96, UR35, -R73 ;  /* 0x00000023602a7c23 */ /* 0x000fc20008010849 */
[----:B------:R-:W-:Y:S02]  /*14610*/  MUFU.EX2 R28, R28 ;  /* 0x0000001c001c7308 */ /* 0x000fe40000000800 */
[----:B------:R-:W-:-:S04]  /*14620*/  FMNMX.FTZ R78, R40, R11, !PT ;  /* 0x0000000b284e7209 */ /* 0x000fc80007810000 */
[----:B------:R-:W-:Y:S02]  /*14630*/  FMNMX.FTZ R11, R43, R78, !PT ;  /* 0x0000004e2b0b7209 */ /* 0x000fe40007810000 */
[----:B------:R-:W-:Y:S01]  /*14640*/  MUFU.EX2 R31, R31 ;  /* 0x0000001f001f7308 */ /* 0x000fe20000000800 */
[----:B0-----:R-:W-:Y:S02]  /*14650*/  F2FP.SATFINITE.E4M3.F32.PACK_AB_MERGE_C R164, R67, R64, RZ ;  /* 0x0000004043a4723e */ /* 0x001fe400048070ff */
[----:B------:R-:W-:Y:S02]  /*14660*/  FMNMX.FTZ R78, R44, R11, !PT ;  /* 0x0000000b2c4e7209 */ /* 0x000fe40007810000 */
[----:B------:R-:W-:Y:S02]  /*14670*/  F2FP.SATFINITE.E4M3.F32.PACK_AB_MERGE_C R164, R9, R0, R164 ;  /* 0x0000000009a4723e */ /* 0x000fe400048070a4 */
[----:B------:R-:W-:Y:S01]  /*14680*/  FMNMX.FTZ R11, R45, R78, !PT ;  /* 0x0000004e2d0b7209 */ /* 0x000fe20007810000 */
[----:B------:R-:W0:Y:S03]  /*14690*/  MUFU.EX2 R35, R35 ;  /* 0x0000002300237308 */ /* 0x000e260000000800 */
        /* <DEDUP_REMOVED lines=14> */
[----:B------:R-:W-:Y:S03]  /*14780*/  MUFU.EX2 R42, R42 ;  /* 0x0000002a002a7308 */ /* 0x000fe60000000800 */
[----:B------:R-:W-:-:S04]  /*14790*/  FMNMX.FTZ R11, R12, R11, !PT ;  /* 0x0000000b0c0b7209 */ /* 0x000fc80007810000 */
[----:B------:R-:W-:Y:S01]  /*147a0*/  FMNMX.FTZ R11, R54, R11, !PT ;  /* 0x0000000b360b7209 */ /* 0x000fe20007810000 */
[----:B------:R-:W-:Y:S01]  /*147b0*/  MUFU.EX2 R75, R75 ;  /* 0x0000004b004b7308 */ /* 0x000fe20000000800 */
[----:B0-----:R-:W-:-:S03]  /*147c0*/  F2FP.SATFINITE.E4M3.F32.PACK_AB_MERGE_C R160, R41, R38, RZ ;  /* 0x0000002629a0723e */ /* 0x001fc600048070ff */
[----:B------:R-:W0:Y:S01]  /*147d0*/  SHFL.BFLY PT, R74, R11, 0x2, 0x1f ;  /* 0x0c401f000b4a7f89 */ /* 0x000e2200000e0000 */
[----:B------:R-:W-:-:S03]  /*147e0*/  F2FP.SATFINITE.E4M3.F32.PACK_AB_MERGE_C R160, R39, R34, R160 ;  /* 0x0000002227a0723e */ /* 0x000fc600048070a0 */
[----:B------:R-:W-:Y:S08]  /*147f0*/  MUFU.EX2 R77, R77 ;  /* 0x0000004d004d7308 */ /* 0x000ff00000000800 */
[----:B------:R-:W1:Y:S08]  /*14800*/  MUFU.EX2 R78, R78 ;  /* 0x0000004e004e7308 */ /* 0x000e700000000800 */
[----:B------:R-:W-:Y:S01]  /*14810*/  MUFU.EX2 R56, R56 ;  /* 0x0000003800387308 */ /* 0x000fe20000000800 */
[----:B0-----:R-:W-:-:S07]  /*14820*/  FMNMX.FTZ R74, R11, R74, !PT ;  /* 0x0000004a0b4a7209 */ /* 0x001fce0007810000 */
[----:B------:R-:W0:Y:S01]  /*14830*/  MUFU.EX2 R55, R55 ;  /* 0x0000003700377308 */ /* 0x000e220000000800 */
[----:B------:R-:W2:Y:S01]  /*14840*/  SHFL.BFLY PT, R11, R74, 0x1, 0x1f ;  /* 0x0c201f004a0b7f89 */ /* 0x000ea200000e0000 */
[----:B-1----:R-:W-:-:S04]  /*14850*/  F2FP.SATFINITE.E4M3.F32.PACK_AB_MERGE_C R162, R78, R77, RZ ;  /* 0x0000004d4ea2723e */ /* 0x002fc800048070ff */
[----:B------:R-:W-:Y:S02]  /*14860*/  F2FP.SATFINITE.E4M3.F32.PACK_AB_MERGE_C R162, R75, R42, R162 ;  /* 0x0000002a4ba2723e */ /* 0x000fe400048070a2 */
[----:B------:R-:W-:Y:S08]  /*14870*/  MUFU.EX2 R70, R94 ;  /* 0x0000005e00467308 */ /* 0x000ff00000000800 */
[----:B------:R-:W1:Y:S01]  /*14880*/  MUFU.EX2 R79, R79 ;  /* 0x0000004f004f7308 */ /* 0x000e620000000800 */
[----:B0-----:R-:W-:-:S07]  /*14890*/  F2FP.SATFINITE.E4M3.F32.PACK_AB_MERGE_C R156, R55, R56, RZ ;  /* 0x00000038379c723e */ /* 0x001fce00048070ff */
[----:B------:R-:W-:Y:S01]  /*148a0*/  MUFU.EX2 R59, R59 ;  /* 0x0000003b003b7308 */ /* 0x000fe20000000800 */
[----:B--2---:R-:W-:Y:S01]  /*148b0*/  FMNMX.FTZ R11, R74, R11, !PT ;  /* 0x0000000b4a0b7209 */ /* 0x004fe20007810000 */
[----:B------:R-:W-:-:S03]  /*148c0*/  IMAD.U32 R74, RZ, RZ, UR35 ;  /* 0x00000023ff4a7e24 */ /* 0x000fc6000f8e00ff */
[C---:B------:R-:W-:Y:S01]  /*148d0*/  FSETP.NEU.FTZ.AND P3, PT, R11.reuse, -INF , PT ;  /* 0xff8000000b00780b */ /* 0x040fe20003f7d000 */
[----:B------:R-:W-:-:S02]  /*148e0*/  FFMA.FTZ R74, R11, R74, -8 ;  /* 0xc10000000b4a7423 */ /* 0x000fc4000001004a */
[----:B------:R-:W-:Y:S01]  /*148f0*/  MUFU.EX2 R60, R60 ;  /* 0x0000003c003c7308 */ /* 0x000fe20000000800 */
[----:B-1----:R-:W-:Y:S02]  /*14900*/  F2FP.SATFINITE.E4M3.F32.PACK_AB_MERGE_C R156, R79, R70, R156 ;  /* 0x000000464f9c723e */ /* 0x002fe4000480709c */
[----:B------:R-:W-:-:S05]  /*14910*/  FSEL R71, R74, RZ, P3 ;  /* 0x000000ff4a477208 */ /* 0x000fca0001800000 */
        /* <DEDUP_REMOVED lines=16> */
[----:B------:R-:W-:Y:S01]  /*14a20*/  FADD.FTZ R37, R0, R9 ;  /* 0x0000000900257221 */ /* 0x000fe20000010000 */
[----:B------:R-:W-:-:S01]  /*14a30*/  FFMA.FTZ R27, R30, UR35, -R71 ;  /* 0x000000231e1b7c23 */ /* 0x000fc20008010847 */
[--C-:B------:R-:W-:Y:S01]  /*14a40*/  FFMA.FTZ R30, R33, UR35, -R71.reuse ;  /* 0x00000023211e7c23 */ /* 0x100fe20008010847 */
[----:B------:R-:W-:-:S01]  /*14a50*/  FFMA.FTZ R33, R40, UR35, -R71 ;  /* 0x0000002328217c23 */ /* 0x000fc20008010847 */
[----:B------:R-:W-:Y:S01]  /*14a60*/  FADD.FTZ R40, R64, R37 ;  /* 0x0000002540287221 */ /* 0x000fe20000010000 */
[----:B------:R-:W-:-:S01]  /*14a70*/  FFMA.FTZ R15, R15, UR35, -R71 ;  /* 0x000000230f0f7c23 */ /* 0x000fc20008010847 */
[----:B------:R-:W1:Y:S01]  /*14a80*/  MUFU.EX2 R3, R3 ;  /* 0x0000000300037308 */ /* 0x000e620000000800 */
[----:B------:R-:W-:-:S01]  /*14a90*/  FFMA.FTZ R20, R20, UR35, -R71 ;  /* 0x0000002314147c23 */ /* 0x000fc20008010847 */
[----:B------:R-:W-:Y:S01]  /*14aa0*/  FADD.FTZ R37, R67, R40 ;  /* 0x0000002843257221 */ /* 0x000fe20000010000 */
[----:B------:R-:W-:-:S01]  /*14ab0*/  FFMA.FTZ R40, R43, UR35, -R71 ;  /* 0x000000232b287c23 */ /* 0x000fc20008010847 */
[--C-:B------:R-:W-:Y:S01]  /*14ac0*/  FFMA.FTZ R45, R45, UR35, -R71.reuse ;  /* 0x000000232d2d7c23 */ /* 0x100fe20008010847 */
[----:B------:R-:W-:-:S01]  /*14ad0*/  FFMA.FTZ R46, R46, UR35, -R71 ;  /* 0x000000232e2e7c23 */ /* 0x000fc20008010847 */
[----:B------:R-:W-:Y:S01]  /*14ae0*/  FADD.FTZ R80, R28, R37 ;  /* 0x000000251c507221 */ /* 0x000fe20000010000 */
[----:B------:R-:W-:-:S01]  /*14af0*/  FFMA.FTZ R37, R44, UR35, -R71 ;  /* 0x000000232c257c23 */ /* 0x000fc20008010847 */
[----:B------:R-:W2:Y:S01]  /*14b00*/  MUFU.EX2 R8, R8 ;  /* 0x0000000800087308 */ /* 0x000ea20000000800 */
[----:B0-----:R-:W-:-:S01]  /*14b10*/  FADD.FTZ R76, R73, R74 ;  /* 0x0000004a494c7221 */ /* 0x001fc20000010000 */
[----:B------:R-:W-:Y:S01]  /*14b20*/  FADD.FTZ R83, R31, R80 ;  /* 0x000000501f537221 */ /* 0x000fe20000010000 */
[----:B------:R-:W-:-:S01]  /*14b30*/  FFMA.FTZ R47, R47, UR35, -R71 ;  /* 0x000000232f2f7c23 */ /* 0x000fc20008010847 */
[--C-:B------:R-:W-:Y:S01]  /*14b40*/  FFMA.FTZ R48, R48, UR35, -R71.reuse ;  /* 0x0000002330307c23 */ /* 0x100fe20008010847 */
[----:B------:R-:W-:-:S01]  /*14b50*/  FFMA.FTZ R49, R49, UR35, -R71 ;  /* 0x0000002331317c23 */ /* 0x000fc20008010847 */
[----:B------:R-:W-:Y:S01]  /*14b60*/  FADD.FTZ R44, R32, R83 ;  /* 0x00000053202c7221 */ /* 0x000fe20000010000 */
[----:B------:R-:W-:-:S01]  /*14b70*/  FFMA.FTZ R50, R50, UR35, -R71 ;  /* 0x0000002332327c23 */ /* 0x000fc20008010847 */
[----:B------:R-:W0:Y:S01]  /*14b80*/  MUFU.EX2 R4, R4 ;  /* 0x0000000400047308 */ /* 0x000e220000000800 */
[----:B-1----:R-:W-:-:S01]  /*14b90*/  FADD.FTZ R43, R3, R76 ;  /* 0x0000004c032b7221 */ /* 0x002fc20000010000 */
[----:B------:R-:W-:Y:S01]  /*14ba0*/  FADD.FTZ R67, R35, R44 ;  /* 0x0000002c23437221 */ /* 0x000fe20000010000 */
[----:B------:R-:W-:-:S01]  /*14bb0*/  FFMA.FTZ R51, R51, UR35, -R71 ;  /* 0x0000002333337c23 */ /* 0x000fc20008010847 */
[--C-:B------:R-:W-:Y:S01]  /*14bc0*/  FFMA.FTZ R53, R53, UR35, -R71.reuse ;  /* 0x0000002335357c23 */ /* 0x100fe20008010847 */
[----:B------:R-:W-:-:S01]  /*14bd0*/  FFMA.FTZ R52, R52, UR35, -R71 ;  /* 0x0000002334347c23 */ /* 0x000fc20008010847 */
[----:B------:R-:W-:Y:S01]  /*14be0*/  FADD.FTZ R64, R34, R67 ;  /* 0x0000004322407221 */ /* 0x000fe20000010000 */
[----:B------:R-:W-:-:S01]  /*14bf0*/  FFMA.FTZ R12, R12, UR35, -R71 ;  /* 0x000000230c0c7c23 */ /* 0x000fc20008010847 */
[----:B------:R-:W1:Y:S01]  /*14c00*/  MUFU.EX2 R13, R13 ;  /* 0x0000000d000d7308 */ /* 0x000e620000000800 */
[----:B--2---:R-:W-:-:S01]  /*14c10*/  FADD.FTZ R43, R8, R43 ;  /* 0x0000002b082b7221 */ /* 0x004fc20000010000 */
[----:B------:R-:W-:Y:S01]  /*14c20*/  FADD.FTZ R35, R39, R64 ;  /* 0x0000004027237221 */ /* 0x000fe20000010000 */
[----:B------:R-:W-:Y:S01]  /*14c30*/  F2FP.SATFINITE.E4M3.F32.PACK_AB_MERGE_C R8, R8, R3, RZ ;  /* 0x000000030808723e */ /* 0x000fe200048070ff */
[----:B------:R-:W-:-:S02]  /*14c40*/  FFMA.FTZ R54, R54, UR35, -R71 ;  /* 0x0000002336367c23 */ /* 0x000fc40008010847 */
[----:B------:R-:W-:-:S01]  /*14c50*/  FADD.FTZ R0, R38, R35 ;  /* 0x0000002326007221 */ /* 0x000fc20000010000 */
[----:B------:R-:W-:Y:S01]  /*14c60*/  F2FP.SATFINITE.E4M3.F32.PACK_AB_MERGE_C R165, R74, R73, R8 ;  /* 0x000000494aa5723e */ /* 0x000fe20004807008 */
[----:B------:R-:W2:Y:S01]  /*14c70*/  MUFU.EX2 R15, R15 ;  /* 0x0000000f000f7308 */ /* 0x000ea20000000800 */
[----:B0-----:R-:W-:-:S01]  /*14c80*/  FADD.FTZ R44, R4, R43 ;  /* 0x0000002b042c7221 */ /* 0x001fc20000010000 */
[----:B------:R-:W-:-:S04]  /*14c90*/  FADD.FTZ R41, R41, R0 ;  /* 0x0000000029297221 */ /* 0x000fc80000010000 */
[----:B------:R-:W-:Y:S02]  /*14ca0*/  FADD.FTZ R28, R42, R41 ;  /* 0x000000292a1c7221 */ /* 0x000fe40000010000 */
        /* <DEDUP_REMOVED lines=10> */
[----:B------:R-:W-:Y:S01]  /*14d50*/  FADD.FTZ R79, R79, R70 ;  /* 0x000000464f4f7221 */ /* 0x000fe20000010000 */
[----:B------:R-:W-:-:S03]  /*14d60*/  F2FP.SATFINITE.E4M3.F32.PACK_AB_MERGE_C R15, R20, R15, RZ ;  /* 0x0000000f140f723e */ /* 0x000fc600048070ff */
[----:B------:R-:W-:Y:S01]  /*14d70*/  FADD.FTZ R56, R56, R79 ;  /* 0x0000004f38387221 */ /* 0x000fe20000010000 */
[----:B------:R-:W-:Y:S01]  /*14d80*/  F2FP.SATFINITE.E4M3.F32.PACK_AB_MERGE_C R167, R13, R4, R15 ;  /* 0x000000040da7723e */ /* 0x000fe2000480700f */
[----:B------:R-:W0:Y:S01]  /*14d90*/  MUFU.EX2 R24, R24 ;  /* 0x0000001800187308 */ /* 0x000e220000000800 */
[----:B-1----:R-:W-:-:S01]  /*14da0*/  FADD.FTZ R0, R14, R9 ;  /* 0x000000090e007221 */ /* 0x002fc20000010000 */
[----:B------:R-:W-:Y:S01]  /*14db0*/  FADD.FTZ R55, R55, R56 ;  /* 0x0000003837377221 */ /* 0x000fe20000010000 */
[----:B------:R-:W1:Y:S01]  /*14dc0*/  @P1 LDC R4, c[0x0][0x44c] ;  /* 0x00011300ff041b82 */ /* 0x000e620000000800 */
[----:B------:R-:W-:-:S04]  /*14dd0*/  IMAD.MOV.U32 R13, RZ, RZ, R177 ;  /* 0x000000ffff0d7224 */ /* 0x000fc800078e00b1 */
[----:B------:R-:W3:Y:S01]  /*14de0*/  MUFU.EX2 R81, R81 ;  /* 0x0000005100517308 */ /* 0x000ee20000000800 */
[----:B--2---:R-:W-:-:S02]  /*14df0*/  FADD.FTZ R9, R21, R0 ;  /* 0x0000000015097221 */ /* 0x004fc40000010000 */
[----:B------:R-:W2:Y:S05]  /*14e00*/  @P1 LDC R15, c[0x0][0x450] ;  /* 0x00011400ff0f1b82 */ /* 0x000eaa0000000800 */
[----:B------:R-:W4:Y:S01]  /*14e10*/  MUFU.EX2 R25, R25 ;  /* 0x0000001900197308 */ /* 0x000f220000000800 */
[----:B0-----:R-:W-:-:S07]  /*14e20*/  FADD.FTZ R0, R24, R9 ;  /* 0x0000000918007221 */ /* 0x001fce0000010000 */
[----:B------:R-:W0:Y:S01]  /*14e30*/  MUFU.EX2 R26, R26 ;  /* 0x0000001a001a7308 */ /* 0x000e220000000800 */
[----:B---3--:R-:W-:-:S01]  /*14e40*/  FADD.FTZ R0, R81, R0 ;  /* 0x0000000051007221 */ /* 0x008fc20000010000 */
[----:B------:R-:W-:-:S04]  /*14e50*/  F2FP.SATFINITE.E4M3.F32.PACK_AB_MERGE_C R24, R81, R24, RZ ;  /* 0x000000185118723e */ /* 0x000fc800048070ff */
[----:B------:R-:W-:Y:S02]  /*14e60*/  F2FP.SATFINITE.E4M3.F32.PACK_AB_MERGE_C R161, R21, R14, R24 ;  /* 0x0000000e15a1723e */ /* 0x000fe40004807018 */
[----:B------:R-:W3:Y:S01]  /*14e70*/  MUFU.EX2 R27, R27 ;  /* 0x0000001b001b7308 */ /* 0x000ee20000000800 */
[----:B----4-:R-:W-:-:S07]  /*14e80*/  FADD.FTZ R9, R25, R0 ;  /* 0x0000000019097221 */ /* 0x010fce0000010000 */
[----:B------:R-:W4:Y:S01]  /*14e90*/  MUFU.EX2 R30, R30 ;  /* 0x0000001e001e7308 */ /* 0x000f220000000800 */
[----:B0-----:R-:W-:-:S07]  /*14ea0*/  FADD.FTZ R0, R26, R9 ;  /* 0x000000091a007221 */ /* 0x001fce0000010000 */
[----:B------:R-:W0:Y:S01]  /*14eb0*/  MUFU.EX2 R29, R29 ;  /* 0x0000001d001d7308 */ /* 0x000e220000000800 */
[----:B---3--:R-:W-:-:S07]  /*14ec0*/  FADD.FTZ R9, R27, R0 ;  /* 0x000000001b097221 */ /* 0x008fce0000010000 */
[----:B------:R-:W3:Y:S01]  /*14ed0*/  MUFU.EX2 R36, R36 ;  /* 0x0000002400247308 */ /* 0x000ee20000000800 */
[----:B----4-:R-:W-:-:S01]  /*14ee0*/  FADD.FTZ R0, R30, R9 ;  /* 0x000000091e007221 */ /* 0x010fc20000010000 */
[----:B------:R-:W-:-:S04]  /*14ef0*/  F2FP.SATFINITE.E4M3.F32.PACK_AB_MERGE_C R27, R30, R27, RZ ;  /* 0x0000001b1e1b723e */ /* 0x000fc800048070ff */
[----:B------:R-:W-:Y:S02]  /*14f00*/  F2FP.SATFINITE.E4M3.F32.PACK_AB_MERGE_C R163, R26, R25, R27 ;  /* 0x000000191aa3723e */ /* 0x000fe4000480701b */
[----:B------:R-:W4:Y:S01]  /*14f10*/  MUFU.EX2 R33, R33 ;  /* 0x0000002100217308 */ /* 0x000f220000000800 */
[----:B0-----:R-:W-:-:S07]  /*14f20*/  FADD.FTZ R9, R29, R0 ;  /* 0x000000001d097221 */ /* 0x001fce0000010000 */
[----:B------:R-:W0:Y:S01]  /*14f30*/  MUFU.EX2 R40, R40 ;  /* 0x0000002800287308 */ /* 0x000e220000000800 */
[----:B---3--:R-:W-:-:S01]  /*14f40*/  FADD.FTZ R0, R36, R9 ;  /* 0x0000000924007221 */ /* 0x008fc20000010000 */
[----:B------:R-:W-:-:S06]  /*14f50*/  F2FP.SATFINITE.E4M3.F32.PACK_AB_MERGE_C R9, R60, R59, RZ ;  /* 0x0000003b3c09723e */ /* 0x000fcc00048070ff */
[----:B------:R-:W3:Y:S01]  /*14f60*/  MUFU.EX2 R37, R37 ;  /* 0x0000002500257308 */ /* 0x000ee20000000800 */
[----:B----4-:R-:W-:-:S07]  /*14f70*/  FADD.FTZ R3, R33, R0 ;  /* 0x0000000021037221 */ /* 0x010fce0000010000 */
[----:B------:R-:W-:Y:S01]  /*14f80*/  MUFU.EX2 R58, R58 ;  /* 0x0000003a003a7308 */ /* 0x000fe20000000800 */
[----:B0-----:R-:W-:-:S01]  /*14f90*/  FADD.FTZ R0, R40, R3 ;  /* 0x0000000328007221 */ /* 0x001fc20000010000 */
[----:B------:R-:W-:-:S04]  /*14fa0*/  F2FP.SATFINITE.E4M3.F32.PACK_AB_MERGE_C R33, R40, R33, RZ ;  /* 0x000000212821723e */ /* 0x000fc800048070ff */
[----:B------:R-:W-:Y:S02]  /*14fb0*/  F2FP.SATFINITE.E4M3.F32.PACK_AB_MERGE_C R157, R36, R29, R33 ;  /* 0x0000001d249d723e */ /* 0x000fe40004807021 */
[----:B------:R-:W0:Y:S01]  /*14fc0*/  MUFU.EX2 R57, R57 ;  /* 0x0000003900397308 */ /* 0x000e220000000800 */
[----:B---3--:R-:W-:-:S07]  /*14fd0*/  FADD.FTZ R3, R37, R0 ;  /* 0x0000000025037221 */ /* 0x008fce0000010000 */
[----:B------:R-:W3:Y:S08]  /*14fe0*/  MUFU.EX2 R32, R45 ;  /* 0x0000002d00207308 */ /* 0x000ef00000000800 */
[----:B------:R-:W4:Y:S01]  /*14ff0*/  MUFU.EX2 R46, R46 ;  /* 0x0000002e002e7308 */ /* 0x000f220000000800 */
[----:B0-----:R-:W-:Y:S01]  /*15000*/  F2FP.SATFINITE.E4M3.F32.PACK_AB_MERGE_C R158, R57, R58, R9 ;  /* 0x0000003a399e723e */ /* 0x001fe20004807009 */
[----:B------:R-:W-:-:S04]  /*15010*/  FADD.FTZ R58, R58, R55 ;  /* 0x000000373a3a7221 */ /* 0x000fc80000010000 */
[----:B------:R-:W-:Y:S02]  /*15020*/  FADD.FTZ R58, R57, R58 ;  /* 0x0000003a393a7221 */ /* 0x000fe40000010000 */
[----:B------:R-:W0:Y:S01]  /*15030*/  MUFU.EX2 R47, R47 ;  /* 0x0000002f002f7308 */ /* 0x000e220000000800 */
[----:B---3--:R-:W-:-:S01]  /*15040*/  FADD.FTZ R3, R32, R3 ;  /* 0x0000000320037221 */ /* 0x008fc20000010000 */
[----:B------:R-:W-:-:S04]  /*15050*/  FADD.FTZ R59, R59, R58 ;  /* 0x0000003a3b3b7221 */ /* 0x000fc80000010000 */
[----:B------:R-:W-:Y:S02]  /*15060*/  FADD.FTZ R60, R60, R59 ;  /* 0x0000003b3c3c7221 */ /* 0x000fe40000010000 */
[----:B------:R-:W-:Y:S01]  /*15070*/  MUFU.EX2 R63, R63 ;  /* 0x0000003f003f7308 */ /* 0x000fe20000000800 */
[----:B----4-:R-:W-:-:S07]  /*15080*/  FADD.FTZ R0, R46, R3 ;  /* 0x000000032e007221 */ /* 0x010fce0000010000 */
[----:B------:R-:W3:Y:S01]  /*15090*/  MUFU.EX2 R66, R66 ;  /* 0x0000004200427308 */ /* 0x000ee20000000800 */
[C---:B0-----:R-:W-:Y:S01]  /*150a0*/  F2FP.SATFINITE.E4M3.F32.PACK_AB_MERGE_C R46, R47.reuse, R46, RZ ;  /* 0x0000002e2f2e723e */ /* 0x041fe200048070ff */
[----:B------:R-:W-:-:S03]  /*150b0*/  FADD.FTZ R47, R47, R0 ;  /* 0x000000002f2f7221 */ /* 0x000fc60000010000 */
[----:B------:R-:W-:-:S03]  /*150c0*/  F2FP.SATFINITE.E4M3.F32.PACK_AB_MERGE_C R159, R32, R37, R46 ;  /* 0x00000025209f723e */ /* 0x000fc6000480702e */
[----:B------:R-:W0:Y:S08]  /*150d0*/  MUFU.EX2 R48, R48 ;  /* 0x0000003000307308 */ /* 0x000e300000000800 */
[----:B------:R-:W-:Y:S01]  /*150e0*/  MUFU.EX2 R61, R61 ;  /* 0x0000003d003d7308 */ /* 0x000fe20000000800 */
[----:B---3--:R-:W-:-:S07]  /*150f0*/  F2FP.SATFINITE.E4M3.F32.PACK_AB_MERGE_C R3, R66, R63, RZ ;  /* 0x0000003f4203723e */ /* 0x008fce00048070ff */
[----:B------:R-:W3:Y:S01]  /*15100*/  MUFU.EX2 R62, R62 ;  /* 0x0000003e003e7308 */ /* 0x000ee20000000800 */
[----:B0-----:R-:W-:-:S07]  /*15110*/  FADD.FTZ R0, R48, R47 ;  /* 0x0000002f30007221 */ /* 0x001fce0000010000 */
[----:B------:R-:W0:Y:S08]  /*15120*/  MUFU.EX2 R49, R49 ;  /* 0x0000003100317308 */ /* 0x000e300000000800 */
[----:B------:R-:W4:Y:S01]  /*15130*/  MUFU.EX2 R50, R50 ;  /* 0x0000003200327308 */ /* 0x000f220000000800 */
[----:B---3--:R-:W-:Y:S01]  /*15140*/  F2FP.SATFINITE.E4M3.F32.PACK_AB_MERGE_C R152, R62, R61, R3 ;  /* 0x0000003d3e98723e */ /* 0x008fe20004807003 */
[----:B------:R-:W-:-:S04]  /*15150*/  FADD.FTZ R61, R61, R60 ;  /* 0x0000003c3d3d7221 */ /* 0x000fc80000010000 */
[----:B------:R-:W-:Y:S02]  /*15160*/  FADD.FTZ R62, R62, R61 ;  /* 0x0000003d3e3e7221 */ /* 0x000fe40000010000 */
[----:B------:R-:W-:Y:S01]  /*15170*/  MUFU.EX2 R69, R69 ;  /* 0x0000004500457308 */ /* 0x000fe20000000800 */
[----:B0-----:R-:W-:-:S01]  /*15180*/  FADD.FTZ R3, R49, R0 ;  /* 0x0000000031037221 */ /* 0x001fc20000010000 */
[----:B------:R-:W-:-:S04]  /*15190*/  FADD.FTZ R63, R63, R62 ;  /* 0x0000003e3f3f7221 */ /* 0x000fc80000010000 */
[----:B------:R-:W-:Y:S02]  /*151a0*/  FADD.FTZ R66, R66, R63 ;  /* 0x0000003f42427221 */ /* 0x000fe40000010000 */
[----:B------:R-:W0:Y:S01]  /*151b0*/  MUFU.EX2 R72, R72 ;  /* 0x0000004800487308 */ /* 0x000e220000000800 */
[----:B----4-:R-:W-:-:S07]  /*151c0*/  FADD.FTZ R0, R50, R3 ;  /* 0x0000000332007221 */ /* 0x010fce0000010000 */
[----:B------:R-:W3:Y:S08]  /*151d0*/  MUFU.EX2 R51, R51 ;  /* 0x0000003300337308 */ /* 0x000ef00000000800 */
[----:B------:R-:W-:Y:S01]  /*151e0*/  MUFU.EX2 R65, R65 ;  /* 0x0000004100417308 */ /* 0x000fe20000000800 */
[----:B0-----:R-:W-:-:S07]  /*151f0*/  F2FP.SATFINITE.E4M3.F32.PACK_AB_MERGE_C R3, R72, R69, RZ ;  /* 0x000000454803723e */ /* 0x001fce00048070ff */
[----:B------:R-:W0:Y:S01]  /*15200*/  MUFU.EX2 R68, R68 ;  /* 0x0000004400447308 */ /* 0x000e220000000800 */
[----:B---3--:R-:W-:-:S01]  /*15210*/  FADD.FTZ R0, R51, R0 ;  /* 0x0000000033007221 */ /* 0x008fc20000010000 */
[----:B------:R-:W-:-:S04]  /*15220*/  F2FP.SATFINITE.E4M3.F32.PACK_AB_MERGE_C R50, R51, R50, RZ ;  /* 0x000000323332723e */ /* 0x000fc800048070ff */
[----:B------:R-:W-:Y:S02]  /*15230*/  F2FP.SATFINITE.E4M3.F32.PACK_AB_MERGE_C R153, R49, R48, R50 ;  /* 0x000000303199723e */ /* 0x000fe40004807032 */
[----:B------:R-:W3:Y:S08]  /*15240*/  MUFU.EX2 R53, R53 ;  /* 0x0000003500357308 */ /* 0x000ef00000000800 */
[----:B------:R-:W4:Y:S01]  /*15250*/  MUFU.EX2 R52, R52 ;  /* 0x0000003400347308 */ /* 0x000f220000000800 */
[----:B0-----:R-:W-:Y:S01]  /*15260*/  F2FP.SATFINITE.E4M3.F32.PACK_AB_MERGE_C R154, R68, R65, R3 ;  /* 0x00000041449a723e */ /* 0x001fe20004807003 */
[----:B------:R-:W-:-:S04]  /*15270*/  FADD.FTZ R65, R65, R66 ;  /* 0x0000004241417221 */ /* 0x000fc80000010000 */
[----:B------:R-:W-:Y:S02]  /*15280*/  FADD.FTZ R68, R68, R65 ;  /* 0x0000004144447221 */ /* 0x000fe40000010000 */
[----:B------:R-:W0:Y:S01]  /*15290*/  MUFU.EX2 R12, R12 ;  /* 0x0000000c000c7308 */ /* 0x000e220000000800 */
[----:B---3--:R-:W-:-:S01]  /*152a0*/  FADD.FTZ R3, R53, R0 ;  /* 0x0000000035037221 */ /* 0x008fc20000010000 */
[----:B-1----:R-:W-:-:S04]  /*152b0*/  @P1 IMAD.HI.U32 R0, R177, R4, RZ ;  /* 0x00000004b1001227 */ /* 0x002fc800078e00ff */
[----:B------:R-:W-:-:S01]  /*152c0*/  FADD.FTZ R69, R69, R68 ;  /* 0x0000004445457221 */ /* 0x000fc20000010000 */
[----:B--2---:R-:W-:Y:S01]  /*152d0*/  @P1 SHF.R.U32.HI R13, RZ, R15, R0 ;  /* 0x0000000fff0d1219 */ /* 0x004fe20000011600 */
[----:B------:R-:W1:Y:S01]  /*152e0*/  MUFU.EX2 R9, R54 ;  /* 0x0000003600097308 */ /* 0x000e620000000800 */
[----:B----4-:R-:W-:-:S03]  /*152f0*/  FADD.FTZ R3, R52, R3 ;  /* 0x0000000334037221 */ /* 0x010fc60000010000 */
[----:B------:R-:W-:-:S04]  /*15300*/  IMAD.IADD R13, R88, 0x1, R13 ;  /* 0x00000001580d7824 */ /* 0x000fc800078e020d */
[----:B------:R-:W-:Y:S02]  /*15310*/  IMAD.IADD R6, R13, 0x1, R6 ;  /* 0x000000010d067824 */ /* 0x000fe400078e0206 */
[----:B0-----:R-:W-:-:S01]  /*15320*/  FADD.FTZ R0, R12, R3 ;  /* 0x000000030c007221 */ /* 0x001fc20000010000 */
[----:B------:R-:W-:Y:S01]  /*15330*/  FADD.FTZ R3, R72, R69 ;  /* 0x0000004548037221 */ /* 0x000fe20000010000 */
[C---:B-1----:R-:W-:Y:S02]  /*15340*/  F2FP.SATFINITE.E4M3.F32.PACK_AB_MERGE_C R4, R9.reuse, R12, RZ ;  /* 0x0000000c0904723e */ /* 0x042fe400048070ff */
[----:B------:R-:W-:Y:S02]  /*15350*/  FADD.FTZ R0, R9, R0 ;  /* 0x0000000009007221 */ /* 0x000fe40000010000 */
[----:B------:R-:W-:Y:S01]  /*15360*/  F2FP.SATFINITE.E4M3.F32.PACK_AB_MERGE_C R155, R52, R53, R4 ;  /* 0x00000035349b723e */ /* 0x000fe20004807004 */
[----:B------:R-:W-:Y:S01]  /*15370*/  VIADD R4, R89, 0xfffffffe ;  /* 0xfffffffe59047836 */ /* 0x000fe20000000000 */
        /* <DEDUP_REMOVED lines=12> */
.L_x_1725:
[----:B------:R-:W-:-:S13]  /*15440*/  ISETP.NE.AND P3, PT, R7, 0x1, PT ;  /* 0x000000010700780c */ /* 0x000fda0003f65270 */
[----:B------:R-:W0:Y:S02]  /*15450*/  @P3 LDC.64 R12, c[0x0][0x9e8] ;  /* 0x00027a00ff0c3b82 */ /* 0x000e240000000a00 */
[----:B0-----:R-:W-:-:S05]  /*15460*/  @P3 IMAD.HI.U32 R12, R8, R12, RZ ;  /* 0x0000000c080c3227 */ /* 0x001fca00078e00ff */
[----:B------:R-:W-:-:S07]  /*15470*/  @P3 SHF.R.U32.HI R8, RZ, R13, R12 ;  /* 0x0000000dff083219 */ /* 0x000fce000001160c */
.L_x_1726:
[----:B------:R-:W-:Y:S05]  /*15480*/  BSYNC B0 ;  /* 0x0000000000007941 */ /* 0x000fea0003800000 */
.L_x_1724:
[----:B------:R-:W-:-:S05]  /*15490*/  IMAD R7, R8, R7, R7 ;  /* 0x0000000708077224 */ /* 0x000fca00078e0207 */
[----:B------:R-:W-:-:S07]  /*154a0*/  VIMNMX R6, R6, R7, PT ;  /* 0x0000000706067248 */ /* 0x000fce0003fe0100 */
.L_x_1723:
[----:B------:R-:W-:Y:S01]  /*154b0*/  SHF.R.S32.HI R7, RZ, 0x1f, R6 ;  /* 0x0000001fff077819 */ /* 0x000fe20000011406 */
[----:B------:R-:W-:Y:S01]  /*154c0*/  ULDC UR32, c[0x0][0x9e4] ;  /* 0x0002790000207ab9 */ /* 0x000fe20000000800 */
[----:B------:R-:W-:Y:S01]  /*154d0*/  ULDC UR29, c[0x0][0x9e4] ;  /* 0x00027900001d7ab9 */ /* 0x000fe20000000800 */
[----:B------:R-:W-:Y:S01]  /*154e0*/  ULDC UR28, c[0x0][0x988] ;  /* 0x00026200001c7ab9 */ /* 0x000fe20000000800 */
[----:B------:R-:W-:Y:S01]  /*154f0*/  LEA.HI R7, R7, R6, RZ, 0x7 ;  /* 0x0000000607077211 */ /* 0x000fe200078f38ff */
[----:B------:R-:W-:Y:S01]  /*15500*/  ULDC UR31, c[0x0][0x988] ;  /* 0x00026200001f7ab9 */ /* 0x000fe20000000800 */
[----:B------:R-:W-:Y:S01]  /*15510*/  ULDC UR30, c[0x0][0x988] ;  /* 0x00026200001e7ab9 */ /* 0x000fe20000000800 */
[----:B------:R-:W-:Y:S01]  /*15520*/  ULDC UR34, c[0x0][0x9e0] ;  /* 0x0002780000227ab9 */ /* 0x000fe20000000800 */
[----:B------:R-:W-:Y:S01]  /*15530*/  SHF.R.S32.HI R7, RZ, 0x7, R7 ;  /* 0x00000007ff077819 */ /* 0x000fe20000011407 */
[----:B------:R-:W-:Y:S01]  /*15540*/  ULDC UR33, c[0x0][0x9e0] ;  /* 0x0002780000217ab9 */ /* 0x000fe20000000800 */
[----:B------:R-:W-:-:S02]  /*15550*/  CS2R R88, SRZ ;  /* 0x0000000000587805 */ /* 0x000fc4000001ff00 */
[----:B------:R-:W-:Y:S02]  /*15560*/  CS2R R90, SRZ ;  /* 0x00000000005a7805 */ /* 0x000fe4000001ff00 */
[----:B------:R-:W-:Y:S02]  /*15570*/  VIMNMX R12, R188, R7, !PT ;  /* 0x00000007bc0c7248 */ /* 0x000fe40007fe0100 */
        /* <DEDUP_REMOVED lines=63> */
[----:B------:R-:W-:-:S07]  /*15970*/  CS2R R88, SRZ ;  /* 0x0000000000587805 */ /* 0x000fce000001ff00 */
.L_x_1747:
[----:B------:R-:W-:Y:S01]  /*15980*/  ISETP.NE.AND P3, PT, R183, RZ, PT ;  /* 0x000000ffb700720c */ /* 0x000fe20003f65270 */
[----:B------:R-:W-:Y:S01]  /*15990*/  VIADD R13, R22, 0x1 ;  /* 0x00000001160d7836 */ /* 0x000fe20000000000 */
[----:B------:R-:W-:Y:S05]  /*159a0*/  YIELD ;  /* 0x0000000000007946 */ /* 0x000fea0003800000 */
[----:B------:R-:W-:-:S04]  /*159b0*/  ISETP.NE.AND P4, PT, R13, 0x2, PT ;  /* 0x000000020d00780c */ /* 0x000fc80003f85270 */
[----:B------:R-:W-:Y:S02]  /*159c0*/  SEL R14, RZ, 0x1, P4 ;  /* 0x00000001ff0e7807 */ /* 0x000fe40002000000 */
[----:B------:R-:W-:Y:S02]  /*159d0*/  SEL R13, R13, RZ, P4 ;  /* 0x000000ff0d0d7207 */ /* 0x000fe40002000000 */
[----:B------:R-:W-:Y:S01]  /*159e0*/  LOP3.LUT R14, R23, R14, RZ, 0x3c, !PT ;  /* 0x0000000e170e7212 */ /* 0x000fe200078e3cff */
[----:B------:R-:W-:Y:S06]  /*159f0*/  @P3 BRA `(.L_x_1728) ;  /* 0x0000000000303947 */ /* 0x000fec0003800000 */
[----:B------:R-:W-:Y:S05]  /*15a00*/  @!P0 BRA `(.L_x_1729) ;  /* 0x0000000000048947 */ /* 0x000fea0003800000 */
[----:B------:R-:W-:Y:S01]  /*15a10*/  BPT.TRAP 0x1 ;  /* 0x000000040000795c */ /* 0x000fe20000300000 */
.L_x_1729:
[----:B------:R-:W-:Y:S01]  /*15a20*/  IMAD R7, R13, 0x8, R16 ;  /* 0x000000080d077824 */ /* 0x000fe200078e0210 */
[----:B------:R-:W-:-:S04]  /*15a30*/  SHF.L.U32 R6, R14, 0x1f, RZ ;  /* 0x0000001f0e067819 */ /* 0x000fc800000006ff */
[----:B------:R0:W1:Y:S01]  /*15a40*/  SYNCS.PHASECHK.TRANS64.TRYWAIT P4, [R7+URZ+0x22830], R6 ;  /* 0x02283006070075a7 */ /* 0x000062000808017f */
[----:B------:R-:W-:Y:S05]  /*15a50*/  @!P0 BRA `(.L_x_1730) ;  /* 0x0000000000048947 */ /* 0x000fea0003800000 */
[----:B------:R-:W-:Y:S01]  /*15a60*/  BPT.TRAP 0x1 ;  /* 0x000000040000795c */ /* 0x000fe20000300000 */
.L_x_1730:
[----:B------:R-:W-:Y:S04]  /*15a70*/  BSSY B0, `(.L_x_1728) ;  /* 0x0000004000007945 */ /* 0x000fe80003800000 */
[----:B-1----:R-:W-:Y:S05]  /*15a80*/  @P4 BRA `(.L_x_1731) ;  /* 0x0000000000084947 */ /* 0x002fea0003800000 */
[----:B------:R-:W1:Y:S02]  /*15a90*/  SYNCS.PHASECHK.TRANS64.TRYWAIT P4, [R7+URZ+0x22830], R6 ;  /* 0x02283006070075a7 */ /* 0x000e64000808017f */
[----:B-1----:R-:W-:Y:S05]  /*15aa0*/  @!P4 BRA `(.L_x_1732) ;  /* 0x000001740050c947 */ /* 0x002fea0003800000 */
.L_x_1731:
[----:B------:R-:W-:Y:S05]  /*15ab0*/  BSYNC B0 ;  /* 0x0000000000007941 */ /* 0x000fea0003800000 */
.L_x_1728:
[----:B01----:R-:W0:Y:S01]  /*15ac0*/  S2R R6, SR_TID.X ;  /* 0x0000000000067919 */ /* 0x003e220000002100 */
[----:B------:R-:W-:Y:S05]  /*15ad0*/  WARPSYNC.ALL ;  /* 0x0000000000007948 */ /* 0x000fea0003800000 */
[----:B------:R-:W-:Y:S02]  /*15ae0*/  IMAD.MOV.U32 R7, RZ, RZ, -0x7fffffe0 ;  /* 0x80000020ff077424 */ /* 0x000fe400078e00ff */
[----:B------:R-:W-:Y:S02]  /*15af0*/  IMAD.MOV.U32 R25, RZ, RZ, -0x7fffffe0 ;  /* 0x80000020ff197424 */ /* 0x000fe400078e00ff */
[----:B------:R-:W-:Y:S01]  /*15b00*/  IMAD.MOV.U32 R21, RZ, RZ, -0x7fffffe0 ;  /* 0x80000020ff157424 */ /* 0x000fe200078e00ff */
[----:B------:R-:W-:Y:S01]  /*15b10*/  R2UR UR27, R7 ;  /* 0x00000000071b72ca */ /* 0x000fe200000e0000 */
[----:B------:R-:W-:Y:S01]  /*15b20*/  IMAD.MOV.U32 R9, RZ, RZ, -0x7fffffe0 ;  /* 0x80000020ff097424 */ /* 0x000fe200078e00ff */
[----:B------:R-:W-:-:S02]  /*15b30*/  R2UR UR19, R25 ;  /* 0x00000000191372ca */ /* 0x000fc400000e0000 */
[----:B------:R-:W-:Y:S02]  /*15b40*/  R2UR UR7, R21 ;  /* 0x00000000150772ca */ /* 0x000fe400000e0000 */
[----:B------:R-:W-:Y:S02]  /*15b50*/  R2UR UR11, R9 ;  /* 0x00000000090b72ca */ /* 0x000fe400000e0000 */
[----:B------:R-:W-:Y:S02]  /*15b60*/  R2UR UR15, R21 ;  /* 0x00000000150f72ca */ /* 0x000fe400000e0000 */
[----:B------:R-:W-:Y:S02]  /*15b70*/  R2UR UR23, R7 ;  /* 0x00000000071772ca */ /* 0x000fe400000e0000 */
[----:B0-----:R-:W-:Y:S01]  /*15b80*/  SHF.R.U32.HI R8, RZ, 0x7, R6 ;  /* 0x00000007ff087819 */ /* 0x001fe20000011606 */
[----:B------:R-:W-:-:S04]  /*15b90*/  IMAD R6, R13, 0x600, R5 ;  /* 0x000006000d067824 */ /* 0x000fc800078e0205 */
[----:B------:R-:W-:Y:S01]  /*15ba0*/  VIADD R15, R8, 0x8 ;  /* 0x00000008080f7836 */ /* 0x000fe20000000000 */
[C---:B------:R-:W-:Y:S01]  /*15bb0*/  R2UR UR26, R6.reuse ;  /* 0x00000000061a72ca */ /* 0x040fe200000e0000 */
[C---:B------:R-:W-:Y:S02]  /*15bc0*/  VIADD R24, R6.reuse, 0x400 ;  /* 0x0000040006187836 */ /* 0x040fe40000000000 */
[C---:B------:R-:W-:Y:S01]  /*15bd0*/  VIADD R20, R6.reuse, 0x2 ;  /* 0x0000000206147836 */ /* 0x040fe20000000000 */
[----:B------:R0:W-:Y:S01]  /*15be0*/  BAR.SYNC.DEFER_BLOCKING R15, 0x100 ;  /* 0x0004000f0000751d */ /* 0x0001e20000010000 */
[----:B------:R-:W-:Y:S01]  /*15bf0*/  VIADD R8, R6, 0x200 ;  /* 0x0000020006087836 */ /* 0x000fe20000000000 */
[----:B------:R-:W-:Y:S02]  /*15c00*/  R2UR UR18, R24 ;  /* 0x00000000181272ca */ /* 0x000fe400000e0000 */
[----:B------:R-:W-:Y:S01]  /*15c10*/  R2UR UR6, R20 ;  /* 0x00000000140672ca */ /* 0x000fe200000e0000 */
[----:B------:R-:W-:Y:S01]  /*15c20*/  VIADD R20, R6, 0x202 ;  /* 0x0000020206147836 */ /* 0x000fe20000000000 */
[----:B------:R-:W-:Y:S01]  /*15c30*/  R2UR UR10, R8 ;  /* 0x00000000080a72ca */ /* 0x000fe200000e0000 */
[----:B------:R-:W-:-:S03]  /*15c40*/  VIADD R6, R6, 0x402 ;  /* 0x0000040206067836 */ /* 0x000fc60000000000 */
[----:B------:R-:W-:Y:S02]  /*15c50*/  R2UR UR14, R20 ;  /* 0x00000000140e72ca */ /* 0x000fe400000e0000 */
[----:B------:R-:W-:Y:S01]  /*15c60*/  R2UR UR22, R6 ;  /* 0x00000000061672ca */ /* 0x000fe200000e0000 */
        /* <DEDUP_REMOVED lines=21> */
.L_x_1734:
[----:B------:R-:W-:Y:S02]  /*15dc0*/  SHF.L.U32 R6, R23, 0x1f, RZ ;  /* 0x0000001f17067819 */ /* 0x000fe400000006ff */
[----:B------:R-:W-:-:S04]  /*15dd0*/  LEA R7, R22, R16, 0x3 ;  /* 0x0000001016077211 */ /* 0x000fc800078e18ff */
[----:B------:R0:W1:Y:S01]  /*15de0*/  SYNCS.PHASECHK.TRANS64.TRYWAIT P3, [R7+URZ+0x22850], R6 ;  /* 0x02285006070075a7 */ /* 0x000062000806017f */
[----:B------:R-:W-:Y:S05]  /*15df0*/  @!P0 BRA `(.L_x_1735) ;  /* 0x0000000000048947 */ /* 0x000fea0003800000 */
[----:B------:R-:W-:Y:S01]  /*15e00*/  BPT.TRAP 0x1 ;  /* 0x000000040000795c */ /* 0x000fe20000300000 */
.L_x_1735:
[----:B-1----:R-:W-:Y:S05]  /*15e10*/  @P3 BRA `(.L_x_1733) ;  /* 0x0000000000083947 */ /* 0x002fea0003800000 */
[----:B------:R-:W1:Y:S02]  /*15e20*/  SYNCS.PHASECHK.TRANS64.TRYWAIT P3, [R7+URZ+0x22850], R6 ;  /* 0x02285006070075a7 */ /* 0x000e64000806017f */
[----:B-1----:R-:W-:Y:S05]  /*15e30*/  @!P3 BRA `(.L_x_1736) ;  /* 0x000001700080b947 */ /* 0x002fea0003800000 */
.L_x_1733:
[----:B01----:R-:W-:Y:S01]  /*15e40*/  VIADD R6, R16, 0x400 ;  /* 0x0000040010067836 */ /* 0x003fe20000000000 */
[----:B------:R-:W-:Y:S05]  /*15e50*/  WARPSYNC.ALL ;  /* 0x0000000000007948 */ /* 0x000fea0003800000 */
[----:B------:R-:W-:Y:S01]  /*15e60*/  SHF.R.U32.HI R6, RZ, 0x4, R6 ;  /* 0x00000004ff067819 */ /* 0x000fe20000011606 */
[----:B------:R-:W-:Y:S01]  /*15e70*/  IMAD.MOV.U32 R7, RZ, RZ, 0x40000040 ;  /* 0x40000040ff077424 */ /* 0x000fe200078e00ff */
[----:B------:R-:W-:Y:S01]  /*15e80*/  WARPGROUP.ARRIVE ;  /* 0x00000000000079c5 */ /* 0x000fe20000000000 */
[----:B------:R-:W-:Y:S01]  /*15e90*/  IMAD.MOV.U32 R9, RZ, RZ, 0x40000040 ;  /* 0x40000040ff097424 */ /* 0x000fe200078e00ff */
[----:B------:R-:W-:-:S04]  /*15ea0*/  LOP3.LUT R6, R6, 0x3fff, RZ, 0xc0, !PT ;  /* 0x00003fff06067812 */ /* 0x000fc800078ec0ff */
[----:B------:R-:W0:Y:S01]  /*15eb0*/  S2R R15, SR_TID.X ;  /* 0x00000000000f7919 */ /* 0x000e220000002100 */
[----:B------:R-:W-:Y:S01]  /*15ec0*/  R2UR UR7, R7 ;  /* 0x00000000070772ca */ /* 0x000fe200000e0000 */
[----:B------:R-:W-:Y:S01]  /*15ed0*/  IMAD.MOV.U32 R7, RZ, RZ, 0x40000040 ;  /* 0x40000040ff077424 */ /* 0x000fe200078e00ff */
[----:B------:R-:W-:-:S05]  /*15ee0*/  LOP3.LUT R6, R6, 0x10000, RZ, 0xfc, !PT ;  /* 0x0001000006067812 */ /* 0x000fca00078efcff */
[----:B------:R-:W-:-:S04]  /*15ef0*/  IMAD R6, R22, 0x400, R6 ;  /* 0x0000040016067824 */ /* 0x000fc800078e0206 */
[C---:B------:R-:W-:Y:S01]  /*15f00*/  VIADD R8, R6.reuse, 0x2 ;  /* 0x0000000206087836 */ /* 0x040fe20000000000 */
[----:B------:R-:W-:-:S13]  /*15f10*/  R2UR UR6, R6 ;  /* 0x00000000060672ca */ /* 0x000fda00000e0000 */
[----:B------:R-:W-:Y:S01]  /*15f20*/  QGMMA.64x128x32.F32.E4M3.E4M3 R88, R164, gdesc[UR4], R88, gsb0 ;  /* 0x01e00004a4587df3 */ /* 0x000fe20008000858 */
[----:B------:R-:W-:Y:S01]  /*15f30*/  R2UR UR6, R8 ;  /* 0x00000000080672ca */ /* 0x000fe200000e0000 */
[C---:B------:R-:W-:Y:S01]  /*15f40*/  VIADD R8, R6.reuse, 0x4 ;  /* 0x0000000406087836 */ /* 0x040fe20000000000 */
[----:B------:R-:W-:Y:S01]  /*15f50*/  R2UR UR7, R9 ;  /* 0x00000000090772ca */ /* 0x000fe200000e0000 */
[----:B------:R-:W-:Y:S02]  /*15f60*/  IMAD.MOV.U32 R9, RZ, RZ, 0x40000040 ;  /* 0x40000040ff097424 */ /* 0x000fe400078e00ff */
[----:B------:R-:W-:Y:S01]  /*15f70*/  VIADD R6, R6, 0x6 ;  /* 0x0000000606067836 */ /* 0x000fe20000000000 */
[----:B0-----:R-:W-:Y:S01]  /*15f80*/  SHF.R.U32.HI R15, RZ, 0x7, R15 ;  /* 0x00000007ff0f7819 */ /* 0x001fe2000001160f */
[----:B------:R-:W-:Y:S02]  /*15f90*/  WARPGROUP.DEPBAR.LE gsb0, 0x0 ;  /* 0x00008000000079c5 */ /* 0x000fe40000010000 */
[----:B------:R-:W-:-:S06]  /*15fa0*/  WARPGROUP.ARRIVE ;  /* 0x00000000000079c5 */ /* 0x000fcc0000000000 */
[----:B------:R-:W-:Y:S01]  /*15fb0*/  QGMMA.64x128x32.F32.E4M3.E4M3 R88, R160, gdesc[UR4], R88, gsb0 ;  /* 0x01e00004a0587df3 */ /* 0x000fe20008000858 */
[----:B------:R-:W-:Y:S02]  /*15fc0*/  R2UR UR6, R8 ;  /* 0x00000000080672ca */ /* 0x000fe400000e0000 */
[----:B------:R-:W-:Y:S01]  /*15fd0*/  R2UR UR7, R9 ;  /* 0x00000000090772ca */ /* 0x000fe200000e0000 */
[----:B------:R-:W-:Y:S02]  /*15fe0*/  WARPGROUP.DEPBAR.LE gsb0, 0x0 ;  /* 0x00008000000079c5 */ /* 0x000fe40000010000 */
[----:B------:R-:W-:-:S10]  /*15ff0*/  WARPGROUP.ARRIVE ;  /* 0x00000000000079c5 */ /* 0x000fd40000000000 */
[----:B------:R-:W-:Y:S01]  /*16000*/  QGMMA.64x128x32.F32.E4M3.E4M3 R88, R156, gdesc[UR4], R88, gsb0 ;  /* 0x01e000049c587df3 */ /* 0x000fe20008000858 */
[----:B------:R-:W-:Y:S02]  /*16010*/  R2UR UR6, R6 ;  /* 0x00000000060672ca */ /* 0x000fe400000e0000 */
[----:B------:R-:W-:Y:S02]  /*16020*/  R2UR UR7, R7 ;  /* 0x00000000070772ca */ /* 0x000fe400000e0000 */
[----:B------:R-:W-:Y:S01]  /*16030*/  IADD3 R6, -R15, 0xb, RZ ;  /* 0x0000000b0f067810 */ /* 0x000fe20007ffe1ff */
[----:B------:R-:W-:Y:S02]  /*16040*/  WARPGROUP.DEPBAR.LE gsb0, 0x0 ;  /* 0x00008000000079c5 */ /* 0x000fe40000010000 */
[----:B------:R-:W-:-:S08]  /*16050*/  WARPGROUP.ARRIVE ;  /* 0x00000000000079c5 */ /* 0x000fd00000000000 */
[----:B------:R-:W-:Y:S03]  /*16060*/  QGMMA.64x128x32.F32.E4M3.E4M3 R88, R152, gdesc[UR4], R88, gsb0 ;  /* 0x01e0000498587df3 */ /* 0x000fe60008000858 */
[----:B------:R-:W-:Y:S02]  /*16070*/  WARPGROUP.DEPBAR.LE gsb0, 0x0 ;  /* 0x00008000000079c5 */ /* 0x000fe40000010000 */
[----:B------:R0:W-:Y:S06]  /*16080*/  BAR.ARV R6, 0x100 ;  /* 0x000400060000751d */ /* 0x0001ec0000002000 */
[----:B------:R-:W-:Y:S05]  /*16090*/  @!P0 BRA `(.L_x_1737) ;  /* 0x0000000000048947 */ /* 0x000fea0003800000 */
[----:B------:R-:W-:Y:S01]  /*160a0*/  BPT.TRAP 0x1 ;  /* 0x000000040000795c */ /* 0x000fe20000300000 */
.L_x_1737:
[----:B------:R-:W1:Y:S01]  /*160b0*/  @P1 LDC R7, c[0x0][0x44c] ;  /* 0x00011300ff071b82 */ /* 0x000e620000000800 */
[----:B------:R-:W-:Y:S02]  /*160c0*/  IMAD.IADD R15, R197, 0x1, R177 ;  /* 0x00000001c50f7824 */ /* 0x000fe400078e02b1 */
[C---:B------:R-:W-:Y:S01]  /*160d0*/  FMUL.FTZ R8, R2.reuse, R26 ;  /* 0x0000001a02087220 */ /* 0x040fe20000410000 */
[C---:B------:R-:W-:Y:S01]  /*160e0*/  FMUL.FTZ R20, R2.reuse, R24 ;  /* 0x0000001802147220 */ /* 0x040fe20000410000 */
[C---:B------:R-:W-:Y:S01]  /*160f0*/  FMUL.FTZ R21, R2.reuse, R25 ;  /* 0x0000001902157220 */ /* 0x040fe20000410000 */
[C---:B------:R-:W-:Y:S01]  /*16100*/  FMUL.FTZ R9, R2.reuse, R27 ;  /* 0x0000001b02097220 */ /* 0x040fe20000410000 */
[C---:B------:R-:W-:Y:S01]  /*16110*/  FMUL.FTZ R26, R2.reuse, R29 ;  /* 0x0000001d021a7220 */ /* 0x040fe20000410000 */
[C---:B------:R-:W-:Y:S01]  /*16120*/  FMUL.FTZ R23, R2.reuse, R30 ;  /* 0x0000001e02177220 */ /* 0x040fe20000410000 */
[----:B0-----:R-:W0:Y:S01]  /*16130*/  @P1 LDC R6, c[0x0][0x450] ;  /* 0x00011400ff061b82 */ /* 0x001e220000000800 */
        /* <DEDUP_REMOVED lines=23> */
[----:B0-----:R-:W-:Y:S01]  /*162b0*/  @P1 SHF.R.U32.HI R15, RZ, R6, R7 ;  /* 0x00000006ff0f1219 */ /* 0x001fe20000011607 */
        /* <DEDUP_REMOVED lines=34> */
[C---:B------:R-:W-:Y:S01]  /*164e0*/  FMUL.FTZ R82, R2.reuse, R84 ;  /* 0x0000005402527220 */ /* 0x040fe20000410000 */
[C---:B------:R-:W-:Y:S01]  /*164f0*/  FMUL.FTZ R83, R2.reuse, R85 ;  /* 0x0000005502537220 */ /* 0x040fe20000410000 */
[C---:B------:R-:W-:Y:S01]  /*16500*/  FMUL.FTZ R80, R2.reuse, R86 ;  /* 0x0000005602507220 */ /* 0x040fe20000410000 */
[----:B------:R-:W-:Y:S01]  /*16510*/  FMUL.FTZ R81, R2, R87 ;  /* 0x0000005702517220 */ /* 0x000fe20000410000 */
[----:B------:R-:W-:Y:S01]  /*16520*/  IMAD R6, R13, 0x8, R16 ;  /* 0x000000080d067824 */ /* 0x000fe200078e0210 */
[----:B------:R-:W-:Y:S01]  /*16530*/  IADD3 R85, -R170, 0x1, -R79 ;  /* 0x00000001aa557810 */ /* 0x000fe20007ffe94f */
[----:B------:R-:W1:Y:S01]  /*16540*/  MUFU.TANH R20, R20 ;  /* 0x0000001400147308 */ /* 0x000e620000002400 */
[----:B------:R-:W-:Y:S02]  /*16550*/  IMAD.U32 R7, RZ, RZ, UR38 ;  /* 0x00000026ff077e24 */ /* 0x000fe4000f8e00ff */
[----:B------:R-:W-:Y:S01]  /*16560*/  VIADD R6, R6, 0x22840 ;  /* 0x0002284006067836 */ /* 0x000fe20000000000 */
[----:B------:R-:W-:-:S04]  /*16570*/  IADD3 R85, -R169, R85, R171 ;  /* 0x00000055a9557210 */ /* 0x000fc80007ffe1ab */
[----:B------:R-:W2:Y:S01]  /*16580*/  MUFU.TANH R21, R21 ;  /* 0x0000001500157308 */ /* 0x000ea20000002400 */
[----:B------:R-:W-:Y:S01]  /*16590*/  PRMT R6, R7, 0x654, R6 ;  /* 0x0000065407067816 */ /* 0x000fe20000000006 */
[C---:B------:R-:W-:Y:S02]  /*165a0*/  VIADD R84, R85.reuse, UR34 ;  /* 0x0000002255547c36 */ /* 0x040fe40008000000 */
[----:B------:R-:W-:Y:S01]  /*165b0*/  VIADD R85, R85, UR41 ;  /* 0x0000002955557c36 */ /* 0x000fe20008000000 */
[----:B------:R3:W-:Y:S01]  /*165c0*/  SYNCS.ARRIVE.TRANS64.RED.A1T0 RZ, [R6+URZ], RZ ;  /* 0x000000ff06ff79a7 */ /* 0x0007e2000810043f */
[--C-:B0-----:R-:W-:Y:S02]  /*165d0*/  IMAD.IADD R86, R84, 0x1, R152.reuse ;  /* 0x0000000154567824 */ /* 0x101fe400078e0298 */
[----:B------:R-:W0:Y:S01]  /*165e0*/  MUFU.TANH R8, R8 ;  /* 0x0000000800087308 */ /* 0x000e220000002400 */
[----:B------:R-:W-:-:S07]  /*165f0*/  IMAD.IADD R87, R85, 0x1, R152 ;  /* 0x0000000155577824 */ /* 0x000fce00078e0298 */
        /* <DEDUP_REMOVED lines=61> */
[----:B-1234-:R-:W-:Y:S05]  /*169d0*/  @!P2 BRA `(.L_x_1738) ;  /* 0x000000000058a947 */ /* 0x01efea0003800000 */
[----:B------:R-:W-:Y:S01]  /*169e0*/  IADD3 R152, -R169, R171, R152 ;  /* 0x000000aba9987210 */ /* 0x000fe20007ffe198 */
[----:B------:R-:W-:Y:S03]  /*169f0*/  BSSY B0, `(.L_x_1739) ;  /* 0x0000010000007945 */ /* 0x000fe60003800000 */
        /* <DEDUP_REMOVED lines=10> */
.L_x_1740:
[----:B------:R-:W-:-:S05]  /*16aa0*/  IMAD.U32 R153, RZ, RZ, UR32 ;  /* 0x00000020ff997e24 */ /* 0x000fca000f8e00ff */
[----:B------:R-:W-:-:S13]  /*16ab0*/  ISETP.NE.AND P3, PT, R153, 0x1, PT ;  /* 0x000000019900780c */ /* 0x000fda0003f65270 */
[----:B------:R-:W1:Y:S02]  /*16ac0*/  @P3 LDC.64 R6, c[0x0][0x9e8] ;  /* 0x00027a00ff063b82 */ /* 0x000e640000000a00 */
[----:B-1----:R-:W-:-:S05]  /*16ad0*/  @P3 IMAD.HI.U32 R6, R152, R6, RZ ;  /* 0x0000000698063227 */ /* 0x002fca00078e00ff */
[----:B------:R-:W-:-:S07]  /*16ae0*/  @P3 SHF.R.U32.HI R152, RZ, R7, R6 ;  /* 0x00000007ff983219 */ /* 0x000fce0000011606 */
.L_x_1741:
[----:B------:R-:W-:Y:S05]  /*16af0*/  BSYNC B0 ;  /* 0x0000000000007941 */ /* 0x000fea0003800000 */
.L_x_1739:
[----:B------:R-:W-:-:S04]  /*16b00*/  IMAD R152, R152, R153, -R79 ;  /* 0x0000009998987224 */ /* 0x000fc800078e0a4f */
[----:B------:R-:W-:-:S05]  /*16b10*/  IMAD.IADD R152, R152, 0x1, -R170 ;  /* 0x0000000198987824 */ /* 0x000fca00078e0aaa */
[----:B------:R-:W-:Y:S02]  /*16b20*/  VIMNMX R87, R87, R152, !PT ;  /* 0x0000009857577248 */ /* 0x000fe40007fe0100 */
[----:B------:R-:W-:-:S07]  /*16b30*/  VIADDMNMX R86, R152, R153, R86, PT ;  /* 0x0000009998567246 */ /* 0x000fce0003800156 */
.L_x_1738:
[----:B------:R-:W-:Y:S01]  /*16b40*/  ISETP.GT.AND P3, PT, R4, -0x1, PT ;  /* 0xffffffff0400780c */ /* 0x000fe20003f64270 */
[----:B------:R-:W1:Y:S03]  /*16b50*/  SHFL.IDX PT, R15, R15, 0x1, 0x1c1f ;  /* 0x003c1f000f0f7f89 */ /* 0x000e6600000e0000 */
[C---:B------:R-:W-:Y:S02]  /*16b60*/  ISETP.GT.AND P5, PT, R87.reuse, RZ, P3 ;  /* 0x000000ff5700720c */ /* 0x040fe40001fa4270 */
[----:B------:R-:W-:Y:S02]  /*16b70*/  ISETP.GT.AND P4, PT, R87, 0x1, P3 ;  /* 0x000000015700780c */ /* 0x000fe40001f84270 */
[C---:B------:R-:W-:Y:S02]  /*16b80*/  ISETP.LT.OR P5, PT, R86.reuse, 0x1, P5 ;  /* 0x000000015600780c */ /* 0x040fe40002fa1670 */
[----:B------:R-:W-:-:S02]  /*16b90*/  ISETP.LT.OR P4, PT, R86, 0x2, P4 ;  /* 0x000000025600780c */ /* 0x000fc40002781670 */
[----:B------:R-:W-:Y:S02]  /*16ba0*/  FSEL R20, R20, -INF , !P5 ;  /* 0xff80000014147808 */ /* 0x000fe40006800000 */
[----:B------:R-:W-:Y:S02]  /*16bb0*/  FSEL R21, R21, -INF , !P4 ;  /* 0xff80000015157808 */ /* 0x000fe40006000000 */
[C---:B------:R-:W-:Y:S02]  /*16bc0*/  ISETP.GT.AND P5, PT, R87.reuse, 0x8, P3 ;  /* 0x000000085700780c */ /* 0x040fe40001fa4270 */
[----:B------:R-:W-:Y:S02]  /*16bd0*/  ISETP.GT.AND P4, PT, R87, 0x9, P3 ;  /* 0x000000095700780c */ /* 0x000fe40001f84270 */
[C---:B------:R-:W-:Y:S02]  /*16be0*/  ISETP.LT.OR P5, PT, R86.reuse, 0x9, P5 ;  /* 0x000000095600780c */ /* 0x040fe40002fa1670 */
[----:B------:R-:W-:-:S02]  /*16bf0*/  ISETP.LT.OR P4, PT, R86, 0xa, P4 ;  /* 0x0000000a5600780c */ /* 0x000fc40002781670 */
[----:B0-----:R-:W-:Y:S01]  /*16c00*/  FSEL R25, R25, -INF , !P5 ;  /* 0xff80000019197808 */ /* 0x001fe20006800000 */
[--C-:B-1----:R-:W-:Y:S01]  /*16c10*/  IMAD.IADD R84, R84, 0x1, R15.reuse ;  /* 0x0000000154547824 */ /* 0x102fe200078e020f */
[----:B------:R-:W-:Y:S01]  /*16c20*/  FSEL R26, R26, -INF , !P4 ;  /* 0xff8000001a1a7808 */ /* 0x000fe20006000000 */
[----:B------:R-:W-:Y:S01]  /*16c30*/  IMAD.IADD R85, R85, 0x1, R15 ;  /* 0x0000000155557824 */ /* 0x000fe200078e020f */
[C---:B------:R-:W-:Y:S02]  /*16c40*/  ISETP.GT.AND P5, PT, R87.reuse, 0x10, P3 ;  /* 0x000000105700780c */ /* 0x040fe40001fa4270 */
        /* <DEDUP_REMOVED lines=82> */
[----:B------:R-:W-:Y:S01]  /*17170*/  FSEL R83, R83, -INF , !P4 ;  /* 0xff80000053537808 */ /* 0x000fe20006000000 */
[----:B------:R-:W-:Y:S08]  /*17180*/  @!P2 BRA `(.L_x_1742) ;  /* 0x000000000058a947 */ /* 0x000ff00003800000 */
[----:B------:R-:W-:Y:S01]  /*17190*/  IADD3 R15, -R169, R171, R15 ;  /* 0x000000aba90f7210 */ /* 0x000fe20007ffe10f */
[----:B------:R-:W-:Y:S03]  /*171a0*/  BSSY B0, `(.L_x_1743) ;  /* 0x0000010000007945 */ /* 0x000fe60003800000 */
        /* <DEDUP_REMOVED lines=10> */
.L_x_1744:
[----:B------:R-:W-:-:S04]  /*17250*/  MOV R86, UR32 ;  /* 0x0000002000567c02 */ /* 0x000fc80008000f00 */
[----:B------:R-:W-:-:S13]  /*17260*/  ISETP.NE.AND P4, PT, R86, 0x1, PT ;  /* 0x000000015600780c */ /* 0x000fda0003f85270 */
[----:B------:R-:W0:Y:S02]  /*17270*/  @P4 LDC.64 R6, c[0x0][0x9e8] ;  /* 0x00027a00ff064b82 */ /* 0x000e240000000a00 */
[----:B0-----:R-:W-:-:S05]  /*17280*/  @P4 IMAD.HI.U32 R6, R15, R6, RZ ;  /* 0x000000060f064227 */ /* 0x001fca00078e00ff */
[----:B------:R-:W-:-:S07]  /*17290*/  @P4 SHF.R.U32.HI R15, RZ, R7, R6 ;  /* 0x00000007ff0f4219 */ /* 0x000fce0000011606 */
.L_x_1745:
[----:B------:R-:W-:Y:S05]  /*172a0*/  BSYNC B0 ;  /* 0x0000000000007941 */ /* 0x000fea0003800000 */
.L_x_1743:
[----:B------:R-:W-:-:S04]  /*172b0*/  IMAD R15, R15, R86, -R79 ;  /* 0x000000560f0f7224 */ /* 0x000fc800078e0a4f */
[----:B------:R-:W-:-:S05]  /*172c0*/  IMAD.IADD R15, R15, 0x1, -R170 ;  /* 0x000000010f0f7824 */ /* 0x000fca00078e0aaa */
[----:B------:R-:W-:Y:S02]  /*172d0*/  VIMNMX R85, R85, R15, !PT ;  /* 0x0000000f55557248 */ /* 0x000fe40007fe0100 */
[----:B------:R-:W-:-:S07]  /*172e0*/  VIADDMNMX R84, R15, R86, R84, PT ;  /* 0x000000560f547246 */ /* 0x000fce0003800154 */
.L_x_1742:
[----:B------:R-:W-:Y:S01]  /*172f0*/  FMNMX.FTZ R6, R20, R10, !PT ;  /* 0x0000000a14067209 */ /* 0x000fe20007810000 */
[----:B------:R-:W-:-:S03]  /*17300*/  UMOV UR35, UR31 ;  /* 0x0000001f00237c82 */ /* 0x000fc60008000000 */
        /* <DEDUP_REMOVED lines=32> */
[----:B0-----:R-:W-:-:S05]  /*17510*/  FMNMX.FTZ R6, R6, R7, !PT ;  /* 0x0000000706067209 */ /* 0x001fca0007810000 */
[----:B------:R-:W0:Y:S02]  /*17520*/  SHFL.BFLY PT, R7, R6, 0x1, 0x1f ;  /* 0x0c201f0006077f89 */ /* 0x000e2400000e0000 */
[----:B0-----:R-:W-:-:S04]  /*17530*/  FMNMX.FTZ R6, R6, R7, !PT ;  /* 0x0000000706067209 */ /* 0x001fc80007810000 */
[----:B------:R-:W-:-:S04]  /*17540*/  FSETP.NEU.FTZ.AND P4, PT, R6, -INF , PT ;  /* 0xff8000000600780b */ /* 0x000fc80003f9d000 */
[----:B------:R-:W-:-:S05]  /*17550*/  FSEL R7, R6, RZ, P4 ;  /* 0x000000ff06077208 */ /* 0x000fca0002000000 */
[----:B------:R-:W-:Y:S01]  /*17560*/  FADD.FTZ R7, -R7, R10 ;  /* 0x0000000a07077221 */ /* 0x000fe20000010100 */
[----:B------:R-:W-:-:S03]  /*17570*/  IMAD.U32 R10, RZ, RZ, UR35 ;  /* 0x00000023ff0a7e24 */ /* 0x000fc6000f8e00ff */
[----:B------:R-:W-:Y:S01]  /*17580*/  FMUL.FTZ R7, R7, UR35 ;  /* 0x0000002307077c20 */ /* 0x000fe20008410000 */
[----:B------:R-:W-:-:S05]  /*17590*/  FFMA.FTZ R10, R6, R10, -8 ;  /* 0xc1000000060a7423 */ /* 0x000fca000001000a */
[----:B------:R-:W-:Y:S01]  /*175a0*/  FSEL R10, R10, RZ, P4 ;  /* 0x000000ff0a0a7208 */ /* 0x000fe20002000000 */
[----:B------:R-:W-:Y:S01]  /*175b0*/  MUFU.EX2 R7, R7 ;  /* 0x0000000700077308 */ /* 0x000fe20000000800 */
[----:B------:R-:W-:-:S03]  /*175c0*/  ISETP.GT.AND P4, PT, R85, 0x1, P3 ;  /* 0x000000015500780c */ /* 0x000fc60001f84270 */
[--C-:B------:R-:W-:Y:S01]  /*175d0*/  FFMA.FTZ R20, R20, UR35, -R10.reuse ;  /* 0x0000002314147c23 */ /* 0x100fe2000801080a */
[----:B------:R-:W-:Y:S01]  /*175e0*/  ISETP.LT.OR P5, PT, R84, 0x2, P4 ;  /* 0x000000025400780c */ /* 0x000fe200027a1670 */
[--C-:B------:R-:W-:Y:S01]  /*175f0*/  FFMA.FTZ R21, R21, UR35, -R10.reuse ;  /* 0x0000002315157c23 */ /* 0x100fe2000801080a */
[----:B------:R-:W-:Y:S01]  /*17600*/  ISETP.GT.AND P4, PT, R85, 0x8, P3 ;  /* 0x000000085500780c */ /* 0x000fe20001f84270 */
[--C-:B------:R-:W-:Y:S01]  /*17610*/  FFMA.FTZ R25, R25, UR35, -R10.reuse ;  /* 0x0000002319197c23 */ /* 0x100fe2000801080a */
[----:B------:R-:W-:Y:S01]  /*17620*/  FSEL R9, R9, -INF , !P5 ;  /* 0xff80000009097808 */ /* 0x000fe20006800000 */
[----:B------:R-:W0:Y:S01]  /*17630*/  MUFU.EX2 R20, R20 ;  /* 0x0000001400147308 */ /* 0x000e220000000800 */
[----:B------:R-:W-:Y:S01]  /*17640*/  ISETP.GT.AND P5, PT, R85, 0x9, P3 ;  /* 0x000000095500780c */ /* 0x000fe20001fa4270 */
[--C-:B------:R-:W-:Y:S01]  /*17650*/  FFMA.FTZ R26, R26, UR35, -R10.reuse ;  /* 0x000000231a1a7c23 */ /* 0x100fe2000801080a */
[C---:B------:R-:W-:Y:S01]  /*17660*/  ISETP.LT.OR P4, PT, R84.reuse, 0x9, P4 ;  /* 0x000000095400780c */ /* 0x040fe20002781670 */
[--C-:B------:R-:W-:Y:S01]  /*17670*/  FFMA.FTZ R29, R29, UR35, -R10.reuse ;  /* 0x000000231d1d7c23 */ /* 0x100fe2000801080a */
[----:B------:R-:W-:Y:S01]  /*17680*/  ISETP.LT.OR P5, PT, R84, 0xa, P5 ;  /* 0x0000000a5400780c */ /* 0x000fe20002fa1670 */
[--C-:B------:R-:W-:Y:S01]  /*17690*/  FFMA.FTZ R30, R30, UR35, -R10.reuse ;  /* 0x000000231e1e7c23 */ /* 0x100fe2000801080a */
[----:B------:R-:W-:Y:S01]  /*176a0*/  FSEL R23, R23, -INF , !P4 ;  /* 0xff80000017177808 */ /* 0x000fe20006000000 */
[----:B------:R-:W1:Y:S01]  /*176b0*/  MUFU.EX2 R21, R21 ;  /* 0x0000001500157308 */ /* 0x000e620000000800 */
[----:B------:R-:W-:Y:S01]  /*176c0*/  FSEL R24, R24, -INF , !P5 ;  /* 0xff80000018187808 */ /* 0x000fe20006800000 */
[--C-:B------:R-:W-:Y:S01]  /*176d0*/  FFMA.FTZ R33, R33, UR35, -R10.reuse ;  /* 0x0000002321217c23 */ /* 0x100fe2000801080a */
[C---:B------:R-:W-:Y:S01]  /*176e0*/  ISETP.GT.AND P5, PT, R85.reuse, 0x11, P3 ;  /* 0x000000115500780c */ /* 0x040fe20001fa4270 */
[--C-:B------:R-:W-:Y:S01]  /*176f0*/  FFMA.FTZ R34, R34, UR35, -R10.reuse ;  /* 0x0000002322227c23 */ /* 0x100fe2000801080a */
[----:B------:R-:W-:Y:S01]  /*17700*/  ISETP.GT.AND P4, PT, R85, 0x10, P3 ;  /* 0x000000105500780c */ /* 0x000fe20001f84270 */
[----:B------:R-:W-:Y:S01]  /*17710*/  FFMA.FTZ R37, R37, UR35, -R10 ;  /* 0x0000002325257c23 */ /* 0x000fe2000801080a */
[C---:B------:R-:W-:Y:S01]  /*17720*/  ISETP.LT.OR P5, PT, R84.reuse, 0x12, P5 ;  /* 0x000000125400780c */ /* 0x040fe20002fa1670 */
[----:B------:R-:W-:Y:S01]  /*17730*/  MUFU.EX2 R25, R25 ;  /* 0x0000001900197308 */ /* 0x000fe20000000800 */
[----:B------:R-:W-:Y:S01]  /*17740*/  ISETP.LT.OR P4, PT, R84, 0x11, P4 ;  /* 0x000000115400780c */ /* 0x000fe20002781670 */
[----:B0-----:R-:W-:Y:S01]  /*17750*/  FFMA.FTZ R3, R7, R3, R20 ;  /* 0x0000000307037223 */ /* 0x001fe20000010014 */
[----:B------:R-:W-:Y:S01]  /*17760*/  FSEL R28, R28, -INF , !P5 ;  /* 0xff8000001c1c7808 */ /* 0x000fe20006800000 */
[--C-:B------:R-:W-:Y:S01]  /*17770*/  FFMA.FTZ R38, R38, UR35, -R10.reuse ;  /* 0x0000002326267c23 */ /* 0x100fe2000801080a */
[----:B------:R-:W-:Y:S01]  /*17780*/  ISETP.GT.AND P5, PT, R85, 0x19, P3 ;  /* 0x000000195500780c */ /* 0x000fe20001fa4270 */
[--C-:B------:R-:W-:Y:S01]  /*17790*/  FFMA.FTZ R41, R41, UR35, -R10.reuse ;  /* 0x0000002329297c23 */ /* 0x100fe2000801080a */
[----:B------:R-:W-:Y:S01]  /*177a0*/  FSEL R27, R27, -INF , !P4 ;  /* 0xff8000001b1b7808 */ /* 0x000fe20006000000 */
[----:B------:R-:W-:Y:S01]  /*177b0*/  MUFU.EX2 R26, R26 ;  /* 0x0000001a001a7308 */ /* 0x000fe20000000800 */
[----:B------:R-:W-:Y:S01]  /*177c0*/  ISETP.LT.OR P5, PT, R84, 0x1a, P5 ;  /* 0x0000001a5400780c */ /* 0x000fe20002fa1670 */
[----:B-1----:R-:W-:Y:S01]  /*177d0*/  FADD.FTZ R3, R21, R3 ;  /* 0x0000000315037221 */ /* 0x002fe20000010000 */
[----:B------:R-:W-:Y:S01]  /*177e0*/  ISETP.GT.AND P4, PT, R85, 0x18, P3 ;  /* 0x000000185500780c */ /* 0x000fe20001f84270 */
[--C-:B------:R-:W-:Y:S01]  /*177f0*/  FFMA.FTZ R42, R42, UR35, -R10.reuse ;  /* 0x000000232a2a7c23 */ /* 0x100fe2000801080a */
[----:B------:R-:W-:Y:S01]  /*17800*/  FSEL R32, R32, -INF , !P5 ;  /* 0xff80000020207808 */ /* 0x000fe20006800000 */
[--C-:B------:R-:W-:Y:S01]  /*17810*/  FFMA.FTZ R45, R45, UR35, -R10.reuse ;  /* 0x000000232d2d7c23 */ /* 0x100fe2000801080a */
[----:B------:R-:W-:Y:S01]  /*17820*/  ISETP.GT.AND P5, PT, R85, 0x21, P3 ;  /* 0x000000215500780c */ /* 0x000fe20001fa4270 */
[----:B------:R-:W-:Y:S01]  /*17830*/  MUFU.EX2 R29, R29 ;  /* 0x0000001d001d7308 */ /* 0x000fe20000000800 */
[----:B------:R-:W-:Y:S01]  /*17840*/  ISETP.LT.OR P4, PT, R84, 0x19, P4 ;  /* 0x000000195400780c */ /* 0x000fe20002781670 */
[--C-:B------:R-:W-:Y:S01]  /*17850*/  FFMA.FTZ R46, R46, UR35, -R10.reuse ;  /* 0x000000232e2e7c23 */ /* 0x100fe2000801080a */
[----:B------:R-:W-:Y:S01]  /*17860*/  ISETP.LT.OR P5, PT, R84, 0x22, P5 ;  /* 0x000000225400780c */ /* 0x000fe20002fa1670 */
[--C-:B------:R-:W-:Y:S01]  /*17870*/  FFMA.FTZ R49, R49, UR35, -R10.reuse ;  /* 0x0000002331317c23 */ /* 0x100fe2000801080a */
[----:B------:R-:W-:Y:S01]  /*17880*/  FSEL R31, R31, -INF , !P4 ;  /* 0xff8000001f1f7808 */ /* 0x000fe20006000000 */
[--C-:B------:R-:W-:Y:S01]  /*17890*/  FFMA.FTZ R50, R50, UR35, -R10.reuse ;  /* 0x0000002332327c23 */ /* 0x100fe2000801080a */
[----:B------:R-:W-:Y:S01]  /*178a0*/  FSEL R36, R36, -INF , !P5 ;  /* 0xff80000024247808 */ /* 0x000fe20006800000 */
[----:B------:R-:W-:Y:S01]  /*178b0*/  MUFU.EX2 R30, R30 ;  /* 0x0000001e001e7308 */ /* 0x000fe20000000800 */
[----:B------:R-:W-:Y:S01]  /*178c0*/  ISETP.GT.AND P5, PT, R85, 0x29, P3 ;  /* 0x000000295500780c */ /* 0x000fe20001fa4270 */
[--C-:B------:R-:W-:Y:S01]  /*178d0*/  FFMA.FTZ R53, R53, UR35, -R10.reuse ;  /* 0x0000002335357c23 */ /* 0x100fe2000801080a */
[----:B------:R-:W-:Y:S01]  /*178e0*/  ISETP.GT.AND P4, PT, R85, 0x20, P3 ;  /* 0x000000205500780c */ /* 0x000fe20001f84270 */
[--C-:B------:R-:W-:Y:S01]  /*178f0*/  FFMA.FTZ R54, R54, UR35, -R10.reuse ;  /* 0x0000002336367c23 */ /* 0x100fe2000801080a */
[C---:B------:R-:W-:Y:S01]  /*17900*/  ISETP.LT.OR P5, PT, R84.reuse, 0x2a, P5 ;  /* 0x0000002a5400780c */ /* 0x040fe20002fa1670 */
[--C-:B------:R-:W-:Y:S01]  /*17910*/  FFMA.FTZ R57, R57, UR35, -R10.reuse ;  /* 0x0000002339397c23 */ /* 0x100fe2000801080a */
[----:B------:R-:W-:Y:S01]  /*17920*/  ISETP.LT.OR P4, PT, R84, 0x21, P4 ;  /* 0x000000215400780c */ /* 0x000fe20002781670 */
[----:B------:R-:W-:Y:S01]  /*17930*/  MUFU.EX2 R33, R33 ;  /* 0x0000002100217308 */ /* 0x000fe20000000800 */
[----:B------:R-:W-:Y:S01]  /*17940*/  FSEL R40, R40, -INF , !P5 ;  /* 0xff80000028287808 */ /* 0x000fe20006800000 */
[--C-:B------:R-:W-:Y:S01]  /*17950*/  FFMA.FTZ R58, R58, UR35, -R10.reuse ;  /* 0x000000233a3a7c23 */ /* 0x100fe2000801080a */
[----:B------:R-:W-:Y:S01]  /*17960*/  ISETP.GT.AND P5, PT, R85, 0x31, P3 ;  /* 0x000000315500780c */ /* 0x000fe20001fa4270 */
[--C-:B------:R-:W-:Y:S01]  /*17970*/  FFMA.FTZ R61, R61, UR35, -R10.reuse ;  /* 0x000000233d3d7c23 */ /* 0x100fe2000801080a */
[----:B------:R-:W-:Y:S01]  /*17980*/  FSEL R35, R35, -INF , !P4 ;  /* 0xff80000023237808 */ /* 0x000fe20006000000 */
[--C-:B------:R-:W-:Y:S01]  /*17990*/  FFMA.FTZ R62, R62, UR35, -R10.reuse ;  /* 0x000000233e3e7c23 */ /* 0x100fe2000801080a */
[----:B------:R-:W-:Y:S01]  /*179a0*/  ISETP.LT.OR P5, PT, R84, 0x32, P5 ;  /* 0x000000325400780c */ /* 0x000fe20002fa1670 */
[----:B------:R-:W-:Y:S01]  /*179b0*/  MUFU.EX2 R34, R34 ;  /* 0x0000002200227308 */ /* 0x000fe20000000800 */
[----:B------:R-:W-:Y:S01]  /*179c0*/  ISETP.GT.AND P4, PT, R85, 0x28, P3 ;  /* 0x000000285500780c */ /* 0x000fe20001f84270 */
[--C-:B------:R-:W-:Y:S01]  /*179d0*/  FFMA.FTZ R65, R65, UR35, -R10.reuse ;  /* 0x0000002341417c23 */ /* 0x100fe2000801080a */
[----:B------:R-:W-:Y:S01]  /*179e0*/  FSEL R44, R44, -INF , !P5 ;  /* 0xff8000002c2c7808 */ /* 0x000fe20006800000 */
[--C-:B------:R-:W-:Y:S01]  /*179f0*/  FFMA.FTZ R66, R66, UR35, -R10.reuse ;  /* 0x0000002342427c23 */ /* 0x100fe2000801080a */
[----:B------:R-:W-:Y:S01]  /*17a00*/  ISETP.GT.AND P5, PT, R85, 0x39, P3 ;  /* 0x000000395500780c */ /* 0x000fe20001fa4270 */
[--C-:B------:R-:W-:Y:S01]  /*17a10*/  FFMA.FTZ R69, R69, UR35, -R10.reuse ;  /* 0x0000002345457c23 */ /* 0x100fe2000801080a */
[C---:B------:R-:W-:Y:S01]  /*17a20*/  ISETP.LT.OR P4, PT, R84.reuse, 0x29, P4 ;  /* 0x000000295400780c */ /* 0x040fe20002781670 */
[----:B------:R-:W-:Y:S01]  /*17a30*/  MUFU.EX2 R37, R37 ;  /* 0x0000002500257308 */ /* 0x000fe20000000800 */
[----:B------:R-:W-:Y:S01]  /*17a40*/  ISETP.LT.OR P5, PT, R84, 0x3a, P5 ;  /* 0x0000003a5400780c */ /* 0x000fe20002fa1670 */
[--C-:B------:R-:W-:Y:S01]  /*17a50*/  FFMA.FTZ R70, R70, UR35, -R10.reuse ;  /* 0x0000002346467c23 */ /* 0x100fe2000801080a */
[----:B------:R-:W-:Y:S01]  /*17a60*/  FSEL R39, R39, -INF , !P4 ;  /* 0xff80000027277808 */ /* 0x000fe20006000000 */
[--C-:B------:R-:W-:Y:S01]  /*17a70*/  FFMA.FTZ R73, R73, UR35, -R10.reuse ;  /* 0x0000002349497c23 */ /* 0x100fe2000801080a */
[----:B------:R-:W-:Y:S01]  /*17a80*/  FSEL R48, R48, -INF , !P5 ;  /* 0xff80000030307808 */ /* 0x000fe20006800000 */
[--C-:B------:R-:W-:Y:S01]  /*17a90*/  FFMA.FTZ R74, R74, UR35, -R10.reuse ;  /* 0x000000234a4a7c23 */ /* 0x100fe2000801080a */
[C---:B------:R-:W-:Y:S01]  /*17aa0*/  ISETP.GT.AND P5, PT, R85.reuse, 0x41, P3 ;  /* 0x000000415500780c */ /* 0x040fe20001fa4270 */
[----:B------:R-:W-:Y:S01]  /*17ab0*/  MUFU.EX2 R38, R38 ;  /* 0x0000002600267308 */ /* 0x000fe20000000800 */
[----:B------:R-:W-:Y:S01]  /*17ac0*/  ISETP.GT.AND P4, PT, R85, 0x30, P3 ;  /* 0x000000305500780c */ /* 0x000fe20001f84270 */
[--C-:B------:R-:W-:Y:S01]  /*17ad0*/  FFMA.FTZ R77, R77, UR35, -R10.reuse ;  /* 0x000000234d4d7c23 */ /* 0x100fe2000801080a */
[----:B------:R-:W-:Y:S01]  /*17ae0*/  ISETP.LT.OR P5, PT, R84, 0x42, P5 ;  /* 0x000000425400780c */ /* 0x000fe20002fa1670 */
[--C-:B------:R-:W-:Y:S01]  /*17af0*/  FFMA.FTZ R78, R78, UR35, -R10.reuse ;  /* 0x000000234e4e7c23 */ /* 0x100fe2000801080a */
[----:B------:R-:W-:Y:S01]  /*17b00*/  ISETP.LT.OR P4, PT, R84, 0x31, P4 ;  /* 0x000000315400780c */ /* 0x000fe20002781670 */
[--C-:B------:R-:W-:Y:S01]  /*17b10*/  FFMA.FTZ R82, R82, UR35, -R10.reuse ;  /* 0x0000002352527c23 */ /* 0x100fe2000801080a */
[----:B------:R-:W-:Y:S01]  /*17b20*/  FSEL R52, R52, -INF , !P5 ;  /* 0xff80000034347808 */ /* 0x000fe20006800000 */
[----:B------:R-:W-:Y:S01]  /*17b30*/  MUFU.EX2 R41, R41 ;  /* 0x0000002900297308 */ /* 0x000fe20000000800 */
[----:B------:R-:W-:Y:S01]  /*17b40*/  ISETP.GT.AND P5, PT, R85, 0x49, P3 ;  /* 0x000000495500780c */ /* 0x000fe20001fa4270 */
[----:B------:R-:W-:Y:S01]  /*17b50*/  FFMA.FTZ R10, R83, UR35, -R10 ;  /* 0x00000023530a7c23 */ /* 0x000fe2000801080a */
[----:B------:R-:W-:-:S02]  /*17b60*/  FSEL R43, R43, -INF , !P4 ;  /* 0xff8000002b2b7808 */ /* 0x000fc40006000000 */
[----:B------:R-:W-:Y:S02]  /*17b70*/  ISETP.LT.OR P5, PT, R84, 0x4a, P5 ;  /* 0x0000004a5400780c */ /* 0x000fe40002fa1670 */
[C---:B------:R-:W-:Y:S01]  /*17b80*/  ISETP.GT.AND P4, PT, R85.reuse, 0x38, P3 ;  /* 0x000000385500780c */ /* 0x040fe20001f84270 */
[----:B------:R-:W-:Y:S01]  /*17b90*/  MUFU.EX2 R42, R42 ;  /* 0x0000002a002a7308 */ /* 0x000fe20000000800 */
[----:B------:R-:W-:Y:S02]  /*17ba0*/  FSEL R56, R56, -INF , !P5 ;  /* 0xff80000038387808 */ /* 0x000fe40006800000 */
[----:B------:R-:W-:Y:S02]  /*17bb0*/  ISETP.GT.AND P5, PT, R85, 0x51, P3 ;  /* 0x000000515500780c */ /* 0x000fe40001fa4270 */
[C---:B------:R-:W-:Y:S02]  /*17bc0*/  ISETP.LT.OR P4, PT, R84.reuse, 0x39, P4 ;  /* 0x000000395400780c */ /* 0x040fe40002781670 */
[----:B------:R-:W-:Y:S01]  /*17bd0*/  ISETP.LT.OR P5, PT, R84, 0x52, P5 ;  /* 0x000000525400780c */ /* 0x000fe20002fa1670 */
[----:B------:R-:W-:Y:S01]  /*17be0*/  MUFU.EX2 R45, R45 ;  /* 0x0000002d002d7308 */ /* 0x000fe20000000800 */
[----:B------:R-:W-:-:S02]  /*17bf0*/  FSEL R47, R47, -INF , !P4 ;  /* 0xff8000002f2f7808 */ /* 0x000fc40006000000 */
[----:B------:R-:W-:Y:S02]  /*17c00*/  FSEL R60, R60, -INF , !P5 ;  /* 0xff8000003c3c7808 */ /* 0x000fe40006800000 */
[C---:B------:R-:W-:Y:S02]  /*17c10*/  ISETP.GT.AND P5, PT, R85.reuse, 0x59, P3 ;  /* 0x000000595500780c */ /* 0x040fe40001fa4270 */
[----:B------:R-:W-:Y:S01]  /*17c20*/  ISETP.GT.AND P4, PT, R85, 0x40, P3 ;  /* 0x000000405500780c */ /* 0x000fe20001f84270 */
[----:B------:R-:W-:Y:S01]  /*17c30*/  MUFU.EX2 R46, R46 ;  /* 0x0000002e002e7308 */ /* 0x000fe20000000800 */
[C---:B------:R-:W-:Y:S02]  /*17c40*/  ISETP.LT.OR P5, PT, R84.reuse, 0x5a, P5 ;  /* 0x0000005a5400780c */ /* 0x040fe40002fa1670 */
[----:B------:R-:W-:Y:S02]  /*17c50*/  ISETP.LT.OR P4, PT, R84, 0x41, P4 ;  /* 0x000000415400780c */ /* 0x000fe40002781670 */
[----:B------:R-:W-:-:S02]  /*17c60*/  FSEL R64, R64, -INF , !P5 ;  /* 0xff80000040407808 */ /* 0x000fc40006800000 */
[----:B------:R-:W-:Y:S01]  /*17c70*/  ISETP.GT.AND P5, PT, R85, 0x61, P3 ;  /* 0x000000615500780c */ /* 0x000fe20001fa4270 */
[----:B------:R-:W-:Y:S01]  /*17c80*/  MUFU.EX2 R49, R49 ;  /* 0x0000003100317308 */ /* 0x000fe20000000800 */
[----:B------:R-:W-:Y:S02]  /*17c90*/  FSEL R51, R51, -INF , !P4 ;  /* 0xff80000033337808 */ /* 0x000fe40006000000 */
[----:B------:R-:W-:Y:S02]  /*17ca0*/  ISETP.LT.OR P5, PT, R84, 0x62, P5 ;  /* 0x000000625400780c */ /* 0x000fe40002fa1670 */
[C---:B------:R-:W-:Y:S02]  /*17cb0*/  ISETP.GT.AND P4, PT, R85.reuse, 0x48, P3 ;  /* 0x000000485500780c */ /* 0x040fe40001f84270 */
[----:B------:R-:W-:Y:S01]  /*17cc0*/  FSEL R68, R68, -INF , !P5 ;  /* 0xff80000044447808 */ /* 0x000fe20006800000 */
[----:B------:R-:W-:Y:S01]  /*17cd0*/  MUFU.EX2 R50, R50 ;  /* 0x0000003200327308 */ /* 0x000fe20000000800 */
[----:B------:R-:W-:-:S02]  /*17ce0*/  ISETP.GT.AND P5, PT, R85, 0x69, P3 ;  /* 0x000000695500780c */ /* 0x000fc40001fa4270 */
[C---:B------:R-:W-:Y:S02]  /*17cf0*/  ISETP.LT.OR P4, PT, R84.reuse, 0x49, P4 ;  /* 0x000000495400780c */ /* 0x040fe40002781670 */
[----:B------:R-:W-:Y:S02]  /*17d00*/  ISETP.LT.OR P5, PT, R84, 0x6a, P5 ;  /* 0x0000006a5400780c */ /* 0x000fe40002fa1670 */
[----:B------:R-:W-:Y:S01]  /*17d10*/  FSEL R55, R55, -INF , !P4 ;  /* 0xff80000037377808 */ /* 0x000fe20006000000 */
[----:B------:R-:W-:Y:S01]  /*17d20*/  MUFU.EX2 R53, R53 ;  /* 0x0000003500357308 */ /* 0x000fe20000000800 */
[----:B------:R-:W-:Y:S02]  /*17d30*/  FSEL R72, R72, -INF , !P5 ;  /* 0xff80000048487808 */ /* 0x000fe40006800000 */
[C---:B------:R-:W-:Y:S02]  /*17d40*/  ISETP.GT.AND P5, PT, R85.reuse, RZ, P3 ;  /* 0x000000ff5500720c */ /* 0x040fe40001fa4270 */
[----:B------:R-:W-:-:S02]  /*17d50*/  ISETP.GT.AND P4, PT, R85, 0x50, P3 ;  /* 0x000000505500780c */ /* 0x000fc40001f84270 */
[C---:B------:R-:W-:Y:S01]  /*17d60*/  ISETP.LT.OR P5, PT, R84.reuse, 0x1, P5 ;  /* 0x000000015400780c */ /* 0x040fe20002fa1670 */
[----:B------:R-:W-:Y:S01]  /*17d70*/  MUFU.EX2 R54, R54 ;  /* 0x0000003600367308 */ /* 0x000fe20000000800 */
[----:B------:R-:W-:Y:S02]  /*17d80*/  ISETP.LT.OR P4, PT, R84, 0x51, P4 ;  /* 0x000000515400780c */ /* 0x000fe40002781670 */
[----:B------:R-:W-:Y:S02]  /*17d90*/  FSEL R8, R8, -INF , !P5 ;  /* 0xff80000008087808 */ /* 0x000fe40006800000 */
[----:B------:R-:W-:Y:S02]  /*17da0*/  FSEL R59, R59, -INF , !P4 ;  /* 0xff8000003b3b7808 */ /* 0x000fe40006000000 */
[----:B------:R-:W-:Y:S01]  /*17db0*/  FMNMX.FTZ R15, R8, R11, !PT ;  /* 0x0000000b080f7209 */ /* 0x000fe20007810000 */
[----:B------:R-:W-:Y:S01]  /*17dc0*/  MUFU.EX2 R57, R57 ;  /* 0x0000003900397308 */ /* 0x000fe20000000800 */
[----:B------:R-:W-:-:S02]  /*17dd0*/  ISETP.GT.AND P4, PT, R85, 0x58, P3 ;  /* 0x000000585500780c */ /* 0x000fc40001f84270 */
[----:B------:R-:W-:Y:S02]  /*17de0*/  FMNMX.FTZ R15, R9, R15, !PT ;  /* 0x0000000f090f7209 */ /* 0x000fe40007810000 */
[----:B------:R-:W-:Y:S02]  /*17df0*/  ISETP.LT.OR P4, PT, R84, 0x59, P4 ;  /* 0x000000595400780c */ /* 0x000fe40002781670 */
[----:B------:R-:W-:Y:S01]  /*17e00*/  FMNMX.FTZ R15, R23, R15, !PT ;  /* 0x0000000f170f7209 */ /* 0x000fe20007810000 */
[----:B------:R-:W-:Y:S01]  /*17e10*/  MUFU.EX2 R58, R58 ;  /* 0x0000003a003a7308 */ /* 0x000fe20000000800 */
[----:B------:R-:W-:Y:S02]  /*17e20*/  FSEL R63, R63, -INF , !P4 ;  /* 0xff8000003f3f7808 */ /* 0x000fe40006000000 */
[----:B------:R-:W-:Y:S02]  /*17e30*/  FMNMX.FTZ R15, R24, R15, !PT ;  /* 0x0000000f180f7209 */ /* 0x000fe40007810000 */
[----:B------:R-:W-:-:S02]  /*17e40*/  ISETP.GT.AND P4, PT, R85, 0x60, P3 ;  /* 0x000000605500780c */ /* 0x000fc40001f84270 */
[----:B------:R-:W-:Y:S01]  /*17e50*/  FMNMX.FTZ R15, R27, R15, !PT ;  /* 0x0000000f1b0f7209 */ /* 0x000fe20007810000 */
[----:B------:R-:W-:Y:S01]  /*17e60*/  MUFU.EX2 R61, R61 ;  /* 0x0000003d003d7308 */ /* 0x000fe20000000800 */
[----:B------:R-:W-:Y:S02]  /*17e70*/  ISETP.LT.OR P4, PT, R84, 0x61, P4 ;  /* 0x000000615400780c */ /* 0x000fe40002781670 */
[----:B------:R-:W-:Y:S02]  /*17e80*/  FMNMX.FTZ R15, R28, R15, !PT ;  /* 0x0000000f1c0f7209 */ /* 0x000fe40007810000 */
        /* <DEDUP_REMOVED lines=20> */
[----:B------:R-:W-:Y:S02]  /*17fd0*/  ISETP.GT.AND P5, PT, R85, 0x78, P3 ;  /* 0x000000785500780c */ /* 0x000fe40001fa4270 */
[----:B------:R-:W-:Y:S01]  /*17fe0*/  FMNMX.FTZ R15, R47, R15, !PT ;  /* 0x0000000f2f0f7209 */ /* 0x000fe20007810000 */
[----:B------:R-:W-:Y:S01]  /*17ff0*/  MUFU.EX2 R70, R70 ;  /* 0x0000004600467308 */ /* 0x000fe20000000800 */
[----:B------:R-:W-:Y:S02]  /*18000*/  ISETP.LT.OR P4, PT, R84, 0x72, P4 ;  /* 0x000000725400780c */ /* 0x000fe40002781670 */
        /* <DEDUP_REMOVED lines=9> */
[----:B------:R-:W-:-:S02]  /*180a0*/  ISETP.LT.OR P3, PT, R84, 0x7a, P3 ;  /* 0x0000007a5400780c */ /* 0x000fc40001f61670 */
[----:B------:R-:W-:Y:S02]  /*180b0*/  FMNMX.FTZ R15, R56, R15, !PT ;  /* 0x0000000f380f7209 */ /* 0x000fe40007810000 */
[----:B------:R-:W-:Y:S02]  /*180c0*/  FSEL R80, R80, -INF , !P5 ;  /* 0xff80000050507808 */ /* 0x000fe40006800000 */
[----:B------:R-:W-:Y:S01]  /*180d0*/  FMNMX.FTZ R15, R59, R15, !PT ;  /* 0x0000000f3b0f7209 */ /* 0x000fe20007810000 */
[----:B------:R-:W-:Y:S01]  /*180e0*/  MUFU.EX2 R77, R77 ;  /* 0x0000004d004d7308 */ /* 0x000fe20000000800 */
[----:B------:R-:W-:Y:S02]  /*180f0*/  FSEL R81, R81, -INF , !P3 ;  /* 0xff80000051517808 */ /* 0x000fe40005800000 */
        /* <DEDUP_REMOVED lines=25> */
[----:B------:R-:W-:Y:S04]  /*18290*/  MUFU.EX2 R11, R11 ;  /* 0x0000000b000b7308 */ /* 0x000fe80000000800 */
[----:B------:R-:W-:-:S01]  /*182a0*/  FFMA.FTZ R8, R8, UR35, -R79 ;  /* 0x0000002308087c23 */ /* 0x000fc2000801084f */
[--C-:B------:R-:W-:Y:S01]  /*182b0*/  FFMA.FTZ R9, R9, UR35, -R79.reuse ;  /* 0x0000002309097c23 */ /* 0x100fe2000801084f */
[----:B------:R-:W-:-:S01]  /*182c0*/  FFMA.FTZ R23, R23, UR35, -R79 ;  /* 0x0000002317177c23 */ /* 0x000fc2000801084f */
[--C-:B------:R-:W-:Y:S01]  /*182d0*/  FFMA.FTZ R24, R24, UR35, -R79.reuse ;  /* 0x0000002318187c23 */ /* 0x100fe2000801084f */
[----:B------:R-:W-:-:S01]  /*182e0*/  FFMA.FTZ R27, R27, UR35, -R79 ;  /* 0x000000231b1b7c23 */ /* 0x000fc2000801084f */
[--C-:B------:R-:W-:Y:S01]  /*182f0*/  FFMA.FTZ R28, R28, UR35, -R79.reuse ;  /* 0x000000231c1c7c23 */ /* 0x100fe2000801084f */
        /* <DEDUP_REMOVED lines=30> */
[----:B------:R-:W-:Y:S01]  /*184e0*/  FFMA.FTZ R79, R81, UR35, -R79 ;  /* 0x00000023514f7c23 */ /* 0x000fe2000801084f */
[----:B-1----:R-:W-:-:S01]  /*184f0*/  FADD.FTZ R81, R9, R0 ;  /* 0x0000000009517221 */ /* 0x002fc20000010000 */
[----:B------:R-:W1:Y:S01]  /*18500*/  MUFU.EX2 R27, R27 ;  /* 0x0000001b001b7308 */ /* 0x000e620000000800 */
[----:B------:R-:W-:-:S02]  /*18510*/  FADD.FTZ R0, R25, R3 ;  /* 0x0000000319007221 */ /* 0x000fc40000010000 */
[----:B--2---:R-:W-:Y:S02]  /*18520*/  FADD.FTZ R3, R23, R81 ;  /* 0x0000005117037221 */ /* 0x004fe40000010000 */
[----:B------:R-:W-:-:S03]  /*18530*/  FADD.FTZ R0, R26, R0 ;  /* 0x000000001a007221 */ /* 0x000fc60000010000 */
        /* <DEDUP_REMOVED lines=80> */
[----:B--2---:R-:W-:-:S04]  /*18a40*/  FADD.FTZ R3, R76, R3 ;  /* 0x000000034c037221 */ /* 0x004fc80000010000 */
[----:B0-----:R-:W-:Y:S01]  /*18a50*/  FADD.FTZ R81, R80, R3 ;  /* 0x0000000350517221 */ /* 0x001fe20000010000 */
[----:B------:R-:W-:-:S03]  /*18a60*/  FADD.FTZ R3, R10, R0 ;  /* 0x000000000a037221 */ /* 0x000fc60000010000 */
[----:B-1----:R-:W-:Y:S01]  /*18a70*/  FADD.FTZ R0, R79, R81 ;  /* 0x000000514f007221 */ /* 0x002fe20000010000 */
[----:B------:R-:W-:Y:S06]  /*18a80*/  @!P0 BRA `(.L_x_1746) ;  /* 0x0000000000048947 */ /* 0x000fec0003800000 */
[----:B------:R-:W-:Y:S01]  /*18a90*/  BPT.TRAP 0x1 ;  /* 0x000000040000795c */ /* 0x000fe20000300000 */
.L_x_1746:
[----:B------:R-:W-:Y:S01]  /*18aa0*/  IMAD R22, R22, 0x8, R16 ;  /* 0x0000000816167824 */ /* 0x000fe200078e0210 */
[----:B------:R-:W-:Y:S01]  /*18ab0*/  ISETP.GT.AND P3, PT, R4, R12, PT ;  /* 0x0000000c0400720c */ /* 0x000fe20003f64270 */
[----:B------:R-:W-:Y:S01]  /*18ac0*/  IMAD.U32 R81, RZ, RZ, UR38 ;  /* 0x00000026ff517e24 */ /* 0x000fe2000f8e00ff */
[----:B------:R-:W-:Y:S01]  /*18ad0*/  F2FP.SATFINITE.E4M3.F32.PACK_AB_MERGE_C R23, R24, R23, RZ ;  /* 0x000000171817723e */ /* 0x000fe200048070ff */
[----:B------:R-:W-:Y:S01]  /*18ae0*/  VIADD R22, R22, 0x22860 ;  /* 0x0002286016167836 */ /* 0x000fe20000000000 */
[----:B------:R-:W-:Y:S01]  /*18af0*/  F2FP.SATFINITE.E4M3.F32.PACK_AB_MERGE_C R10, R10, R82, RZ ;  /* 0x000000520a0a723e */ /* 0x000fe200048070ff */
[----:B------:R-:W-:Y:S01]  /*18b00*/  FMUL.FTZ R90, R90, R11 ;  /* 0x0000000b5a5a7220 */ /* 0x000fe20000410000 */
[----:B------:R-:W-:Y:S01]  /*18b10*/  F2FP.SATFINITE.E4M3.F32.PACK_AB_MERGE_C R25, R26, R25, RZ ;  /* 0x000000191a19723e */ /* 0x000fe200048070ff */
[-C--:B------:R-:W-:Y:S01]  /*18b20*/  FMUL.FTZ R91, R91, R11.reuse ;  /* 0x0000000b5b5b7220 */ /* 0x080fe20000410000 */
[----:B------:R-:W-:Y:S01]  /*18b30*/  PRMT R22, R81, 0x654, R22 ;  /* 0x0000065451167816 */ /* 0x000fe20000000016 */
[----:B------:R-:W-:Y:S01]  /*18b40*/  FMUL.FTZ R94, R94, R11 ;  /* 0x0000000b5e5e7220 */ /* 0x000fe20000410000 */
        /* <DEDUP_REMOVED lines=95> */
[----:B0-----:R-:W-:Y:S01]  /*19140*/  IMAD.MOV.U32 R22, RZ, RZ, R13 ;  /* 0x000000ffff167224 */ /* 0x001fe200078e000d */
[----:B------:R-:W-:Y:S06]  /*19150*/  @P3 BRA `(.L_x_1747) ;  /* 0xffffffc800083947 */ /* 0x000fec000383ffff */
[----:B------:R-:W-:Y:S02]  /*19160*/  IMAD.MOV.U32 R11, RZ, RZ, R15 ;  /* 0x000000ffff0b7224 */ /* 0x000fe400078e000f */
[----:B------:R-:W-:Y:S02]  /*19170*/  IMAD.MOV.U32 R10, RZ, RZ, R6 ;  /* 0x000000ffff0a7224 */ /* 0x000fe400078e0006 */
[----:B------:R-:W-:Y:S02]  /*19180*/  IMAD.MOV.U32 R22, RZ, RZ, R13 ;  /* 0x000000ffff167224 */ /* 0x000fe400078e000d */
[----:B------:R-:W-:-:S07]  /*19190*/  IMAD.MOV.U32 R23, RZ, RZ, R14 ;  /* 0x000000ffff177224 */ /* 0x000fce00078e000e */
.L_x_1727:
[----:B------:R-:W0:Y:S01]  /*191a0*/  LDC R6, c[0x0][0x448] ;  /* 0x00011200ff067b82 */ /* 0x000e220000000800 */
[----:B------:R-:W-:Y:S01]  /*191b0*/  IADD3 R9, R171, 0x1, -R169 ;  /* 0x00000001ab097810 */ /* 0x000fe20007ffe8a9 */
[----:B------:R-:W-:-:S06]  /*191c0*/  ULDC UR6, c[0x0][0x9dc] ;  /* 0x0002770000067ab9 */ /* 0x000fcc0000000800 */
[----:B------:R-:W1:Y:S01]  /*191d0*/  LDC R12, c[0x0][0x9e4] ;  /* 0x00027900ff0c7b82 */ /* 0x000e620000000800 */
[----:B0-----:R-:W-:Y:S01]  /*191e0*/  ISETP.NE.AND P4, PT, R6, 0x1, PT ;  /* 0x000000010600780c */ /* 0x001fe20003f85270 */
[----:B------:R-:W-:Y:S01]  /*191f0*/  VIADD R6, R177, 0x7f ;  /* 0x0000007fb1067836 */ /* 0x000fe20000000000 */
[----:B-1----:R-:W-:-:S11]  /*19200*/  ISETP.GE.AND P5, PT, R12, 0x1, PT ;  /* 0x000000010c00780c */ /* 0x002fd60003fa6270 */
[----:B------:R-:W0:Y:S08]  /*19210*/  @P4 LDC R7, c[0x0][0x44c] ;  /* 0x00011300ff074b82 */ /* 0x000e300000000800 */
[----:B------:R-:W1:Y:S01]  /*19220*/  @P4 LDC R8, c[0x0][0x450] ;  /* 0x00011400ff084b82 */ /* 0x000e620000000800 */
[----:B0-----:R-:W-:-:S05]  /*19230*/  @P4 IMAD.HI.U32 R7, R6, R7, RZ ;  /* 0x0000000706074227 */ /* 0x001fca00078e00ff */
[----:B-1----:R-:W-:-:S05]  /*19240*/  @P4 SHF.R.U32.HI R6, RZ, R8, R7 ;  /* 0x00000008ff064219 */ /* 0x002fca0000011607 */
[----:B------:R-:W-:-:S04]  /*19250*/  IMAD.IADD R6, R9, 0x1, R6 ;  /* 0x0000000109067824 */ /* 0x000fc800078e0206 */
[----:B------:R-:W-:Y:S01]  /*19260*/  VIADD R8, R6, -UR6 ;  /* 0x8000000606087c36 */ /* 0x000fe20008000000 */
[----:B------:R-:W-:Y:S06]  /*19270*/  @!P5 BRA `(.L_x_1748) ;  /* 0x000000000048d947 */ /* 0x000fec0003800000 */
[----:B------:R-:W-:Y:S01]  /*19280*/  IMAD.MOV.U32 R9, RZ, RZ, R6 ;  /* 0x000000ffff097224 */ /* 0x000fe200078e0006 */
[----:B------:R-:W-:Y:S04]  /*19290*/  BSSY B0, `(.L_x_1749) ;  /* 0x000000e000007945 */ /* 0x000fe80003800000 */
        /* <DEDUP_REMOVED lines=9> */
.L_x_1750:
[----:B------:R-:W-:-:S13]  /*19330*/  ISETP.NE.AND P1, PT, R12, 0x1, PT ;  /* 0x000000010c00780c */ /* 0x000fda0003f25270 */
[----:B------:R-:W0:Y:S02]  /*19340*/  @P1 LDC.64 R6, c[0x0][0x9e8] ;  /* 0x00027a00ff061b82 */ /* 0x000e240000000a00 */
[----:B0-----:R-:W-:-:S05]  /*19350*/  @P1 IMAD.HI.U32 R6, R9, R6, RZ ;  /* 0x0000000609061227 */ /* 0x001fca00078e00ff */
[----:B------:R-:W-:-:S07]  /*19360*/  @P1 SHF.R.U32.HI R9, RZ, R7, R6 ;  /* 0x00000007ff091219 */ /* 0x000fce0000011606 */
.L_x_1751:
[----:B------:R-:W-:Y:S05]  /*19370*/  BSYNC B0 ;  /* 0x0000000000007941 */ /* 0x000fea0003800000 */
.L_x_1749:
[----:B------:R-:W-:-:S05]  /*19380*/  IMAD R9, R9, R12, RZ ;  /* 0x0000000c09097224 */ /* 0x000fca00078e02ff */
[----:B------:R-:W-:-:S07]  /*19390*/  VIMNMX R8, R8, R9, !PT ;  /* 0x0000000908087248 */ /* 0x000fce0007fe0100 */
.L_x_1748:
[----:B------:R-:W-:-:S05]  /*193a0*/  VIADD R8, R8, 0x7f ;  /* 0x0000007f08087836 */ /* 0x000fca0000000000 */
[----:B------:R-:W-:-:S04]  /*193b0*/  SHF.R.S32.HI R7, RZ, 0x1f, R8 ;  /* 0x0000001fff077819 */ /* 0x000fc80000011408 */
[----:B------:R-:W-:-:S04]  /*193c0*/  LEA.HI R7, R7, R8, RZ, 0x7 ;  /* 0x0000000807077211 */ /* 0x000fc800078f38ff */
[----:B------:R-:W-:-:S04]  /*193d0*/  SHF.R.S32.HI R7, RZ, 0x7, R7 ;  /* 0x00000007ff077819 */ /* 0x000fc80000011407 */
[----:B------:R-:W-:-:S04]  /*193e0*/  VIMNMX R12, R188, R7, !PT ;  /* 0x00000007bc0c7248 */ /* 0x000fc80007fe0100 */
[----:B------:R-:W-:-:S13]  /*193f0*/  ISETP.GE.AND P1, PT, R4, R12, PT ;  /* 0x0000000c0400720c */ /* 0x000fda0003f26270 */
[----:B------:R-:W-:Y:S05]  /*19400*/  @!P1 BRA `(.L_x_1752) ;  /* 0x0000002800049947 */ /* 0x000fea0003800000 */
[----:B------:R-:W-:Y:S02]  /*19410*/  IMAD.MOV.U32 R13, RZ, RZ, R11 ;  /* 0x000000ffff0d7224 */ /* 0x000fe400078e000b */
[----:B------:R-:W-:Y:S02]  /*19420*/  IMAD.MOV.U32 R14, RZ, RZ, R10 ;  /* 0x000000ffff0e7224 */ /* 0x000fe400078e000a */
[----:B------:R-:W-:Y:S02]  /*19430*/  IMAD.MOV.U32 R189, RZ, RZ, R23 ;  /* 0x000000ffffbd7224 */ /* 0x000fe400078e0017 */
[----:B------:R-:W-:-:S07]  /*19440*/  IMAD.MOV.U32 R15, RZ, RZ, R22 ;  /* 0x000000ffff0f7224 */ /* 0x000fce00078e0016 */
.L_x_1764:
        /* <DEDUP_REMOVED lines=8> */
.L_x_1754:
[----:B------:R-:W-:-:S04]  /*194d0*/  IADD3 R6, R15, 0x1, RZ ;  /* 0x000000010f067810 */ /* 0x000fc80007ffe0ff */
[----:B------:R-:W-:-:S04]  /*194e0*/  ISETP.NE.AND P2, PT, R6, 0x2, PT ;  /* 0x000000020600780c */ /* 0x000fc80003f45270 */
[----:B------:R-:W-:Y:S02]  /*194f0*/  SEL R7, R6, RZ, P2 ;  /* 0x000000ff06077207 */ /* 0x000fe40001000000 */
[----:B------:R-:W-:-:S03]  /*19500*/  SHF.L.U32 R6, R23, 0x1f, RZ ;  /* 0x0000001f17067819 */ /* 0x000fc600000006ff */
[----:B------:R-:W-:-:S04]  /*19510*/  IMAD R7, R7, 0x8, R16 ;  /* 0x0000000807077824 */ /* 0x000fc800078e0210 */
[----:B------:R0:W1:Y:S01]  /*19520*/  SYNCS.PHASECHK.TRANS64.TRYWAIT P2, [R7+URZ+0x22830], R6 ;  /* 0x02283006070075a7 */ /* 0x000062000804017f */
[----:B------:R-:W-:Y:S05]  /*19530*/  @!P0 BRA `(.L_x_1755) ;  /* 0x0000000000048947 */ /* 0x000fea0003800000 */
[----:B------:R-:W-:Y:S01]  /*19540*/  BPT.TRAP 0x1 ;  /* 0x000000040000795c */ /* 0x000fe20000300000 */
.L_x_1755:
[----:B------:R-:W-:Y:S04]  /*19550*/  BSSY B0, `(.L_x_1753) ;  /* 0x0000004000007945 */ /* 0x000fe80003800000 */
[----:B-1----:R-:W-:Y:S05]  /*19560*/  @P2 BRA `(.L_x_1756) ;  /* 0x0000000000082947 */ /* 0x002fea0003800000 */
[----:B------:R-:W1:Y:S02]  /*19570*/  SYNCS.PHASECHK.TRANS64.TRYWAIT P2, [R7+URZ+0x22830], R6 ;  /* 0x02283006070075a7 */ /* 0x000e64000804017f */
[----:B-1----:R-:W-:Y:S05]  /*19580*/  @!P2 BRA `(.L_x_1757) ;  /* 0x0000013800c0a947 */ /* 0x002fea0003800000 */
.L_x_1756:
[----:B------:R-:W-:Y:S05]  /*19590*/  BSYNC B0 ;  /* 0x0000000000007941 */ /* 0x000fea0003800000 */
.L_x_1753:
[----:B01----:R-:W0:Y:S01]  /*195a0*/  S2R R6, SR_TID.X ;  /* 0x0000000000067919 */ /* 0x003e220000002100 */
[----:B------:R-:W-:Y:S01]  /*195b0*/  VIADD R22, R15, 0x1 ;  /* 0x000000010f167836 */ /* 0x000fe20000000000 */
[----:B------:R-:W-:Y:S05]  /*195c0*/  WARPSYNC.ALL ;  /* 0x0000000000007948 */ /* 0x000fea0003800000 */
[C---:B------:R-:W-:Y:S01]  /*195d0*/  ISETP.NE.AND P2, PT, R22.reuse, 0x2, PT ;  /* 0x000000021600780c */ /* 0x040fe20003f45270 */
[----:B------:R-:W-:Y:S02]  /*195e0*/  IMAD.MOV.U32 R7, RZ, RZ, -0x7fffffe0 ;  /* 0x80000020ff077424 */ /* 0x000fe400078e00ff */
[----:B------:R-:W-:Y:S01]  /*195f0*/  IMAD.MOV.U32 R11, RZ, RZ, -0x7fffffe0 ;  /* 0x80000020ff0b7424 */ /* 0x000fe200078e00ff */
[----:B------:R-:W-:Y:S01]  /*19600*/  SEL R22, R22, RZ, P2 ;  /* 0x000000ff16167207 */ /* 0x000fe20001000000 */
        /* <DEDUP_REMOVED lines=8> */
[----:B0-----:R-:W-:-:S05]  /*19690*/  SHF.R.U32.HI R6, RZ, 0x7, R6 ;  /* 0x00000007ff067819 */ /* 0x001fca0000011606 */
[----:B------:R-:W-:Y:S02]  /*196a0*/  VIADD R24, R6, 0x8 ;  /* 0x0000000806187836 */ /* 0x000fe40000000000 */
[----:B------:R-:W-:-:S03]  /*196b0*/  IMAD R6, R22, 0x600, R5 ;  /* 0x0000060016067824 */ /* 0x000fc600078e0205 */
[----:B------:R0:W-:Y:S01]  /*196c0*/  BAR.SYNC.DEFER_BLOCKING R24, 0x100 ;  /* 0x000400180000751d */ /* 0x0001e20000010000 */
[C---:B------:R-:W-:Y:S01]  /*196d0*/  VIADD R10, R6.reuse, 0x2 ;  /* 0x00000002060a7836 */ /* 0x040fe20000000000 */
[C---:B------:R-:W-:Y:S01]  /*196e0*/  R2UR UR26, R6.reuse ;  /* 0x00000000061a72ca */ /* 0x040fe200000e0000 */
[C---:B------:R-:W-:Y:S02]  /*196f0*/  VIADD R8, R6.reuse, 0x200 ;  /* 0x0000020006087836 */ /* 0x040fe40000000000 */
[----:B------:R-:W-:Y:S01]  /*19700*/  VIADD R20, R6, 0x400 ;  /* 0x0000040006147836 */ /* 0x000fe20000000000 */
[----:B------:R-:W-:Y:S01]  /*19710*/  R2UR UR6, R10 ;  /* 0x000000000a0672ca */ /* 0x000fe200000e0000 */
[----:B------:R-:W-:Y:S01]  /*19720*/  VIADD R10, R6, 0x202 ;  /* 0x00000202060a7836 */ /* 0x000fe20000000000 */
[----:B------:R-:W-:Y:S01]  /*19730*/  R2UR UR10, R8 ;  /* 0x00000000080a72ca */ /* 0x000fe200000e0000 */
[----:B------:R-:W-:Y:S01]  /*19740*/  VIADD R6, R6, 0x402 ;  /* 0x0000040206067836 */ /* 0x000fe20000000000 */
[----:B------:R-:W-:-:S02]  /*19750*/  R2UR UR18, R20 ;  /* 0x00000000141272ca */ /* 0x000fc400000e0000 */
[----:B------:R-:W-:Y:S02]  /*19760*/  R2UR UR14, R10 ;  /* 0x000000000a0e72ca */ /* 0x000fe400000e0000 */
[----:B------:R-:W-:Y:S01]  /*19770*/  R2UR UR22, R6 ;  /* 0x00000000061672ca */ /* 0x000fe200000e0000 */
[----:B0-----:R-:W-:-:S06]  /*19780*/  WARPGROUP.ARRIVE ;  /* 0x00000000000079c5 */ /* 0x001fcc0000000000 */
        /* <DEDUP_REMOVED lines=17> */
[----:B------:R-:W-:Y:S05]  /*198a0*/  @P1 BRA `(.L_x_1758) ;  /* 0x0000000000281947 */ /* 0x000fea0003800000 */
[----:B------:R-:W-:Y:S05]  /*198b0*/  @!P0 BRA `(.L_x_1759) ;  /* 0x0000000000048947 */ /* 0x000fea0003800000 */
[----:B------:R-:W-:Y:S01]  /*198c0*/  BPT.TRAP 0x1 ;  /* 0x000000040000795c */ /* 0x000fe20000300000 */
.L_x_1759:
[----:B------:R-:W-:Y:S01]  /*198d0*/  SHF.L.U32 R6, R189, 0x1f, RZ ;  /* 0x0000001fbd067819 */ /* 0x000fe200000006ff */
[----:B------:R-:W-:-:S04]  /*198e0*/  IMAD R7, R15, 0x8, R16 ;  /* 0x000000080f077824 */ /* 0x000fc800078e0210 */
[----:B------:R0:W1:Y:S01]  /*198f0*/  SYNCS.PHASECHK.TRANS64.TRYWAIT P1, [R7+URZ+0x22850], R6 ;  /* 0x02285006070075a7 */ /* 0x000062000802017f */
[----:B------:R-:W-:Y:S05]  /*19900*/  @!P0 BRA `(.L_x_1760) ;  /* 0x0000000000048947 */ /* 0x000fea0003800000 */
[----:B------:R-:W-:Y:S01]  /*19910*/  BPT.TRAP 0x1 ;  /* 0x000000040000795c */ /* 0x000fe20000300000 */
.L_x_1760:
[----:B-1----:R-:W-:Y:S05]  /*19920*/  @P1 BRA `(.L_x_1758) ;  /* 0x0000000000081947 */ /* 0x002fea0003800000 */
[----:B------:R-:W1:Y:S02]  /*19930*/  SYNCS.PHASECHK.TRANS64.TRYWAIT P1, [R7+URZ+0x22850], R6 ;  /* 0x02285006070075a7 */ /* 0x000e64000802017f */
[----:B-1----:R-:W-:Y:S05]  /*19940*/  @!P1 BRA `(.L_x_1761) ;  /* 0x0000013400e49947 */ /* 0x002fea0003800000 */
.L_x_1758:
        /* <DEDUP_REMOVED lines=39> */
.L_x_1762:
[C---:B0-----:R-:W-:Y:S01]  /*19bc0*/  FMUL.FTZ R6, R2.reuse, R24 ;  /* 0x0000001802067220 */ /* 0x041fe20000410000 */
[C---:B------:R-:W-:Y:S01]  /*19bd0*/  FMUL.FTZ R7, R2.reuse, R25 ;  /* 0x0000001902077220 */ /* 0x040fe20000410000 */
[----:B------:R-:W-:Y:S01]  /*19be0*/  FMUL.FTZ R20, R2, R28 ;  /* 0x0000001c02147220 */ /* 0x000fe20000410000 */
[----:B------:R-:W-:Y:S02]  /*19bf0*/  IMAD R10, R22, 0x8, R16 ;  /* 0x00000008160a7824 */ /* 0x000fe400078e0210 */
[----:B------:R-:W-:Y:S01]  /*19c00*/  FMUL.FTZ R21, R2, R29 ;  /* 0x0000001d02157220 */ /* 0x000fe20000410000 */
[----:B------:R-:W-:Y:S01]  /*19c10*/  MOV R11, UR38 ;  /* 0x00000026000b7c02 */ /* 0x000fe20008000f00 */
[----:B------:R-:W0:Y:S01]  /*19c20*/  MUFU.TANH R6, R6 ;  /* 0x0000000600067308 */ /* 0x000e220000002400 */
[----:B------:R-:W-:Y:S02]  /*19c30*/  VIADD R10, R10, 0x22840 ;  /* 0x000228400a0a7836 */ /* 0x000fe40000000000 */
[C---:B------:R-:W-:Y:S01]  /*19c40*/  FMUL.FTZ R8, R2.reuse, R26 ;  /* 0x0000001a02087220 */ /* 0x040fe20000410000 */
[C---:B------:R-:W-:Y:S01]  /*19c50*/  FMUL.FTZ R26, R2.reuse, R32 ;  /* 0x00000020021a7220 */ /* 0x040fe20000410000 */
[C---:B------:R-:W-:Y:S01]  /*19c60*/  FMUL.FTZ R9, R2.reuse, R27 ;  /* 0x0000001b02097220 */ /* 0x040fe20000410000 */
[C---:B------:R-:W-:Y:S01]  /*19c70*/  FMUL.FTZ R27, R2.reuse, R33 ;  /* 0x00000021021b7220 */ /* 0x040fe20000410000 */
[----:B------:R-:W-:Y:S01]  /*19c80*/  PRMT R10, R11, 0x654, R10 ;  /* 0x000006540b0a7816 */ /* 0x000fe2000000000a */
[C---:B------:R-:W-:Y:S01]  /*19c90*/  FMUL.FTZ R24, R2.reuse, R30 ;  /* 0x0000001e02187220 */ /* 0x040fe20000410000 */
[----:B------:R-:W1:Y:S01]  /*19ca0*/  MUFU.TANH R7, R7 ;  /* 0x0000000700077308 */ /* 0x000e620000002400 */
[C---:B------:R-:W-:Y:S01]  /*19cb0*/  FMUL.FTZ R30, R2.reuse, R36 ;  /* 0x00000024021e7220 */ /* 0x040fe20000410000 */
[----:B------:R0:W-:Y:S01]  /*19cc0*/  SYNCS.ARRIVE.TRANS64.RED.A1T0 RZ, [R10+URZ], RZ ;  /* 0x000000ff0aff79a7 */ /* 0x0001e2000810043f */
[C---:B------:R-:W-:Y:S01]  /*19cd0*/  FMUL.FTZ R25, R2.reuse, R31 ;  /* 0x0000001f02197220 */ /* 0x040fe20000410000 */
[C---:B------:R-:W-:Y:S01]  /*19ce0*/  FMUL.FTZ R31, R2.reuse, R37 ;  /* 0x00000025021f7220 */ /* 0x040fe20000410000 */
[C---:B------:R-:W-:Y:S01]  /*19cf0*/  FMUL.FTZ R32, R2.reuse, R40 ;  /* 0x0000002802207220 */ /* 0x040fe20000410000 */
[C---:B------:R-:W-:Y:S01]  /*19d00*/  FMUL.FTZ R33, R2.reuse, R41 ;  /* 0x0000002902217220 */ /* 0x040fe20000410000 */
[C---:B------:R-:W-:Y:S01]  /*19d10*/  FMUL.FTZ R28, R2.reuse, R34 ;  /* 0x00000022021c7220 */ /* 0x040fe20000410000 */
[----:B------:R-:W2:Y:S01]  /*19d20*/  MUFU.TANH R20, R20 ;  /* 0x0000001400147308 */ /* 0x000ea20000002400 */
[----:B------:R-:W-:Y:S01]  /*19d30*/  FMUL.FTZ R34, R2, R44 ;  /* 0x0000002c02227220 */ /* 0x000fe20000410000 */
[----:B0-----:R-:W-:Y:S01]  /*19d40*/  FMNMX.FTZ R10, R6, R14, !PT ;  /* 0x0000000e060a7209 */ /* 0x001fe20007810000 */
        /* <DEDUP_REMOVED lines=63> */
[----:B------:R-:W-:Y:S01]  /*1a140*/  FMUL.FTZ R82, R2, R87 ;  /* 0x0000005702527220 */ /* 0x000fe20000410000 */
[----:B------:R-:W-:-:S05]  /*1a150*/  UMOV UR35, UR30 ;  /* 0x0000001e00237c82 */ /* 0x000fca0008000000 */
        /* <DEDUP_REMOVED lines=45> */
[----:B-1----:R-:W-:-:S05]  /*1a430*/  FMNMX.FTZ R11, R73, R10, !PT ;  /* 0x0000000a490b7209 */ /* 0x002fca0007810000 */
[----:B------:R-:W1:Y:S02]  /*1a440*/  SHFL.BFLY PT, R10, R11, 0x2, 0x1f ;  /* 0x0c401f000b0a7f89 */ /* 0x000e6400000e0000 */
[----:B------:R-:W3:Y:S08]  /*1a450*/  MUFU.TANH R24, R24 ;  /* 0x0000001800187308 */ /* 0x000ef00000002400 */
[----:B------:R-:W4:Y:S08]  /*1a460*/  MUFU.TANH R25, R25 ;  /* 0x0000001900197308 */ /* 0x000f300000002400 */
[----:B------:R-:W5:Y:S01]  /*1a470*/  MUFU.TANH R28, R28 ;  /* 0x0000001c001c7308 */ /* 0x000f620000002400 */
[----:B-1----:R-:W-:-:S07]  /*1a480*/  FMNMX.FTZ R10, R11, R10, !PT ;  /* 0x0000000a0b0a7209 */ /* 0x002fce0007810000 */
[----:B------:R-:W1:Y:S01]  /*1a490*/  MUFU.TANH R29, R29 ;  /* 0x0000001d001d7308 */ /* 0x000e620000002400 */
[----:B------:R-:W2:Y:S07]  /*1a4a0*/  SHFL.BFLY PT, R11, R10, 0x1, 0x1f ;  /* 0x0c201f000a0b7f89 */ /* 0x000eae00000e0000 */
[----:B------:R-:W1:Y:S08]  /*1a4b0*/  MUFU.TANH R38, R38 ;  /* 0x0000002600267308 */ /* 0x000e700000002400 */
[----:B------:R-:W1:Y:S08]  /*1a4c0*/  MUFU.TANH R39, R39 ;  /* 0x0000002700277308 */ /* 0x000e700000002400 */
[----:B------:R-:W1:Y:S01]  /*1a4d0*/  MUFU.TANH R42, R42 ;  /* 0x0000002a002a7308 */ /* 0x000e620000002400 */
[----:B--2---:R-:W-:-:S02]  /*1a4e0*/  FMNMX.FTZ R10, R10, R11, !PT ;  /* 0x0000000b0a0a7209 */ /* 0x004fc40007810000 */
[----:B------:R-:W-:-:S05]  /*1a4f0*/  FMNMX.FTZ R11, R8, R13, !PT ;  /* 0x0000000d080b7209 */ /* 0x000fca0007810000 */
[----:B------:R-:W2:Y:S01]  /*1a500*/  MUFU.TANH R43, R43 ;  /* 0x0000002b002b7308 */ /* 0x000ea20000002400 */
[----:B0-----:R-:W-:Y:S01]  /*1a510*/  FMNMX.FTZ R11, R9, R11, !PT ;  /* 0x0000000b090b7209 */ /* 0x001fe20007810000 */
[----:B------:R-:W-:-:S03]  /*1a520*/  FADD.FTZ R14, -R10, R14 ;  /* 0x0000000e0a0e7221 */ /* 0x000fc60000010100 */
[----:B---3--:R-:W-:Y:S01]  /*1a530*/  FMNMX.FTZ R11, R24, R11, !PT ;  /* 0x0000000b180b7209 */ /* 0x008fe20007810000 */
[----:B------:R-:W-:Y:S02]  /*1a540*/  FMUL.FTZ R14, R14, UR35 ;  /* 0x000000230e0e7c20 */ /* 0x000fe40008410000 */
[----:B------:R-:W0:Y:S01]  /*1a550*/  MUFU.TANH R46, R46 ;  /* 0x0000002e002e7308 */ /* 0x000e220000002400 */
[----:B----4-:R-:W-:-:S04]  /*1a560*/  FMNMX.FTZ R11, R25, R11, !PT ;  /* 0x0000000b190b7209 */ /* 0x010fc80007810000 */
[----:B-----5:R-:W-:-:S03]  /*1a570*/  FMNMX.FTZ R11, R28, R11, !PT ;  /* 0x0000000b1c0b7209 */ /* 0x020fc60007810000 */
[----:B------:R-:W3:Y:S01]  /*1a580*/  MUFU.TANH R47, R47 ;  /* 0x0000002f002f7308 */ /* 0x000ee20000002400 */
[----:B-1----:R-:W-:-:S04]  /*1a590*/  FMNMX.FTZ R11, R29, R11, !PT ;  /* 0x0000000b1d0b7209 */ /* 0x002fc80007810000 */
[----:B------:R-:W-:-:S03]  /*1a5a0*/  FMNMX.FTZ R11, R38, R11, !PT ;  /* 0x0000000b260b7209 */ /* 0x000fc60007810000 */
[----:B------:R-:W1:Y:S01]  /*1a5b0*/  MUFU.TANH R50, R50 ;  /* 0x0000003200327308 */ /* 0x000e620000002400 */
[----:B------:R-:W-:-:S04]  /*1a5c0*/  FMNMX.FTZ R11, R39, R11, !PT ;  /* 0x0000000b270b7209 */ /* 0x000fc80007810000 */
[----:B------:R-:W-:-:S03]  /*1a5d0*/  FMNMX.FTZ R11, R42, R11, !PT ;  /* 0x0000000b2a0b7209 */ /* 0x000fc60007810000 */
[----:B------:R-:W4:Y:S01]  /*1a5e0*/  MUFU.TANH R51, R51 ;  /* 0x0000003300337308 */ /* 0x000f220000002400 */
[----:B--2---:R-:W-:-:S04]  /*1a5f0*/  FMNMX.FTZ R11, R43, R11, !PT ;  /* 0x0000000b2b0b7209 */ /* 0x004fc80007810000 */
[----:B0-----:R-:W-:-:S03]  /*1a600*/  FMNMX.FTZ R11, R46, R11, !PT ;  /* 0x0000000b2e0b7209 */ /* 0x001fc60007810000 */
[----:B------:R-:W0:Y:S01]  /*1a610*/  MUFU.TANH R54, R54 ;  /* 0x0000003600367308 */ /* 0x000e220000002400 */
[----:B---3--:R-:W-:-:S04]  /*1a620*/  FMNMX.FTZ R11, R47, R11, !PT ;  /* 0x0000000b2f0b7209 */ /* 0x008fc80007810000 */
[----:B-1----:R-:W-:-:S03]  /*1a630*/  FMNMX.FTZ R11, R50, R11, !PT ;  /* 0x0000000b320b7209 */ /* 0x002fc60007810000 */
[----:B------:R-:W1:Y:S01]  /*1a640*/  MUFU.TANH R55, R55 ;  /* 0x0000003700377308 */ /* 0x000e620000002400 */
[----:B----4-:R-:W-:-:S07]  /*1a650*/  FMNMX.FTZ R11, R51, R11, !PT ;  /* 0x0000000b330b7209 */ /* 0x010fce0007810000 */
        /* <DEDUP_REMOVED lines=32> */
[----:B------:R-:W-:Y:S01]  /*1a860*/  MUFU.EX2 R14, R14 ;  /* 0x0000000e000e7308 */ /* 0x000fe20000000800 */
[----:B-1----:R-:W-:-:S04]  /*1a870*/  FMNMX.FTZ R11, R80, R11, !PT ;  /* 0x0000000b500b7209 */ /* 0x002fc80007810000 */
[----:B--2---:R-:W-:-:S05]  /*1a880*/  FMNMX.FTZ R11, R82, R11, !PT ;  /* 0x0000000b520b7209 */ /* 0x004fca0007810000 */
[----:B------:R-:W0:Y:S02]  /*1a890*/  SHFL.BFLY PT, R81, R11, 0x2, 0x1f ;  /* 0x0c401f000b517f89 */ /* 0x000e2400000e0000 */
[----:B0-----:R-:W-:-:S05]  /*1a8a0*/  FMNMX.FTZ R11, R11, R81, !PT ;  /* 0x000000510b0b7209 */ /* 0x001fca0007810000 */
[----:B------:R-:W0:Y:S02]  /*1a8b0*/  SHFL.BFLY PT, R81, R11, 0x1, 0x1f ;  /* 0x0c201f000b517f89 */ /* 0x000e2400000e0000 */
[----:B0-----:R-:W-:Y:S01]  /*1a8c0*/  FMNMX.FTZ R11, R11, R81, !PT ;  /* 0x000000510b0b7209 */ /* 0x001fe20007810000 */
[----:B------:R-:W-:-:S04]  /*1a8d0*/  IMAD.U32 R81, RZ, RZ, UR35 ;  /* 0x00000023ff517e24 */ /* 0x000fc8000f8e00ff */
[----:B------:R-:W-:Y:S01]  /*1a8e0*/  FFMA.FTZ R81, R10, R81, -8 ;  /* 0xc10000000a517423 */ /* 0x000fe20000010051 */
        /* <DEDUP_REMOVED lines=33> */
[----:B------:R-:W-:-:S02]  /*1ab00*/  IMAD.U32 R81, RZ, RZ, UR35 ;  /* 0x00000023ff517e24 */ /* 0x000fc4000f8e00ff */
[----:B------:R-:W-:Y:S01]  /*1ab10*/  FMUL.FTZ R13, R13, UR35 ;  /* 0x000000230d0d7c20 */ /* 0x000fe20008410000 */
[----:B------:R-:W0:Y:S01]  /*1ab20*/  MUFU.EX2 R6, R6 ;  /* 0x0000000600067308 */ /* 0x000e220000000800 */
[----:B------:R-:W-:-:S04]  /*1ab30*/  FFMA.FTZ R81, R11, R81, -8 ;  /* 0xc10000000b517423 */ /* 0x000fc80000010051 */
[--C-:B------:R-:W-:Y:S01]  /*1ab40*/  FFMA.FTZ R8, R8, UR35, -R81.reuse ;  /* 0x0000002308087c23 */ /* 0x100fe20008010851 */
[----:B------:R-:W-:-:S02]  /*1ab50*/  FFMA.FTZ R9, R9, UR35, -R81 ;  /* 0x0000002309097c23 */ /* 0x000fc40008010851 */
        /* <DEDUP_REMOVED lines=37> */
[----:B0-----:R-:W-:-:S03]  /*1adb0*/  FADD.FTZ R3, R7, R3 ;  /* 0x0000000307037221 */ /* 0x001fc60000010000 */
        /* <DEDUP_REMOVED lines=122> */
.L_x_1763:
        /* <DEDUP_REMOVED lines=92> */
[----:B------:R-:W-:Y:S01]  /*1bb20*/  F2FP.SATFINITE.E4M3.F32.PACK_AB_MERGE_C R167, R29, R28, R38 ;  /* 0x0000001c1da7723e */ /* 0x000fe20004807026 */
[----:B------:R-:W-:Y:S01]  /*1bb30*/  IMAD.MOV.U32 R189, RZ, RZ, R23 ;  /* 0x000000ffffbd7224 */ /* 0x000fe200078e0017 */
[----:B------:R-:W-:Y:S01]  /*1bb40*/  F2FP.SATFINITE.E4M3.F32.PACK_AB_MERGE_C R160, R33, R32, R34 ;  /* 0x0000002021a0723e */ /* 0x000fe20004807022 */
[----:B0-----:R-:W-:Y:S01]  /*1bb50*/  IMAD.MOV.U32 R15, RZ, RZ, R22 ;  /* 0x000000ffff0f7224 */ /* 0x001fe200078e0016 */
        /* <DEDUP_REMOVED lines=10> */
[----:B------:R-:W-:Y:S01]  /*1bc00*/  F2FP.SATFINITE.E4M3.F32.PACK_AB_MERGE_C R155, R79, R78, R80 ;  /* 0x0000004e4f9b723e */ /* 0x000fe20004807050 */
[----:B------:R-:W-:Y:S06]  /*1bc10*/  @P1 BRA `(.L_x_1764) ;  /* 0xffffffd8000c1947 */ /* 0x000fec000383ffff */
.L_x_1752:
[----:B------:R-:W-:-:S13]  /*1bc20*/  ISETP.GE.AND P1, PT, R4, R188, PT ;  /* 0x000000bc0400720c */ /* 0x000fda0003f26270 */
[----:B------:R-:W-:Y:S05]  /*1bc30*/  @!P1 BRA `(.L_x_1765) ;  /* 0x0000003800189947 */ /* 0x000fea0003800000 */
[----:B------:R-:W-:Y:S02]  /*1bc40*/  IMAD.MOV.U32 R12, RZ, RZ, R11 ;  /* 0x000000ffff0c7224 */ /* 0x000fe400078e000b */
[----:B------:R-:W-:Y:S02]  /*1bc50*/  IMAD.MOV.U32 R13, RZ, RZ, R10 ;  /* 0x000000ffff0d7224 */ /* 0x000fe400078e000a */
[----:B------:R-:W-:Y:S02]  /*1bc60*/  IMAD.MOV.U32 R15, RZ, RZ, R23 ;  /* 0x000000ffff0f7224 */ /* 0x000fe400078e0017 */
[----:B------:R-:W-:-:S07]  /*1bc70*/  IMAD.MOV.U32 R14, RZ, RZ, R22 ;  /* 0x000000ffff0e7224 */ /* 0x000fce00078e0016 */
.L_x_1785:
        /* <DEDUP_REMOVED lines=8> */
.L_x_1767:
        /* <DEDUP_REMOVED lines=8> */
.L_x_1768:
[----:B------:R-:W-:Y:S04]  /*1bd80*/  BSSY B0, `(.L_x_1766) ;  /* 0x0000004000007945 */ /* 0x000fe80003800000 */
[----:B-1----:R-:W-:Y:S05]  /*1bd90*/  @P2 BRA `(.L_x_1769) ;  /* 0x0000000000082947 */ /* 0x002fea0003800000 */
[----:B------:R-:W1:Y:S02]  /*1bda0*/  SYNCS.PHASECHK.TRANS64.TRYWAIT P2, [R7+URZ+0x22830], R6 ;  /* 0x02283006070075a7 */ /* 0x000e64000804017f */
[----:B-1----:R-:W-:Y:S05]  /*1bdb0*/  @!P2 BRA `(.L_x_1770) ;  /* 0x0000011000dca947 */ /* 0x002fea0003800000 */
.L_x_1769:
[----:B------:R-:W-:Y:S05]  /*1bdc0*/  BSYNC B0 ;  /* 0x0000000000007941 */ /* 0x000fea0003800000 */
.L_x_1766:
[----:B01----:R-:W0:Y:S01]  /*1bdd0*/  S2R R6, SR_TID.X ;  /* 0x0000000000067919 */ /* 0x003e220000002100 */
[----:B------:R-:W-:Y:S01]  /*1bde0*/  VIADD R22, R14, 0x1 ;  /* 0x000000010e167836 */ /* 0x000fe20000000000 */
[----:B------:R-:W-:Y:S05]  /*1bdf0*/  WARPSYNC.ALL ;  /* 0x0000000000007948 */ /* 0x000fea0003800000 */
[C---:B------:R-:W-:Y:S01]  /*1be00*/  ISETP.NE.AND P2, PT, R22.reuse, 0x2, PT ;  /* 0x000000021600780c */ /* 0x040fe20003f45270 */
[----:B------:R-:W-:Y:S01]  /*1be10*/  IMAD.MOV.U32 R7, RZ, RZ, -0x7fffffe0 ;  /* 0x80000020ff077424 */ /* 0x000fe200078e00ff */
[----:B------:R-:W-:Y:S01]  /*1be20*/  MOV R9, 0x80000020 ;  /* 0x8000002000097802 */ /* 0x000fe20000000f00 */
[----:B------:R-:W-:Y:S01]  /*1be30*/  IMAD.MOV.U32 R11, RZ, RZ, -0x7fffffe0 ;  /* 0x80000020ff0b7424 */ /* 0x000fe200078e00ff */
[----:B------:R-:W-:Y:S01]  /*1be40*/  SEL R22, R22, RZ, P2 ;  /* 0x000000ff16167207 */ /* 0x000fe20001000000 */
[----:B------:R-:W-:Y:S01]  /*1be50*/  IMAD.MOV.U32 R21, RZ, RZ, -0x7fffffe0 ;  /* 0x80000020ff157424 */ /* 0x000fe200078e00ff */
[----:B------:R-:W-:-:S02]  /*1be60*/  R2UR UR27, R7 ;  /* 0x00000000071b72ca */ /* 0x000fc400000e0000 */
[----:B------:R-:W-:Y:S02]  /*1be70*/  R2UR UR7, R11 ;  /* 0x000000000b0772ca */ /* 0x000fe400000e0000 */
        /* <DEDUP_REMOVED lines=40> */
.L_x_1772:
[----:B------:R-:W-:Y:S01]  /*1c100*/  SHF.L.U32 R6, R15, 0x1f, RZ ;  /* 0x0000001f0f067819 */ /* 0x000fe200000006ff */
[----:B------:R-:W-:-:S04]  /*1c110*/  IMAD R7, R14, 0x8, R16 ;  /* 0x000000080e077824 */ /* 0x000fc800078e0210 */
[----:B------:R0:W1:Y:S01]  /*1c120*/  SYNCS.PHASECHK.TRANS64.TRYWAIT P1, [R7+URZ+0x22850], R6 ;  /* 0x02285006070075a7 */ /* 0x000062000802017f */
[----:B------:R-:W-:Y:S05]  /*1c130*/  @!P0 BRA `(.L_x_1773) ;  /* 0x0000000000048947 */ /* 0x000fea0003800000 */
[----:B------:R-:W-:Y:S01]  /*1c140*/  BPT.TRAP 0x1 ;  /* 0x000000040000795c */ /* 0x000fe20000300000 */
.L_x_1773:
[----:B-1----:R-:W-:Y:S05]  /*1c150*/  @P1 BRA `(.L_x_1771) ;  /* 0x0000000000081947 */ /* 0x002fea0003800000 */
[----:B------:R-:W1:Y:S02]  /*1c160*/  SYNCS.PHASECHK.TRANS64.TRYWAIT P1, [R7+URZ+0x22850], R6 ;  /* 0x02285006070075a7 */ /* 0x000e64000802017f */
[----:B-1----:R-:W-:Y:S05]  /*1c170*/  @!P1 BRA `(.L_x_1774) ;  /* 0x0000011000009947 */ /* 0x002fea0003800000 */
.L_x_1771:
        /* <DEDUP_REMOVED lines=39> */
.L_x_1775:
        /* <DEDUP_REMOVED lines=31> */
[----:B------:R-:W-:Y:S01]  /*1c5e0*/  FMUL.FTZ R41, R2, R50 ;  /* 0x0000003202297220 */ /* 0x000fe20000410000 */
[----:B0-----:R-:W-:Y:S01]  /*1c5f0*/  @P4 SHF.R.U32.HI R10, RZ, R6, R7 ;  /* 0x00000006ff0a4219 */ /* 0x001fe20000011607 */
[----:B------:R-:W-:Y:S02]  /*1c600*/  IMAD R6, R22, 0x8, R16 ;  /* 0x0000000816067824 */ /* 0x000fe400078e0210 */
[----:B------:R-:W-:Y:S01]  /*1c610*/  FMUL.FTZ R45, R2, R54 ;  /* 0x00000036022d7220 */ /* 0x000fe20000410000 */
[----:B------:R-:W-:-:S02]  /*1c620*/  IMAD.U32 R7, RZ, RZ, UR38 ;  /* 0x00000026ff077e24 */ /* 0x000fc4000f8e00ff */
[----:B------:R-:W-:Y:S01]  /*1c630*/  FMUL.FTZ R60, R2, R64 ;  /* 0x00000040023c7220 */ /* 0x000fe20000410000 */
[----:B------:R-:W-:Y:S02]  /*1c640*/  VIADD R6, R6, 0x22840 ;  /* 0x0002284006067836 */ /* 0x000fe40000000000 */
[C---:B------:R-:W-:Y:S01]  /*1c650*/  FMUL.FTZ R35, R2.reuse, R43 ;  /* 0x0000002b02237220 */ /* 0x040fe20000410000 */
[C---:B------:R-:W-:Y:S01]  /*1c660*/  FMUL.FTZ R39, R2.reuse, R47 ;  /* 0x0000002f02277220 */ /* 0x040fe20000410000 */
[C---:B------:R-:W-:Y:S01]  /*1c670*/  FMUL.FTZ R50, R2.reuse, R53 ;  /* 0x0000003502327220 */ /* 0x040fe20000410000 */
[C---:B------:R-:W-:Y:S01]  /*1c680*/  FMUL.FTZ R54, R2.reuse, R57 ;  /* 0x0000003902367220 */ /* 0x040fe20000410000 */
[----:B------:R-:W-:Y:S01]  /*1c690*/  PRMT R7, R7, 0x654, R6 ;  /* 0x0000065407077816 */ /* 0x000fe20000000006 */
        /* <DEDUP_REMOVED lines=30> */
[C---:B------:R-:W-:Y:S01]  /*1c880*/  FMUL.FTZ R77, R2.reuse, R86 ;  /* 0x00000056024d7220 */ /* 0x040fe20000410000 */
[----:B------:R-:W-:Y:S01]  /*1c890*/  FMUL.FTZ R79, R2, R87 ;  /* 0x00000057024f7220 */ /* 0x000fe20000410000 */
[----:B------:R-:W-:Y:S01]  /*1c8a0*/  IADD3 R84, -R170, 0x1, -R80 ;  /* 0x00000001aa547810 */ /* 0x000fe20007ffe950 */
[----:B------:R-:W1:Y:S01]  /*1c8b0*/  MUFU.TANH R11, R11 ;  /* 0x0000000b000b7308 */ /* 0x000e620000002400 */
[----:B------:R2:W-:Y:S02]  /*1c8c0*/  SYNCS.ARRIVE.TRANS64.RED.A1T0 RZ, [R7+URZ], RZ ;  /* 0x000000ff07ff79a7 */ /* 0x0005e4000810043f */
[----:B------:R-:W-:-:S05]  /*1c8d0*/  IADD3 R84, -R169, R84, R171 ;  /* 0x00000054a9547210 */ /* 0x000fca0007ffe1ab */
[----:B------:R-:W3:Y:S01]  /*1c8e0*/  MUFU.TANH R20, R20 ;  /* 0x0000001400147308 */ /* 0x000ee20000002400 */
[C---:B------:R-:W-:Y:S02]  /*1c8f0*/  VIADD R83, R84.reuse, UR33 ;  /* 0x0000002154537c36 */ /* 0x040fe40008000000 */
[----:B------:R-:W-:Y:S02]  /*1c900*/  VIADD R84, R84, UR41 ;  /* 0x0000002954547c36 */ /* 0x000fe40008000000 */
[--C-:B0-----:R-:W-:Y:S02]  /*1c910*/  IMAD.IADD R85, R83, 0x1, R6.reuse ;  /* 0x0000000153557824 */ /* 0x101fe400078e0206 */
[----:B------:R-:W-:Y:S01]  /*1c920*/  IMAD.IADD R86, R84, 0x1, R6 ;  /* 0x0000000154567824 */ /* 0x000fe200078e0206 */
[----:B------:R-:W0:Y:S08]  /*1c930*/  MUFU.TANH R8, R8 ;  /* 0x0000000800087308 */ /* 0x000e300000002400 */
        /* <DEDUP_REMOVED lines=74> */
.L_x_1778:
[----:B------:R-:W-:-:S05]  /*1cde0*/  IMAD.U32 R152, RZ, RZ, UR29 ;  /* 0x0000001dff987e24 */ /* 0x000fca000f8e00ff */
[----:B------:R-:W-:-:S13]  /*1cdf0*/  ISETP.NE.AND P1, PT, R152, 0x1, PT ;  /* 0x000000019800780c */ /* 0x000fda0003f25270 */
[----:B------:R-:W1:Y:S02]  /*1ce00*/  @P1 LDC.64 R6, c[0x0][0x9e8] ;  /* 0x00027a00ff061b82 */ /* 0x000e640000000a00 */
[----:B-1----:R-:W-:-:S05]  /*1ce10*/  @P1 IMAD.HI.U32 R6, R87, R6, RZ ;  /* 0x0000000657061227 */ /* 0x002fca00078e00ff */
[----:B------:R-:W-:-:S07]  /*1ce20*/  @P1 SHF.R.U32.HI R87, RZ, R7, R6 ;  /* 0x00000007ff571219 */ /* 0x000fce0000011606 */
.L_x_1779:
[----:B------:R-:W-:Y:S05]  /*1ce30*/  BSYNC B0 ;  /* 0x0000000000007941 */ /* 0x000fea0003800000 */
.L_x_1777:
[----:B------:R-:W-:-:S04]  /*1ce40*/  IMAD R87, R87, R152, -R80 ;  /* 0x0000009857577224 */ /* 0x000fc800078e0a50 */
[----:B------:R-:W-:-:S05]  /*1ce50*/  IMAD.IADD R87, R87, 0x1, -R170 ;  /* 0x0000000157577824 */ /* 0x000fca00078e0aaa */
[----:B------:R-:W-:Y:S02]  /*1ce60*/  VIMNMX R86, R86, R87, !PT ;  /* 0x0000005756567248 */ /* 0x000fe40007fe0100 */
[----:B------:R-:W-:-:S07]  /*1ce70*/  VIADDMNMX R85, R87, R152, R85, PT ;  /* 0x0000009857557246 */ /* 0x000fce0003800155 */
.L_x_1776:
        /* <DEDUP_REMOVED lines=13> */
[----:B-1----:R-:W-:Y:S01]  /*1cf50*/  IMAD.IADD R84, R84, 0x1, R10 ;  /* 0x0000000154547824 */ /* 0x002fe200078e020a */
        /* <DEDUP_REMOVED lines=83> */
[----:B------:R-:W-:Y:S02]  /*1d490*/  IADD3 R83, R83, R10, RZ ;  /* 0x0000000a53537210 */ /* 0x000fe40007ffe0ff */
[----:B------:R-:W-:Y:S02]  /*1d4a0*/  FSEL R81, R81, -INF , !P3 ;  /* 0xff80000051517808 */ /* 0x000fe40005800000 */
[----:B------:R-:W-:Y:S01]  /*1d4b0*/  FSEL R82, R82, -INF , !P2 ;  /* 0xff80000052527808 */ /* 0x000fe20005000000 */
[----:B------:R-:W-:Y:S06]  /*1d4c0*/  @!P5 BRA `(.L_x_1780) ;  /* 0x000000000058d947 */ /* 0x000fec0003800000 */
        /* <DEDUP_REMOVED lines=12> */
.L_x_1782:
[----:B------:R-:W-:-:S05]  /*1d590*/  IMAD.U32 R85, RZ, RZ, UR29 ;  /* 0x0000001dff557e24 */ /* 0x000fca000f8e00ff */
[----:B------:R-:W-:-:S13]  /*1d5a0*/  ISETP.NE.AND P2, PT, R85, 0x1, PT ;  /* 0x000000015500780c */ /* 0x000fda0003f45270 */
[----:B------:R-:W0:Y:S02]  /*1d5b0*/  @P2 LDC.64 R6, c[0x0][0x9e8] ;  /* 0x00027a00ff062b82 */ /* 0x000e240000000a00 */
[----:B0-----:R-:W-:-:S05]  /*1d5c0*/  @P2 IMAD.HI.U32 R6, R10, R6, RZ ;  /* 0x000000060a062227 */ /* 0x001fca00078e00ff */
[----:B------:R-:W-:-:S07]  /*1d5d0*/  @P2 SHF.R.U32.HI R10, RZ, R7, R6 ;  /* 0x00000007ff0a2219 */ /* 0x000fce0000011606 */
.L_x_1783:
[----:B------:R-:W-:Y:S05]  /*1d5e0*/  BSYNC B0 ;  /* 0x0000000000007941 */ /* 0x000fea0003800000 */
.L_x_1781:
[----:B------:R-:W-:-:S04]  /*1d5f0*/  IMAD R10, R10, R85, -R80 ;  /* 0x000000550a0a7224 */ /* 0x000fc800078e0a50 */
[----:B------:R-:W-:-:S05]  /*1d600*/  IMAD.IADD R10, R10, 0x1, -R170 ;  /* 0x000000010a0a7824 */ /* 0x000fca00078e0aaa */
[----:B------:R-:W-:Y:S02]  /*1d610*/  VIMNMX R84, R84, R10, !PT ;  /* 0x0000000a54547248 */ /* 0x000fe40007fe0100 */
[----:B------:R-:W-:-:S07]  /*1d620*/  VIADDMNMX R83, R10, R85, R83, PT ;  /* 0x000000550a537246 */ /* 0x000fce0003800153 */
.L_x_1780:
        /* <DEDUP_REMOVED lines=36> */
[----:B0-----:R-:W-:Y:S01]  /*1d870*/  FMNMX.FTZ R10, R7, R10, !PT ;  /* 0x0000000a070a7209 */ /* 0x001fe20007810000 */
[----:B------:R-:W-:-:S03]  /*1d880*/  IMAD.U32 R7, RZ, RZ, UR35 ;  /* 0x00000023ff077e24 */ /* 0x000fc6000f8e00ff */
[C---:B------:R-:W-:Y:S01]  /*1d890*/  FSETP.NEU.FTZ.AND P2, PT, R10.reuse, -INF , PT ;  /* 0xff8000000a00780b */ /* 0x040fe20003f5d000 */
[----:B------:R-:W-:-:S03]  /*1d8a0*/  FFMA.FTZ R7, R10, R7, -8 ;  /* 0xc10000000a077423 */ /* 0x000fc60000010007 */
[----:B------:R-:W-:Y:S02]  /*1d8b0*/  FSEL R6, R10, RZ, P2 ;  /* 0x000000ff0a067208 */ /* 0x000fe40001000000 */
[----:B------:R-:W-:Y:S02]  /*1d8c0*/  FSEL R7, R7, RZ, P2 ;  /* 0x000000ff07077208 */ /* 0x000fe40001000000 */
[----:B------:R-:W-:Y:S01]  /*1d8d0*/  ISETP.GT.AND P2, PT, R84, 0x1, P1 ;  /* 0x000000015400780c */ /* 0x000fe20000f44270 */
[----:B------:R-:W-:-:S02]  /*1d8e0*/  FADD.FTZ R6, -R6, R13 ;  /* 0x0000000d06067221 */ /* 0x000fc40000010100 */
[--C-:B------:R-:W-:Y:S01]  /*1d8f0*/  FFMA.FTZ R11, R11, UR35, -R7.reuse ;  /* 0x000000230b0b7c23 */ /* 0x100fe20008010807 */
[----:B------:R-:W-:Y:S01]  /*1d900*/  ISETP.LT.OR P3, PT, R83, 0x2, P2 ;  /* 0x000000025300780c */ /* 0x000fe20001761670 */
[--C-:B------:R-:W-:Y:S01]  /*1d910*/  FFMA.FTZ R20, R20, UR35, -R7.reuse ;  /* 0x0000002314147c23 */ /* 0x100fe20008010807 */
[----:B------:R-:W-:Y:S01]  /*1d920*/  ISETP.GT.AND P2, PT, R84, 0x8, P1 ;  /* 0x000000085400780c */ /* 0x000fe20000f44270 */
[--C-:B------:R-:W-:Y:S01]  /*1d930*/  FFMA.FTZ R24, R24, UR35, -R7.reuse ;  /* 0x0000002318187c23 */ /* 0x100fe20008010807 */
[----:B------:R-:W-:Y:S01]  /*1d940*/  FSEL R9, R9, -INF , !P3 ;  /* 0xff80000009097808 */ /* 0x000fe20005800000 */
[--C-:B------:R-:W-:Y:S01]  /*1d950*/  FFMA.FTZ R26, R26, UR35, -R7.reuse ;  /* 0x000000231a1a7c23 */ /* 0x100fe20008010807 */
[----:B------:R-:W-:Y:S01]  /*1d960*/  ISETP.GT.AND P3, PT, R84, 0x9, P1 ;  /* 0x000000095400780c */ /* 0x000fe20000f64270 */
[--C-:B------:R-:W-:Y:S01]  /*1d970*/  FFMA.FTZ R28, R28, UR35, -R7.reuse ;  /* 0x000000231c1c7c23 */ /* 0x100fe20008010807 */
[C---:B------:R-:W-:Y:S01]  /*1d980*/  ISETP.LT.OR P2, PT, R83.reuse, 0x9, P2 ;  /* 0x000000095300780c */ /* 0x040fe20001741670 */
[--C-:B------:R-:W-:Y:S01]  /*1d990*/  FFMA.FTZ R30, R30, UR35, -R7.reuse ;  /* 0x000000231e1e7c23 */ /* 0x100fe20008010807 */
[----:B------:R-:W-:Y:S01]  /*1d9a0*/  ISETP.LT.OR P3, PT, R83, 0xa, P3 ;  /* 0x0000000a5300780c */ /* 0x000fe20001f61670 */
[--C-:B------:R-:W-:Y:S01]  /*1d9b0*/  FFMA.FTZ R32, R32, UR35, -R7.reuse ;  /* 0x0000002320207c23 */ /* 0x100fe20008010807 */
[----:B------:R-:W-:Y:S01]  /*1d9c0*/  FSEL R15, R15, -INF , !P2 ;  /* 0xff8000000f0f7808 */ /* 0x000fe20005000000 */
[--C-:B------:R-:W-:Y:S01]  /*1d9d0*/  FFMA.FTZ R34, R34, UR35, -R7.reuse ;  /* 0x0000002322227c23 */ /* 0x100fe20008010807 */
[----:B------:R-:W-:Y:S01]  /*1d9e0*/  FSEL R21, R21, -INF , !P3 ;  /* 0xff80000015157808 */ /* 0x000fe20005800000 */
[--C-:B------:R-:W-:Y:S01]  /*1d9f0*/  FFMA.FTZ R36, R36, UR35, -R7.reuse ;  /* 0x0000002324247c23 */ /* 0x100fe20008010807 */
[----:B------:R-:W-:Y:S01]  /*1da00*/  ISETP.GT.AND P3, PT, R84, 0x11, P1 ;  /* 0x000000115400780c */ /* 0x000fe20000f64270 */
        /* <DEDUP_REMOVED lines=9> */
[----:B------:R-:W-:Y:S01]  /*1daa0*/  ISETP.GT.AND P3, PT, R84, 0x19, P1 ;  /* 0x000000195400780c */ /* 0x000fe20000f64270 */
[--C-:B------:R-:W-:Y:S01]  /*1dab0*/  FFMA.FTZ R48, R48, UR35, -R7.reuse ;  /* 0x0000002330307c23 */ /* 0x100fe20008010807 */
[----:B------:R-:W-:Y:S01]  /*1dac0*/  FSEL R25, R25, -INF , !P2 ;  /* 0xff80000019197808 */ /* 0x000fe20005000000 */
        /* <DEDUP_REMOVED lines=32> */
[----:B------:R-:W-:Y:S01]  /*1dcd0*/  FFMA.FTZ R7, R82, UR35, -R7 ;  /* 0x0000002352077c23 */ /* 0x000fe20008010807 */
[----:B------:R-:W-:Y:S01]  /*1dce0*/  ISETP.GT.AND P2, PT, R84, 0x28, P1 ;  /* 0x000000285400780c */ /* 0x000fe20000f44270 */
[----:B------:R-:W-:Y:S01]  /*1dcf0*/  FMUL.FTZ R6, R6, UR35 ;  /* 0x0000002306067c20 */ /* 0x000fe20008410000 */
        /* <DEDUP_REMOVED lines=8> */
[C---:B------:R-:W-:Y:S02]  /*1dd80*/  ISETP.GT.AND P3, PT, R84.reuse, 0x41, P1 ;  /* 0x000000415400780c */ /* 0x040fe40000f64270 */
[----:B------:R-:W-:-:S02]  /*1dd90*/  ISETP.GT.AND P2, PT, R84, 0x30, P1 ;  /* 0x000000305400780c */ /* 0x000fc40000f44270 */
[C---:B------:R-:W-:Y:S01]  /*1dda0*/  ISETP.LT.OR P3, PT, R83.reuse, 0x42, P3 ;  /* 0x000000425300780c */ /* 0x040fe20001f61670 */
[----:B------:R-:W-:Y:S01]  /*1ddb0*/  MUFU.EX2 R24, R24 ;  /* 0x0000001800187308 */ /* 0x000fe20000000800 */
[----:B------:R-:W-:Y:S02]  /*1ddc0*/  ISETP.LT.OR P2, PT, R83, 0x31, P2 ;  /* 0x000000315300780c */ /* 0x000fe40001741670 */
[----:B------:R-:W-:Y:S02]  /*1ddd0*/  FSEL R51, R51, -INF , !P3 ;  /* 0xff80000033337808 */ /* 0x000fe40005800000 */
[----:B------:R-:W-:Y:S02]  /*1dde0*/  ISETP.GT.AND P3, PT, R84, 0x49, P1 ;  /* 0x000000495400780c */ /* 0x000fe40000f64270 */
[----:B------:R-:W-:Y:S01]  /*1ddf0*/  FSEL R41, R41, -INF , !P2 ;  /* 0xff80000029297808 */ /* 0x000fe20005000000 */
[----:B------:R-:W-:Y:S01]  /*1de00*/  MUFU.EX2 R26, R26 ;  /* 0x0000001a001a7308 */ /* 0x000fe20000000800 */
[----:B------:R-:W-:-:S02]  /*1de10*/  ISETP.LT.OR P3, PT, R83, 0x4a, P3 ;  /* 0x0000004a5300780c */ /* 0x000fc40001f61670 */
[C---:B------:R-:W-:Y:S02]  /*1de20*/  ISETP.GT.AND P2, PT, R84.reuse, 0x38, P1 ;  /* 0x000000385400780c */ /* 0x040fe40000f44270 */
[----:B------:R-:W-:Y:S02]  /*1de30*/  FSEL R55, R55, -INF , !P3 ;  /* 0xff80000037377808 */ /* 0x000fe40005800000 */
[----:B------:R-:W-:Y:S01]  /*1de40*/  ISETP.GT.AND P3, PT, R84, 0x51, P1 ;  /* 0x000000515400780c */ /* 0x000fe20000f64270 */
[----:B------:R-:W-:Y:S01]  /*1de50*/  MUFU.EX2 R28, R28 ;  /* 0x0000001c001c7308 */ /* 0x000fe20000000800 */
[C---:B------:R-:W-:Y:S02]  /*1de60*/  ISETP.LT.OR P2, PT, R83.reuse, 0x39, P2 ;  /* 0x000000395300780c */ /* 0x040fe40001741670 */
[----:B------:R-:W-:Y:S02]  /*1de70*/  ISETP.LT.OR P3, PT, R83, 0x52, P3 ;  /* 0x000000525300780c */ /* 0x000fe40001f61670 */
[----:B------:R-:W-:-:S02]  /*1de80*/  FSEL R45, R45, -INF , !P2 ;  /* 0xff8000002d2d7808 */ /* 0x000fc40005000000 */
[----:B------:R-:W-:Y:S01]  /*1de90*/  FSEL R59, R59, -INF , !P3 ;  /* 0xff8000003b3b7808 */ /* 0x000fe20005800000 */
[----:B------:R-:W-:Y:S01]  /*1dea0*/  MUFU.EX2 R30, R30 ;  /* 0x0000001e001e7308 */ /* 0x000fe20000000800 */
[C---:B------:R-:W-:Y:S02]  /*1deb0*/  ISETP.GT.AND P3, PT, R84.reuse, 0x59, P1 ;  /* 0x000000595400780c */ /* 0x040fe40000f64270 */
[----:B------:R-:W-:Y:S02]  /*1dec0*/  ISETP.GT.AND P2, PT, R84, 0x40, P1 ;  /* 0x000000405400780c */ /* 0x000fe40000f44270 */
[C---:B------:R-:W-:Y:S02]  /*1ded0*/  ISETP.LT.OR P3, PT, R83.reuse, 0x5a, P3 ;  /* 0x0000005a5300780c */ /* 0x040fe40001f61670 */
[----:B------:R-:W-:Y:S01]  /*1dee0*/  ISETP.LT.OR P2, PT, R83, 0x41, P2 ;  /* 0x000000415300780c */ /* 0x000fe20001741670 */
[----:B------:R-:W-:Y:S01]  /*1def0*/  MUFU.EX2 R32, R32 ;  /* 0x0000002000207308 */ /* 0x000fe20000000800 */
[----:B------:R-:W-:-:S02]  /*1df00*/  FSEL R63, R63, -INF , !P3 ;  /* 0xff8000003f3f7808 */ /* 0x000fc40005800000 */
[C---:B------:R-:W-:Y:S02]  /*1df10*/  ISETP.GT.AND P3, PT, R84.reuse, 0x61, P1 ;  /* 0x000000615400780c */ /* 0x040fe40000f64270 */
[----:B------:R-:W-:Y:S02]  /*1df20*/  FSEL R49, R49, -INF , !P2 ;  /* 0xff80000031317808 */ /* 0x000fe40005000000 */
[----:B------:R-:W-:Y:S01]  /*1df30*/  ISETP.LT.OR P3, PT, R83, 0x62, P3 ;  /* 0x000000625300780c */ /* 0x000fe20001f61670 */
[----:B------:R-:W-:Y:S01]  /*1df40*/  MUFU.EX2 R34, R34 ;  /* 0x0000002200227308 */ /* 0x000fe20000000800 */
[C---:B------:R-:W-:Y:S02]  /*1df50*/  ISETP.GT.AND P2, PT, R84.reuse, 0x48, P1 ;  /* 0x000000485400780c */ /* 0x040fe40000f44270 */
[----:B------:R-:W-:Y:S02]  /*1df60*/  FSEL R67, R67, -INF , !P3 ;  /* 0xff80000043437808 */ /* 0x000fe40005800000 */
[----:B------:R-:W-:-:S02]  /*1df70*/  ISETP.GT.AND P3, PT, R84, 0x69, P1 ;  /* 0x000000695400780c */ /* 0x000fc40000f64270 */
[C---:B------:R-:W-:Y:S01]  /*1df80*/  ISETP.LT.OR P2, PT, R83.reuse, 0x49, P2 ;  /* 0x000000495300780c */ /* 0x040fe20001741670 */
[----:B------:R-:W-:Y:S01]  /*1df90*/  MUFU.EX2 R36, R36 ;  /* 0x0000002400247308 */ /* 0x000fe20000000800 */
[----:B------:R-:W-:Y:S02]  /*1dfa0*/  ISETP.LT.OR P3, PT, R83, 0x6a, P3 ;  /* 0x0000006a5300780c */ /* 0x000fe40001f61670 */
[----:B------:R-:W-:Y:S02]  /*1dfb0*/  FSEL R53, R53, -INF , !P2 ;  /* 0xff80000035357808 */ /* 0x000fe40005000000 */
[----:B------:R-:W-:Y:S02]  /*1dfc0*/  FSEL R71, R71, -INF , !P3 ;  /* 0xff80000047477808 */ /* 0x000fe40005800000 */
[C---:B------:R-:W-:Y:S01]  /*1dfd0*/  ISETP.GT.AND P3, PT, R84.reuse, RZ, P1 ;  /* 0x000000ff5400720c */ /* 0x040fe20000f64270 */
[----:B------:R-:W-:Y:S01]  /*1dfe0*/  MUFU.EX2 R38, R38 ;  /* 0x0000002600267308 */ /* 0x000fe20000000800 */
[----:B------:R-:W-:-:S02]  /*1dff0*/  ISETP.GT.AND P2, PT, R84, 0x50, P1 ;  /* 0x000000505400780c */ /* 0x000fc40000f44270 */
[C---:B------:R-:W-:Y:S02]  /*1e000*/  ISETP.LT.OR P3, PT, R83.reuse, 0x1, P3 ;  /* 0x000000015300780c */ /* 0x040fe40001f61670 */
[----:B------:R-:W-:Y:S02]  /*1e010*/  ISETP.LT.OR P2, PT, R83, 0x51, P2 ;  /* 0x000000515300780c */ /* 0x000fe40001741670 */
[----:B------:R-:W-:Y:S01]  /*1e020*/  FSEL R8, R8, -INF , !P3 ;  /* 0xff80000008087808 */ /* 0x000fe20005800000 */
        /* <DEDUP_REMOVED lines=36> */
[C---:B------:R-:W-:Y:S02]  /*1e270*/  ISETP.GT.AND P3, PT, R84.reuse, 0x78, P1 ;  /* 0x000000785400780c */ /* 0x040fe40000f64270 */
[----:B------:R-:W-:Y:S02]  /*1e280*/  FMNMX.FTZ R13, R45, R13, !PT ;  /* 0x0000000d2d0d7209 */ /* 0x000fe40007810000 */
[----:B------:R-:W-:Y:S02]  /*1e290*/  ISETP.LT.OR P2, PT, R83, 0x72, P2 ;  /* 0x000000725300780c */ /* 0x000fe40001741670 */
        /* <DEDUP_REMOVED lines=9> */
[----:B------:R-:W-:-:S02]  /*1e330*/  ISETP.LT.OR P1, PT, R83, 0x7a, P1 ;  /* 0x0000007a5300780c */ /* 0x000fc40000f21670 */
[----:B------:R-:W-:Y:S01]  /*1e340*/  FMNMX.FTZ R13, R55, R13, !PT ;  /* 0x0000000d370d7209 */ /* 0x000fe20007810000 */
[----:B------:R-:W-:Y:S01]  /*1e350*/  MUFU.EX2 R60, R60 ;  /* 0x0000003c003c7308 */ /* 0x000fe20000000800 */
[----:B------:R-:W-:Y:S02]  /*1e360*/  FSEL R77, R77, -INF , !P3 ;  /* 0xff8000004d4d7808 */ /* 0x000fe40005800000 */
[----:B------:R-:W-:Y:S02]  /*1e370*/  FMNMX.FTZ R13, R57, R13, !PT ;  /* 0x0000000d390d7209 */ /* 0x000fe40007810000 */
[----:B------:R-:W-:Y:S02]  /*1e380*/  FSEL R79, R79, -INF , !P1 ;  /* 0xff8000004f4f7808 */ /* 0x000fe40004800000 */
        /* <DEDUP_REMOVED lines=17> */
[----:B------:R-:W0:Y:S04]  /*1e4a0*/  SHFL.BFLY PT, R82, R80, 0x2, 0x1f ;  /* 0x0c401f0050527f89 */ /* 0x000e2800000e0000 */
[----:B------:R-:W1:Y:S08]  /*1e4b0*/  MUFU.EX2 R13, R11 ;  /* 0x0000000b000d7308 */ /* 0x000e700000000800 */
[----:B------:R-:W-:Y:S08]  /*1e4c0*/  MUFU.EX2 R74, R74 ;  /* 0x0000004a004a7308 */ /* 0x000ff00000000800 */
[----:B------:R-:W-:Y:S01]  /*1e4d0*/  MUFU.EX2 R76, R76 ;  /* 0x0000004c004c7308 */ /* 0x000fe20000000800 */
[----:B-1----:R-:W-:-:S01]  /*1e4e0*/  FFMA.FTZ R3, R6, R3, R13 ;  /* 0x0000000306037223 */ /* 0x002fc2000001000d */
[----:B0-----:R-:W-:-:S03]  /*1e4f0*/  FMNMX.FTZ R82, R80, R82, !PT ;  /* 0x0000005250527209 */ /* 0x001fc60007810000 */
[----:B------:R-:W-:-:S03]  /*1e500*/  FADD.FTZ R3, R20, R3 ;  /* 0x0000000314037221 */ /* 0x000fc60000010000 */
[----:B------:R-:W-:Y:S01]  /*1e510*/  MUFU.EX2 R78, R78 ;  /* 0x0000004e004e7308 */ /* 0x000fe20000000800 */
[----:B------:R-:W0:Y:S07]  /*1e520*/  SHFL.BFLY PT, R11, R82, 0x1, 0x1f ;  /* 0x0c201f00520b7f89 */ /* 0x000e2e00000e0000 */
[----:B------:R-:W-:Y:S08]  /*1e530*/  MUFU.EX2 R81, R81 ;  /* 0x0000005100517308 */ /* 0x000ff00000000800 */
[----:B------:R-:W-:Y:S01]  /*1e540*/  MUFU.EX2 R7, R7 ;  /* 0x0000000700077308 */ /* 0x000fe20000000800 */
        /* <DEDUP_REMOVED lines=137> */
.L_x_1784:
        /* <DEDUP_REMOVED lines=10> */
[-C--:B------:R-:W-:Y:S01]  /*1ee80*/  FMUL.FTZ R94, R94, R12.reuse ;  /* 0x0000000c5e5e7220 */ /* 0x080fe20000410000 */
[----:B------:R-:W-:Y:S01]  /*1ee90*/  F2FP.SATFINITE.E4M3.F32.PACK_AB_MERGE_C R26, R39, R37, RZ ;  /* 0x00000025271a723e */ /* 0x000fe200048070ff */
[-C--:B------:R-:W-:Y:S01]  /*1eea0*/  FMUL.FTZ R95, R95, R12.reuse ;  /* 0x0000000c5f5f7220 */ /* 0x080fe20000410000 */
[----:B------:R0:W-:Y:S01]  /*1eeb0*/  SYNCS.ARRIVE.TRANS64.RED.A1T0 RZ, [R14+URZ], RZ ;  /* 0x000000ff0eff79a7 */ /* 0x0001e2000810043f */
        /* <DEDUP_REMOVED lines=8> */
[----:B0-----:R-:W-:Y:S01]  /*1ef40*/  F2FP.SATFINITE.E4M3.F32.PACK_AB_MERGE_C R14, R31, R29, RZ ;  /* 0x0000001d1f0e723e */ /* 0x001fe200048070ff */
        /* <DEDUP_REMOVED lines=85> */
.L_x_1765:
[----:B------:R-:W-:Y:S05]  /*1f4a0*/  WARPSYNC.ALL ;  /* 0x0000000000007948 */ /* 0x000fea0003800000 */
[----:B------:R-:W-:Y:S06]  /*1f4b0*/  BAR.ARV 0x8, 0x180 ;  /* 0x0206000000007b1d */ /* 0x000fec0000002000 */
[----:B------:R-:W-:Y:S05]  /*1f4c0*/  @!P0 BRA `(.L_x_1786) ;  /* 0x0000000000048947 */ /* 0x000fea0003800000 */
[----:B------:R-:W-:Y:S01]  /*1f4d0*/  BPT.TRAP 0x1 ;  /* 0x000000040000795c */ /* 0x000fe20000300000 */
.L_x_1786:
[----:B------:R-:W-:Y:S01]  /*1f4e0*/  IMAD R2, R22, 0x8, R16 ;  /* 0x0000000816027824 */ /* 0x000fe200078e0210 */
[----:B------:R-:W-:-:S04]  /*1f4f0*/  SHF.L.U32 R5, R23, 0x1f, RZ ;  /* 0x0000001f17057819 */ /* 0x000fc800000006ff */
[----:B------:R0:W1:Y:S01]  /*1f500*/  SYNCS.PHASECHK.TRANS64.TRYWAIT P1, [R2+URZ+0x22850], R5 ;  /* 0x02285005020075a7 */ /* 0x000062000802017f */
[----:B------:R-:W-:Y:S05]  /*1f510*/  @!P0 BRA `(.L_x_1787) ;  /* 0x0000000000048947 */ /* 0x000fea0003800000 */
[----:B------:R-:W-:Y:S01]  /*1f520*/  BPT.TRAP 0x1 ;  /* 0x000000040000795c */ /* 0x000fe20000300000 */
.L_x_1787:
[----:B------:R-:W-:-:S05]  /*1f530*/  VIADD R16, R16, 0x400 ;  /* 0x0000040010107836 */ /* 0x000fca0000000000 */
[----:B------:R-:W-:-:S04]  /*1f540*/  SHF.R.U32.HI R16, RZ, 0x4, R16 ;  /* 0x00000004ff107819 */ /* 0x000fc80000011610 */
[----:B------:R-:W-:-:S04]  /*1f550*/  LOP3.LUT R16, R16, 0x3fff, RZ, 0xc0, !PT ;  /* 0x00003fff10107812 */ /* 0x000fc800078ec0ff */
[----:B------:R-:W-:Y:S01]  /*1f560*/  LOP3.LUT R7, R16, 0x10000, RZ, 0xfc, !PT ;  /* 0x0001000010077812 */ /* 0x000fe200078efcff */
[----:B-1----:R-:W-:Y:S06]  /*1f570*/  @P1 BRA `(.L_x_1788) ;  /* 0x0000000000081947 */ /* 0x002fec0003800000 */
[----:B------:R-:W1:Y:S02]  /*1f580*/  SYNCS.PHASECHK.TRANS64.TRYWAIT P1, [R2+URZ+0x22850], R5 ;  /* 0x02285005020075a7 */ /* 0x000e64000802017f */
[----:B-1----:R-:W-:Y:S05]  /*1f590*/  @!P1 BRA `(.L_x_1789) ;  /* 0x000000dc000c9947 */ /* 0x002fea0003800000 */
.L_x_1788:
[----:B------:R-:W-:Y:S01]  /*1f5a0*/  IMAD R4, R22, 0x400, R7 ;  /* 0x0000040016047824 */ /* 0x000fe200078e0207 */
[----:B------:R-:W-:Y:S05]  /*1f5b0*/  WARPSYNC.ALL ;  /* 0x0000000000007948 */ /* 0x000fea0003800000 */
[----:B01----:R-:W-:Y:S01]  /*1f5c0*/  IMAD.MOV.U32 R5, RZ, RZ, 0x40000040 ;  /* 0x40000040ff057424 */ /* 0x003fe200078e00ff */
[----:B------:R-:W-:Y:S01]  /*1f5d0*/  R2UR UR6, R4 ;  /* 0x00000000040672ca */ /* 0x000fe200000e0000 */
[----:B------:R-:W-:Y:S01]  /*1f5e0*/  WARPGROUP.ARRIVE ;  /* 0x00000000000079c5 */ /* 0x000fe20000000000 */
[----:B------:R-:W-:Y:S02]  /*1f5f0*/  ULDC.64 UR4, c[0x0][0x9a0] ;  /* 0x0002680000047ab9 */ /* 0x000fe40000000a00 */
[----:B------:R-:W-:-:S02]  /*1f600*/  R2UR UR7, R5 ;  /* 0x00000000050772ca */ /* 0x000fc400000e0000 */
[----:B------:R-:W-:-:S04]  /*1f610*/  ISETP.NE.U32.AND P1, PT, RZ, UR4, PT ;  /* 0x00000004ff007c0c */ /* 0x000fc8000bf25070 */
[----:B------:R-:W-:-:S07]  /*1f620*/  ISETP.NE.AND.EX P1, PT, RZ, UR5, PT, P1 ;  /* 0x00000005ff007c0c */ /* 0x000fce000bf25310 */
[----:B------:R-:W-:Y:S06]  /*1f630*/  QGMMA.64x128x32.F32.E4M3.E4M3 R88, R164, gdesc[UR4], R88, gsb0 ;  /* 0x01e00004a4587df3 */ /* 0x000fec0008000858 */
[----:B------:R-:W0:Y:S01]  /*1f640*/  @P1 LDC.64 R6, c[0x0][0x9c8] ;  /* 0x00027200ff061b82 */ /* 0x000e220000000a00 */
[----:B------:R-:W-:-:S07]  /*1f650*/  @P1 SHF.R.S32.HI R5, RZ, 0x1f, R191 ;  /* 0x0000001fff051819 */ /* 0x000fce00000114bf */
[----:B------:R-:W1:Y:S01]  /*1f660*/  @P1 LDC.64 R8, c[0x0][0x9d0] ;  /* 0x00027400ff081b82 */ /* 0x000e620000000a00 */
[----:B0-----:R-:W-:-:S04]  /*1f670*/  @P1 IMAD R12, R5, R6, RZ ;  /* 0x00000006050c1224 */ /* 0x001fc800078e02ff */
[C---:B------:R-:W-:Y:S02]  /*1f680*/  @P1 IMAD R5, R191.reuse, R7, R12 ;  /* 0x00000007bf051224 */ /* 0x040fe400078e020c */
[----:B------:R-:W-:-:S04]  /*1f690*/  @P1 IMAD.WIDE.U32 R6, R191, R6, RZ ;  /* 0x00000006bf061225 */ /* 0x000fc800078e00ff */
[----:B------:R-:W-:Y:S02]  /*1f6a0*/  @P1 IMAD.IADD R7, R7, 0x1, R5 ;  /* 0x0000000107071824 */ /* 0x000fe400078e0205 */
[----:B------:R-:W-:Y:S02]  /*1f6b0*/  IMAD.MOV.U32 R12, RZ, RZ, 0x3f800000 ;  /* 0x3f800000ff0c7424 */ /* 0x000fe400078e00ff */
[----:B-1----:R-:W-:-:S04]  /*1f6c0*/  @P1 IMAD.WIDE.U32 R6, R168, R8, R6 ;  /* 0x00000008a8061225 */ /* 0x002fc800078e0006 */
[----:B------:R-:W-:Y:S01]  /*1f6d0*/  @P1 IMAD R9, R168, R9, R7 ;  /* 0x00000009a8091224 */ /* 0x000fe200078e0207 */
[----:B------:R-:W-:Y:S01]  /*1f6e0*/  @P1 LEA R8, P2, R6, UR4, 0x2 ;  /* 0x0000000406081c11 */ /* 0x000fe2000f8410ff */
[----:B------:R-:W-:-:S03]  /*1f6f0*/  IMAD.MOV.U32 R7, RZ, RZ, 0x40000040 ;  /* 0x40000040ff077424 */ /* 0x000fc600078e00ff */
[----:B------:R-:W-:Y:S01]  /*1f700*/  @P1 LEA.HI.X R9, R6, UR5, R9, 0x2, P2 ;  /* 0x0000000506091c11 */ /* 0x000fe200090f1409 */
[----:B------:R-:W-:Y:S01]  /*1f710*/  VIADD R6, R4, 0x2 ;  /* 0x0000000204067836 */ /* 0x000fe20000000000 */
[----:B------:R-:W-:-:S03]  /*1f720*/  R2UR UR7, R7 ;  /* 0x00000000070772ca */ /* 0x000fc600000e0000 */
[----:B------:R0:W2:Y:S01]  /*1f730*/  @P1 LDG.E R12, desc[UR42][R8.64] ;  /* 0x0000002a080c1981 */ /* 0x0000a2000c1e1900 */
[----:B------:R-:W-:Y:S01]  /*1f740*/  R2UR UR6, R6 ;  /* 0x00000000060672ca */ /* 0x000fe200000e0000 */
[----:B------:R-:W-:Y:S02]  /*1f750*/  WARPGROUP.DEPBAR.LE gsb0, 0x0 ;  /* 0x00008000000079c5 */ /* 0x000fe40000010000 */
[----:B------:R-:W-:-:S10]  /*1f760*/  WARPGROUP.ARRIVE ;  /* 0x00000000000079c5 */ /* 0x000fd40000000000 */
[----:B------:R-:W-:Y:S01]  /*1f770*/  QGMMA.64x128x32.F32.E4M3.E4M3 R88, R160, gdesc[UR4], R88, gsb0 ;  /* 0x01e00004a0587df3 */ /* 0x000fe20008000858 */
[----:B------:R-:W-:Y:S02]  /*1f780*/  VIADD R6, R4, 0x4 ;  /* 0x0000000404067836 */ /* 0x000fe40000000000 */
[----:B------:R-:W-:-:S03]  /*1f790*/  IMAD.MOV.U32 R7, RZ, RZ, 0x40000040 ;  /* 0x40000040ff077424 */ /* 0x000fc600078e00ff */
[----:B------:R-:W-:Y:S02]  /*1f7a0*/  R2UR UR6, R6 ;  /* 0x00000000060672ca */ /* 0x000fe400000e0000 */
[----:B------:R-:W-:Y:S01]  /*1f7b0*/  R2UR UR7, R7 ;  /* 0x00000000070772ca */ /* 0x000fe200000e0000 */
[----:B------:R-:W-:Y:S01]  /*1f7c0*/  IMAD.MOV.U32 R5, RZ, RZ, 0x40000040 ;  /* 0x40000040ff057424 */ /* 0x000fe200078e00ff */
        /* <DEDUP_REMOVED lines=10> */
[----:B------:R-:W1:Y:S04]  /*1f870*/  SHFL.BFLY PT, R5, R6, 0x1, 0x1f ;  /* 0x0c201f0006057f89 */ /* 0x000e6800000e0000 */
[----:B------:R-:W0:Y:S01]  /*1f880*/  SHFL.BFLY PT, R4, R7, 0x1, 0x1f ;  /* 0x0c201f0007047f89 */ /* 0x000e2200000e0000 */
[----:B------:R-:W-:Y:S02]  /*1f890*/  IMAD.MOV.U32 R3, RZ, RZ, RZ ;  /* 0x000000ffff037224 */ /* 0x000fe400078e00ff */
[----:B-1----:R-:W-:Y:S01]  /*1f8a0*/  FADD.FTZ R5, R6, R5 ;  /* 0x0000000506057221 */ /* 0x002fe20000010000 */
[----:B0-----:R-:W-:-:S04]  /*1f8b0*/  FADD.FTZ R8, R7, R4 ;  /* 0x0000000407087221 */ /* 0x001fc80000010000 */
        /* <DEDUP_REMOVED lines=29> */
.L_x_1790:
[----:B------:R-:W-:Y:S02]  /*1fa90*/  VIADD R3, R2, 0x22860 ;  /* 0x0002286002037836 */ /* 0x000fe40000000000 */
[-C--:B------:R-:W-:Y:S01]  /*1faa0*/  FMUL.FTZ R0, R88, R4.reuse ;  /* 0x0000000458007220 */ /* 0x080fe20000410000 */
[----:B------:R-:W-:Y:S02]  /*1fab0*/  IMAD.U32 R6, RZ, RZ, UR38 ;  /* 0x00000026ff067e24 */ /* 0x000fe4000f8e00ff */
[-C--:B------:R-:W-:Y:S01]  /*1fac0*/  FMUL.FTZ R2, R93, R4.reuse ;  /* 0x000000045d027220 */ /* 0x080fe20000410000 */
        /* <DEDUP_REMOVED lines=70> */
[----:B-1----:R-:W-:-:S11]  /*1ff30*/  SEL R22, R22, RZ, P1 ;  /* 0x000000ff16167207 */ /* 0x002fd60000800000 */
.L_x_1674:
[----:B------:R-:W-:Y:S05]  /*1ff40*/  WARPSYNC.ALL ;  /* 0x0000000000007948 */ /* 0x000fea0003800000 */
[----:B------:R-:W1:Y:S08]  /*1ff50*/  S2UR UR38, SR_CgaCtaId ;  /* 0x00000000002679c3 */ /* 0x000e700000008800 */
[----:B------:R-:W-:Y:S01]  /*1ff60*/  BAR.SYNC.DEFER_BLOCKING 0x5, 0x180 ;  /* 0x0146000000007b1d */ /* 0x000fe20000010000 */
[----:B------:R-:W-:-:S05]  /*1ff70*/  ISETP.NE.AND P1, PT, R206, RZ, PT ;  /* 0x000000ffce00720c */ /* 0x000fca0003f25270 */
[----:B------:R-:W-:Y:S01]  /*1ff80*/  UMOV UR4, 0x400 ;  /* 0x0000040000047882 */ /* 0x000fe20000000000 */
[----:B------:R-:W-:Y:S07]  /*1ff90*/  BSSY B0, `(.L_x_1791) ;  /* 0x0000407000007945 */ /* 0x000fee0003800000 */
[----:B------:R-:W2:Y:S01]  /*1ffa0*/  @!P1 LDC R206, c[0x0][0xad4] ;  /* 0x0002b500ffce9b82 */ /* 0x000ea20000000800 */
[----:B-1----:R-:W-:-:S06]  /*1ffb0*/  ULEA UR4, UR38, UR4, 0x18 ;  /* 0x0000000426047291 */ /* 0x002fcc000f8ec03f */
[----:B------:R-:W-:-:S05]  /*1ffc0*/  IMAD.U32 R16, RZ, RZ, UR4 ;  /* 0x00000004ff107e24 */ /* 0x000fca000f8e00ff */
[----:B------:R1:W3:Y:S01]  /*1ffd0*/  LDS.128 R188, [R16+0x228d0] ;  /* 0x0228d00010bc7984 */ /* 0x0002e20000000c00 */
[----:B------:R-:W-:Y:S06]  /*1ffe0*/  BAR.ARV 0x4, 0x180 ;  /* 0x0106000000007b1d */ /* 0x000fec0000002000 */
[----:B------:R-:W-:Y:S05]  /*1fff0*/  @P0 BRA `(.L_x_1792) ;  /* 0x0000003000e40947 */ /* 0x000fea0003800000 */
[----:B------:R-:W4:Y:S01]  /*20000*/  LDL R6, [R1+0x50] ;  /* 0x0000500001067983 */ /* 0x000f220000100800 */
[----:B------:R-:W-:Y:S01]  /*20010*/  ULDC.64 UR4, c[0x4][0x40] ;  /* 0x0100100000047ab9 */ /* 0x000fe20000000a00 */
[----:B------:R-:W0:Y:S01]  /*20020*/  S2R R8, SR_TID.X ;  /* 0x0000000000087919 */ /* 0x000e220000002100 */
[----:B------:R-:W1:Y:S01]  /*20030*/  S2R R11, SR_SWINHI ;  /* 0x00000000000b7919 */ /* 0x000e620000002f00 */
[----:B0-----:R-:W-:Y:S01]  /*20040*/  IMAD.SHL.U32 R3, R8, 0x4, RZ ;  /* 0x0000000408037824 */ /* 0x001fe200078e00ff */
[----:B------:R-:W-:Y:S02]  /*20050*/  MOV R60, R16 ;  /* 0x00000010003c7202 */ /* 0x000fe40000000f00 */
[----:B-1----:R-:W-:Y:S02]  /*20060*/  MOV R61, R11 ;  /* 0x0000000b003d7202 */ /* 0x002fe40000000f00 */
[----:B------:R-:W-:-:S04]  /*20070*/  LOP3.LUT R3, R3, 0xc, RZ, 0xc0, !PT ;  /* 0x0000000c03037812 */ /* 0x000fc800078ec0ff */
[----:B------:R-:W-:-:S05]  /*20080*/  IADD3 R4, P0, R3, UR4, RZ ;  /* 0x0000000403047c10 */ /* 0x000fca000ff1e0ff */
[----:B------:R-:W-:Y:S01]  /*20090*/  IMAD.X R5, RZ, RZ, UR5, P0 ;  /* 0x00000005ff057e24 */ /* 0x000fe200080e06ff */
[----:B------:R-:W-:-:S04]  /*200a0*/  LOP3.LUT P0, R3, R8, 0x3, RZ, 0xc0, !PT ;  /* 0x0000000308037812 */ /* 0x000fc8000780c0ff */
[----:B------:R-:W-:Y:S01]  /*200b0*/  ISETP.EQ.OR P0, PT, R3, 0x3, !P0 ;  /* 0x000000030300780c */ /* 0x000fe20004702670 */
[----:B------:R0:W5:Y:S03]  /*200c0*/  LDG.E.CONSTANT R4, desc[UR42][R4.64] ;  /* 0x0000002a04047981 */ /* 0x000166000c1e9900 */
[----:B------:R-:W-:Y:S02]  /*200d0*/  SEL R3, R0, R9, P0 ;  /* 0x0000000900037207 */ /* 0x000fe40000000000 */
[----:B------:R-:W-:Y:S02]  /*200e0*/  SEL R13, R7, R2, P0 ;  /* 0x00000002070d7207 */ /* 0x000fe40000000000 */
[----:B------:R-:W-:Y:S02]  /*200f0*/  SEL R0, R9, R0, P0 ;  /* 0x0000000009007207 */ /* 0x000fe40000000000 */
[----:B------:R-:W-:Y:S01]  /*20100*/  SEL R2, R2, R7, P0 ;  /* 0x0000000702027207 */ /* 0x000fe20000000000 */
[----:B------:R-:W-:Y:S01]  /*20110*/  UMOV UR4, 0xffffffff ;  /* 0xffffffff00047882 */ /* 0x000fe20000000000 */
[----:B----4-:R-:W-:-:S03]  /*20120*/  IMAD.WIDE R26, R6, 0x2, R60 ;  /* 0x00000002061a7825 */ /* 0x010fc600078e023c */
[C---:B------:R-:W-:Y:S02]  /*20130*/  IADD3 R103, P5, R26.reuse, 0x4060, RZ ;  /* 0x000040601a677810 */ /* 0x040fe40007fbe0ff */
[----:B------:R-:W-:Y:S02]  /*20140*/  IADD3 R25, P1, R26, 0x4040, RZ ;  /* 0x000040401a197810 */ /* 0x000fe40007f3e0ff */
[----:B------:R-:W-:Y:S02]  /*20150*/  LOP3.LUT R102, R103, 0x380, RZ, 0xc0, !PT ;  /* 0x0000038067667812 */ /* 0x000fe400078ec0ff */
[----:B-----5:R-:W-:Y:S02]  /*20160*/  LOP3.LUT R24, R25, 0x380, RZ, 0xc0, !PT ;  /* 0x0000038019187812 */ /* 0x020fe400078ec0ff */
[----:B------:R-:W-:Y:S02]  /*20170*/  SHF.R.U64 R102, R102, 0x3, RZ ;  /* 0x0000000366667819 */ /* 0x000fe400000012ff */
[----:B------:R-:W-:-:S02]  /*20180*/  SHF.R.U64 R24, R24, 0x3, RZ ;  /* 0x0000000318187819 */ /* 0x000fc400000012ff */
[----:B------:R-:W-:Y:S01]  /*20190*/  LOP3.LUT R102, R102, R103, RZ, 0x3c, !PT ;  /* 0x0000006766667212 */ /* 0x000fe200078e3cff */
[--C-:B------:R-:W-:Y:S01]  /*201a0*/  IMAD.X R103, RZ, RZ, R27.reuse, P5 ;  /* 0x000000ffff677224 */ /* 0x100fe200028e061b */
[----:B------:R-:W-:Y:S01]  /*201b0*/  LOP3.LUT R24, R24, R25, RZ, 0x3c, !PT ;  /* 0x0000001918187212 */ /* 0x000fe200078e3cff */
[----:B------:R-:W-:Y:S01]  /*201c0*/  IMAD.X R25, RZ, RZ, R27, P1 ;  /* 0x000000ffff197224 */ /* 0x000fe200008e061b */
[C---:B------:R-:W-:Y:S02]  /*201d0*/  IADD3 R21, P2, R26.reuse, 0x4020, RZ ;  /* 0x000040201a157810 */ /* 0x040fe40007f5e0ff */
[C---:B------:R-:W-:Y:S02]  /*201e0*/  IADD3 R15, P3, R26.reuse, 0x4000, RZ ;  /* 0x000040001a0f7810 */ /* 0x040fe40007f7e0ff */
[C---:B------:R-:W-:Y:S02]  /*201f0*/  IADD3 R11, P4, R26.reuse, 0x60, RZ ;  /* 0x000000601a0b7810 */ /* 0x040fe40007f9e0ff */
[----:B------:R-:W-:-:S02]  /*20200*/  IADD3 R9, P5, R26, 0x40, RZ ;  /* 0x000000401a097810 */ /* 0x000fc40007fbe0ff */
[----:B------:R-:W-:Y:S02]  /*20210*/  IADD3 R7, P1, R26, 0x20, RZ ;  /* 0x000000201a077810 */ /* 0x000fe40007f3e0ff */
[----:B------:R-:W-:Y:S02]  /*20220*/  LOP3.LUT R20, R21, 0x380, RZ, 0xc0, !PT ;  /* 0x0000038015147812 */ /* 0x000fe400078ec0ff */
[----:B------:R-:W-:Y:S02]  /*20230*/  LOP3.LUT R14, R15, 0x380, RZ, 0xc0, !PT ;  /* 0x000003800f0e7812 */ /* 0x000fe400078ec0ff */
[----:B------:R-:W-:Y:S02]  /*20240*/  LOP3.LUT R10, R11, 0x380, RZ, 0xc0, !PT ;  /* 0x000003800b0a7812 */ /* 0x000fe400078ec0ff */
[----:B------:R-:W-:Y:S02]  /*20250*/  LOP3.LUT R8, R9, 0x380, RZ, 0xc0, !PT ;  /* 0x0000038009087812 */ /* 0x000fe400078ec0ff */
[----:B------:R-:W-:-:S02]  /*20260*/  LOP3.LUT R6, R7, 0x380, RZ, 0xc0, !PT ;  /* 0x0000038007067812 */ /* 0x000fc400078ec0ff */
[----:B0-----:R-:W-:Y:S02]  /*20270*/  LOP3.LUT R5, R26, 0x380, RZ, 0xc0, !PT ;  /* 0x000003801a057812 */ /* 0x001fe400078ec0ff */
[----:B------:R-:W-:Y:S02]  /*20280*/  SHF.R.U64 R20, R20, 0x3, RZ ;  /* 0x0000000314147819 */ /* 0x000fe400000012ff */
[----:B------:R-:W-:Y:S02]  /*20290*/  SHF.R.U64 R14, R14, 0x3, RZ ;  /* 0x000000030e0e7819 */ /* 0x000fe400000012ff */
[----:B------:R-:W-:Y:S02]  /*202a0*/  SHF.R.U64 R10, R10, 0x3, RZ ;  /* 0x000000030a0a7819 */ /* 0x000fe400000012ff */
[----:B------:R-:W-:Y:S02]  /*202b0*/  SHF.R.U64 R8, R8, 0x3, RZ ;  /* 0x0000000308087819 */ /* 0x000fe400000012ff */
[----:B------:R-:W-:-:S02]  /*202c0*/  SHF.R.U64 R6, R6, 0x3, RZ ;  /* 0x0000000306067819 */ /* 0x000fc400000012ff */
        /* <DEDUP_REMOVED lines=11> */
[----:B------:R-:W-:-:S02]  /*20380*/  LOP3.LUT R26, R5, R26, RZ, 0x3c, !PT ;  /* 0x0000001a051a7212 */ /* 0x000fc400078e3cff */
[----:B------:R-:W-:Y:S02]  /*20390*/  MOV R102, R102 ;  /* 0x0000006600667202 */ /* 0x000fe40000000f00 */
[----:B------:R-:W-:Y:S02]  /*203a0*/  MOV R107, R26 ;  /* 0x0000001a006b7202 */ /* 0x000fe40000000f00 */
[----:B------:R-:W-:Y:S02]  /*203b0*/  MOV R101, R24 ;  /* 0x0000001800657202 */ /* 0x000fe40000000f00 */
[----:B------:R-:W-:Y:S02]  /*203c0*/  MOV R100, R20 ;  /* 0x0000001400647202 */ /* 0x000fe40000000f00 */
[----:B------:R-:W-:Y:S02]  /*203d0*/  MOV R103, R14 ;  /* 0x0000000e00677202 */ /* 0x000fe40000000f00 */
[----:B------:R-:W-:-:S02]  /*203e0*/  MOV R106, R10 ;  /* 0x0000000a006a7202 */ /* 0x000fc40000000f00 */
[----:B------:R-:W-:Y:S02]  /*203f0*/  MOV R105, R8 ;  /* 0x0000000800697202 */ /* 0x000fe40000000f00 */
[----:B------:R-:W-:Y:S01]  /*20400*/  MOV R104, R6 ;  /* 0x0000000600687202 */ /* 0x000fe20000000f00 */
[----:B------:R-:W-:Y:S06]  /*20410*/  BRA.DIV UR4, `(.L_x_1793) ;  /* 0x000000ce04807947 */ /* 0x000fec000b800000 */
[----:B------:R-:W-:Y:S01]  /*20420*/  SEL R76, R108, R33, P0 ;  /* 0x000000216c4c7207 */ /* 0x000fe20000000000 */
[----:B------:R-:W-:Y:S01]  /*20430*/  SHFL.IDX PT, R95, R13, R4, 0x1c1f ;  /* 0x001c1f040d5f7589 */ /* 0x000fe200000e0000 */
[----:B------:R-:W-:Y:S02]  /*20440*/  SEL R71, R49, R41, P0 ;  /* 0x0000002931477207 */ /* 0x000fe40000000000 */
[----:B------:R-:W-:Y:S02]  /*20450*/  LOP3.LUT R25, R4, 0x2, RZ, 0x3c, !PT ;  /* 0x0000000204197812 */ /* 0x000fe400078e3cff */
        /* <DEDUP_REMOVED lines=56> */
[----:B------:R-:W-:Y:S01]  /*207e0*/  SHFL.IDX PT, R47, R76, R4, 0x1c1f ;  /* 0x001c1f044c2f7589 */ /* 0x000fe200000e0000 */
[----:B------:R-:W-:-:S02]  /*207f0*/  SEL R53, R114, R115, P0 ;  /* 0x0000007372357207 */ /* 0x000fc40000000000 */
[----:B------:R-:W-:Y:S01]  /*20800*/  SEL R56, R118, R119, P0 ;  /* 0x0000007776387207 */ /* 0x000fe20000000000 */
[----:B------:R-:W5:Y:S01]  /*20810*/  SHFL.IDX PT, R114, R31, R25, 0x1c1f ;  /* 0x001c1f191f727589 */ /* 0x000f6200000e0000 */
        /* <DEDUP_REMOVED lines=30> */
[----:B------:R-:W-:Y:S02]  /*20a00*/  SEL R98, R95, R2, P0 ;  /* 0x000000025f627207 */ /* 0x000fe40000000000 */
[----:B-1----:R-:W-:Y:S01]  /*20a10*/  SEL R94, R78, R10, P0 ;  /* 0x0000000a4e5e7207 */ /* 0x002fe20000000000 */
[----:B------:R-:W1:Y:S01]  /*20a20*/  SHFL.IDX PT, R115, R9, R25, 0x1c1f ;  /* 0x001c1f1909737589 */ /* 0x000e6200000e0000 */
[----:B------:R-:W-:-:S02]  /*20a30*/  SEL R95, R2, R95, P0 ;  /* 0x0000005f025f7207 */ /* 0x000fc40000000000 */
[----:B----4-:R-:W-:Y:S01]  /*20a40*/  SEL R2, R3, R33, P0 ;  /* 0x0000002103027207 */ /* 0x010fe20000000000 */
[----:B------:R-:W-:Y:S01]  /*20a50*/  SHFL.IDX PT, R43, R30, R25, 0x1c1f ;  /* 0x001c1f191e2b7589 */ /* 0x000fe200000e0000 */
[----:B------:R-:W-:-:S03]  /*20a60*/  SEL R3, R33, R3, P0 ;  /* 0x0000000321037207 */ /* 0x000fc60000000000 */
[----:B------:R5:W4:Y:S04]  /*20a70*/  SHFL.IDX PT, R31, R39, R25, 0x1c1f ;  /* 0x001c1f19271f7589 */ /* 0x000b2800000e0000 */
[----:B------:R1:W2:Y:S04]  /*20a80*/  SHFL.IDX PT, R117, R40, R25, 0x1c1f ;  /* 0x001c1f1928757589 */ /* 0x0002a800000e0000 */
[----:B------:R-:W3:Y:S01]  /*20a90*/  SHFL.IDX PT, R118, R7, R25, 0x1c1f ;  /* 0x001c1f1907767589 */ /* 0x000ee200000e0000 */
[----:B-----5:R-:W-:-:S03]  /*20aa0*/  SEL R39, R114, R112, P0 ;  /* 0x0000007072277207 */ /* 0x020fc60000000000 */
[----:B------:R-:W5:Y:S01]  /*20ab0*/  SHFL.IDX PT, R28, R28, R25, 0x1c1f ;  /* 0x001c1f191c1c7589 */ /* 0x000f6200000e0000 */
[----:B0-----:R-:W-:Y:S02]  /*20ac0*/  SEL R93, R108, R20, P0 ;  /* 0x000000146c5d7207 */ /* 0x001fe40000000000 */
[----:B------:R-:W-:Y:S01]  /*20ad0*/  SEL R76, R20, R108, P0 ;  /* 0x0000006c144c7207 */ /* 0x000fe20000000000 */
[----:B------:R-:W-:Y:S01]  /*20ae0*/  SHFL.IDX PT, R27, R27, R25, 0x1c1f ;  /* 0x001c1f191b1b7589 */ /* 0x000fe200000e0000 */
[----:B-1----:R-:W-:-:S03]  /*20af0*/  SEL R40, R44, R115, P0 ;  /* 0x000000732c287207 */ /* 0x002fc60000000000 */
[----:B------:R-:W-:Y:S04]  /*20b00*/  SHFL.IDX PT, R26, R26, R25, 0x1c1f ;  /* 0x001c1f191a1a7589 */ /* 0x000fe800000e0000 */
[----:B------:R0:W1:Y:S01]  /*20b10*/  SHFL.IDX PT, R96, R77, R4, 0x1c1f ;  /* 0x001c1f044d607589 */ /* 0x00006200000e0000 */
[----:B----4-:R-:W-:-:S03]  /*20b20*/  SEL R80, R84, R31, P0 ;  /* 0x0000001f54507207 */ /* 0x010fc60000000000 */
[----:B------:R4:W-:Y:S01]  /*20b30*/  SHFL.IDX PT, R85, R81, R4, 0x1c1f ;  /* 0x001c1f0451557589 */ /* 0x0009e200000e0000 */
[----:B--2---:R-:W-:Y:S02]  /*20b40*/  SEL R49, R91, R117, P0 ;  /* 0x000000755b317207 */ /* 0x004fe40000000000 */
[----:B------:R-:W-:Y:S01]  /*20b50*/  SEL R50, R117, R91, P0 ;  /* 0x0000005b75327207 */ /* 0x000fe20000000000 */
[----:B------:R2:W-:Y:S01]  /*20b60*/  SHFL.IDX PT, R72, R55, R4, 0x1c1f ;  /* 0x001c1f0437487589 */ /* 0x0005e200000e0000 */
[----:B---3--:R-:W-:Y:S02]  /*20b70*/  SEL R53, R89, R118, P0 ;  /* 0x0000007659357207 */ /* 0x008fe40000000000 */
[----:B0-----:R-:W-:Y:S01]  /*20b80*/  SEL R77, R10, R78, P0 ;  /* 0x0000004e0a4d7207 */ /* 0x001fe20000000000 */
[----:B------:R0:W-:Y:S01]  /*20b90*/  SHFL.IDX PT, R70, R58, R4, 0x1c1f ;  /* 0x001c1f043a467589 */ /* 0x0001e200000e0000 */
[----:B------:R-:W-:Y:S02]  /*20ba0*/  SEL R78, R47, R0, P0 ;  /* 0x000000002f4e7207 */ /* 0x000fe40000000000 */
[----:B----4-:R-:W-:Y:S01]  /*20bb0*/  SEL R81, R31, R84, P0 ;  /* 0x000000541f517207 */ /* 0x010fe20000000000 */
[----:B------:R3:W-:Y:S01]  /*20bc0*/  SHFL.IDX PT, R88, R57, R4, 0x1c1f ;  /* 0x001c1f0439587589 */ /* 0x0007e200000e0000 */
[----:B-----5:R-:W-:-:S02]  /*20bd0*/  SEL R56, R28, R87, P0 ;  /* 0x000000571c387207 */ /* 0x020fc40000000000 */
[----:B--2---:R-:W-:Y:S01]  /*20be0*/  SEL R55, R87, R28, P0 ;  /* 0x0000001c57377207 */ /* 0x004fe20000000000 */
[----:B------:R2:W-:Y:S01]  /*20bf0*/  SHFL.IDX PT, R86, R66, R4, 0x1c1f ;  /* 0x001c1f0442567589 */ /* 0x0005e200000e0000 */
[----:B------:R-:W-:Y:S02]  /*20c00*/  SEL R0, R0, R47, P0 ;  /* 0x0000002f00007207 */ /* 0x000fe40000000000 */
[----:B0-----:R-:W-:Y:S01]  /*20c10*/  SEL R58, R24, R73, P0 ;  /* 0x00000049183a7207 */ /* 0x001fe20000000000 */
[----:B------:R-:W-:Y:S01]  /*20c20*/  SHFL.IDX PT, R92, R65, R4, 0x1c1f ;  /* 0x001c1f04415c7589 */ /* 0x000fe200000e0000 */
[----:B-1----:R-:W-:Y:S02]  /*20c30*/  SEL R20, R96, R29, P0 ;  /* 0x0000001d60147207 */ /* 0x002fe40000000000 */
[----:B---3--:R-:W-:Y:S01]  /*20c40*/  SEL R57, R73, R24, P0 ;  /* 0x0000001849397207 */ /* 0x008fe20000000000 */
[----:B------:R0:W-:Y:S01]  /*20c50*/  SHFL.IDX PT, R90, R67, R4, 0x1c1f ;  /* 0x001c1f04435a7589 */ /* 0x0001e200000e0000 */
[----:B--2---:R-:W-:-:S03]  /*20c60*/  SEL R66, R27, R69, P0 ;  /* 0x000000451b427207 */ /* 0x004fc60000000000 */
[----:B------:R1:W2:Y:S04]  /*20c70*/  SHFL.IDX PT, R45, R21, R25, 0x1c1f ;  /* 0x001c1f19152d7589 */ /* 0x0002a800000e0000 */
[----:B------:R3:W-:Y:S01]  /*20c80*/  SHFL.IDX PT, R116, R38, R25, 0x1c1f ;  /* 0x001c1f1926747589 */ /* 0x0007e200000e0000 */
[----:B0-----:R-:W-:-:S03]  /*20c90*/  SEL R67, R71, R26, P0 ;  /* 0x0000001a47437207 */ /* 0x001fc60000000000 */
[----:B------:R0:W4:Y:S01]  /*20ca0*/  SHFL.IDX PT, R30, R42, R25, 0x1c1f ;  /* 0x001c1f192a1e7589 */ /* 0x00012200000e0000 */
[----:B-1----:R-:W-:Y:S01]  /*20cb0*/  SEL R21, R29, R96, P0 ;  /* 0x000000601d157207 */ /* 0x002fe20000000000 */
[----:B------:R-:W-:Y:S02]  /*20cc0*/  IMAD.MOV.U32 R96, RZ, RZ, RZ ;  /* 0x000000ffff607224 */ /* 0x000fe400078e00ff */
[----:B------:R1:W5:Y:S01]  /*20cd0*/  SHFL.IDX PT, R9, R41, R25, 0x1c1f ;  /* 0x001c1f1929097589 */ /* 0x00036200000e0000 */
[----:B---3--:R-:W-:-:S03]  /*20ce0*/  SEL R38, R112, R114, P0 ;  /* 0x0000007270267207 */ /* 0x008fc60000000000 */
[----:B------:R-:W3:Y:S01]  /*20cf0*/  SHFL.IDX PT, R35, R35, R25, 0x1c1f ;  /* 0x001c1f1923237589 */ /* 0x000ee200000e0000 */
[----:B0-----:R-:W-:-:S03]  /*20d00*/  SEL R42, R46, R43, P0 ;  /* 0x0000002b2e2a7207 */ /* 0x001fc60000000000 */
[----:B------:R-:W0:Y:S01]  /*20d10*/  SHFL.IDX PT, R32, R32, R25, 0x1c1f ;  /* 0x001c1f1920207589 */ /* 0x000e2200000e0000 */
[----:B------:R-:W-:Y:S02]  /*20d20*/  SEL R43, R43, R46, P0 ;  /* 0x0000002e2b2b7207 */ /* 0x000fe40000000000 */
[----:B-1----:R-:W-:Y:S01]  /*20d30*/  SEL R41, R115, R44, P0 ;  /* 0x0000002c73297207 */ /* 0x002fe20000000000 */
[----:B------:R1:W0:Y:S01]  /*20d40*/  SHFL.IDX PT, R8, R59, R25, 0x1c1f ;  /* 0x001c1f193b087589 */ /* 0x00022200000e0000 */
[----:B--2---:R-:W-:Y:S02]  /*20d50*/  SEL R44, R111, R45, P0 ;  /* 0x0000002d6f2c7207 */ /* 0x004fe40000000000 */
[----:B------:R-:W-:Y:S01]  /*20d60*/  SEL R45, R45, R111, P0 ;  /* 0x0000006f2d2d7207 */ /* 0x000fe20000000000 */
[----:B------:R2:W0:Y:S04]  /*20d70*/  SHFL.IDX PT, R119, R54, R25, 0x1c1f ;  /* 0x001c1f1936777589 */ /* 0x00042800000e0000 */
[----:B------:R3:W-:Y:S01]  /*20d80*/  SHFL.IDX PT, R7, R68, R25, 0x1c1f ;  /* 0x001c1f1944077589 */ /* 0x0007e200000e0000 */
[----:B----4-:R-:W-:-:S02]  /*20d90*/  SEL R84, R85, R30, P0 ;  /* 0x0000001e55547207 */ /* 0x010fc40000000000 */
[----:B-1----:R-:W-:Y:S01]  /*20da0*/  SEL R59, R69, R27, P0 ;  /* 0x0000001b453b7207 */ /* 0x002fe20000000000 */
[----:B------:R-:W1:Y:S01]  /*20db0*/  SHFL.IDX PT, R62, R62, R25, 0x1c1f ;  /* 0x001c1f193e3e7589 */ /* 0x000e6200000e0000 */
[----:B-----5:R-:W-:Y:S02]  /*20dc0*/  SEL R51, R52, R9, P0 ;  /* 0x0000000934337207 */ /* 0x020fe40000000000 */
[----:B--2---:R-:W-:Y:S01]  /*20dd0*/  SEL R54, R118, R89, P0 ;  /* 0x0000005976367207 */ /* 0x004fe20000000000 */
[----:B------:R-:W-:Y:S01]  /*20de0*/  SHFL.IDX PT, R109, R48, R4, 0x1c1f ;  /* 0x001c1f04306d7589 */ /* 0x000fe200000e0000 */
[----:B---3--:R-:W-:Y:S02]  /*20df0*/  SEL R69, R70, R35, P0 ;  /* 0x0000002346457207 */ /* 0x008fe40000000000 */
[----:B------:R-:W-:Y:S01]  /*20e00*/  SEL R68, R26, R71, P0 ;  /* 0x000000471a447207 */ /* 0x000fe20000000000 */
[----:B------:R2:W3:Y:S01]  /*20e10*/  SHFL.IDX PT, R113, R36, R25, 0x1c1f ;  /* 0x001c1f1924717589 */ /* 0x0004e200000e0000 */
[----:B0-----:R-:W-:-:S02]  /*20e20*/  SEL R71, R72, R32, P0 ;  /* 0x0000002048477207 */ /* 0x001fc40000000000 */
[----:B------:R-:W-:Y:S01]  /*20e30*/  SEL R85, R30, R85, P0 ;  /* 0x000000551e557207 */ /* 0x000fe20000000000 */
[----:B------:R-:W0:Y:S01]  /*20e40*/  SHFL.IDX PT, R34, R34, R25, 0x1c1f ;  /* 0x001c1f1922227589 */ /* 0x000e2200000e0000 */
[----:B------:R-:W-:Y:S02]  /*20e50*/  SEL R73, R86, R8, P0 ;  /* 0x0000000856497207 */ /* 0x000fe40000000000 */
[----:B------:R-:W-:Y:S01]  /*20e60*/  SEL R52, R9, R52, P0 ;  /* 0x0000003409347207 */ /* 0x000fe20000000000 */
[----:B------:R4:W4:Y:S01]  /*20e70*/  SHFL.IDX PT, R5, R5, R4, 0x1c1f ;  /* 0x001c1f0405057589 */ /* 0x00092200000e0000 */
[----:B------:R-:W-:Y:S02]  /*20e80*/  SEL R87, R88, R119, P0 ;  /* 0x0000007758577207 */ /* 0x000fe40000000000 */
[----:B--2---:R-:W-:Y:S01]  /*20e90*/  SEL R36, R82, R37, P0 ;  /* 0x0000002552247207 */ /* 0x004fe20000000000 */
[----:B------:R2:W2:Y:S01]  /*20ea0*/  SHFL.IDX PT, R65, R63, R4, 0x1c1f ;  /* 0x001c1f043f417589 */ /* 0x0004a200000e0000 */
[----:B------:R-:W-:-:S02]  /*20eb0*/  SEL R37, R37, R82, P0 ;  /* 0x0000005225257207 */ /* 0x000fc40000000000 */
[----:B------:R-:W-:Y:S01]  /*20ec0*/  SEL R82, R83, R116, P0 ;  /* 0x0000007453527207 */ /* 0x000fe20000000000 */
[----:B------:R0:W2:Y:S01]  /*20ed0*/  SHFL.IDX PT, R4, R64, R25, 0x1c1f ;  /* 0x001c1f1940047589 */ /* 0x0000a200000e0000 */
[----:B-1----:R-:W-:Y:S02]  /*20ee0*/  SEL R91, R92, R62, P0 ;  /* 0x0000003e5c5b7207 */ /* 0x002fe40000000000 */
[----:B------:R-:W-:Y:S01]  /*20ef0*/  SEL R89, R90, R7, P0 ;  /* 0x000000075a597207 */ /* 0x000fe20000000000 */
[----:B------:R1:W1:Y:S01]  /*20f00*/  SHFL.IDX PT, R14, R6, R25, 0x1c1f ;  /* 0x001c1f19060e7589 */ /* 0x00026200000e0000 */
[----:B------:R-:W-:Y:S02]  /*20f10*/  SEL R83, R116, R83, P0 ;  /* 0x0000005374537207 */ /* 0x000fe40000000000 */
[----:B------:R-:W-:Y:S02]  /*20f20*/  SEL R72, R32, R72, P0 ;  /* 0x0000004820487207 */ /* 0x000fe40000000000 */
[----:B---3--:R-:W-:-:S02]  /*20f30*/  SEL R46, R110, R113, P0 ;  /* 0x000000716e2e7207 */ /* 0x008fc40000000000 */
[----:B------:R-:W-:Y:S02]  /*20f40*/  SEL R47, R113, R110, P0 ;  /* 0x0000006e712f7207 */ /* 0x000fe40000000000 */
[----:B0-----:R-:W-:Y:S02]  /*20f50*/  SEL R48, R109, R34, P0 ;  /* 0x000000226d307207 */ /* 0x001fe40000000000 */
[----:B------:R-:W-:Y:S02]  /*20f60*/  SEL R79, R34, R109, P0 ;  /* 0x0000006d224f7207 */ /* 0x000fe40000000000 */
[----:B------:R-:W-:Y:S02]  /*20f70*/  SEL R70, R35, R70, P0 ;  /* 0x0000004623467207 */ /* 0x000fe40000000000 */
[----:B------:R-:W-:Y:S02]  /*20f80*/  SEL R88, R119, R88, P0 ;  /* 0x0000005877587207 */ /* 0x000fe40000000000 */
[----:B------:R-:W-:-:S02]  /*20f90*/  SEL R86, R8, R86, P0 ;  /* 0x0000005608567207 */ /* 0x000fc40000000000 */
[----:B------:R-:W-:Y:S02]  /*20fa0*/  SEL R92, R62, R92, P0 ;  /* 0x0000005c3e5c7207 */ /* 0x000fe40000000000 */
[----:B--2-4-:R-:W-:-:S07]  /*20fb0*/  SEL R90, R7, R90, P0 ;  /* 0x0000005a075a7207 */ /* 0x014fce0000000000 */
.L_x_2080:
[----:B------:R-:W-:Y:S05]  /*20fc0*/  WARPSYNC.ALL ;  /* 0x0000000000007948 */ /* 0x000fea0003800000 */
[----:B------:R-:W-:Y:S01]  /*20fd0*/  BAR.SYNC.DEFER_BLOCKING 0x1, 0x100 ;  /* 0x0044000000007b1d */ /* 0x000fe20000010000 */
[----:B------:R-:W-:Y:S02]  /*20fe0*/  SEL R63, R65, R4, P0 ;  /* 0x00000004413f7207 */ /* 0x000fe40000000000 */
[----:B-1----:R-:W-:Y:S02]  /*20ff0*/  SEL R62, R5, R14, P0 ;  /* 0x0000000e053e7207 */ /* 0x002fe40000000000 */
[----:B------:R-:W-:-:S03]  /*21000*/  SEL R64, R14, R5, P0 ;  /* 0x000000050e407207 */ /* 0x000fc60000000000 */
[----:B------:R-:W0:Y:S01]  /*21010*/  LDC.64 R108, c[0x0][0xc00] ;  /* 0x00030000ff6c7b82 */ /* 0x000e220000000a00 */
[----:B------:R-:W-:Y:S01]  /*21020*/  SEL R65, R4, R65, P0 ;  /* 0x0000004104417207 */ /* 0x000fe20000000000 */
[----:B------:R-:W-:Y:S01]  /*21030*/  ULDC.64 UR4, c[0x0][0xc00] ;  /* 0x0003000000047ab9 */ /* 0x000fe20000000a00 */
[----:B------:R-:W-:Y:S01]  /*21040*/  F2FP.BF16.F32.PACK_AB R4, R98, R99 ;  /* 0x000000636204723e */ /* 0x000fe200000010ff */
[----:B------:R-:W-:Y:S01]  /*21050*/  ULDC.64 UR6, c[0x0][0xc08] ;  /* 0x0003020000067ab9 */ /* 0x000fe20000000a00 */
[----:B------:R-:W-:Y:S02]  /*21060*/  F2FP.BF16.F32.PACK_AB R5, R84, R49 ;  /* 0x000000315405723e */ /* 0x000fe400000010ff */
[----:B------:R-:W-:Y:S02]  /*21070*/  F2FP.BF16.F32.PACK_AB R6, R95, R97 ;  /* 0x000000615f06723e */ /* 0x000fe400000010ff */
[----:B------:R-:W-:Y:S02]  /*21080*/  F2FP.BF16.F32.PACK_AB R7, R85, R50 ;  /* 0x000000325507723e */ /* 0x000fe400000010ff */
[----:B------:R-:W-:-:S02]  /*21090*/  F2FP.BF16.F32.PACK_AB R8, R93, R94 ;  /* 0x0000005e5d08723e */ /* 0x000fc400000010ff */
[----:B------:R-:W-:Y:S02]  /*210a0*/  F2FP.BF16.F32.PACK_AB R9, R51, R53 ;  /* 0x000000353309723e */ /* 0x000fe400000010ff */
[----:B------:R-:W-:Y:S02]  /*210b0*/  F2FP.BF16.F32.PACK_AB R10, R76, R77 ;  /* 0x0000004d4c0a723e */ /* 0x000fe400000010ff */
[----:B------:R-:W-:Y:S01]  /*210c0*/  F2FP.BF16.F32.PACK_AB R11, R52, R54 ;  /* 0x00000036340b723e */ /* 0x000fe200000010ff */
[----:B------:R-:W-:Y:S01]  /*210d0*/  STSM.16.M88.4 [R107], R4 ;  /* 0x000000046b007844 */ /* 0x000fe20000000200 */
[----:B------:R-:W-:Y:S02]  /*210e0*/  F2FP.BF16.F32.PACK_AB R12, R78, R2 ;  /* 0x000000024e0c723e */ /* 0x000fe400000010ff */
[----:B------:R-:W-:Y:S01]  /*210f0*/  F2FP.BF16.F32.PACK_AB R13, R55, R57 ;  /* 0x00000039370d723e */ /* 0x000fe200000010ff */
[----:B------:R-:W-:Y:S01]  /*21100*/  STSM.16.M88.4 [R104], R8 ;  /* 0x0000000868007844 */ /* 0x000fe20000000200 */
[----:B------:R-:W-:-:S02]  /*21110*/  F2FP.BF16.F32.PACK_AB R14, R0, R3 ;  /* 0x00000003000e723e */ /* 0x000fc400000010ff */
[----:B------:R-:W-:Y:S02]  /*21120*/  F2FP.BF16.F32.PACK_AB R15, R56, R58 ;  /* 0x0000003a380f723e */ /* 0x000fe400000010ff */
[----:B------:R-:W-:Y:S02]  /*21130*/  F2FP.BF16.F32.PACK_AB R24, R20, R36 ;  /* 0x000000241418723e */ /* 0x000fe400000010ff */
[----:B------:R-:W-:Y:S01]  /*21140*/  F2FP.BF16.F32.PACK_AB R25, R59, R67 ;  /* 0x000000433b19723e */ /* 0x000fe200000010ff */
[----:B------:R0:W-:Y:S01]  /*21150*/  STSM.16.M88.4 [R105], R12 ;  /* 0x0000000c69007844 */ /* 0x0001e20000000200 */
[----:B------:R-:W-:Y:S02]  /*21160*/  F2FP.BF16.F32.PACK_AB R26, R21, R37 ;  /* 0x00000025151a723e */ /* 0x000fe400000010ff */
[----:B------:R-:W-:Y:S02]  /*21170*/  F2FP.BF16.F32.PACK_AB R27, R66, R68 ;  /* 0x00000044421b723e */ /* 0x000fe400000010ff */
[----:B------:R-:W-:-:S02]  /*21180*/  F2FP.BF16.F32.PACK_AB R28, R38, R40 ;  /* 0x00000028261c723e */ /* 0x000fc400000010ff */
[----:B------:R-:W-:Y:S01]  /*21190*/  F2FP.BF16.F32.PACK_AB R29, R69, R71 ;  /* 0x00000047451d723e */ /* 0x000fe200000010ff */
[----:B------:R-:W-:Y:S01]  /*211a0*/  STSM.16.M88.4 [R106], R24 ;  /* 0x000000186a007844 */ /* 0x000fe20000000200 */
[----:B------:R-:W-:Y:S02]  /*211b0*/  F2FP.BF16.F32.PACK_AB R30, R39, R41 ;  /* 0x00000029271e723e */ /* 0x000fe400000010ff */
[----:B------:R-:W-:Y:S02]  /*211c0*/  F2FP.BF16.F32.PACK_AB R31, R70, R72 ;  /* 0x00000048461f723e */ /* 0x000fe400000010ff */
[----:B------:R-:W-:Y:S02]  /*211d0*/  F2FP.BF16.F32.PACK_AB R32, R42, R44 ;  /* 0x0000002c2a20723e */ /* 0x000fe400000010ff */
[----:B------:R-:W-:Y:S01]  /*211e0*/  F2FP.BF16.F32.PACK_AB R33, R73, R87 ;  /* 0x000000574921723e */ /* 0x000fe200000010ff */
[----:B------:R-:W-:Y:S01]  /*211f0*/  STSM.16.M88.4 [R103], R28 ;  /* 0x0000001c67007844 */ /* 0x000fe20000000200 */
[----:B------:R-:W-:Y:S01]  /*21200*/  F2FP.BF16.F32.PACK_AB R34, R43, R45 ;  /* 0x0000002d2b22723e */ /* 0x000fe200000010ff */
[----:B0-----:R-:W-:Y:S01]  /*21210*/  IMAD.WIDE R12, R207, 0x4, R108 ;  /* 0x00000004cf0c7825 */ /* 0x001fe200078e026c */
[----:B------:R-:W-:Y:S01]  /*21220*/  F2FP.BF16.F32.PACK_AB R35, R86, R88 ;  /* 0x000000585623723e */ /* 0x000fe200000010ff */
[----:B------:R-:W0:Y:S01]  /*21230*/  LDC R14, c[0x0][0xbe8] ;  /* 0x0002fa00ff0e7b82 */ /* 0x000e220000000800 */
        /* <DEDUP_REMOVED lines=8> */
[----:B------:R-:W-:-:S02]  /*212c0*/  F2FP.BF16.F32.PACK_AB R9, R63, R62 ;  /* 0x0000003e3f09723e */ /* 0x000fc400000010ff */
[----:B------:R-:W-:Y:S02]  /*212d0*/  F2FP.BF16.F32.PACK_AB R11, R65, R64 ;  /* 0x00000040410b723e */ /* 0x000fe400000010ff */
[----:B------:R-:W-:-:S03]  /*212e0*/  ISETP.NE.U32.AND P3, PT, RZ, UR4, PT ;  /* 0x00000004ff007c0c */ /* 0x000fc6000bf65070 */
[----:B------:R1:W-:Y:S01]  /*212f0*/  STSM.16.M88.4 [R102], R8 ;  /* 0x0000000866007844 */ /* 0x0003e20000000200 */
[----:B------:R-:W-:Y:S01]  /*21300*/  BAR.SYNC.DEFER_BLOCKING 0x1, 0x100 ;  /* 0x0044000000007b1d */ /* 0x000fe20000010000 */
[----:B------:R-:W-:-:S13]  /*21310*/  ISETP.NE.AND.EX P3, PT, RZ, UR5, PT, P3 ;  /* 0x00000005ff007c0c */ /* 0x000fda000bf65330 */
[----:B------:R-:W5:Y:S01]  /*21320*/  @P3 LDG.E R96, desc[UR42][R12.64] ;  /* 0x0000002a0c603981 */ /* 0x000f62000c1e1900 */
[----:B------:R-:W-:Y:S01]  /*21330*/  ISETP.NE.U32.AND P0, PT, RZ, UR6, PT ;  /* 0x00000006ff007c0c */ /* 0x000fe2000bf05070 */
[----:B------:R-:W-:Y:S01]  /*21340*/  ULDC UR6, c[0x0][0xa88] ;  /* 0x0002a20000067ab9 */ /* 0x000fe20000000800 */
[----:B-1----:R-:W-:Y:S02]  /*21350*/  IMAD.MOV.U32 R10, RZ, RZ, 0x9b8 ;  /* 0x000009b8ff0a7424 */ /* 0x002fe400078e00ff */
[----:B------:R-:W-:Y:S01]  /*21360*/  ISETP.NE.AND.EX P0, PT, RZ, UR7, PT, P0 ;  /* 0x00000007ff007c0c */ /* 0x000fe2000bf05300 */
[----:B------:R-:W-:-:S12]  /*21370*/  IMAD.U32 R27, RZ, RZ, UR6 ;  /* 0x00000006ff1b7e24 */ /* 0x000fd8000f8e00ff */
[----:B------:R-:W1:Y:S01]  /*21380*/  @P0 LDC.64 R4, c[0x0][0xc08] ;  /* 0x00030200ff040b82 */ /* 0x000e620000000a00 */
[----:B------:R-:W-:-:S04]  /*21390*/  ISETP.GT.AND P1, PT, R206, 0x1, PT ;  /* 0x00000001ce00780c */ /* 0x000fc80003f24270 */
[----:B------:R-:W-:-:S04]  /*213a0*/  SEL R10, R10, 0x978, P1 ;  /* 0x000009780a0a7807 */ /* 0x000fc80000800000 */
[----:B------:R2:W3:Y:S08]  /*213b0*/  LDC.64 R6, c[0x0][R10+0x218] ;  /* 0x000086000a067b82 */ /* 0x0004f00000000a00 */
[----:B------:R2:W4:Y:S01]  /*213c0*/  LDC.64 R8, c[0x0][R10+0x228] ;  /* 0x00008a000a087b82 */ /* 0x0005220000000a00 */
[----:B-1----:R-:W-:-:S05]  /*213d0*/  @P0 IMAD.WIDE R4, R207, 0x4, R4 ;  /* 0x00000004cf040825 */ /* 0x002fca00078e0204 */
[----:B------:R1:W5:Y:S01]  /*213e0*/  @P0 LDG.E R27, desc[UR42][R4.64] ;  /* 0x0000002a041b0981 */ /* 0x000362000c1e1900 */
[----:B0-----:R-:W-:Y:S01]  /*213f0*/  ISETP.NE.AND P2, PT, R14, 0x1, PT ;  /* 0x000000010e00780c */ /* 0x001fe20003f45270 */
[----:B-1----:R2:W0:Y:S01]  /*21400*/  LDC.64 R4, c[0x0][R10+0x220] ;  /* 0x000088000a047b82 */ /* 0x0024220000000a00 */
[----:B---3--:R-:W-:Y:S11]  /*21410*/  @P0 BRA `(.L_x_1794) ;  /* 0x0000000000100947 */ /* 0x008ff60003800000 */
[----:B------:R-:W-:Y:S05]  /*21420*/  @!P3 BRA `(.L_x_1794) ;  /* 0x00000000000cb947 */ /* 0x000fea0003800000 */
[----:B------:R-:W3:Y:S04]  /*21430*/  LDG.E R24, desc[UR42][R12.64] ;  /* 0x0000002a0c187981 */ /* 0x000ee8000c1e1900 */
[----:B-----5:R-:W3:Y:S02]  /*21440*/  LDG.E R27, desc[UR42][R12.64+0x4] ;  /* 0x0000042a0c1b7981 */ /* 0x020ee4000c1e1900 */
[----:B---3--:R-:W-:-:S07]  /*21450*/  IMAD.IADD R27, R27, 0x1, -R24 ;  /* 0x000000011b1b7824 */ /* 0x008fce00078e0a18 */
.L_x_1794:
[----:B------:R-:W3:Y:S01]  /*21460*/  LDL R26, [R1+0x4c] ;  /* 0x00004c00011a7983 */ /* 0x000ee20000100800 */
[----:B--2---:R-:W1:Y:S01]  /*21470*/  LDC.64 R10, c[0x0][R10+0x210] ;  /* 0x000084000a0a7b82 */ /* 0x004e620000000a00 */
[----:B------:R-:W-:Y:S01]  /*21480*/  ISETP.NE.U32.AND P0, PT, RZ, UR4, PT ;  /* 0x00000004ff007c0c */ /* 0x000fe2000bf05070 */
[-C--:B------:R-:W-:Y:S01]  /*21490*/  IMAD R31, R7, R168.reuse, RZ ;  /* 0x000000a8071f7224 */ /* 0x080fe200078e02ff */
[----:B------:R-:W-:Y:S01]  /*214a0*/  SHF.R.S32.HI R25, RZ, 0x1f, R207 ;  /* 0x0000001fff197819 */ /* 0x000fe200000114cf */
[----:B------:R-:W-:Y:S01]  /*214b0*/  IMAD.WIDE.U32 R6, R6, R168, RZ ;  /* 0x000000a806067225 */ /* 0x000fe200078e00ff */
[----:B------:R-:W-:Y:S02]  /*214c0*/  ISETP.NE.AND.EX P0, PT, RZ, UR5, PT, P0 ;  /* 0x00000005ff007c0c */ /* 0x000fe4000bf05300 */
[----:B------:R-:W-:Y:S01]  /*214d0*/  SEL R29, R208, RZ, P1 ;  /* 0x000000ffd01d7207 */ /* 0x000fe20000800000 */
[----:B------:R-:W2:Y:S01]  /*214e0*/  @P2 LDC R24, c[0x0][0xbec] ;  /* 0x0002fb00ff182b82 */ /* 0x000ea20000000800 */
[----:B------:R-:W-:Y:S01]  /*214f0*/  SEL R15, R207, RZ, !P0 ;  /* 0x000000ffcf0f7207 */ /* 0x000fe20004000000 */
[----:B------:R-:W-:Y:S01]  /*21500*/  IMAD.IADD R7, R7, 0x1, R31 ;  /* 0x0000000107077824 */ /* 0x000fe200078e021f */
[----:B------:R-:W-:Y:S01]  /*21510*/  SEL R25, R25, RZ, !P0 ;  /* 0x000000ff19197207 */ /* 0x000fe20004000000 */
[----:B----4-:R-:W-:Y:S01]  /*21520*/  IMAD R31, R9, R29, RZ ;  /* 0x0000001d091f7224 */ /* 0x010fe200078e02ff */
[----:B-----5:R-:W-:Y:S01]  /*21530*/  SHF.R.S32.HI R100, RZ, 0x1f, R96 ;  /* 0x0000001fff647819 */ /* 0x020fe20000011460 */
[----:B0-----:R-:W-:-:S02]  /*21540*/  IMAD R5, R5, R15, RZ ;  /* 0x0000000f05057224 */ /* 0x001fc400078e02ff */
[----:B------:R-:W0:Y:S01]  /*21550*/  @P2 LDC R35, c[0x0][0xbf0] ;  /* 0x0002fc00ff232b82 */ /* 0x000e220000000800 */
[----:B------:R-:W-:-:S04]  /*21560*/  IMAD.WIDE.U32 R8, R8, R29, RZ ;  /* 0x0000001d08087225 */ /* 0x000fc800078e00ff */
[C---:B------:R-:W-:Y:S01]  /*21570*/  IMAD R33, R4.reuse, R25, R5 ;  /* 0x0000001904217224 */ /* 0x040fe200078e0205 */
[----:B------:R-:W-:Y:S01]  /*21580*/  IADD3 R25, R197, R177, RZ ;  /* 0x000000b1c5197210 */ /* 0x000fe20007ffe0ff */
[----:B------:R-:W-:Y:S01]  /*21590*/  IMAD.WIDE.U32 R4, R4, R15, RZ ;  /* 0x0000000f04047225 */ /* 0x000fe200078e00ff */
[----:B------:R-:W4:Y:S03]  /*215a0*/  LDC.64 R12, c[0x0][0xba8] ;  /* 0x0002ea00ff0c7b82 */ /* 0x000f260000000a00 */
[----:B------:R-:W-:Y:S01]  /*215b0*/  IMAD.IADD R33, R5, 0x1, R33 ;  /* 0x0000000105217824 */ /* 0x000fe200078e0221 */
[----:B------:R-:W-:Y:S01]  /*215c0*/  IADD3 R6, P0, P3, R4, R6, R96 ;  /* 0x0000000604067210 */ /* 0x000fe20007b1e060 */
[----:B------:R-:W-:Y:S02]  /*215d0*/  IMAD.MOV.U32 R5, RZ, RZ, R25 ;  /* 0x000000ffff057224 */ /* 0x000fe400078e0019 */
[----:B------:R-:W-:Y:S01]  /*215e0*/  IMAD.IADD R31, R9, 0x1, R31 ;  /* 0x00000001091f7824 */ /* 0x000fe200078e021f */
[----:B------:R-:W-:Y:S01]  /*215f0*/  IADD3.X R7, R33, R7, R100, P0, P3 ;  /* 0x0000000721077210 */ /* 0x000fe200007e6464 */
[----:B--2---:R-:W-:-:S05]  /*21600*/  @P2 IMAD.HI.U32 R4, R25, R24, RZ ;  /* 0x0000001819042227 */ /* 0x004fca00078e00ff */
[----:B0-----:R-:W-:-:S04]  /*21610*/  @P2 SHF.R.U32.HI R5, RZ, R35, R4 ;  /* 0x00000023ff052219 */ /* 0x001fc80000011604 */
[----:B------:R-:W-:Y:S01]  /*21620*/  IADD3 R8, P0, P3, R5, R6, R8 ;  /* 0x0000000605087210 */ /* 0x000fe20007b1e008 */
[--C-:B------:R-:W-:Y:S01]  /*21630*/  IMAD.MOV R24, RZ, RZ, -R5.reuse ;  /* 0x000000ffff187224 */ /* 0x100fe200078e0a05 */
[----:B------:R-:W-:Y:S01]  /*21640*/  SHF.R.S32.HI R4, RZ, 0x1f, R5 ;  /* 0x0000001fff047819 */ /* 0x000fe20000011405 */
[----:B----4-:R-:W0:Y:S02]  /*21650*/  @!P1 LDC R12, c[0x0][0xb50] ;  /* 0x0002d400ff0c9b82 */ /* 0x010e240000000800 */
[----:B------:R-:W-:Y:S01]  /*21660*/  IMAD R5, R14, R24, R25 ;  /* 0x000000180e057224 */ /* 0x000fe200078e0219 */
[----:B------:R-:W-:-:S03]  /*21670*/  IADD3.X R9, R4, R7, R31, P0, P3 ;  /* 0x0000000704097210 */ /* 0x000fc600007e641f */
[-C--:B-1----:R-:W-:Y:S01]  /*21680*/  IMAD R4, R11, R5.reuse, RZ ;  /* 0x000000050b047224 */ /* 0x082fe200078e02ff */
[----:B------:R-:W-:Y:S01]  /*21690*/  SHF.R.S32.HI R7, RZ, 0x1f, R5 ;  /* 0x0000001fff077819 */ /* 0x000fe20000011405 */
[C---:B------:R-:W-:Y:S01]  /*216a0*/  IMAD.WIDE.U32 R8, R10.reuse, R5, R8 ;  /* 0x000000050a087225 */ /* 0x040fe200078e0008 */
[----:B------:R-:W1:Y:S03]  /*216b0*/  @!P1 LDC R13, c[0x0][0xb54] ;  /* 0x0002d500ff0d9b82 */ /* 0x000e660000000800 */
[----:B------:R-:W-:Y:S02]  /*216c0*/  IMAD R7, R10, R7, R4 ;  /* 0x000000070a077224 */ /* 0x000fe400078e0204 */
[----:B------:R-:W-:Y:S02]  /*216d0*/  IMAD R10, R27, R14, RZ ;  /* 0x0000000e1b0a7224 */ /* 0x000fe400078e02ff */
[----:B------:R-:W-:Y:S01]  /*216e0*/  IMAD.IADD R4, R9, 0x1, R7 ;  /* 0x0000000109047824 */ /* 0x000fe200078e0207 */
[----:B0-----:R-:W-:-:S05]  /*216f0*/  LEA R12, P0, R8, R12, 0x2 ;  /* 0x0000000c080c7211 */ /* 0x001fca00078010ff */
[----:B------:R-:W-:Y:S01]  /*21700*/  SHFL.IDX PT, R6, R12, 0x1, 0x1c1f ;  /* 0x003c1f000c067f89 */ /* 0x000fe200000e0000 */
[----:B-1----:R-:W-:-:S03]  /*21710*/  LEA.HI.X R13, R8, R13, R4, 0x2, P0 ;  /* 0x0000000d080d7211 */ /* 0x002fc600000f1404 */
[----:B------:R-:W-:Y:S01]  /*21720*/  SHFL.IDX PT, R4, R12, RZ, 0x1c1f ;  /* 0x001c1fff0c047589 */ /* 0x000fe200000e0000 */
[----:B------:R-:W-:-:S03]  /*21730*/  LOP3.LUT P0, RZ, R227, 0x3, RZ, 0xc0, !PT ;  /* 0x00000003e3ff7812 */ /* 0x000fc6000780c0ff */
[----:B------:R-:W0:Y:S04]  /*21740*/  SHFL.IDX PT, R5, R13, RZ, 0x1c1f ;  /* 0x001c1fff0d057589 */ /* 0x000e2800000e0000 */
[----:B------:R-:W1:Y:S01]  /*21750*/  SHFL.IDX PT, R7, R13, 0x1, 0x1c1f ;  /* 0x003c1f000d077f89 */ /* 0x000e6200000e0000 */
[----:B---3--:R-:W-:-:S04]  /*21760*/  IMAD.IADD R29, R26, 0x1, R177 ;  /* 0x000000011a1d7824 */ /* 0x008fc800078e02b1 */
[C---:B------:R-:W-:Y:S01]  /*21770*/  VIADD R24, R29.reuse, 0x8 ;  /* 0x000000081d187836 */ /* 0x040fe20000000000 */
[----:B------:R-:W-:-:S04]  /*21780*/  ISETP.GE.OR P3, PT, R29, R10, P0 ;  /* 0x0000000a1d00720c */ /* 0x000fc80000766670 */
[----:B------:R-:W-:-:S09]  /*21790*/  ISETP.GE.OR P0, PT, R24, R10, P0 ;  /* 0x0000000a1800720c */ /* 0x000fd20000706670 */
[----:B0-----:R0:W-:Y:S04]  /*217a0*/  @!P3 ST.E desc[UR42][R4.64], R74 ;  /* 0x0000004a0400b985 */ /* 0x0011e8000c10192a */
[----:B-1----:R0:W-:Y:S01]  /*217b0*/  @!P0 ST.E desc[UR42][R6.64], R75 ;  /* 0x0000004b06008985 */ /* 0x0021e2000c10192a */
[----:B------:R-:W-:Y:S05]  /*217c0*/  @P1 BRA `(.L_x_1795) ;  /* 0x0000000800bc1947 */ /* 0x000fea0003800000 */
[----:B------:R-:W-:Y:S01]  /*217d0*/  IMAD R3, R225, 0x40, R200 ;  /* 0x00000040e1037824 */ /* 0x000fe200078e02c8 */
[----:B------:R-:W1:Y:S01]  /*217e0*/  @P2 LDC R11, c[0x0][0xbec] ;  /* 0x0002fb00ff0b2b82 */ /* 0x000e620000000800 */
[----:B------:R-:W-:Y:S02]  /*217f0*/  ULDC.64 UR4, c[0x0][0xaa0] ;  /* 0x0002a80000047ab9 */ /* 0x000fe40000000a00 */
[----:B------:R-:W-:-:S03]  /*21800*/  IMAD.WIDE R60, R3, 0x2, R60 ;  /* 0x00000002033c7825 */ /* 0x000fc600078e023c */
[C---:B------:R-:W-:Y:S02]  /*21810*/  IADD3 R29, P0, R60.reuse, 0x2000, RZ ;  /* 0x000020003c1d7810 */ /* 0x040fe40007f1e0ff */
[----:B------:R-:W2:Y:S01]  /*21820*/  @P2 LDC R13, c[0x0][0xbf0] ;  /* 0x0002fc00ff0d2b82 */ /* 0x000ea20000000800 */
[----:B------:R-:W-:Y:S02]  /*21830*/  IADD3 R25, P5, R60, 0x1000, RZ ;  /* 0x000010003c197810 */ /* 0x000fe40007fbe0ff */
[----:B------:R-:W-:Y:S02]  /*21840*/  LOP3.LUT R28, R29, 0x380, RZ, 0xc0, !PT ;  /* 0x000003801d1c7812 */ /* 0x000fe400078ec0ff */
[----:B------:R-:W-:Y:S02]  /*21850*/  LOP3.LUT R24, R25, 0x380, RZ, 0xc0, !PT ;  /* 0x0000038019187812 */ /* 0x000fe400078ec0ff */
[----:B------:R-:W-:Y:S02]  /*21860*/  SHF.R.U64 R28, R28, 0x3, RZ ;  /* 0x000000031c1c7819 */ /* 0x000fe400000012ff */
[----:B------:R-:W-:-:S02]  /*21870*/  SHF.R.U64 R24, R24, 0x3, RZ ;  /* 0x0000000318187819 */ /* 0x000fc400000012ff */
[----:B------:R-:W-:Y:S01]  /*21880*/  LOP3.LUT R28, R28, R29, RZ, 0x3c, !PT ;  /* 0x0000001d1c1c7212 */ /* 0x000fe200078e3cff */
[--C-:B------:R-:W-:Y:S01]  /*21890*/  IMAD.X R29, RZ, RZ, R61.reuse, P0 ;  /* 0x000000ffff1d7224 */ /* 0x100fe200000e063d */
[----:B------:R-:W-:Y:S02]  /*218a0*/  IADD3 R3, P0, R60, 0x7000, RZ ;  /* 0x000070003c037810 */ /* 0x000fe40007f1e0ff */
[----:B------:R-:W-:Y:S01]  /*218b0*/  LOP3.LUT R24, R24, R25, RZ, 0x3c, !PT ;  /* 0x0000001918187212 */ /* 0x000fe200078e3cff */
[--C-:B------:R-:W-:Y:S01]  /*218c0*/  IMAD.X R25, RZ, RZ, R61.reuse, P5 ;  /* 0x000000ffff197224 */ /* 0x100fe200028e063d */
[----:B------:R-:W-:Y:S01]  /*218d0*/  LOP3.LUT R0, R3, 0x380, RZ, 0xc0, !PT ;  /* 0x0000038003007812 */ /* 0x000fe200078ec0ff */
[----:B------:R-:W-:Y:S01]  /*218e0*/  IMAD.X R49, RZ, RZ, R61, P0 ;  /* 0x000000ffff317224 */ /* 0x000fe200000e063d */
[C---:B------:R-:W-:Y:S01]  /*218f0*/  IADD3 R33, P1, R60.reuse, 0x3000, RZ ;  /* 0x000030003c217810 */ /* 0x040fe20007f3e0ff */
[----:B------:R-:W5:Y:S01]  /*21900*/  LD.E.128 R28, desc[UR42][R28.64] ;  /* 0x0000002a1c1c7980 */ /* 0x000f62000c101d00 */
[----:B------:R-:W-:-:S02]  /*21910*/  IADD3 R37, P3, R60, 0x4000, RZ ;  /* 0x000040003c257810 */ /* 0x000fc40007f7e0ff */
[C---:B------:R-:W-:Y:S01]  /*21920*/  IADD3 R41, P4, R60.reuse, 0x5000, RZ ;  /* 0x000050003c297810 */ /* 0x040fe20007f9e0ff */
[----:B------:R-:W5:Y:S01]  /*21930*/  LD.E.128 R24, desc[UR42][R24.64] ;  /* 0x0000002a18187980 */ /* 0x000f62000c101d00 */
[----:B------:R-:W-:Y:S02]  /*21940*/  IADD3 R45, P5, R60, 0x6000, RZ ;  /* 0x000060003c2d7810 */ /* 0x000fe40007fbe0ff */
[----:B------:R-:W-:Y:S02]  /*21950*/  SHF.R.U64 R0, R0, 0x3, RZ ;  /* 0x0000000300007819 */ /* 0x000fe400000012ff */
[----:B------:R-:W-:Y:S02]  /*21960*/  LOP3.LUT R32, R33, 0x380, RZ, 0xc0, !PT ;  /* 0x0000038021207812 */ /* 0x000fe400078ec0ff */
[----:B------:R-:W-:Y:S02]  /*21970*/  LOP3.LUT R36, R37, 0x380, RZ, 0xc0, !PT ;  /* 0x0000038025247812 */ /* 0x000fe400078ec0ff */
[----:B------:R-:W-:-:S02]  /*21980*/  LOP3.LUT R40, R41, 0x380, RZ, 0xc0, !PT ;  /* 0x0000038029287812 */ /* 0x000fc400078ec0ff */
[----:B------:R-:W-:Y:S02]  /*21990*/  LOP3.LUT R44, R45, 0x380, RZ, 0xc0, !PT ;  /* 0x000003802d2c7812 */ /* 0x000fe400078ec0ff */
[----:B0-----:R-:W-:Y:S02]  /*219a0*/  LOP3.LUT R5, R60, 0x380, RZ, 0xc0, !PT ;  /* 0x000003803c057812 */ /* 0x001fe400078ec0ff */
[----:B------:R-:W-:Y:S01]  /*219b0*/  LOP3.LUT R48, R0, R3, RZ, 0x3c, !PT ;  /* 0x0000000300307212 */ /* 0x000fe200078e3cff */
[----:B------:R-:W-:Y:S01]  /*219c0*/  IMAD R3, R100, UR4, RZ ;  /* 0x0000000464037c24 */ /* 0x000fe2000f8e02ff */
[----:B------:R-:W-:Y:S02]  /*219d0*/  SHF.R.U64 R32, R32, 0x3, RZ ;  /* 0x0000000320207819 */ /* 0x000fe400000012ff */
[----:B------:R-:W-:Y:S02]  /*219e0*/  SHF.R.U64 R36, R36, 0x3, RZ ;  /* 0x0000000324247819 */ /* 0x000fe400000012ff */
[----:B------:R-:W-:-:S02]  /*219f0*/  SHF.R.U64 R40, R40, 0x3, RZ ;  /* 0x0000000328287819 */ /* 0x000fc400000012ff */
[----:B------:R-:W-:Y:S01]  /*21a00*/  SHF.R.U64 R44, R44, 0x3, RZ ;  /* 0x000000032c2c7819 */ /* 0x000fe200000012ff */
[C---:B------:R-:W-:Y:S01]  /*21a10*/  IMAD R9, R96.reuse, UR5, R3 ;  /* 0x0000000560097c24 */ /* 0x040fe2000f8e0203 */
[----:B------:R-:W-:Y:S01]  /*21a20*/  SHF.R.U64 R5, R5, 0x3, RZ ;  /* 0x0000000305057819 */ /* 0x000fe200000012ff */
[----:B------:R-:W-:Y:S01]  /*21a30*/  IMAD.WIDE.U32 R2, R96, UR4, RZ ;  /* 0x0000000460027c25 */ /* 0x000fe2000f8e00ff */
        /* <DEDUP_REMOVED lines=10> */
[----:B------:R-:W5:Y:S01]  /*21ae0*/  LD.E.128 R32, desc[UR42][R32.64] ;  /* 0x0000002a20207980 */ /* 0x000f62000c101d00 */
[----:B------:R-:W-:-:S02]  /*21af0*/  IMAD.IADD R3, R3, 0x1, R9 ;  /* 0x0000000103037824 */ /* 0x000fc400078e0209 */
[----:B------:R-:W-:Y:S01]  /*21b00*/  IMAD R0, R205, 0x20, R225 ;  /* 0x00000020cd007824 */ /* 0x000fe200078e02e1 */
[----:B------:R0:W5:Y:S01]  /*21b10*/  LD.E.128 R4, desc[UR42][R60.64] ;  /* 0x0000002a3c047980 */ /* 0x000162000c101d00 */
[----:B------:R-:W-:-:S03]  /*21b20*/  IMAD.WIDE.U32 R2, R168, UR4, R2 ;  /* 0x00000004a8027c25 */ /* 0x000fc6000f8e0002 */
[----:B------:R-:W5:Y:S01]  /*21b30*/  LD.E.128 R36, desc[UR42][R36.64] ;  /* 0x0000002a24247980 */ /* 0x000f62000c101d00 */
[----:B------:R-:W-:-:S03]  /*21b40*/  SHF.R.S32.HI R8, RZ, 0x1f, R15 ;  /* 0x0000001fff087819 */ /* 0x000fc6000001140f */
[----:B------:R-:W5:Y:S01]  /*21b50*/  LD.E.128 R40, desc[UR42][R40.64] ;  /* 0x0000002a28287980 */ /* 0x000f62000c101d00 */
[----:B------:R-:W-:-:S03]  /*21b60*/  IMAD.IADD R12, R177, 0x1, R0 ;  /* 0x00000001b10c7824 */ /* 0x000fc600078e0200 */
[----:B------:R-:W5:Y:S04]  /*21b70*/  LD.E.128 R44, desc[UR42][R44.64] ;  /* 0x0000002a2c2c7980 */ /* 0x000f68000c101d00 */
[----:B------:R-:W5:Y:S01]  /*21b80*/  LD.E.128 R48, desc[UR42][R48.64] ;  /* 0x0000002a30307980 */ /* 0x000f62000c101d00 */
[----:B------:R-:W-:Y:S01]  /*21b90*/  @!PT LDS RZ, [RZ] ;  /* 0x00000000fffff984 */ /* 0x000fe20000000800 */
[----:B------:R-:W-:Y:S01]  /*21ba0*/  @!PT LDS RZ, [RZ] ;  /* 0x00000000fffff984 */ /* 0x000fe20000000800 */
[----:B------:R-:W-:Y:S01]  /*21bb0*/  @!PT LDS RZ, [RZ] ;  /* 0x00000000fffff984 */ /* 0x000fe20000000800 */
[----:B------:R-:W-:Y:S01]  /*21bc0*/  @!PT LDS RZ, [RZ] ;  /* 0x00000000fffff984 */ /* 0x000fe20000000800 */
[----:B------:R3:W-:Y:S06]  /*21bd0*/  MEMBAR.ALL.CTA ;  /* 0x0000000000007992 */ /* 0x0007ec0000008000 */
[----:B---3--:R-:W3:Y:S01]  /*21be0*/  FENCE.VIEW.ASYNC.S ;  /* 0x00000000000073c6 */ /* 0x008ee20000000000 */
[----:B------:R-:W-:Y:S01]  /*21bf0*/  IMAD R3, R168, UR5, R3 ;  /* 0x00000005a8037c24 */ /* 0x000fe2000f8e0203 */
[----:B------:R-:W-:Y:S01]  /*21c00*/  ULDC.64 UR4, c[0x0][0xaf0] ;  /* 0x0002bc0000047ab9 */ /* 0x000fe20000000a00 */
[----:B-1----:R-:W-:-:S04]  /*21c10*/  @P2 IMAD.HI.U32 R0, R12, R11, RZ ;  /* 0x0000000b0c002227 */ /* 0x002fc800078e00ff */
[----:B------:R-:W-:Y:S02]  /*21c20*/  IMAD R8, R8, UR4, RZ ;  /* 0x0000000408087c24 */ /* 0x000fe4000f8e02ff */
[----:B------:R-:W-:Y:S01]  /*21c30*/  IMAD.MOV.U32 R9, RZ, RZ, R12 ;  /* 0x000000ffff097224 */ /* 0x000fe200078e000c */
[----:B--2---:R-:W-:Y:S01]  /*21c40*/  @P2 SHF.R.U32.HI R9, RZ, R13, R0 ;  /* 0x0000000dff092219 */ /* 0x004fe20000011600 */
[C---:B------:R-:W-:Y:S02]  /*21c50*/  IMAD R11, R15.reuse, UR5, R8 ;  /* 0x000000050f0b7c24 */ /* 0x040fe4000f8e0208 */
[----:B------:R-:W-:Y:S01]  /*21c60*/  IMAD.WIDE.U32 R2, R15, UR4, R2 ;  /* 0x000000040f027c25 */ /* 0x000fe2000f8e0002 */
[----:B------:R-:W-:Y:S01]  /*21c70*/  SHF.R.S32.HI R8, RZ, 0x1f, R9 ;  /* 0x0000001fff087819 */ /* 0x000fe20000011409 */
[----:B------:R-:W-:Y:S02]  /*21c80*/  ULDC.64 UR4, c[0x0][0xae0] ;  /* 0x0002b80000047ab9 */ /* 0x000fe40000000a00 */
[----:B------:R-:W-:-:S02]  /*21c90*/  IMAD.IADD R3, R3, 0x1, R11 ;  /* 0x0000000103037824 */ /* 0x000fc400078e020b */
[----:B------:R-:W-:Y:S02]  /*21ca0*/  VIADD R0, R16, 0x22820 ;  /* 0x0002282010007836 */ /* 0x000fe40000000000 */
[----:B------:R-:W-:Y:S02]  /*21cb0*/  IMAD.MOV R11, RZ, RZ, -R9 ;  /* 0x000000ffff0b7224 */ /* 0x000fe400078e0a09 */
[----:B------:R-:W-:Y:S01]  /*21cc0*/  IMAD R8, R8, UR4, RZ ;  /* 0x0000000408087c24 */ /* 0x000fe2000f8e02ff */
[----:B------:R-:W-:Y:S01]  /*21cd0*/  PRMT R0, RZ, 0x654, R0 ;  /* 0x00000654ff007816 */ /* 0x000fe20000000000 */
[----:B------:R-:W-:Y:S02]  /*21ce0*/  IMAD R11, R14, R11, R12 ;  /* 0x0000000b0e0b7224 */ /* 0x000fe400078e020c */
[C---:B------:R-:W-:Y:S01]  /*21cf0*/  IMAD R13, R9.reuse, UR5, R8 ;  /* 0x00000005090d7c24 */ /* 0x040fe2000f8e0208 */
[----:B---3--:R1:W-:Y:S01]  /*21d00*/  SYNCS.ARRIVE.TRANS64.RED.A1T0 RZ, [R0+URZ], RZ ;  /* 0x000000ff00ff79a7 */ /* 0x0083e2000810043f */
[----:B------:R-:W-:Y:S01]  /*21d10*/  IMAD.WIDE.U32 R2, R9, UR4, R2 ;  /* 0x0000000409027c25 */ /* 0x000fe2000f8e0002 */
[----:B------:R-:W-:Y:S01]  /*21d20*/  ULDC.64 UR4, c[0x0][0xad8] ;  /* 0x0002b60000047ab9 */ /* 0x000fe20000000a00 */
[----:B-1----:R-:W-:-:S02]  /*21d30*/  SHF.R.S32.HI R0, RZ, 0x1f, R11 ;  /* 0x0000001fff007819 */ /* 0x002fc4000001140b */
[----:B------:R-:W-:-:S03]  /*21d40*/  IMAD.IADD R3, R3, 0x1, R13 ;  /* 0x0000000103037824 */ /* 0x000fc600078e020d */
[----:B------:R-:W-:Y:S02]  /*21d50*/  IMAD R0, R0, UR4, RZ ;  /* 0x0000000400007c24 */ /* 0x000fe4000f8e02ff */
[----:B------:R-:W-:-:S04]  /*21d60*/  IMAD.WIDE.U32 R2, R11, UR4, R2 ;  /* 0x000000040b027c25 */ /* 0x000fc8000f8e0002 */
[----:B------:R-:W-:Y:S01]  /*21d70*/  IMAD R11, R11, UR5, R0 ;  /* 0x000000050b0b7c24 */ /* 0x000fe2000f8e0200 */
[----:B------:R-:W-:Y:S02]  /*21d80*/  ULDC.64 UR4, c[0x0][0xa80] ;  /* 0x0002a00000047ab9 */ /* 0x000fe40000000a00 */
[----:B------:R-:W-:Y:S02]  /*21d90*/  LEA R0, P0, R2, UR4, 0x1 ;  /* 0x0000000402007c11 */ /* 0x000fe4000f8008ff */
[----:B------:R-:W-:Y:S01]  /*21da0*/  IADD3 R3, R3, R11, RZ ;  /* 0x0000000b03037210 */ /* 0x000fe20007ffe0ff */
[----:B------:R-:W-:-:S03]  /*21db0*/  UMOV UR4, 0xffffffff ;  /* 0xffffffff00047882 */ /* 0x000fc60000000000 */
[----:B------:R-:W-:Y:S01]  /*21dc0*/  LEA.HI.X R2, R2, UR5, R3, 0x1, P0 ;  /* 0x0000000502027c11 */ /* 0x000fe200080f0c03 */
[----:B0-----:R-:W-:Y:S06]  /*21dd0*/  BRA.DIV UR4, `(.L_x_1796) ;  /* 0x000000d2047c7947 */ /* 0x001fec000b800000 */
[----:B------:R0:W1:Y:S04]  /*21de0*/  SHFL.IDX PT, R3, R2, RZ, 0x181f ;  /* 0x00181fff02037589 */ /* 0x00006800000e0000 */
[----:B------:R0:W2:Y:S02]  /*21df0*/  SHFL.IDX PT, R14, R0, RZ, 0x181f ;  /* 0x00181fff000e7589 */ /* 0x0000a400000e0000 */
.L_x_2083:
[----:B------:R-:W-:Y:S01]  /*21e00*/  IMAD.IADD R177, R225, 0x1, R177 ;  /* 0x00000001e1b17824 */ /* 0x000fe200078e02b1 */
[----:B------:R-:W-:Y:S04]  /*21e10*/  BSSY B1, `(.L_x_1797) ;  /* 0x000000e000017945 */ /* 0x000fe80003800000 */
[----:B------:R-:W-:-:S13]  /*21e20*/  ISETP.GE.AND P0, PT, R177, R10, PT ;  /* 0x0000000ab100720c */ /* 0x000fda0003f06270 */
[----:B------:R-:W-:Y:S05]  /*21e30*/  @P0 BRA `(.L_x_1798) ;  /* 0x00000000002c0947 */ /* 0x000fea0003800000 */
[----:B------:R-:W-:Y:S01]  /*21e40*/  ULDC UR4, c[0x0][0xac8] ;  /* 0x0002b20000047ab9 */ /* 0x000fe20000000800 */
[----:B------:R-:W-:Y:S02]  /*21e50*/  SHF.R.S32.HI R12, RZ, 0x1f, R200 ;  /* 0x0000001fff0c7819 */ /* 0x000fe400000114c8 */
[----:B------:R-:W-:Y:S02]  /*21e60*/  ISETP.GE.AND P0, PT, R200, UR4, PT ;  /* 0x00000004c8007c0c */ /* 0x000fe4000bf06270 */
[----:B------:R-:W-:Y:S02]  /*21e70*/  ISETP.GE.AND P1, PT, R204, UR4, PT ;  /* 0x00000004cc007c0c */ /* 0x000fe4000bf26270 */
[----:B------:R-:W-:-:S09]  /*21e80*/  SHF.R.S32.HI R11, RZ, 0x1f, R204 ;  /* 0x0000001fff0b7819 */ /* 0x000fd200000114cc */
[-C--:B--2---:R-:W-:Y:S02]  /*21e90*/  @!P0 LEA R8, P2, R200, R14.reuse, 0x1 ;  /* 0x0000000ec8088211 */ /* 0x084fe400078408ff */
[----:B------:R-:W-:Y:S02]  /*21ea0*/  @!P1 LEA R14, P3, R204, R14, 0x1 ;  /* 0x0000000ecc0e9211 */ /* 0x000fe400078608ff */
[-C--:B-1----:R-:W-:Y:S02]  /*21eb0*/  @!P0 LEA.HI.X R9, R200, R3.reuse, R12, 0x1, P2 ;  /* 0x00000003c8098211 */ /* 0x082fe400010f0c0c */
[----:B------:R-:W-:-:S03]  /*21ec0*/  @!P1 LEA.HI.X R15, R204, R3, R11, 0x1, P3 ;  /* 0x00000003cc0f9211 */ /* 0x000fc600018f0c0b */
[----:B-----5:R3:W-:Y:S04]  /*21ed0*/  @!P0 ST.E.128 desc[UR42][R8.64], R4 ;  /* 0x0000000408008985 */ /* 0x0207e8000c101d2a */
[----:B------:R3:W-:Y:S02]  /*21ee0*/  @!P1 ST.E.128 desc[UR42][R14.64], R36 ;  /* 0x000000240e009985 */ /* 0x0007e4000c101d2a */
.L_x_1798:
[----:B------:R-:W-:Y:S05]  /*21ef0*/  BSYNC B1 ;  /* 0x0000000000017941 */ /* 0x000fea0003800000 */
.L_x_1797:
[----:B------:R-:W-:-:S03]  /*21f00*/  UMOV UR4, 0xffffffff ;  /* 0xffffffff00047882 */ /* 0x000fc60000000000 */
[----:B------:R-:W-:Y:S05]  /*21f10*/  BRA.DIV UR4, `(.L_x_1799) ;  /* 0x000000d204607947 */ /* 0x000fea000b800000 */
[----:B-1----:R1:W4:Y:S04]  /*21f20*/  SHFL.IDX PT, R3, R2, 0x1, 0x181f ;  /* 0x00381f0002037f89 */ /* 0x00232800000e0000 */
[----:B--23--:R1:W2:Y:S02]  /*21f30*/  SHFL.IDX PT, R14, R0, 0x1, 0x181f ;  /* 0x00381f00000e7f89 */ /* 0x00c2a400000e0000 */
.L_x_2087:
[----:B-----5:R-:W-:Y:S01]  /*21f40*/  VIADD R5, R177, 0x20 ;  /* 0x00000020b1057836 */ /* 0x020fe20000000000 */
        /* <DEDUP_REMOVED lines=10> */
[-C--:B----4-:R-:W-:Y:S02]  /*21ff0*/  @!P2 LEA.HI.X R5, R200, R3.reuse, R7, 0x1, P0 ;  /* 0x00000003c805a211 */ /* 0x090fe400000f0c07 */
[----:B------:R-:W-:-:S03]  /*22000*/  @!P3 LEA.HI.X R15, R204, R3, R6, 0x1, P1 ;  /* 0x00000003cc0fb211 */ /* 0x000fc600008f0c06 */
[----:B------:R3:W-:Y:S04]  /*22010*/  @!P2 ST.E.128 desc[UR42][R4.64], R24 ;  /* 0x000000180400a985 */ /* 0x0007e8000c101d2a */
[----:B------:R3:W-:Y:S02]  /*22020*/  @!P3 ST.E.128 desc[UR42][R14.64], R40 ;  /* 0x000000280e00b985 */ /* 0x0007e4000c101d2a */
.L_x_1801:
[----:B------:R-:W-:Y:S05]  /*22030*/  BSYNC B1 ;  /* 0x0000000000017941 */ /* 0x000fea0003800000 */
.L_x_1800:
[----:B------:R-:W-:-:S03]  /*22040*/  UMOV UR4, 0xffffffff ;  /* 0xffffffff00047882 */ /* 0x000fc60000000000 */
[----:B------:R-:W-:Y:S05]  /*22050*/  BRA.DIV UR4, `(.L_x_1802) ;  /* 0x000000d204587947 */ /* 0x000fea000b800000 */
[----:B----4-:R4:W0:Y:S04]  /*22060*/  SHFL.IDX PT, R3, R2, 0x2, 0x181f ;  /* 0x00581f0002037f89 */ /* 0x01082800000e0000 */
[----:B--23--:R4:W2:Y:S02]  /*22070*/  SHFL.IDX PT, R14, R0, 0x2, 0x181f ;  /* 0x00581f00000e7f89 */ /* 0x00c8a400000e0000 */
.L_x_2091:
[----:B------:R-:W-:Y:S01]  /*22080*/  VIADD R5, R177, 0x40 ;  /* 0x00000040b1057836 */ /* 0x000fe20000000000 */
        /* <DEDUP_REMOVED lines=10> */
[-C--:B0-----:R-:W-:Y:S02]  /*22130*/  @!P2 LEA.HI.X R5, R200, R3.reuse, R7, 0x1, P0 ;  /* 0x00000003c805a211 */ /* 0x081fe400000f0c07 */
[----:B------:R-:W-:-:S03]  /*22140*/  @!P3 LEA.HI.X R15, R204, R3, R6, 0x1, P1 ;  /* 0x00000003cc0fb211 */ /* 0x000fc600008f0c06 */
[----:B------:R3:W-:Y:S04]  /*22150*/  @!P2 ST.E.128 desc[UR42][R4.64], R28 ;  /* 0x0000001c0400a985 */ /* 0x0007e8000c101d2a */
[----:B------:R3:W-:Y:S02]  /*22160*/  @!P3 ST.E.128 desc[UR42][R14.64], R44 ;  /* 0x0000002c0e00b985 */ /* 0x0007e4000c101d2a */
.L_x_1804:
[----:B------:R-:W-:Y:S05]  /*22170*/  BSYNC B1 ;  /* 0x0000000000017941 */ /* 0x000fea0003800000 */
.L_x_1803:
[----:B------:R-:W-:-:S03]  /*22180*/  UMOV UR4, 0xffffffff ;  /* 0xffffffff00047882 */ /* 0x000fc60000000000 */
[----:B------:R-:W-:Y:S05]  /*22190*/  BRA.DIV UR4, `(.L_x_1805) ;  /* 0x000000d204507947 */ /* 0x000fea000b800000 */
[----:B0-----:R0:W0:Y:S04]  /*221a0*/  SHFL.IDX PT, R3, R2, 0x3, 0x181f ;  /* 0x00781f0002037f89 */ /* 0x00102800000e0000 */
[----:B--23--:R2:W3:Y:S02]  /*221b0*/  SHFL.IDX PT, R14, R0, 0x3, 0x181f ;  /* 0x00781f00000e7f89 */ /* 0x00c4e400000e0000 */
.L_x_2095:
[----:B------:R-:W-:-:S05]  /*221c0*/  VIADD R5, R177, 0x60 ;  /* 0x00000060b1057836 */ /* 0x000fca0000000000 */
[----:B------:R-:W-:-:S13]  /*221d0*/  ISETP.GE.AND P0, PT, R5, R10, PT ;  /* 0x0000000a0500720c */ /* 0x000fda0003f06270 */
[----:B------:R-:W-:Y:S05]  /*221e0*/  @P0 BRA `(.L_x_1806) ;  /* 0x0000001c00840947 */ /* 0x000fea0003800000 */
[----:B------:R-:W-:Y:S01]  /*221f0*/  ULDC UR4, c[0x0][0xac8] ;  /* 0x0002b20000047ab9 */ /* 0x000fe20000000800 */
[----:B-12-4-:R-:W-:Y:S02]  /*22200*/  SHF.R.S32.HI R0, RZ, 0x1f, R200 ;  /* 0x0000001fff007819 */ /* 0x016fe400000114c8 */
[----:B------:R-:W-:-:S13]  /*22210*/  ISETP.GE.AND P1, PT, R200, UR4, PT ;  /* 0x00000004c8007c0c */ /* 0x000fda000bf26270 */
[----:B---3--:R-:W-:-:S04]  /*22220*/  @!P1 LEA R4, P0, R200, R14, 0x1 ;  /* 0x0000000ec8049211 */ /* 0x008fc800078008ff */
[----:B0-----:R-:W-:Y:S02]  /*22230*/  @!P1 LEA.HI.X R5, R200, R3, R0, 0x1, P0 ;  /* 0x00000003c8059211 */ /* 0x001fe400000f0c00 */
[----:B------:R-:W-:-:S03]  /*22240*/  ISETP.GE.AND P0, PT, R204, UR4, PT ;  /* 0x00000004cc007c0c */ /* 0x000fc6000bf06270 */
[----:B------:R0:W-:Y:S10]  /*22250*/  @!P1 ST.E.128 desc[UR42][R4.64], R32 ;  /* 0x0000002004009985 */ /* 0x0001f4000c101d2a */
[----:B------:R-:W-:Y:S05]  /*22260*/  @P0 BRA `(.L_x_1806) ;  /* 0x0000001c00640947 */ /* 0x000fea0003800000 */
[----:B------:R-:W-:Y:S02]  /*22270*/  SHF.R.S32.HI R0, RZ, 0x1f, R204 ;  /* 0x0000001fff007819 */ /* 0x000fe400000114cc */
[----:B------:R-:W-:-:S04]  /*22280*/  LEA R14, P0, R204, R14, 0x1 ;  /* 0x0000000ecc0e7211 */ /* 0x000fc800078008ff */
[----:B------:R-:W-:-:S05]  /*22290*/  LEA.HI.X R15, R204, R3, R0, 0x1, P0 ;  /* 0x00000003cc0f7211 */ /* 0x000fca00000f0c00 */
[----:B------:R1:W-:Y:S01]  /*222a0*/  ST.E.128 desc[UR42][R14.64], R48 ;  /* 0x000000300e007985 */ /* 0x0003e2000c101d2a */
[----:B------:R-:W-:Y:S05]  /*222b0*/  BRA `(.L_x_1806) ;  /* 0x0000001c00507947 */ /* 0x000fea0003800000 */
.L_x_1795:
[----:B------:R-:W-:Y:S01]  /*222c0*/  ULDC.64 UR4, c[0x0][0xb08] ;  /* 0x0002c20000047ab9 */ /* 0x000fe20000000a00 */
[----:B------:R-:W1:Y:S01]  /*222d0*/  @P2 LDC R8, c[0x0][0xbec] ;  /* 0x0002fb00ff082b82 */ /* 0x000e620000000800 */
[----:B0-----:R-:W-:Y:S01]  /*222e0*/  IMAD R7, R100, UR4, RZ ;  /* 0x0000000464077c24 */ /* 0x001fe2000f8e02ff */
[----:B------:R-:W-:Y:S01]  /*222f0*/  SHF.R.S32.HI R6, RZ, 0x1f, R15 ;  /* 0x0000001fff067819 */ /* 0x000fe2000001140f */
[----:B------:R-:W-:-:S04]  /*22300*/  IMAD.WIDE.U32 R4, R96, UR4, RZ ;  /* 0x0000000460047c25 */ /* 0x000fc8000f8e00ff */
[----:B------:R-:W-:Y:S01]  /*22310*/  IMAD R7, R96, UR5, R7 ;  /* 0x0000000560077c24 */ /* 0x000fe2000f8e0207 */
[----:B------:R-:W0:Y:S01]  /*22320*/  @P2 LDC R11, c[0x0][0xbf0] ;  /* 0x0002fc00ff0b2b82 */ /* 0x000e220000000800 */
[----:B------:R-:W-:Y:S02]  /*22330*/  ULDC.64 UR4, c[0x0][0xb38] ;  /* 0x0002ce0000047ab9 */ /* 0x000fe40000000a00 */
[----:B------:R-:W-:Y:S02]  /*22340*/  IMAD.IADD R5, R5, 0x1, R7 ;  /* 0x0000000105057824 */ /* 0x000fe400078e0207 */
[----:B------:R-:W-:Y:S02]  /*22350*/  IMAD.MOV.U32 R7, RZ, RZ, R25 ;  /* 0x000000ffff077224 */ /* 0x000fe400078e0019 */
        /* <DEDUP_REMOVED lines=9> */
[----:B0-----:R-:W-:Y:S01]  /*223f0*/  @P2 SHF.R.U32.HI R7, RZ, R11, R8 ;  /* 0x0000000bff072219 */ /* 0x001fe20000011608 */
[----:B------:R-:W-:Y:S02]  /*22400*/  VIADD R8, R16, 0x22820 ;  /* 0x0002282010087836 */ /* 0x000fe40000000000 */
[C---:B------:R-:W-:Y:S01]  /*22410*/  IMAD.WIDE.U32 R4, R208.reuse, UR4, R4 ;  /* 0x00000004d0047c25 */ /* 0x040fe2000f8e0004 */
[--C-:B------:R-:W-:Y:S02]  /*22420*/  SHF.R.S32.HI R6, RZ, 0x1f, R7.reuse ;  /* 0x0000001fff067819 */ /* 0x100fe40000011407 */
[----:B------:R-:W-:Y:S01]  /*22430*/  PRMT R8, RZ, 0x654, R8 ;  /* 0x00000654ff087816 */ /* 0x000fe20000000008 */
[----:B------:R-:W-:Y:S02]  /*22440*/  IMAD.MOV R9, RZ, RZ, -R7 ;  /* 0x000000ffff097224 */ /* 0x000fe400078e0a07 */
[----:B------:R-:W-:Y:S01]  /*22450*/  IMAD R5, R208, UR5, R5 ;  /* 0x00000005d0057c24 */ /* 0x000fe2000f8e0205 */
[----:B------:R-:W-:Y:S01]  /*22460*/  ULDC.64 UR4, c[0x0][0xb30] ;  /* 0x0002cc0000047ab9 */ /* 0x000fe20000000a00 */
[----:B------:R-:W-:Y:S01]  /*22470*/  IMAD R9, R14, R9, R25 ;  /* 0x000000090e097224 */ /* 0x000fe200078e0219 */
[----:B------:R0:W-:Y:S01]  /*22480*/  SYNCS.ARRIVE.TRANS64.RED.A1T0 RZ, [R8+URZ], RZ ;  /* 0x000000ff08ff79a7 */ /* 0x0001e2000810043f */
[----:B------:R-:W-:-:S02]  /*22490*/  IMAD R6, R6, UR4, RZ ;  /* 0x0000000406067c24 */ /* 0x000fc4000f8e02ff */
        /* <DEDUP_REMOVED lines=14> */
[----:B------:R0:W1:Y:S04]  /*22580*/  SHFL.IDX PT, R26, R27, RZ, 0x1c1f ;  /* 0x001c1fff1b1a7589 */ /* 0x00006800000e0000 */
[----:B------:R0:W2:Y:S02]  /*22590*/  SHFL.IDX PT, R14, R25, RZ, 0x1c1f ;  /* 0x001c1fff190e7589 */ /* 0x0000a400000e0000 */
.L_x_2098:
[----:B------:R-:W-:Y:S01]  /*225a0*/  ISETP.GE.AND P0, PT, R29, R10, PT ;  /* 0x0000000a1d00720c */ /* 0x000fe20003f06270 */
[----:B------:R-:W-:-:S12]  /*225b0*/  BSSY B1, `(.L_x_1808) ;  /* 0x0000072000017945 */ /* 0x000fd80003800000 */
[----:B------:R-:W-:Y:S05]  /*225c0*/  @P0 BRA `(.L_x_1809) ;  /* 0x0000000400c00947 */ /* 0x000fea0003800000 */
[----:B------:R-:W-:Y:S01]  /*225d0*/  ULDC UR4, c[0x0][0xac8] ;  /* 0x0002b20000047ab9 */ /* 0x000fe20000000800 */
[----:B------:R-:W-:Y:S02]  /*225e0*/  SHF.R.S32.HI R8, RZ, 0x1f, R170 ;  /* 0x0000001fff087819 */ /* 0x000fe400000114aa */
[----:B------:R-:W-:Y:S02]  /*225f0*/  ISETP.GE.AND P0, PT, R170, UR4, PT ;  /* 0x00000004aa007c0c */ /* 0x000fe4000bf06270 */
[----:B------:R-:W-:Y:S02]  /*22600*/  ISETP.GE.AND P3, PT, R223, UR4, PT ;  /* 0x00000004df007c0c */ /* 0x000fe4000bf66270 */
[----:B------:R-:W-:Y:S02]  /*22610*/  ISETP.GE.AND P2, PT, R222, UR4, PT ;  /* 0x00000004de007c0c */ /* 0x000fe4000bf46270 */
[----:B------:R-:W-:Y:S02]  /*22620*/  ISETP.GE.AND P1, PT, R221, UR4, PT ;  /* 0x00000004dd007c0c */ /* 0x000fe4000bf26270 */
[----:B------:R-:W-:-:S02]  /*22630*/  SHF.R.S32.HI R11, RZ, 0x1f, R223 ;  /* 0x0000001fff0b7819 */ /* 0x000fc400000114df */
[----:B------:R-:W-:-:S03]  /*22640*/  SHF.R.S32.HI R12, RZ, 0x1f, R222 ;  /* 0x0000001fff0c7819 */ /* 0x000fc600000114de */
[CC--:B--2---:R-:W-:Y:S01]  /*22650*/  @!P0 LEA R6, P4, R170.reuse, R14.reuse, 0x2 ;  /* 0x0000000eaa068211 */ /* 0x0c4fe200078810ff */
[----:B------:R-:W-:Y:S01]  /*22660*/  @!P0 IMAD.MOV.U32 R9, RZ, RZ, R98 ;  /* 0x000000ffff098224 */ /* 0x000fe200078e0062 */
[C---:B------:R-:W-:Y:S02]  /*22670*/  @!P3 LEA R4, P5, R223.reuse, R14, 0x2 ;  /* 0x0000000edf04b211 */ /* 0x040fe400078a10ff */
[-C--:B-1----:R-:W-:Y:S01]  /*22680*/  @!P0 LEA.HI.X R7, R170, R26.reuse, R8, 0x2, P4 ;  /* 0x0000001aaa078211 */ /* 0x082fe200020f1408 */
[----:B------:R-:W-:Y:S01]  /*22690*/  @!P0 IMAD.MOV.U32 R8, RZ, RZ, R99 ;  /* 0x000000ffff088224 */ /* 0x000fe200078e0063 */
[----:B------:R-:W-:Y:S02]  /*226a0*/  @!P3 LEA.HI.X R5, R223, R26, R11, 0x2, P5 ;  /* 0x0000001adf05b211 */ /* 0x000fe400028f140b */
[----:B------:R-:W-:Y:S02]  /*226b0*/  @!P1 LOP3.LUT R77, R77, R76, RZ, 0x3c, !PT ;  /* 0x0000004c4d4d9212 */ /* 0x000fe400078e3cff */
[----:B------:R1:W-:Y:S01]  /*226c0*/  @!P0 ST.E.64 desc[UR42][R6.64], R8 ;  /* 0x0000000806008985 */ /* 0x0003e2000c101b2a */
[----:B------:R-:W-:-:S02]  /*226d0*/  ISETP.GE.AND P0, PT, R220, UR4, PT ;  /* 0x00000004dc007c0c */ /* 0x000fc4000bf06270 */
[----:B------:R-:W-:Y:S02]  /*226e0*/  SHF.R.S32.HI R11, RZ, 0x1f, R221 ;  /* 0x0000001fff0b7819 */ /* 0x000fe400000114dd */
[----:B------:R-:W-:-:S04]  /*226f0*/  @!P1 LOP3.LUT R76, R77, R76, RZ, 0x3c, !PT ;  /* 0x0000004c4d4c9212 */ /* 0x000fc800078e3cff */
[----:B------:R-:W-:Y:S01]  /*22700*/  @!P1 LOP3.LUT R77, R77, R76, RZ, 0x3c, !PT ;  /* 0x0000004c4d4d9212 */ /* 0x000fe200078e3cff */
[----:B-1----:R-:W-:Y:S01]  /*22710*/  @!P3 IMAD.MOV.U32 R8, RZ, RZ, R97 ;  /* 0x000000ffff08b224 */ /* 0x002fe200078e0061 */
[----:B------:R-:W-:Y:S01]  /*22720*/  @!P2 LEA R6, P4, R222, R14, 0x2 ;  /* 0x0000000ede06a211 */ /* 0x000fe200078810ff */
[----:B------:R-:W-:-:S03]  /*22730*/  @!P3 IMAD.MOV.U32 R9, RZ, RZ, R95 ;  /* 0x000000ffff09b224 */ /* 0x000fc600078e005f */
[----:B------:R-:W-:Y:S02]  /*22740*/  @!P2 LEA.HI.X R7, R222, R26, R12, 0x2, P4 ;  /* 0x0000001ade07a211 */ /* 0x000fe400020f140c */
[----:B------:R1:W-:Y:S01]  /*22750*/  @!P3 ST.E.64 desc[UR42][R4.64], R8 ;  /* 0x000000080400b985 */ /* 0x0003e2000c101b2a */
[----:B------:R-:W-:Y:S02]  /*22760*/  ISETP.GE.AND P3, PT, R219, UR4, PT ;  /* 0x00000004db007c0c */ /* 0x000fe4000bf66270 */
[----:B------:R-:W-:Y:S01]  /*22770*/  SHF.R.S32.HI R12, RZ, 0x1f, R220 ;  /* 0x0000001fff0c7819 */ /* 0x000fe200000114dc */
[----:B-1----:R-:W-:Y:S01]  /*22780*/  @!P2 IMAD.MOV.U32 R8, RZ, RZ, R94 ;  /* 0x000000ffff08a224 */ /* 0x002fe200078e005e */
[----:B------:R-:W-:Y:S01]  /*22790*/  @!P1 LEA R4, P5, R221, R14, 0x2 ;  /* 0x0000000edd049211 */ /* 0x000fe200078a10ff */
[----:B------:R-:W-:-:S03]  /*227a0*/  @!P2 IMAD.MOV.U32 R9, RZ, RZ, R93 ;  /* 0x000000ffff09a224 */ /* 0x000fc600078e005d */
[----:B------:R-:W-:Y:S02]  /*227b0*/  @!P1 LEA.HI.X R5, R221, R26, R11, 0x2, P5 ;  /* 0x0000001add059211 */ /* 0x000fe400028f140b */
[----:B------:R1:W-:Y:S01]  /*227c0*/  @!P2 ST.E.64 desc[UR42][R6.64], R8 ;  /* 0x000000080600a985 */ /* 0x0003e2000c101b2a */
[----:B------:R-:W-:Y:S02]  /*227d0*/  ISETP.GE.AND P2, PT, R218, UR4, PT ;  /* 0x00000004da007c0c */ /* 0x000fe4000bf46270 */
[----:B------:R-:W-:Y:S01]  /*227e0*/  SHF.R.S32.HI R11, RZ, 0x1f, R219 ;  /* 0x0000001fff0b7819 */ /* 0x000fe200000114db */
[----:B------:R2:W-:Y:S01]  /*227f0*/  @!P1 ST.E.64 desc[UR42][R4.64], R76 ;  /* 0x0000004c04009985 */ /* 0x0005e2000c101b2a */
[----:B------:R-:W-:Y:S02]  /*22800*/  ISETP.GE.AND P1, PT, R217, UR4, PT ;  /* 0x00000004d9007c0c */ /* 0x000fe4000bf26270 */
[----:B-1----:R-:W-:Y:S01]  /*22810*/  @!P0 LEA R6, P4, R220, R14, 0x2 ;  /* 0x0000000edc068211 */ /* 0x002fe200078810ff */
[----:B------:R-:W-:-:S02]  /*22820*/  @!P0 IMAD.MOV.U32 R8, RZ, RZ, R2 ;  /* 0x000000ffff088224 */ /* 0x000fc400078e0002 */
[----:B------:R-:W-:Y:S01]  /*22830*/  @!P0 IMAD.MOV.U32 R9, RZ, RZ, R78 ;  /* 0x000000ffff098224 */ /* 0x000fe200078e004e */
[----:B------:R-:W-:Y:S01]  /*22840*/  @!P0 LEA.HI.X R7, R220, R26, R12, 0x2, P4 ;  /* 0x0000001adc078211 */ /* 0x000fe200020f140c */
[----:B------:R-:W-:Y:S01]  /*22850*/  @!P3 IMAD.MOV.U32 R2, RZ, RZ, R3 ;  /* 0x000000ffff02b224 */ /* 0x000fe200078e0003 */
[C---:B--2---:R-:W-:Y:S01]  /*22860*/  @!P3 LEA R4, P5, R219.reuse, R14, 0x2 ;  /* 0x0000000edb04b211 */ /* 0x044fe200078a10ff */
[----:B------:R-:W-:Y:S01]  /*22870*/  @!P3 IMAD.MOV.U32 R3, RZ, RZ, R0 ;  /* 0x000000ffff03b224 */ /* 0x000fe200078e0000 */
[----:B------:R-:W-:Y:S01]  /*22880*/  SHF.R.S32.HI R12, RZ, 0x1f, R218 ;  /* 0x0000001fff0c7819 */ /* 0x000fe200000114da */
[----:B------:R1:W-:Y:S01]  /*22890*/  @!P0 ST.E.64 desc[UR42][R6.64], R8 ;  /* 0x0000000806008985 */ /* 0x0003e2000c101b2a */
[----:B------:R-:W-:Y:S02]  /*228a0*/  @!P3 LEA.HI.X R5, R219, R26, R11, 0x2, P5 ;  /* 0x0000001adb05b211 */ /* 0x000fe400028f140b */
[----:B------:R-:W-:Y:S02]  /*228b0*/  ISETP.GE.AND P0, PT, R216, UR4, PT ;  /* 0x00000004d8007c0c */ /* 0x000fe4000bf06270 */
[----:B------:R-:W-:Y:S01]  /*228c0*/  SHF.R.S32.HI R11, RZ, 0x1f, R217 ;  /* 0x0000001fff0b7819 */ /* 0x000fe200000114d9 */
[----:B------:R2:W-:Y:S01]  /*228d0*/  @!P3 ST.E.64 desc[UR42][R4.64], R2 ;  /* 0x000000020400b985 */ /* 0x0005e2000c101b2a */
[----:B------:R-:W-:-:S02]  /*228e0*/  ISETP.GE.AND P3, PT, R215, UR4, PT ;  /* 0x00000004d7007c0c */ /* 0x000fc4000bf66270 */
[----:B------:R-:W-:Y:S02]  /*228f0*/  SHF.R.S32.HI R0, RZ, 0x1f, R211 ;  /* 0x0000001fff007819 */ /* 0x000fe400000114d3 */
[----:B-1----:R-:W-:-:S04]  /*22900*/  @!P2 LEA R6, P5, R218, R14, 0x2 ;  /* 0x0000000eda06a211 */ /* 0x002fc800078a10ff */
[----:B------:R-:W-:Y:S01]  /*22910*/  @!P2 LEA.HI.X R7, R218, R26, R12, 0x2, P5 ;  /* 0x0000001ada07a211 */ /* 0x000fe200028f140c */
[----:B--2---:R-:W-:Y:S01]  /*22920*/  @!P2 IMAD.MOV.U32 R4, RZ, RZ, R36 ;  /* 0x000000ffff04a224 */ /* 0x004fe200078e0024 */
[C---:B------:R-:W-:Y:S01]  /*22930*/  @!P1 LEA R2, P4, R217.reuse, R14, 0x2 ;  /* 0x0000000ed9029211 */ /* 0x040fe200078810ff */
[----:B------:R-:W-:Y:S01]  /*22940*/  @!P2 IMAD.MOV.U32 R5, RZ, RZ, R20 ;  /* 0x000000ffff05a224 */ /* 0x000fe200078e0014 */
[----:B------:R-:W-:Y:S02]  /*22950*/  ISETP.GE.AND P5, PT, R214, UR4, PT ;  /* 0x00000004d6007c0c */ /* 0x000fe4000bfa6270 */
[----:B------:R-:W-:Y:S02]  /*22960*/  @!P1 LEA.HI.X R3, R217, R26, R11, 0x2, P4 ;  /* 0x0000001ad9039211 */ /* 0x000fe400020f140b */
[----:B------:R1:W-:Y:S01]  /*22970*/  @!P2 ST.E.64 desc[UR42][R6.64], R4 ;  /* 0x000000040600a985 */ /* 0x0003e2000c101b2a */
[----:B------:R-:W-:Y:S02]  /*22980*/  SHF.R.S32.HI R11, RZ, 0x1f, R216 ;  /* 0x0000001fff0b7819 */ /* 0x000fe400000114d8 */
[----:B------:R-:W-:Y:S01]  /*22990*/  SHF.R.S32.HI R12, RZ, 0x1f, R213 ;  /* 0x0000001fff0c7819 */ /* 0x000fe200000114d5 */
[----:B-1----:R-:W-:Y:S01]  /*229a0*/  @!P1 IMAD.MOV.U32 R4, RZ, RZ, R37 ;  /* 0x000000ffff049224 */ /* 0x002fe200078e0025 */
[----:B------:R-:W-:-:S02]  /*229b0*/  @!P1 MOV R5, R21 ;  /* 0x0000001500059202 */ /* 0x000fc40000000f00 */
[----:B------:R-:W-:-:S03]  /*229c0*/  @!P0 LEA R6, P2, R216, R14, 0x2 ;  /* 0x0000000ed8068211 */ /* 0x000fc600078410ff */
[----:B------:R1:W-:Y:S01]  /*229d0*/  @!P1 ST.E.64 desc[UR42][R2.64], R4 ;  /* 0x0000000402009985 */ /* 0x0003e2000c101b2a */
[----:B------:R-:W-:Y:S02]  /*229e0*/  @!P0 LEA.HI.X R7, R216, R26, R11, 0x2, P2 ;  /* 0x0000001ad8078211 */ /* 0x000fe400010f140b */
[----:B------:R-:W-:Y:S02]  /*229f0*/  SHF.R.S32.HI R11, RZ, 0x1f, R215 ;  /* 0x0000001fff0b7819 */ /* 0x000fe400000114d7 */
[----:B------:R-:W-:Y:S02]  /*22a00*/  ISETP.GE.AND P1, PT, R213, UR4, PT ;  /* 0x00000004d5007c0c */ /* 0x000fe4000bf26270 */
[-C--:B------:R-:W-:Y:S01]  /*22a10*/  @!P5 LEA R8, P2, R214, R14.reuse, 0x2 ;  /* 0x0000000ed608d211 */ /* 0x080fe200078410ff */
[----:B-1----:R-:W-:Y:S01]  /*22a20*/  @!P0 IMAD.MOV.U32 R4, RZ, RZ, R40 ;  /* 0x000000ffff048224 */ /* 0x002fe200078e0028 */
[----:B------:R-:W-:Y:S01]  /*22a30*/  @!P3 LEA R2, P4, R215, R14, 0x2 ;  /* 0x0000000ed702b211 */ /* 0x000fe200078810ff */
[----:B------:R-:W-:-:S03]  /*22a40*/  @!P0 IMAD.MOV.U32 R5, RZ, RZ, R38 ;  /* 0x000000ffff058224 */ /* 0x000fc600078e0026 */
[-C--:B------:R-:W-:Y:S02]  /*22a50*/  @!P3 LEA.HI.X R3, R215, R26.reuse, R11, 0x2, P4 ;  /* 0x0000001ad703b211 */ /* 0x080fe400020f140b */
[----:B------:R1:W-:Y:S01]  /*22a60*/  @!P0 ST.E.64 desc[UR42][R6.64], R4 ;  /* 0x0000000406008985 */ /* 0x0003e2000c101b2a */
[----:B------:R-:W-:Y:S02]  /*22a70*/  SHF.R.S32.HI R11, RZ, 0x1f, R214 ;  /* 0x0000001fff0b7819 */ /* 0x000fe400000114d6 */
[----:B------:R-:W-:Y:S02]  /*22a80*/  ISETP.GE.AND P0, PT, R212, UR4, PT ;  /* 0x00000004d4007c0c */ /* 0x000fe4000bf06270 */
[----:B------:R-:W-:Y:S02]  /*22a90*/  @!P5 LEA.HI.X R9, R214, R26, R11, 0x2, P2 ;  /* 0x0000001ad609d211 */ /* 0x000fe400010f140b */
[----:B------:R-:W-:Y:S02]  /*22aa0*/  ISETP.GE.AND P4, PT, R209, UR4, PT ;  /* 0x00000004d1007c0c */ /* 0x000fe4000bf86270 */
[----:B------:R-:W-:Y:S01]  /*22ab0*/  SHF.R.S32.HI R11, RZ, 0x1f, R212 ;  /* 0x0000001fff0b7819 */ /* 0x000fe200000114d4 */
[----:B-1----:R-:W-:-:S02]  /*22ac0*/  @!P3 IMAD.MOV.U32 R4, RZ, RZ, R41 ;  /* 0x000000ffff04b224 */ /* 0x002fc400078e0029 */
[----:B------:R-:W-:Y:S02]  /*22ad0*/  @!P3 IMAD.MOV.U32 R5, RZ, RZ, R39 ;  /* 0x000000ffff05b224 */ /* 0x000fe400078e0027 */
[----:B------:R-:W-:Y:S02]  /*22ae0*/  @!P1 IMAD.MOV.U32 R6, RZ, RZ, R45 ;  /* 0x000000ffff069224 */ /* 0x000fe400078e002d */
[----:B------:R-:W-:Y:S01]  /*22af0*/  @!P1 IMAD.MOV.U32 R7, RZ, RZ, R43 ;  /* 0x000000ffff079224 */ /* 0x000fe200078e002b */
[----:B------:R1:W-:Y:S01]  /*22b00*/  @!P3 ST.E.64 desc[UR42][R2.64], R4 ;  /* 0x000000040200b985 */ /* 0x0003e2000c101b2a */
[----:B------:R-:W-:Y:S01]  /*22b10*/  ISETP.GE.AND P3, PT, R211, UR4, PT ;  /* 0x00000004d3007c0c */ /* 0x000fe2000bf66270 */
[----:B-1----:R-:W-:Y:S01]  /*22b20*/  @!P5 IMAD.MOV.U32 R2, RZ, RZ, R44 ;  /* 0x000000ffff02d224 */ /* 0x002fe200078e002c */
[----:B------:R-:W-:Y:S01]  /*22b30*/  @!P1 LEA R4, P2, R213, R14, 0x2 ;  /* 0x0000000ed5049211 */ /* 0x000fe200078410ff */
[----:B------:R-:W-:-:S03]  /*22b40*/  @!P5 IMAD.MOV.U32 R3, RZ, RZ, R42 ;  /* 0x000000ffff03d224 */ /* 0x000fc600078e002a */
[----:B------:R-:W-:Y:S02]  /*22b50*/  @!P1 LEA.HI.X R5, R213, R26, R12, 0x2, P2 ;  /* 0x0000001ad5059211 */ /* 0x000fe400010f140c */
[----:B------:R1:W-:Y:S01]  /*22b60*/  @!P5 ST.E.64 desc[UR42][R8.64], R2 ;  /* 0x000000020800d985 */ /* 0x0003e2000c101b2a */
[----:B------:R-:W-:-:S03]  /*22b70*/  ISETP.GE.AND P5, PT, R210, UR4, PT ;  /* 0x00000004d2007c0c */ /* 0x000fc6000bfa6270 */
[----:B------:R2:W-:Y:S01]  /*22b80*/  @!P1 ST.E.64 desc[UR42][R4.64], R6 ;  /* 0x0000000604009985 */ /* 0x0005e2000c101b2a */
[C---:B-1----:R-:W-:Y:S01]  /*22b90*/  @!P0 LEA R2, P2, R212.reuse, R14, 0x2 ;  /* 0x0000000ed4028211 */ /* 0x042fe200078410ff */
[----:B------:R-:W-:Y:S02]  /*22ba0*/  @!P3 IMAD.MOV.U32 R8, RZ, RZ, R79 ;  /* 0x000000ffff08b224 */ /* 0x000fe400078e004f */
[----:B------:R-:W-:Y:S01]  /*22bb0*/  @!P3 IMAD.MOV.U32 R9, RZ, RZ, R47 ;  /* 0x000000ffff09b224 */ /* 0x000fe200078e002f */
[----:B------:R-:W-:Y:S01]  /*22bc0*/  @!P0 LEA.HI.X R3, R212, R26, R11, 0x2, P2 ;  /* 0x0000001ad4038211 */ /* 0x000fe200010f140b */
[----:B--2---:R-:W-:Y:S01]  /*22bd0*/  @!P0 IMAD.MOV.U32 R6, RZ, RZ, R48 ;  /* 0x000000ffff068224 */ /* 0x004fe200078e0030 */
[----:B------:R-:W-:Y:S01]  /*22be0*/  @!P3 LEA R4, P1, R211, R14, 0x2 ;  /* 0x0000000ed304b211 */ /* 0x000fe200078210ff */
[----:B------:R-:W-:-:S03]  /*22bf0*/  @!P0 IMAD.MOV.U32 R7, RZ, RZ, R46 ;  /* 0x000000ffff078224 */ /* 0x000fc600078e002e */
[----:B------:R-:W-:Y:S02]  /*22c00*/  @!P3 LEA.HI.X R5, R211, R26, R0, 0x2, P1 ;  /* 0x0000001ad305b211 */ /* 0x000fe400008f1400 */
[----:B------:R1:W-:Y:S04]  /*22c10*/  @!P0 ST.E.64 desc[UR42][R2.64], R6 ;  /* 0x0000000602008985 */ /* 0x0003e8000c101b2a */
[----:B------:R2:W-:Y:S01]  /*22c20*/  @!P3 ST.E.64 desc[UR42][R4.64], R8 ;  /* 0x000000080400b985 */ /* 0x0005e2000c101b2a */
[CC--:B-1----:R-:W-:Y:S02]  /*22c30*/  @!P5 LEA R2, P0, R210.reuse, R14.reuse, 0x2 ;  /* 0x0000000ed202d211 */ /* 0x0c2fe400078010ff */
[C---:B------:R-:W-:Y:S02]  /*22c40*/  @!P4 LEA R6, P2, R209.reuse, R14, 0x2 ;  /* 0x0000000ed106c211 */ /* 0x040fe400078410ff */
[-C--:B------:R-:W-:Y:S01]  /*22c50*/  @!P5 LEA.HI.X R3, R210, R26.reuse, R229, 0x2, P0 ;  /* 0x0000001ad203d211 */ /* 0x080fe200000f14e5 */
[----:B--2---:R-:W-:Y:S01]  /*22c60*/  @!P5 IMAD.MOV.U32 R4, RZ, RZ, R82 ;  /* 0x000000ffff04d224 */ /* 0x004fe200078e0052 */
[----:B------:R-:W-:Y:S01]  /*22c70*/  @!P4 LEA.HI.X R7, R209, R26, R228, 0x2, P2 ;  /* 0x0000001ad107c211 */ /* 0x000fe200010f14e4 */
[----:B------:R-:W-:-:S02]  /*22c80*/  @!P5 IMAD.MOV.U32 R5, RZ, RZ, R80 ;  /* 0x000000ffff05d224 */ /* 0x000fc400078e0050 */
[----:B------:R-:W-:Y:S02]  /*22c90*/  @!P4 IMAD.MOV.U32 R8, RZ, RZ, R83 ;  /* 0x000000ffff08c224 */ /* 0x000fe400078e0053 */
[----:B------:R-:W-:Y:S01]  /*22ca0*/  @!P4 IMAD.MOV.U32 R9, RZ, RZ, R81 ;  /* 0x000000ffff09c224 */ /* 0x000fe200078e0051 */
[----:B------:R3:W-:Y:S04]  /*22cb0*/  @!P5 ST.E.64 desc[UR42][R2.64], R4 ;  /* 0x000000040200d985 */ /* 0x0007e8000c101b2a */
[----:B------:R3:W-:Y:S02]  /*22cc0*/  @!P4 ST.E.64 desc[UR42][R6.64], R8 ;  /* 0x000000080600c985 */ /* 0x0007e4000c101b2a */
.L_x_1809:
[----:B------:R-:W-:Y:S05]  /*22cd0*/  BSYNC B1 ;  /* 0x0000000000017941 */ /* 0x000fea0003800000 */
.L_x_1808:
[----:B------:R-:W-:-:S03]  /*22ce0*/  UMOV UR4, 0xffffffff ;  /* 0xffffffff00047882 */ /* 0x000fc60000000000 */
[----:B------:R-:W-:Y:S05]  /*22cf0*/  BRA.DIV UR4, `(.L_x_1810) ;  /* 0x000000c604f47947 */ /* 0x000fea000b800000 */
[----:B------:R4:W0:Y:S04]  /*22d00*/  SHFL.IDX PT, R0, R27, 0x1, 0x1c1f ;  /* 0x003c1f001b007f89 */ /* 0x00082800000e0000 */
[----:B--2---:R4:W2:Y:S02]  /*22d10*/  SHFL.IDX PT, R14, R25, 0x1, 0x1c1f ;  /* 0x003c1f00190e7f89 */ /* 0x0048a400000e0000 */
.L_x_2102:
[----:B------:R-:W-:-:S13]  /*22d20*/  ISETP.GE.AND P0, PT, R24, R10, PT ;  /* 0x0000000a1800720c */ /* 0x000fda0003f06270 */
[----:B------:R-:W-:Y:S05]  /*22d30*/  @P0 BRA `(.L_x_1806) ;  /* 0x0000001000b00947 */ /* 0x000fea0003800000 */
[----:B------:R-:W-:Y:S01]  /*22d40*/  ULDC UR4, c[0x0][0xac8] ;  /* 0x0002b20000047ab9 */ /* 0x000fe20000000800 */
[----:B---3--:R-:W-:Y:S02]  /*22d50*/  SHF.R.S32.HI R4, RZ, 0x1f, R170 ;  /* 0x0000001fff047819 */ /* 0x008fe400000114aa */
[----:B------:R-:W-:Y:S02]  /*22d60*/  ISETP.GE.AND P1, PT, R170, UR4, PT ;  /* 0x00000004aa007c0c */ /* 0x000fe4000bf26270 */
[----:B------:R-:W-:Y:S02]  /*22d70*/  ISETP.GE.AND P3, PT, R223, UR4, PT ;  /* 0x00000004df007c0c */ /* 0x000fe4000bf66270 */
[----:B------:R-:W-:Y:S02]  /*22d80*/  ISETP.GE.AND P2, PT, R222, UR4, PT ;  /* 0x00000004de007c0c */ /* 0x000fe4000bf46270 */
[----:B------:R-:W-:Y:S02]  /*22d90*/  SHF.R.S32.HI R9, RZ, 0x1f, R223 ;  /* 0x0000001fff097819 */ /* 0x000fe400000114df */
[----:B------:R-:W-:-:S02]  /*22da0*/  SHF.R.S32.HI R8, RZ, 0x1f, R222 ;  /* 0x0000001fff087819 */ /* 0x000fc400000114de */
[----:B------:R-:W-:Y:S02]  /*22db0*/  SHF.R.S32.HI R12, RZ, 0x1f, R221 ;  /* 0x0000001fff0c7819 */ /* 0x000fe400000114dd */
[----:B------:R-:W-:Y:S01]  /*22dc0*/  SHF.R.S32.HI R11, RZ, 0x1f, R220 ;  /* 0x0000001fff0b7819 */ /* 0x000fe200000114dc */
[----:B------:R-:W-:Y:S01]  /*22dd0*/  @!P1 IMAD.MOV.U32 R5, RZ, RZ, R84 ;  /* 0x000000ffff059224 */ /* 0x000fe200078e0054 */
[CC--:B--2---:R-:W-:Y:S01]  /*22de0*/  @!P1 LEA R2, P0, R170.reuse, R14.reuse, 0x2 ;  /* 0x0000000eaa029211 */ /* 0x0c4fe200078010ff */
[----:B------:R-:W-:Y:S01]  /*22df0*/  @!P3 IMAD.MOV.U32 R84, RZ, RZ, R50 ;  /* 0x000000ffff54b224 */ /* 0x000fe200078e0032 */
[----:B------:R-:W-:Y:S01]  /*22e00*/  @!P3 LEA R6, P4, R223, R14, 0x2 ;  /* 0x0000000edf06b211 */ /* 0x000fe200078810ff */
[----:B------:R-:W-:Y:S01]  /*22e10*/  @!P2 IMAD.MOV.U32 R50, RZ, RZ, R53 ;  /* 0x000000ffff32a224 */ /* 0x000fe200078e0035 */
[----:B0-----:R-:W-:Y:S01]  /*22e20*/  @!P1 LEA.HI.X R3, R170, R0, R4, 0x2, P0 ;  /* 0x00000000aa039211 */ /* 0x001fe200000f1404 */
[----:B------:R-:W-:Y:S01]  /*22e30*/  @!P1 IMAD.MOV.U32 R4, RZ, RZ, R49 ;  /* 0x000000ffff049224 */ /* 0x000fe200078e0031 */
[----:B------:R-:W-:-:S02]  /*22e40*/  ISETP.GE.AND P0, PT, R221, UR4, PT ;  /* 0x00000004dd007c0c */ /* 0x000fc4000bf06270 */
[----:B------:R-:W-:Y:S02]  /*22e50*/  @!P3 LEA.HI.X R7, R223, R0, R9, 0x2, P4 ;  /* 0x00000000df07b211 */ /* 0x000fe400020f1409 */
[----:B------:R0:W-:Y:S01]  /*22e60*/  @!P1 ST.E.64 desc[UR42][R2.64], R4 ;  /* 0x0000000402009985 */ /* 0x0001e2000c101b2a */
[----:B------:R-:W-:Y:S02]  /*22e70*/  ISETP.GE.AND P1, PT, R220, UR4, PT ;  /* 0x00000004dc007c0c */ /* 0x000fe4000bf26270 */
[----:B------:R-:W-:Y:S01]  /*22e80*/  ISETP.GE.AND P4, PT, R219, UR4, PT ;  /* 0x00000004db007c0c */ /* 0x000fe2000bf86270 */
[----:B------:R2:W-:Y:S01]  /*22e90*/  @!P3 ST.E.64 desc[UR42][R6.64], R84 ;  /* 0x000000540600b985 */ /* 0x0005e2000c101b2a */
[----:B------:R-:W-:Y:S02]  /*22ea0*/  ISETP.GE.AND P3, PT, R218, UR4, PT ;  /* 0x00000004da007c0c */ /* 0x000fe4000bf66270 */
[----:B------:R-:W-:Y:S02]  /*22eb0*/  SHF.R.S32.HI R13, RZ, 0x1f, R214 ;  /* 0x0000001fff0d7819 */ /* 0x000fe400000114d6 */
[----:B------:R-:W-:-:S02]  /*22ec0*/  @!P0 IMAD.MOV.U32 R53, RZ, RZ, R52 ;  /* 0x000000ffff358224 */ /* 0x000fc400078e0034 */
[----:B------:R-:W-:Y:S01]  /*22ed0*/  @!P0 IMAD.MOV.U32 R52, RZ, RZ, R54 ;  /* 0x000000ffff348224 */ /* 0x000fe200078e0036 */
[C---:B0-----:R-:W-:Y:S02]  /*22ee0*/  @!P2 LEA R2, P5, R222.reuse, R14, 0x2 ;  /* 0x0000000ede02a211 */ /* 0x041fe400078a10ff */
[----:B------:R-:W-:Y:S02]  /*22ef0*/  @!P1 IMAD.MOV.U32 R54, RZ, RZ, R57 ;  /* 0x000000ffff369224 */ /* 0x000fe400078e0039 */
[----:B------:R-:W-:Y:S01]  /*22f00*/  @!P4 IMAD.MOV.U32 R57, RZ, RZ, R56 ;  /* 0x000000ffff39c224 */ /* 0x000fe200078e0038 */
[----:B------:R-:W-:Y:S02]  /*22f10*/  @!P2 LEA.HI.X R3, R222, R0, R8, 0x2, P5 ;  /* 0x00000000de03a211 */ /* 0x000fe400028f1408 */
[C---:B------:R-:W-:Y:S02]  /*22f20*/  @!P0 LEA R8, P5, R221.reuse, R14, 0x2 ;  /* 0x0000000edd088211 */ /* 0x040fe400078a10ff */
[----:B------:R-:W-:Y:S01]  /*22f30*/  @!P4 MOV R56, R58 ;  /* 0x0000003a0038c202 */ /* 0x000fe20000000f00 */
[----:B------:R0:W-:Y:S01]  /*22f40*/  @!P2 ST.E.64 desc[UR42][R2.64], R50 ;  /* 0x000000320200a985 */ /* 0x0001e2000c101b2a */
[----:B------:R-:W-:Y:S01]  /*22f50*/  @!P1 LEA R4, P2, R220, R14, 0x2 ;  /* 0x0000000edc049211 */ /* 0x000fe200078410ff */
[----:B------:R-:W-:Y:S01]  /*22f60*/  @!P3 IMAD.MOV.U32 R58, RZ, RZ, R67 ;  /* 0x000000ffff3ab224 */ /* 0x000fe200078e0043 */
[----:B------:R-:W-:-:S02]  /*22f70*/  @!P0 LEA.HI.X R9, R221, R0, R12, 0x2, P5 ;  /* 0x00000000dd098211 */ /* 0x000fc400028f140c */
[----:B------:R-:W-:Y:S02]  /*22f80*/  @!P1 LEA.HI.X R5, R220, R0, R11, 0x2, P2 ;  /* 0x00000000dc059211 */ /* 0x000fe400010f140b */
[----:B------:R-:W-:Y:S01]  /*22f90*/  ISETP.GE.AND P2, PT, R217, UR4, PT ;  /* 0x00000004d9007c0c */ /* 0x000fe2000bf46270 */
[----:B------:R3:W-:Y:S01]  /*22fa0*/  @!P0 ST.E.64 desc[UR42][R8.64], R52 ;  /* 0x0000003408008985 */ /* 0x0007e2000c101b2a */
[C---:B--2---:R-:W-:Y:S02]  /*22fb0*/  @!P4 LEA R6, P0, R219.reuse, R14, 0x2 ;  /* 0x0000000edb06c211 */ /* 0x044fe400078010ff */
[----:B------:R-:W-:Y:S01]  /*22fc0*/  SHF.R.S32.HI R12, RZ, 0x1f, R219 ;  /* 0x0000001fff0c7819 */ /* 0x000fe200000114db */
[----:B------:R2:W-:Y:S01]  /*22fd0*/  @!P1 ST.E.64 desc[UR42][R4.64], R54 ;  /* 0x0000003604009985 */ /* 0x0005e2000c101b2a */
[----:B------:R-:W-:Y:S02]  /*22fe0*/  ISETP.GE.AND P1, PT, R216, UR4, PT ;  /* 0x00000004d8007c0c */ /* 0x000fe4000bf26270 */
[----:B------:R-:W-:-:S02]  /*22ff0*/  @!P4 LEA.HI.X R7, R219, R0, R12, 0x2, P0 ;  /* 0x00000000db07c211 */ /* 0x000fc400000f140c */
[C---:B0-----:R-:W-:Y:S02]  /*23000*/  @!P3 LEA R2, P5, R218.reuse, R14, 0x2 ;  /* 0x0000000eda02b211 */ /* 0x041fe400078a10ff */
[----:B------:R-:W-:Y:S01]  /*23010*/  SHF.R.S32.HI R11, RZ, 0x1f, R218 ;  /* 0x0000001fff0b7819 */ /* 0x000fe200000114da */
[----:B------:R-:W-:Y:S01]  /*23020*/  @!P4 ST.E.64 desc[UR42][R6.64], R56 ;  /* 0x000000380600c985 */ /* 0x000fe2000c101b2a */
[----:B------:R-:W-:Y:S01]  /*23030*/  ISETP.GE.AND P0, PT, R215, UR4, PT ;  /* 0x00000004d7007c0c */ /* 0x000fe2000bf06270 */
[----:B------:R-:W-:Y:S01]  /*23040*/  @!P2 IMAD.MOV.U32 R67, RZ, RZ, R66 ;  /* 0x000000ffff43a224 */ /* 0x000fe200078e0042 */
[----:B------:R-:W-:Y:S01]  /*23050*/  @!P3 LEA.HI.X R3, R218, R0, R11, 0x2, P5 ;  /* 0x00000000da03b211 */ /* 0x000fe200028f140b */
[----:B------:R-:W-:Y:S01]  /*23060*/  @!P2 IMAD.MOV.U32 R66, RZ, RZ, R68 ;  /* 0x000000ffff42a224 */ /* 0x000fe200078e0044 */
[----:B------:R-:W-:Y:S01]  /*23070*/  SHF.R.S32.HI R11, RZ, 0x1f, R217 ;  /* 0x0000001fff0b7819 */ /* 0x000fe200000114d9 */
[----:B------:R-:W-:Y:S01]  /*23080*/  @!P1 IMAD.MOV.U32 R68, RZ, RZ, R71 ;  /* 0x000000ffff449224 */ /* 0x000fe200078e0047 */
[----:B---3--:R-:W-:Y:S01]  /*23090*/  @!P2 LEA R8, P4, R217, R14, 0x2 ;  /* 0x0000000ed908a211 */ /* 0x008fe200078810ff */
[----:B------:R0:W-:Y:S01]  /*230a0*/  @!P3 ST.E.64 desc[UR42][R2.64], R58 ;  /* 0x0000003a0200b985 */ /* 0x0001e2000c101b2a */
[----:B------:R-:W-:-:S02]  /*230b0*/  ISETP.GE.AND P3, PT, R214, UR4, PT ;  /* 0x00000004d6007c0c */ /* 0x000fc4000bf66270 */
[----:B------:R-:W-:Y:S02]  /*230c0*/  @!P2 LEA.HI.X R9, R217, R0, R11, 0x2, P4 ;  /* 0x00000000d909a211 */ /* 0x000fe400020f140b */
[C---:B--2---:R-:W-:Y:S01]  /*230d0*/  @!P1 LEA R4, P5, R216.reuse, R14, 0x2 ;  /* 0x0000000ed8049211 */ /* 0x044fe200078a10ff */
[----:B------:R-:W-:Y:S01]  /*230e0*/  @!P0 IMAD.MOV.U32 R71, RZ, RZ, R70 ;  /* 0x000000ffff478224 */ /* 0x000fe200078e0046 */
[----:B------:R-:W-:Y:S01]  /*230f0*/  SHF.R.S32.HI R12, RZ, 0x1f, R216 ;  /* 0x0000001fff0c7819 */ /* 0x000fe200000114d8 */
[----:B------:R-:W-:Y:S01]  /*23100*/  @!P2 ST.E.64 desc[UR42][R8.64], R66 ;  /* 0x000000420800a985 */ /* 0x000fe2000c101b2a */
[----:B------:R-:W-:Y:S01]  /*23110*/  ISETP.GE.AND P2, PT, R213, UR4, PT ;  /* 0x00000004d5007c0c */ /* 0x000fe2000bf46270 */
[----:B------:R-:W-:Y:S01]  /*23120*/  @!P0 IMAD.MOV.U32 R70, RZ, RZ, R72 ;  /* 0x000000ffff468224 */ /* 0x000fe200078e0048 */
[----:B------:R-:W-:Y:S02]  /*23130*/  @!P1 LEA.HI.X R5, R216, R0, R12, 0x2, P5 ;  /* 0x00000000d8059211 */ /* 0x000fe400028f140c */
[-C--:B------:R-:W-:Y:S01]  /*23140*/  @!P0 LEA R10, P4, R215, R14.reuse, 0x2 ;  /* 0x0000000ed70a8211 */ /* 0x080fe200078810ff */
[----:B------:R-:W-:Y:S01]  /*23150*/  @!P3 IMAD.MOV.U32 R72, RZ, RZ, R87 ;  /* 0x000000ffff48b224 */ /* 0x000fe200078e0057 */
[----:B------:R-:W-:Y:S01]  /*23160*/  SHF.R.S32.HI R12, RZ, 0x1f, R215 ;  /* 0x0000001fff0c7819 */ /* 0x000fe200000114d7 */
[----:B------:R2:W-:Y:S01]  /*23170*/  @!P1 ST.E.64 desc[UR42][R4.64], R68 ;  /* 0x0000004404009985 */ /* 0x0005e2000c101b2a */
[----:B0-----:R-:W-:-:S02]  /*23180*/  @!P3 LEA R2, P1, R214, R14, 0x2 ;  /* 0x0000000ed602b211 */ /* 0x001fc400078210ff */
[-C--:B------:R-:W-:Y:S02]  /*23190*/  @!P0 LEA.HI.X R11, R215, R0.reuse, R12, 0x2, P4 ;  /* 0x00000000d70b8211 */ /* 0x080fe400020f140c */
[----:B------:R-:W-:Y:S01]  /*231a0*/  ISETP.GE.AND P4, PT, R212, UR4, PT ;  /* 0x00000004d4007c0c */ /* 0x000fe2000bf86270 */
[----:B------:R-:W-:Y:S01]  /*231b0*/  @!P2 IMAD.MOV.U32 R87, RZ, RZ, R86 ;  /* 0x000000ffff57a224 */ /* 0x000fe200078e0056 */
[----:B------:R-:W-:Y:S01]  /*231c0*/  ISETP.GE.AND P5, PT, R211, UR4, PT ;  /* 0x00000004d3007c0c */ /* 0x000fe2000bfa6270 */
[----:B------:R0:W-:Y:S01]  /*231d0*/  @!P0 ST.E.64 desc[UR42][R10.64], R70 ;  /* 0x000000460a008985 */ /* 0x0001e2000c101b2a */
[----:B------:R-:W-:Y:S01]  /*231e0*/  ISETP.GE.AND P0, PT, R210, UR4, PT ;  /* 0x00000004d2007c0c */ /* 0x000fe2000bf06270 */
[----:B------:R-:W-:Y:S01]  /*231f0*/  @!P2 IMAD.MOV.U32 R86, RZ, RZ, R88 ;  /* 0x000000ffff56a224 */ /* 0x000fe200078e0058 */
[----:B------:R-:W-:Y:S02]  /*23200*/  @!P3 LEA.HI.X R3, R214, R0, R13, 0x2, P1 ;  /* 0x00000000d603b211 */ /* 0x000fe400008f140d */
[----:B------:R-:W-:-:S02]  /*23210*/  SHF.R.S32.HI R12, RZ, 0x1f, R213 ;  /* 0x0000001fff0c7819 */ /* 0x000fc400000114d5 */
[C---:B------:R-:W-:Y:S01]  /*23220*/  @!P2 LEA R6, P1, R213.reuse, R14, 0x2 ;  /* 0x0000000ed506a211 */ /* 0x040fe200078210ff */
[----:B------:R3:W-:Y:S01]  /*23230*/  @!P3 ST.E.64 desc[UR42][R2.64], R72 ;  /* 0x000000480200b985 */ /* 0x0007e2000c101b2a */
[----:B------:R-:W-:Y:S01]  /*23240*/  SHF.R.S32.HI R13, RZ, 0x1f, R212 ;  /* 0x0000001fff0d7819 */ /* 0x000fe200000114d4 */
[----:B------:R-:W-:Y:S01]  /*23250*/  @!P4 IMAD.MOV.U32 R88, RZ, RZ, R91 ;  /* 0x000000ffff58c224 */ /* 0x000fe200078e005b */
[----:B------:R-:W-:Y:S01]  /*23260*/  @!P2 LEA.HI.X R7, R213, R0, R12, 0x2, P1 ;  /* 0x00000000d507a211 */ /* 0x000fe200008f140c */
[----:B------:R-:W-:Y:S01]  /*23270*/  @!P5 IMAD.MOV.U32 R93, RZ, RZ, R90 ;  /* 0x000000ffff5dd224 */ /* 0x000fe200078e005a */
[-C--:B--2---:R-:W-:Y:S02]  /*23280*/  @!P4 LEA R4, P1, R212, R14.reuse, 0x2 ;  /* 0x0000000ed404c211 */ /* 0x084fe400078210ff */
[----:B------:R-:W-:Y:S01]  /*23290*/  SHF.R.S32.HI R12, RZ, 0x1f, R211 ;  /* 0x0000001fff0c7819 */ /* 0x000fe200000114d3 */
[----:B------:R3:W-:Y:S01]  /*232a0*/  @!P2 ST.E.64 desc[UR42][R6.64], R86 ;  /* 0x000000560600a985 */ /* 0x0007e2000c101b2a */
[----:B------:R-:W-:-:S02]  /*232b0*/  @!P5 LEA R8, P2, R211, R14, 0x2 ;  /* 0x0000000ed308d211 */ /* 0x000fc400078410ff */
[----:B0-----:R-:W-:Y:S02]  /*232c0*/  @!P0 LEA R10, P3, R210, R14, 0x2 ;  /* 0x0000000ed20a8211 */ /* 0x001fe400078610ff */
[-C--:B------:R-:W-:Y:S02]  /*232d0*/  @!P4 LEA.HI.X R5, R212, R0.reuse, R13, 0x2, P1 ;  /* 0x00000000d405c211 */ /* 0x080fe400008f140d */
[-C--:B------:R-:W-:Y:S02]  /*232e0*/  @!P5 LEA.HI.X R9, R211, R0.reuse, R12, 0x2, P2 ;  /* 0x00000000d309d211 */ /* 0x080fe400010f140c */
[----:B------:R-:W-:Y:S01]  /*232f0*/  @!P0 LEA.HI.X R11, R210, R0, R229, 0x2, P3 ;  /* 0x00000000d20b8211 */ /* 0x000fe200018f14e5 */
[----:B------:R3:W-:Y:S04]  /*23300*/  @!P4 ST.E.64 desc[UR42][R4.64], R88 ;  /* 0x000000580400c985 */ /* 0x0007e8000c101b2a */
[----:B------:R3:W-:Y:S04]  /*23310*/  @!P5 ST.E.64 desc[UR42][R8.64], R92 ;  /* 0x0000005c0800d985 */ /* 0x0007e8000c101b2a */
[----:B------:R3:W-:Y:S01]  /*23320*/  @!P0 ST.E.64 desc[UR42][R10.64], R62 ;  /* 0x0000003e0a008985 */ /* 0x0007e2000c101b2a */
[----:B------:R-:W-:-:S13]  /*23330*/  ISETP.GE.AND P0, PT, R209, UR4, PT ;  /* 0x00000004d1007c0c */ /* 0x000fda000bf06270 */
[----:B---3--:R-:W-:Y:S05]  /*23340*/  @P0 BRA `(.L_x_1806) ;  /* 0x0000000c002c0947 */ /* 0x008fea0003800000 */
[----:B------:R-:W-:-:S04]  /*23350*/  LEA R14, P0, R209, R14, 0x2 ;  /* 0x0000000ed10e7211 */ /* 0x000fc800078010ff */
[----:B------:R-:W-:-:S05]  /*23360*/  LEA.HI.X R15, R209, R0, R228, 0x2, P0 ;  /* 0x00000000d10f7211 */ /* 0x000fca00000f14e4 */
[----:B------:R0:W-:Y:S01]  /*23370*/  ST.E.64 desc[UR42][R14.64], R64 ;  /* 0x000000400e007985 */ /* 0x0001e2000c101b2a */
[----:B------:R-:W-:Y:S05]  /*23380*/  BRA `(.L_x_1806) ;  /* 0x0000000c001c7947 */ /* 0x000fea0003800000 */
.L_x_1792:
[----:B------:R-:W-:Y:S01]  /*23390*/  ULDC.64 UR4, c[0x0][0xc08] ;  /* 0x0003020000047ab9 */ /* 0x000fe20000000a00 */
[----:B------:R-:W4:Y:S01]  /*233a0*/  LDC.64 R2, c[0x0][0xc00] ;  /* 0x00030000ff027b82 */ /* 0x000f220000000a00 */
[----:B------:R-:W-:Y:S01]  /*233b0*/  ISETP.NE.U32.AND P0, PT, RZ, UR4, PT ;  /* 0x00000004ff007c0c */ /* 0x000fe2000bf05070 */
[----:B------:R-:W-:Y:S01]  /*233c0*/  IMAD.MOV.U32 R15, RZ, RZ, RZ ;  /* 0x000000ffff0f7224 */ /* 0x000fe200078e00ff */
[----:B------:R-:W0:Y:S02]  /*233d0*/  S2R R0, SR_TID.X ;  /* 0x0000000000007919 */ /* 0x000e240000002100 */
[----:B------:R-:W-:Y:S01]  /*233e0*/  ISETP.NE.AND.EX P1, PT, RZ, UR5, PT, P0 ;  /* 0x00000005ff007c0c */ /* 0x000fe2000bf25300 */
[----:B------:R-:W-:Y:S02]  /*233f0*/  ULDC.64 UR4, c[0x0][0xc00] ;  /* 0x0003000000047ab9 */ /* 0x000fe40000000a00 */
[----:B------:R-:W-:-:S04]  /*23400*/  ISETP.NE.U32.AND P0, PT, RZ, UR4, PT ;  /* 0x00000004ff007c0c */ /* 0x000fc8000bf05070 */
[----:B------:R-:W-:-:S06]  /*23410*/  ISETP.NE.AND.EX P0, PT, RZ, UR5, PT, P0 ;  /* 0x00000005ff007c0c */ /* 0x000fcc000bf05300 */
[----:B------:R-:W1:Y:S01]  /*23420*/  @P1 LDC.64 R4, c[0x0][0xc08] ;  /* 0x00030200ff041b82 */ /* 0x000e620000000a00 */
[----:B------:R-:W-:Y:S02]  /*23430*/  ULDC UR4, c[0x0][0xa88] ;  /* 0x0002a20000047ab9 */ /* 0x000fe40000000800 */
[----:B------:R-:W-:Y:S02]  /*23440*/  IMAD.U32 R20, RZ, RZ, UR4 ;  /* 0x00000004ff147e24 */ /* 0x000fe4000f8e00ff */
[----:B----4-:R-:W-:-:S05]  /*23450*/  IMAD.WIDE R2, R207, 0x4, R2 ;  /* 0x00000004cf027825 */ /* 0x010fca00078e0202 */
[----:B------:R4:W5:Y:S01]  /*23460*/  @P0 LDG.E R15, desc[UR42][R2.64] ;  /* 0x0000002a020f0981 */ /* 0x000962000c1e1900 */
[----:B--2---:R-:W-:Y:S01]  /*23470*/  ISETP.GT.AND P2, PT, R206, 0x1, PT ;  /* 0x00000001ce00780c */ /* 0x004fe20003f44270 */
[----:B0-----:R-:W-:Y:S02]  /*23480*/  VIADD R0, R0, 0xffffff80 ;  /* 0xffffff8000007836 */ /* 0x001fe40000000000 */
[----:B-1----:R-:W-:-:S05]  /*23490*/  @P1 IMAD.WIDE R4, R207, 0x4, R4 ;  /* 0x00000004cf041825 */ /* 0x002fca00078e0204 */
[----:B------:R4:W5:Y:S01]  /*234a0*/  @P1 LDG.E R20, desc[UR42][R4.64] ;  /* 0x0000002a04141981 */ /* 0x000962000c1e1900 */
[----:B------:R-:W-:Y:S02]  /*234b0*/  ISETP.GT.AND P3, PT, R0, 0x7f, PT ;  /* 0x0000007f0000780c */ /* 0x000fe40003f64270 */
[----:B-----5:R-:W-:Y:S01]  /*234c0*/  SHF.R.S32.HI R24, RZ, 0x1f, R207 ;  /* 0x0000001fff187819 */ /* 0x020fe200000114cf */
[----:B------:R-:W-:Y:S10]  /*234d0*/  @P1 BRA `(.L_x_1811) ;  /* 0x0000000000101947 */ /* 0x000ff40003800000 */
[----:B------:R-:W-:Y:S05]  /*234e0*/  @!P0 BRA `(.L_x_1811) ;  /* 0x00000000000c8947 */ /* 0x000fea0003800000 */
[----:B----4-:R-:W2:Y:S04]  /*234f0*/  LDG.E R5, desc[UR42][R2.64] ;  /* 0x0000002a02057981 */ /* 0x010ea8000c1e1900 */
[----:B------:R-:W2:Y:S02]  /*23500*/  LDG.E R20, desc[UR42][R2.64+0x4] ;  /* 0x0000042a02147981 */ /* 0x000ea4000c1e1900 */
[----:B--2---:R-:W-:-:S07]  /*23510*/  IMAD.IADD R20, R20, 0x1, -R5 ;  /* 0x0000000114147824 */ /* 0x004fce00078e0a05 */
.L_x_1811:
[----:B------:R-:W-:Y:S01]  /*23520*/  BSSY B1, `(.L_x_1812) ;  /* 0x0000036000017945 */ /* 0x000fe20003800000 */
[----:B------:R-:W-:Y:S02]  /*23530*/  SEL R25, R207, RZ, !P0 ;  /* 0x000000ffcf197207 */ /* 0x000fe40004000000 */
[----:B------:R-:W-:Y:S02]  /*23540*/  SEL R24, R24, RZ, !P0 ;  /* 0x000000ff18187207 */ /* 0x000fe40004000000 */
[----:B------:R-:W-:Y:S01]  /*23550*/  SHF.R.S32.HI R14, RZ, 0x1f, R15 ;  /* 0x0000001fff0e7819 */ /* 0x000fe2000001140f */
[----:B------:R-:W-:Y:S06]  /*23560*/  @P3 BRA `(.L_x_1813) ;  /* 0x0000000000c43947 */ /* 0x000fec0003800000 */
[----:B----4-:R-:W0:Y:S01]  /*23570*/  S2R R2, SR_TID.X ;  /* 0x0000000000027919 */ /* 0x010e220000002100 */
[----:B------:R-:W1:Y:S02]  /*23580*/  LDC R29, c[0x0][0xbe8] ;  /* 0x0002fa00ff1d7b82 */ /* 0x000e640000000800 */
[----:B-1----:R-:W-:Y:S01]  /*23590*/  IMAD R0, R20, R29, RZ ;  /* 0x0000001d14007224 */ /* 0x002fe200078e02ff */
[----:B0-----:R-:W-:-:S04]  /*235a0*/  IADD3 R27, R177, -0x80, R2 ;  /* 0xffffff80b11b7810 */ /* 0x001fc80007ffe002 */
        /* <DEDUP_REMOVED lines=9> */
[----:B------:R-:W2:Y:S08]  /*23640*/  LDC.64 R8, c[0x0][R26+0x218] ;  /* 0x000086001a087b82 */ /* 0x000eb00000000a00 */
[----:B------:R-:W4:Y:S08]  /*23650*/  LDC.64 R6, c[0x0][R26+0x228] ;  /* 0x00008a001a067b82 */ /* 0x000f300000000a00 */
[----:B------:R-:W5:Y:S08]  /*23660*/  LDC.64 R4, c[0x0][R26+0x210] ;  /* 0x000084001a047b82 */ /* 0x000f700000000a00 */
[----:B------:R-:W3:Y:S08]  /*23670*/  @P0 LDC R0, c[0x0][0xbec] ;  /* 0x0002fb00ff000b82 */ /* 0x000ef00000000800 */
[----:B------:R-:W4:Y:S01]  /*23680*/  @P0 LDC R33, c[0x0][0xbf0] ;  /* 0x0002fc00ff210b82 */ /* 0x000f220000000800 */
[----:B-1----:R-:W-:-:S07]  /*23690*/  IMAD R11, R11, R25, RZ ;  /* 0x000000190b0b7224 */ /* 0x002fce00078e02ff */
[----:B0-----:R-:W0:Y:S01]  /*236a0*/  @!P3 LDC R2, c[0x0][0xb50] ;  /* 0x0002d400ff02bb82 */ /* 0x001e220000000800 */
[----:B------:R-:W-:Y:S02]  /*236b0*/  IMAD R11, R10, R24, R11 ;  /* 0x000000180a0b7224 */ /* 0x000fe400078e020b */
[----:B---3--:R-:W-:-:S05]  /*236c0*/  @P0 IMAD.HI.U32 R0, R27, R0, RZ ;  /* 0x000000001b000227 */ /* 0x008fca00078e00ff */
[----:B------:R-:W1:Y:S01]  /*236d0*/  @!P3 LDC R3, c[0x0][0xb54] ;  /* 0x0002d500ff03bb82 */ /* 0x000e620000000800 */
[-C--:B--2---:R-:W-:Y:S02]  /*236e0*/  IMAD R31, R9, R168.reuse, RZ ;  /* 0x000000a8091f7224 */ /* 0x084fe400078e02ff */
[----:B------:R-:W-:Y:S01]  /*236f0*/  IMAD.WIDE.U32 R12, R8, R168, RZ ;  /* 0x000000a8080c7225 */ /* 0x000fe200078e00ff */
[----:B----4-:R-:W-:Y:S02]  /*23700*/  @P0 SHF.R.U32.HI R21, RZ, R33, R0 ;  /* 0x00000021ff150219 */ /* 0x010fe40000011600 */
[----:B------:R-:W-:Y:S01]  /*23710*/  SEL R33, R208, RZ, P3 ;  /* 0x000000ffd0217207 */ /* 0x000fe20001800000 */
[----:B------:R-:W-:-:S04]  /*23720*/  IMAD.WIDE.U32 R8, R10, R25, RZ ;  /* 0x000000190a087225 */ /* 0x000fc800078e00ff */
[----:B------:R-:W-:Y:S01]  /*23730*/  IMAD.IADD R13, R31, 0x1, R13 ;  /* 0x000000011f0d7824 */ /* 0x000fe200078e020d */
[----:B------:R-:W-:Y:S01]  /*23740*/  IADD3 R12, P0, P1, R8, R12, R15 ;  /* 0x0000000c080c7210 */ /* 0x000fe2000791e00f */
[----:B------:R-:W-:Y:S02]  /*23750*/  IMAD.MOV R0, RZ, RZ, -R21 ;  /* 0x000000ffff007224 */ /* 0x000fe400078e0a15 */
[----:B------:R-:W-:Y:S02]  /*23760*/  IMAD.IADD R11, R9, 0x1, R11 ;  /* 0x00000001090b7824 */ /* 0x000fe400078e020b */
[-C--:B------:R-:W-:Y:S02]  /*23770*/  IMAD R31, R7, R33.reuse, RZ ;  /* 0x00000021071f7224 */ /* 0x080fe400078e02ff */
[----:B------:R-:W-:-:S04]  /*23780*/  IMAD.WIDE.U32 R6, R6, R33, RZ ;  /* 0x0000002106067225 */ /* 0x000fc800078e00ff */
[----:B------:R-:W-:Y:S01]  /*23790*/  IMAD R9, R29, R0, R27 ;  /* 0x000000001d097224 */ /* 0x000fe200078e021b */
[----:B------:R-:W-:Y:S01]  /*237a0*/  IADD3.X R0, R11, R13, R14, P0, P1 ;  /* 0x0000000d0b007210 */ /* 0x000fe200007e240e */
[----:B------:R-:W-:Y:S01]  /*237b0*/  IMAD.IADD R7, R31, 0x1, R7 ;  /* 0x000000011f077824 */ /* 0x000fe200078e0207 */
[----:B------:R-:W-:Y:S02]  /*237c0*/  IADD3 R6, P0, P1, R21, R12, R6 ;  /* 0x0000000c15067210 */ /* 0x000fe4000791e006 */
[----:B------:R-:W-:Y:S02]  /*237d0*/  SHF.R.S32.HI R21, RZ, 0x1f, R21 ;  /* 0x0000001fff157819 */ /* 0x000fe40000011415 */
[----:B------:R-:W-:Y:S02]  /*237e0*/  SHF.R.S32.HI R11, RZ, 0x1f, R9 ;  /* 0x0000001fff0b7819 */ /* 0x000fe40000011409 */
[----:B------:R-:W-:Y:S01]  /*237f0*/  IADD3.X R7, R21, R0, R7, P0, P1 ;  /* 0x0000000015077210 */ /* 0x000fe200007e2407 */
[----:B-----5:R-:W-:-:S04]  /*23800*/  IMAD R0, R5, R9, RZ ;  /* 0x0000000905007224 */ /* 0x020fc800078e02ff */
[C---:B------:R-:W-:Y:S02]  /*23810*/  IMAD R11, R4.reuse, R11, R0 ;  /* 0x0000000b040b7224 */ /* 0x040fe400078e0200 */
[----:B------:R-:W-:-:S04]  /*23820*/  IMAD.WIDE.U32 R4, R4, R9, R6 ;  /* 0x0000000904047225 */ /* 0x000fc800078e0006 */
[----:B------:R-:W-:Y:S01]  /*23830*/  IMAD.IADD R0, R5, 0x1, R11 ;  /* 0x0000000105007824 */ /* 0x000fe200078e020b */
[----:B0-----:R-:W-:Y:S01]  /*23840*/  LEA R2, P0, R4, R2, 0x2 ;  /* 0x0000000204027211 */ /* 0x001fe200078010ff */
[----:B------:R-:W-:-:S03]  /*23850*/  IMAD.MOV.U32 R5, RZ, RZ, -0x800000 ;  /* 0xff800000ff057424 */ /* 0x000fc600078e00ff */
[----:B-1----:R-:W-:-:S05]  /*23860*/  LEA.HI.X R3, R4, R3, R0, 0x2, P0 ;  /* 0x0000000304037211 */ /* 0x002fca00000f1400 */
[----:B------:R0:W-:Y:S04]  /*23870*/  STG.E desc[UR42][R2.64], R5 ;  /* 0x0000000502007986 */ /* 0x0001e8000c10192a */
.L_x_1813:
[----:B------:R-:W-:Y:S05]  /*23880*/  BSYNC B1 ;  /* 0x0000000000017941 */ /* 0x000fea0003800000 */
.L_x_1812:
[----:B------:R-:W-:Y:S05]  /*23890*/  @P2 BRA `(.L_x_1806) ;  /* 0x0000000400d82947 */ /* 0x000fea0003800000 */
[----:B------:R-:W1:Y:S01]  /*238a0*/  LDC R21, c[0x0][0xbe8] ;  /* 0x0002fa00ff157b82 */ /* 0x000e620000000800 */
[----:B------:R-:W-:Y:S01]  /*238b0*/  ULDC.64 UR4, c[0x0][0xaa0] ;  /* 0x0002a80000047ab9 */ /* 0x000fe20000000a00 */
[----:B------:R-:W-:Y:S01]  /*238c0*/  ULDC.64 UR6, c[0x0][0xaf0] ;  /* 0x0002bc0000067ab9 */ /* 0x000fe20000000a00 */
[----:B------:R-:W-:Y:S02]  /*238d0*/  IMAD R0, R14, UR4, RZ ;  /* 0x000000040e007c24 */ /* 0x000fe4000f8e02ff */
[----:B0---4-:R-:W-:-:S04]  /*238e0*/  IMAD.WIDE.U32 R2, R15, UR4, RZ ;  /* 0x000000040f027c25 */ /* 0x011fc8000f8e00ff */
[----:B------:R-:W-:Y:S01]  /*238f0*/  IMAD R5, R15, UR5, R0 ;  /* 0x000000050f057c24 */ /* 0x000fe2000f8e0200 */
[----:B------:R-:W-:Y:S01]  /*23900*/  ULDC.64 UR4, c[0x0][0xae8] ;  /* 0x0002ba0000047ab9 */ /* 0x000fe20000000a00 */
[----:B------:R-:W-:-:S03]  /*23910*/  IMAD R0, R205, 0x20, R225 ;  /* 0x00000020cd007824 */ /* 0x000fc600078e02e1 */
[----:B------:R-:W-:Y:S01]  /*23920*/  IADD3 R3, R3, R5, RZ ;  /* 0x0000000503037210 */ /* 0x000fe20007ffe0ff */
[----:B------:R-:W-:Y:S02]  /*23930*/  IMAD.IADD R9, R177, 0x1, R0 ;  /* 0x00000001b1097824 */ /* 0x000fe400078e0200 */
[----:B------:R-:W-:-:S04]  /*23940*/  IMAD.WIDE.U32 R2, R168, UR4, R2 ;  /* 0x00000004a8027c25 */ /* 0x000fc8000f8e0002 */
[----:B------:R-:W-:Y:S01]  /*23950*/  IMAD.MOV.U32 R5, RZ, RZ, R9 ;  /* 0x000000ffff057224 */ /* 0x000fe200078e0009 */
[----:B-1----:R-:W-:Y:S01]  /*23960*/  ISETP.NE.AND P0, PT, R21, 0x1, PT ;  /* 0x000000011500780c */ /* 0x002fe20003f05270 */
[----:B------:R-:W-:Y:S01]  /*23970*/  IMAD R3, R168, UR5, R3 ;  /* 0x00000005a8037c24 */ /* 0x000fe2000f8e0203 */
[----:B------:R-:W-:Y:S01]  /*23980*/  ULDC.64 UR4, c[0x0][0xae0] ;  /* 0x0002b80000047ab9 */ /* 0x000fe20000000a00 */
[----:B------:R-:W-:-:S10]  /*23990*/  IMAD.WIDE.U32 R2, R25, UR6, R2 ;  /* 0x0000000619027c25 */ /* 0x000fd4000f8e0002 */
        /* <DEDUP_REMOVED lines=24> */
[----:B------:R-:W-:Y:S06]  /*23b20*/  BRA.DIV UR4, `(.L_x_1814) ;  /* 0x000000ba04b07947 */ /* 0x000fec000b800000 */
[----:B------:R0:W1:Y:S04]  /*23b30*/  SHFL.IDX PT, R3, R2, RZ, 0x181f ;  /* 0x00181fff02037589 */ /* 0x00006800000e0000 */
[----:B------:R0:W2:Y:S02]  /*23b40*/  SHFL.IDX PT, R14, R0, RZ, 0x181f ;  /* 0x00181fff000e7589 */ /* 0x0000a400000e0000 */
.L_x_2105:
[----:B------:R-:W-:Y:S01]  /*23b50*/  IMAD R21, R20, R21, RZ ;  /* 0x0000001514157224 */ /* 0x000fe200078e02ff */
[----:B------:R-:W-:Y:S01]  /*23b60*/  BSSY B1, `(.L_x_1815) ;  /* 0x000000f000017945 */ /* 0x000fe20003800000 */
[----:B------:R-:W-:-:S05]  /*23b70*/  IMAD.IADD R6, R225, 0x1, R177 ;  /* 0x00000001e1067824 */ /* 0x000fca00078e02b1 */
        /* <DEDUP_REMOVED lines=11> */
[----:B------:R4:W-:Y:S04]  /*23c30*/  @!P2 ST.E.128 desc[UR42][R4.64], RZ ;  /* 0x000000ff0400a985 */ /* 0x0009e8000c101d2a */
[----:B------:R4:W-:Y:S02]  /*23c40*/  @!P3 ST.E.128 desc[UR42][R14.64], RZ ;  /* 0x000000ff0e00b985 */ /* 0x0009e4000c101d2a */
.L_x_1816:
[----:B------:R-:W-:Y:S05]  /*23c50*/  BSYNC B1 ;  /* 0x0000000000017941 */ /* 0x000fea0003800000 */
.L_x_1815:
[----:B------:R-:W-:-:S03]  /*23c60*/  UMOV UR4, 0xffffffff ;  /* 0xffffffff00047882 */ /* 0x000fc60000000000 */
[----:B------:R-:W-:Y:S05]  /*23c70*/  BRA.DIV UR4, `(.L_x_1817) ;  /* 0x000000ba04907947 */ /* 0x000fea000b800000 */
[----:B-1----:R1:W0:Y:S04]  /*23c80*/  SHFL.IDX PT, R3, R2, 0x1, 0x181f ;  /* 0x00381f0002037f89 */ /* 0x00222800000e0000 */
[----:B--2-4-:R1:W2:Y:S02]  /*23c90*/  SHFL.IDX PT, R14, R0, 0x1, 0x181f ;  /* 0x00381f00000e7f89 */ /* 0x0142a400000e0000 */
.L_x_2109:
        /* <DEDUP_REMOVED lines=13> */
[----:B------:R4:W-:Y:S04]  /*23d70*/  @!P2 ST.E.128 desc[UR42][R4.64], RZ ;  /* 0x000000ff0400a985 */ /* 0x0009e8000c101d2a */
[----:B------:R4:W-:Y:S02]  /*23d80*/  @!P3 ST.E.128 desc[UR42][R14.64], RZ ;  /* 0x000000ff0e00b985 */ /* 0x0009e4000c101d2a */
.L_x_1819:
[----:B------:R-:W-:Y:S05]  /*23d90*/  BSYNC B1 ;  /* 0x0000000000017941 */ /* 0x000fea0003800000 */
.L_x_1818:
[----:B------:R-:W-:-:S03]  /*23da0*/  UMOV UR4, 0xffffffff ;  /* 0xffffffff00047882 */ /* 0x000fc60000000000 */
[----:B------:R-:W-:Y:S05]  /*23db0*/  BRA.DIV UR4, `(.L_x_1820) ;  /* 0x000000ba04887947 */ /* 0x000fea000b800000 */
[----:B0-----:R0:W0:Y:S04]  /*23dc0*/  SHFL.IDX PT, R3, R2, 0x2, 0x181f ;  /* 0x00581f0002037f89 */ /* 0x00102800000e0000 */
[----:B--2-4-:R2:W4:Y:S02]  /*23dd0*/  SHFL.IDX PT, R14, R0, 0x2, 0x181f ;  /* 0x00581f00000e7f89 */ /* 0x01452400000e0000 */
.L_x_2113:
        /* <DEDUP_REMOVED lines=9> */
[-C--:B----4-:R-:W-:Y:S02]  /*23e70*/  @!P2 LEA R4, P0, R200, R14.reuse, 0x1 ;  /* 0x0000000ec804a211 */ /* 0x090fe400078008ff */
[----:B------:R-:W-:Y:S02]  /*23e80*/  @!P3 LEA R14, P1, R204, R14, 0x1 ;  /* 0x0000000ecc0eb211 */ /* 0x000fe400078208ff */
[-C--:B0-----:R-:W-:Y:S02]  /*23e90*/  @!P2 LEA.HI.X R5, R200, R3.reuse, R8, 0x1, P0 ;  /* 0x00000003c805a211 */ /* 0x081fe400000f0c08 */
[----:B------:R-:W-:-:S03]  /*23ea0*/  @!P3 LEA.HI.X R15, R204, R3, R7, 0x1, P1 ;  /* 0x00000003cc0fb211 */ /* 0x000fc600008f0c07 */
[----:B------:R0:W-:Y:S04]  /*23eb0*/  @!P2 ST.E.128 desc[UR42][R4.64], RZ ;  /* 0x000000ff0400a985 */ /* 0x0001e8000c101d2a */
[----:B------:R0:W-:Y:S02]  /*23ec0*/  @!P3 ST.E.128 desc[UR42][R14.64], RZ ;  /* 0x000000ff0e00b985 */ /* 0x0001e4000c101d2a */
.L_x_1822:
[----:B------:R-:W-:Y:S05]  /*23ed0*/  BSYNC B1 ;  /* 0x0000000000017941 */ /* 0x000fea0003800000 */
.L_x_1821:
[----:B------:R-:W-:-:S03]  /*23ee0*/  UMOV UR4, 0xffffffff ;  /* 0xffffffff00047882 */ /* 0x000fc60000000000 */
[----:B------:R-:W-:Y:S05]  /*23ef0*/  BRA.DIV UR4, `(.L_x_1823) ;  /* 0x000000ba04807947 */ /* 0x000fea000b800000 */
[----:B0-----:R0:W0:Y:S04]  /*23f00*/  SHFL.IDX PT, R3, R2, 0x3, 0x181f ;  /* 0x00781f0002037f89 */ /* 0x00102800000e0000 */
[----:B----4-:R4:W0:Y:S02]  /*23f10*/  SHFL.IDX PT, R14, R0, 0x3, 0x181f ;  /* 0x00781f00000e7f89 */ /* 0x01082400000e0000 */
.L_x_2117:
[----:B-12-4-:R-:W-:-:S05]  /*23f20*/  VIADD R0, R6, 0x60 ;  /* 0x0000006006007836 */ /* 0x016fca0000000000 */
[----:B------:R-:W-:-:S13]  /*23f30*/  ISETP.GE.AND P0, PT, R0, R21, PT ;  /* 0x000000150000720c */ /* 0x000fda0003f06270 */
[----:B------:R-:W-:Y:S05]  /*23f40*/  @P0 BRA `(.L_x_1806) ;  /* 0x00000000002c0947 */ /* 0x000fea0003800000 */
[----:B------:R-:W-:Y:S01]  /*23f50*/  ULDC UR4, c[0x0][0xac8] ;  /* 0x0002b20000047ab9 */ /* 0x000fe20000000800 */
[----:B------:R-:W-:Y:S02]  /*23f60*/  SHF.R.S32.HI R7, RZ, 0x1f, R200 ;  /* 0x0000001fff077819 */ /* 0x000fe400000114c8 */
[----:B------:R-:W-:Y:S02]  /*23f70*/  ISETP.GE.AND P2, PT, R200, UR4, PT ;  /* 0x00000004c8007c0c */ /* 0x000fe4000bf46270 */
[----:B------:R-:W-:Y:S02]  /*23f80*/  ISETP.GE.AND P3, PT, R204, UR4, PT ;  /* 0x00000004cc007c0c */ /* 0x000fe4000bf66270 */
[----:B0-----:R-:W-:-:S09]  /*23f90*/  SHF.R.S32.HI R2, RZ, 0x1f, R204 ;  /* 0x0000001fff027819 */ /* 0x001fd200000114cc */
[-C--:B------:R-:W-:Y:S02]  /*23fa0*/  @!P2 LEA R4, P0, R200, R14.reuse, 0x1 ;  /* 0x0000000ec804a211 */ /* 0x080fe400078008ff */
[----:B------:R-:W-:Y:S02]  /*23fb0*/  @!P3 LEA R14, P1, R204, R14, 0x1 ;  /* 0x0000000ecc0eb211 */ /* 0x000fe400078208ff */
[-C--:B------:R-:W-:Y:S02]  /*23fc0*/  @!P2 LEA.HI.X R5, R200, R3.reuse, R7, 0x1, P0 ;  /* 0x00000003c805a211 */ /* 0x080fe400000f0c07 */
[----:B------:R-:W-:-:S03]  /*23fd0*/  @!P3 LEA.HI.X R15, R204, R3, R2, 0x1, P1 ;  /* 0x00000003cc0fb211 */ /* 0x000fc600008f0c02 */
[----:B------:R0:W-:Y:S04]  /*23fe0*/  @!P2 ST.E.128 desc[UR42][R4.64], RZ ;  /* 0x000000ff0400a985 */ /* 0x0001e8000c101d2a */
[----:B------:R0:W-:Y:S02]  /*23ff0*/  @!P3 ST.E.128 desc[UR42][R14.64], RZ ;  /* 0x000000ff0e00b985 */ /* 0x0001e4000c101d2a */
.L_x_1806:
[----:B------:R-:W-:Y:S05]  /*24000*/  BSYNC B0 ;  /* 0x0000000000007941 */ /* 0x000fea0003800000 */
.L_x_1791:
[----:B------:R-:W-:Y:S02]  /*24010*/  ULDC UR4, c[0x0][0xc3c] ;  /* 0x00030f0000047ab9 */ /* 0x000fe40000000800 */
[----:B---3--:R-:W-:-:S13]  /*24020*/  ISETP.GE.AND P0, PT, R191, UR4, PT ;  /* 0x00000004bf007c0c */ /* 0x008fda000bf06270 */
[----:B------:R-:W-:Y:S05]  /*24030*/  @!P0 BRA `(.L_x_1824) ;  /* 0xfffffdd4005c8947 */ /* 0x000fea000383ffff */
[----:B------:R-:W-:Y:S05]  /*24040*/  BRA `(.L_x_1581) ;  /* 0x0000008400587947 */ /* 0x000fea0003800000 */
.L_x_1579:
        /* <DEDUP_REMOVED lines=10> */
[----:B------:R0:W1:Y:S01]  /*240f0*/  @P0 LDS.128 R16, [R2+0x228d0] ;  /* 0x0228d00002100984 */ /* 0x0000620000000c00 */
[----:B------:R-:W-:Y:S06]  /*24100*/  @P0 BAR.ARV 0x4, 0x180 ;  /* 0x0106000000000b1d */ /* 0x000fec0000002000 */
[----:B------:R-:W-:Y:S05]  /*24110*/  @P0 BRA `(.L_x_1825) ;  /* 0x0000000c00980947 */ /* 0x000fea0003800000 */
[----:B------:R-:W2:Y:S01]  /*24120*/  S2R R4, SR_TID.X ;  /* 0x0000000000047919 */ /* 0x000ea20000002100 */
[----:B------:R-:W-:Y:S01]  /*24130*/  ULDC UR4, c[0x0][0xc3c] ;  /* 0x00030f0000047ab9 */ /* 0x000fe20000000800 */
[----:B------:R-:W-:Y:S02]  /*24140*/  IMAD.MOV.U32 R0, RZ, RZ, RZ ;  /* 0x000000ffff007224 */ /* 0x000fe400078e00ff */
[----:B------:R-:W-:Y:S01]  /*24150*/  IMAD.MOV.U32 R9, RZ, RZ, RZ ;  /* 0x000000ffff097224 */ /* 0x000fe200078e00ff */
        /* <DEDUP_REMOVED lines=41> */
.L_x_1828:
[----:B------:R-:W0:Y:S01]  /*243f0*/  LDC R0, c[0x0][0xc3c] ;  /* 0x00030f00ff007b82 */ /* 0x000e220000000800 */
[----:B------:R-:W-:Y:S01]  /*24400*/  UIADD3 UR4, UR4, 0x1f, URZ ;  /* 0x0000001f04047890 */ /* 0x000fe2000fffe03f */
[----:B------:R-:W-:Y:S02]  /*24410*/  ULDC UR7, c[0x0][0xc3c] ;  /* 0x00030f0000077ab9 */ /* 0x000fe40000000800 */
[----:B-1----:R-:W-:-:S03]  /*24420*/  IMAD.U32 R19, RZ, RZ, UR7 ;  /* 0x00000007ff137e24 */ /* 0x002fc6000f8e00ff */
        /* <DEDUP_REMOVED lines=29> */
[----:B0-----:R-:W-:-:S04]  /*24600*/  IMAD R3, R2, UR5, RZ ;  /* 0x0000000502037c24 */ /* 0x001fc8000f8e02ff */
[----:B------:R-:W-:-:S05]  /*24610*/  IMAD.IADD R6, R3, 0x1, R6 ;  /* 0x0000000103067824 */ /* 0x000fca00078e0206 */
[----:B------:R-:W-:-:S13]  /*24620*/  ISETP.GT.AND P6, PT, R6, UR6, PT ;  /* 0x0000000606007c0c */ /* 0x000fda000bfc4270 */
[----:B------:R-:W-:Y:S05]  /*24630*/  @!P6 BRA `(.L_x_1828) ;  /* 0xfffffffc006ce947 */ /* 0x000fea000383ffff */
.L_x_1826:
        /* <DEDUP_REMOVED lines=9> */
[----:B0-----:R-:W-:-:S07]  /*246d0*/  ISETP.NE.AND P1, PT, R9, 0x1, PT ;  /* 0x000000010900780c */ /* 0x001fce0003f25270 */
[----:B-1----:R-:W-:Y:S06]  /*246e0*/  @!P0 BRA `(.L_x_1829) ;  /* 0x0000000000088947 */ /* 0x002fec0003800000 */
[----:B------:R-:W-:-:S06]  /*246f0*/  VIADD R16, R19, 0xffffffff ;  /* 0xffffffff13107836 */ /* 0x000fcc0000000000 */
[----:B------:R0:W1:Y:S02]  /*24700*/  SHFL.IDX PT, R16, R5, R16, 0x1f ;  /* 0x00001f1005107589 */ /* 0x00006400000e0000 */
.L_x_1829:
[----:B-1----:R-:W-:Y:S02]  /*24710*/  IMAD R16, R16, UR5, R3 ;  /* 0x0000000510107c24 */ /* 0x002fe4000f8e0203 */
[----:B------:R-:W-:-:S03]  /*24720*/  VIADD R19, R19, UR4 ;  /* 0x0000000413137c36 */ /* 0x000fc60008000000 */
[----:B0-----:R-:W-:Y:S01]  /*24730*/  IADD3 R5, -R16, UR6, RZ ;  /* 0x0000000610057c10 */ /* 0x001fe2000fffe1ff */
[----:B------:R-:W-:Y:S06]  /*24740*/  @!P1 BRA `(.L_x_1830) ;  /* 0x0000000000e89947 */ /* 0x000fec0003800000 */
[-C--:B--2---:R-:W-:Y:S02]  /*24750*/  IABS R12, R0.reuse ;  /* 0x00000000000c7213 */ /* 0x084fe40000000000 */
[----:B------:R-:W-:Y:S02]  /*24760*/  IABS R4, R9 ;  /* 0x0000000900047213 */ /* 0x000fe40000000000 */
[----:B------:R-:W0:Y:S01]  /*24770*/  I2F.RP R6, R12 ;  /* 0x0000000c00067306 */ /* 0x000e220000209400 */
[----:B------:R-:W-:-:S07]  /*24780*/  IABS R10, R0 ;  /* 0x00000000000a7213 */ /* 0x000fce0000000000 */
[----:B------:R-:W1:Y:S08]  /*24790*/  I2F.RP R8, R4 ;  /* 0x0000000400087306 */ /* 0x000e700000209400 */
[----:B0-----:R-:W0:Y:S08]  /*247a0*/  MUFU.RCP R6, R6 ;  /* 0x0000000600067308 */ /* 0x001e300000001000 */
[----:B-1----:R-:W-:Y:S01]  /*247b0*/  MUFU.RCP R8, R8 ;  /* 0x0000000800087308 */ /* 0x002fe20000001000 */
        /* <DEDUP_REMOVED lines=35> */
[----:B------:R-:W-:Y:S01]  /*249f0*/  @!P1 IMAD.IADD R3, R3, 0x1, -R4 ;  /* 0x0000000103039824 */ /* 0x000fe200078e0a04 */
[----:B------:R-:W-:Y:S02]  /*24a00*/  @!P1 IADD3 R2, R2, 0x1, RZ ;  /* 0x0000000102029810 */ /* 0x000fe40007ffe0ff */
        /* <DEDUP_REMOVED lines=14> */
.L_x_1830:
[----:B------:R-:W0:Y:S02]  /*24af0*/  LDC.64 R2, c[0x0][0xc90] ;  /* 0x00032400ff027b82 */ /* 0x000e240000000a00 */
[----:B0-----:R-:W-:-:S05]  /*24b00*/  IMAD.WIDE R2, R19, 0x4, R2 ;  /* 0x0000000413027825 */ /* 0x001fca00078e0202 */
        /* <DEDUP_REMOVED lines=31> */
[----:B------:R-:W-:-:S04]  /*24d00*/  VIADDMNMX R11, R3, UR5, R11, PT ;  /* 0x00000005030b7c46 */ /* 0x000fc8000b80010b */
        /* <DEDUP_REMOVED lines=24> */
[----:B------:R-:W-:Y:S02]  /*24e90*/  @!P2 IADD3 R2, -R2, RZ, RZ ;  /* 0x000000ff0202a210 */ /* 0x000fe40007ffe1ff */
[----:B------:R-:W-:-:S05]  /*24ea0*/  @!P1 LOP3.LUT R2, RZ, R11, RZ, 0x33, !PT ;  /* 0x0000000bff029212 */ /* 0x000fca00078e33ff */
[----:B------:R-:W-:-:S07]  /*24eb0*/  IMAD R18, R2, R18, R3 ;  /* 0x0000001202127224 */ /* 0x000fce00078e0203 */
.L_x_1831:
[----:B------:R-:W-:-:S05]  /*24ec0*/  LOP3.LUT R17, RZ, R2, RZ, 0x33, !PT ;  /* 0x00000002ff117212 */ /* 0x000fca00078e33ff */
[----:B------:R-:W-:Y:S01]  /*24ed0*/  IMAD.IADD R17, R0, 0x1, R17 ;  /* 0x0000000100117824 */ /* 0x000fe200078e0211 */
[----:B------:R-:W-:Y:S06]  /*24ee0*/  BRA `(.L_x_1832) ;  /* 0x00000000000c7947 */ /* 0x000fec0003800000 */
.L_x_1827:
[----:B------:R-:W-:Y:S02]  /*24ef0*/  IMAD.MOV.U32 R17, RZ, RZ, RZ ;  /* 0x000000ffff117224 */ /* 0x000fe400078e00ff */
[----:B------:R-:W-:Y:S02]  /*24f00*/  IMAD.U32 R16, RZ, RZ, UR6 ;  /* 0x00000006ff107e24 */ /* 0x000fe4000f8e00ff */
[----:B------:R-:W-:-:S07]  /*24f10*/  IMAD.MOV.U32 R18, RZ, RZ, RZ ;  /* 0x000000ffff127224 */ /* 0x000fce00078e00ff */
.L_x_1832:
[----:B------:R-:W-:-:S13]  /*24f20*/  ISETP.NE.AND P0, PT, R7, RZ, PT ;  /* 0x000000ff0700720c */ /* 0x000fda0003f05270 */
[----:B------:R-:W0:Y:S01]  /*24f30*/  @!P0 S2R R3, SR_CgaCtaId ;  /* 0x0000000000038919 */ /* 0x000e220000008800 */
[----:B------:R-:W-:-:S04]  /*24f40*/  @!P0 MOV R0, 0x400 ;  /* 0x0000040000008802 */ /* 0x000fc80000000f00 */
[----:B0-----:R-:W-:-:S05]  /*24f50*/  @!P0 LEA R0, R3, R0, 0x18 ;  /* 0x0000000003008211 */ /* 0x001fca00078ec0ff */
[----:B------:R2:W-:Y:S01]  /*24f60*/  @!P0 STS.128 [R0+0x228d0], R16 ;  /* 0x0228d01000008388 */ /* 0x0005e20000000c00 */
[----:B------:R-:W-:Y:S06]  /*24f70*/  BAR.ARV 0x5, 0x180 ;  /* 0x0146000000007b1d */ /* 0x000fec0000002000 */
.L_x_1825:
        /* <DEDUP_REMOVED lines=8> */
[----:B------:R-:W-:Y:S01]  /*25000*/  MOV R23, 0x400 ;  /* 0x0000040000177802 */ /* 0x000fe20000000f00 */
[----:B------:R-:W-:Y:S01]  /*25010*/  IMAD.MOV.U32 R33, RZ, RZ, 0x40 ;  /* 0x00000040ff217424 */ /* 0x000fe200078e00ff */
[----:B------:R-:W-:Y:S01]  /*25020*/  BSSY B7, `(.L_x_1833) ;  /* 0x0000719000077945 */ /* 0x000fe20003800000 */
[----:B------:R-:W-:Y:S01]  /*25030*/  IMAD.MOV.U32 R31, RZ, RZ, 0x20 ;  /* 0x00000020ff1f7424 */ /* 0x000fe200078e00ff */
[----:B------:R-:W-:Y:S01]  /*25040*/  CS2R R24, SRZ ;  /* 0x0000000000187805 */ /* 0x000fe2000001ff00 */
[----:B------:R-:W-:Y:S01]  /*25050*/  IMAD.MOV.U32 R29, RZ, RZ, 0x1 ;  /* 0x00000001ff1d7424 */ /* 0x000fe200078e00ff */
[----:B------:R-:W-:Y:S01]  /*25060*/  ULDC.64 UR40, c[0x0][0x198] ;  /* 0x0000660000287ab9 */ /* 0x000fe20000000a00 */
[----:B------:R-:W-:Y:S01]  /*25070*/  IMAD.MOV.U32 R28, RZ, RZ, 0x1 ;  /* 0x00000001ff1c7424 */ /* 0x000fe200078e00ff */
[----:B------:R-:W-:-:S02]  /*25080*/  ULOP3.LUT UR39, UR36, 0x2, URZ, 0xfc, !UPT ;  /* 0x0000000224277892 */ /* 0x000fc4000f8efc3f */
[----:B------:R-:W-:Y:S01]  /*25090*/  ULOP3.LUT UR37, UR36, 0x1, URZ, 0xfc, !UPT ;  /* 0x0000000124257892 */ /* 0x000fe2000f8efc3f */
[----:B------:R-:W-:Y:S01]  /*250a0*/  ULDC UR38, c[0x0][0xc] ;  /* 0x0000030000267ab9 */ /* 0x000fe20000000800 */
[C---:B-1----:R-:W-:Y:S01]  /*250b0*/  IMAD.SHL.U32 R35, R12.reuse, 0x10, RZ ;  /* 0x000000100c237824 */ /* 0x042fe200078e00ff */
[C---:B------:R-:W-:Y:S01]  /*250c0*/  LOP3.LUT R11, R12.reuse, 0x7f, RZ, 0xc0, !PT ;  /* 0x0000007f0c0b7812 */ /* 0x040fe200078ec0ff */
[C---:B------:R-:W-:Y:S01]  /*250d0*/  IMAD.SHL.U32 R5, R12.reuse, 0x2, RZ ;  /* 0x000000020c057824 */ /* 0x040fe200078e00ff */
[----:B------:R-:W-:Y:S01]  /*250e0*/  SHF.R.U32.HI R4, RZ, 0x1, R12 ;  /* 0x00000001ff047819 */ /* 0x000fe2000001160c */
[C---:B0-----:R-:W-:Y:S01]  /*250f0*/  IMAD.SHL.U32 R2, R12.reuse, 0x80, RZ ;  /* 0x000000800c027824 */ /* 0x041fe200078e00ff */
[----:B------:R-:W-:Y:S01]  /*25100*/  SHF.R.U32.HI R8, RZ, 0x5, R11 ;  /* 0x00000005ff087819 */ /* 0x000fe2000001160b */
[----:B------:R-:W-:Y:S01]  /*25110*/  IMAD.SHL.U32 R7, R12, 0x4, RZ ;  /* 0x000000040c077824 */ /* 0x000fe200078e00ff */
[C---:B--2---:R-:W-:Y:S02]  /*25120*/  LOP3.LUT R0, R35.reuse, 0x1b0, RZ, 0xc0, !PT ;  /* 0x000001b023007812 */ /* 0x044fe400078ec0ff */
[----:B------:R-:W-:-:S02]  /*25130*/  LOP3.LUT R3, R35, 0x40, RZ, 0xc0, !PT ;  /* 0x0000004023037812 */ /* 0x000fc400078ec0ff */
[----:B------:R-:W-:Y:S02]  /*25140*/  LOP3.LUT R0, R0, 0x30, R5, 0x78, !PT ;  /* 0x0000003000007812 */ /* 0x000fe400078e7805 */
[----:B------:R-:W-:Y:S01]  /*25150*/  LOP3.LUT R5, R2, 0x400, RZ, 0xc0, !PT ;  /* 0x0000040002057812 */ /* 0x000fe200078ec0ff */
[----:B------:R-:W-:Y:S01]  /*25160*/  IMAD R3, R8, 0x200, R3 ;  /* 0x0000020008037824 */ /* 0x000fe200078e0203 */
[----:B------:R-:W-:-:S03]  /*25170*/  R2P PR, R12, 0x16 ;  /* 0x000000160c007804 */ /* 0x000fc60000000000 */
[----:B------:R-:W-:Y:S01]  /*25180*/  IMAD.IADD R9, R0, 0x1, R3 ;  /* 0x0000000100097824 */ /* 0x000fe200078e0203 */
[----:B------:R-:W-:Y:S01]  /*25190*/  LOP3.LUT R3, R2, 0x380, RZ, 0xc0, !PT ;  /* 0x0000038002037812 */ /* 0x000fe200078ec0ff */
[----:B------:R-:W-:Y:S01]  /*251a0*/  IMAD R5, R8, 0x800, R5 ;  /* 0x0000080008057824 */ /* 0x000fe200078e0205 */
[----:B------:R-:W-:Y:S01]  /*251b0*/  SEL R34, R33, 0xffffffc0, !P2 ;  /* 0xffffffc021227807 */ /* 0x000fe20005000000 */
[----:B------:R-:W-:Y:S01]  /*251c0*/  IMAD.SHL.U32 R0, R12, 0x20, RZ ;  /* 0x000000200c007824 */ /* 0x000fe200078e00ff */
[C---:B------:R-:W-:Y:S01]  /*251d0*/  LOP3.LUT R4, R3.reuse, 0x30, R4, 0xf8, !PT ;  /* 0x0000003003047812 */ /* 0x040fe200078ef804 */
[----:B------:R-:W-:Y:S01]  /*251e0*/  STL [R1+0x8], R9 ;  /* 0x0000080901007387 */ /* 0x000fe20000100800 */
[----:B------:R-:W-:Y:S02]  /*251f0*/  LOP3.LUT R6, R3, 0x10, R12, 0xf8, !PT ;  /* 0x0000001003067812 */ /* 0x000fe400078ef80c */
[--C-:B------:R-:W-:Y:S02]  /*25200*/  LOP3.LUT R3, R4, 0x70, R35.reuse, 0x78, !PT ;  /* 0x0000007004037812 */ /* 0x100fe400078e7823 */
[----:B------:R-:W-:-:S02]  /*25210*/  LOP3.LUT R6, R6, 0x70, R35, 0x78, !PT ;  /* 0x0000007006067812 */ /* 0x000fc400078e7823 */
[----:B------:R-:W-:Y:S02]  /*25220*/  LOP3.LUT R3, R3, 0xc00, R2, 0xf8, !PT ;  /* 0x00000c0003037812 */ /* 0x000fe400078ef802 */
[----:B------:R-:W-:Y:S01]  /*25230*/  LOP3.LUT R10, R0, 0x380, RZ, 0xc0, !PT ;  /* 0x00000380000a7812 */ /* 0x000fe200078ec0ff */
[----:B------:R-:W-:Y:S01]  /*25240*/  IMAD.IADD R2, R5, 0x1, R6 ;  /* 0x0000000105027824 */ /* 0x000fe200078e0206 */
[----:B------:R-:W-:Y:S01]  /*25250*/  SEL R33, R33, 0xffffffc0, !P4 ;  /* 0xffffffc021217807 */ /* 0x000fe20006000000 */
[----:B------:R0:W-:Y:S01]  /*25260*/  STL [R1+0x10], R3 ;  /* 0x0000100301007387 */ /* 0x0001e20000100800 */
[----:B------:R-:W-:Y:S02]  /*25270*/  LOP3.LUT R10, R10, 0x30, R35, 0xf8, !PT ;  /* 0x000000300a0a7812 */ /* 0x000fe400078ef823 */
[----:B------:R-:W-:Y:S01]  /*25280*/  LOP3.LUT R35, R35, 0x30, RZ, 0xc0, !PT ;  /* 0x0000003023237812 */ /* 0x000fe200078ec0ff */
[----:B------:R1:W-:Y:S01]  /*25290*/  STL [R1+0xc], R2 ;  /* 0x00000c0201007387 */ /* 0x0003e20000100800 */
[----:B------:R-:W-:-:S02]  /*252a0*/  LOP3.LUT R32, R10, 0x70, R7, 0x78, !PT ;  /* 0x000000700a207812 */ /* 0x000fc400078e7807 */
[----:B------:R-:W-:Y:S02]  /*252b0*/  SEL R31, R31, 0xffffffe0, !P1 ;  /* 0xffffffe01f1f7807 */ /* 0x000fe40004800000 */
[----:B0-----:R-:W-:Y:S01]  /*252c0*/  SHF.R.U32.HI R3, RZ, 0x2, R11 ;  /* 0x00000002ff037819 */ /* 0x001fe2000001160b */
[----:B-1----:R-:W-:-:S03]  /*252d0*/  IMAD.SHL.U32 R2, R8, 0x400, RZ ;  /* 0x0000040008027824 */ /* 0x002fc600078e00ff */
[----:B------:R-:W-:Y:S01]  /*252e0*/  LOP3.LUT R0, R3, 0x60, R0, 0xf8, !PT ;  /* 0x0000006003007812 */ /* 0x000fe200078ef800 */
[----:B---3--:R-:W-:Y:S01]  /*252f0*/  IMAD.U32 R2, RZ, RZ, UR4 ;  /* 0x00000004ff027e24 */ /* 0x008fe2000f8e00ff */
[----:B------:R-:W-:-:S04]  /*25300*/  LOP3.LUT R3, R35, 0x40, RZ, 0xfc, !PT ;  /* 0x0000004023037812 */ /* 0x000fc800078efcff */
[----:B------:R-:W-:Y:S01]  /*25310*/  LEA R23, R2, R23, 0x18 ;  /* 0x0000001702177211 */ /* 0x000fe200078ec0ff */
[----:B------:R0:W-:Y:S04]  /*25320*/  STL [R1+0x4], R2 ;  /* 0x0000040201007387 */ /* 0x0001e80000100800 */
[----:B------:R-:W-:Y:S01]  /*25330*/  IMAD.IADD R0, R23, 0x1, R9 ;  /* 0x0000000117007824 */ /* 0x000fe200078e0209 */
[----:B------:R1:W-:Y:S04]  /*25340*/  STL [R1+0x30], RZ ;  /* 0x000030ff01007387 */ /* 0x0003e80000100800 */
[----:B------:R1:W-:Y:S01]  /*25350*/  STL [R1+0x14], R0 ;  /* 0x0000140001007387 */ /* 0x0003e20000100800 */
[----:B0-----:R-:W-:-:S07]  /*25360*/  LOP3.LUT R2, R35, 0x80, RZ, 0xfc, !PT ;  /* 0x0000008023027812 */ /* 0x001fce00078efcff */
.L_x_1967:
[----:B------:R-:W-:Y:S05]  /*25370*/  YIELD ;  /* 0x0000000000007946 */ /* 0x000fea0003800000 */
[----:B------:R-:W-:Y:S01]  /*25380*/  ULDC.64 UR4, c[0x0][0xa28] ;  /* 0x00028a0000047ab9 */ /* 0x000fe20000000a00 */
[----:B------:R-:W-:Y:S01]  /*25390*/  IMAD.MOV.U32 R37, RZ, RZ, RZ ;  /* 0x000000ffff257224 */ /* 0x000fe200078e00ff */
[----:B------:R-:W-:Y:S01]  /*253a0*/  ISETP.NE.U32.AND P0, PT, RZ, UR4, PT ;  /* 0x00000004ff007c0c */ /* 0x000fe2000bf05070 */
[----:B0-----:R-:W0:Y:S01]  /*253b0*/  LDC.64 R4, c[0x0][0xa00] ;  /* 0x00028000ff047b82 */ /* 0x001e220000000a00 */
[----:B-12---:R-:W-:Y:S01]  /*253c0*/  MOV R0, RZ ;  /* 0x000000ff00007202 */ /* 0x006fe20000000f00 */
[----:B------:R-:W-:Y:S01]  /*253d0*/  ULDC.64 UR6, c[0x0][0xa10] ;  /* 0x0002840000067ab9 */ /* 0x000fe20000000a00 */
[----:B------:R-:W-:Y:S01]  /*253e0*/  ISETP.NE.AND.EX P0, PT, RZ, UR5, PT, P0 ;  /* 0x00000005ff007c0c */ /* 0x000fe2000bf05300 */
[----:B------:R-:W-:-:S12]  /*253f0*/  ULDC.64 UR4, c[0x0][0xa18] ;  /* 0x0002860000047ab9 */ /* 0x000fd80000000a00 */
[----:B------:R-:W1:Y:S02]  /*25400*/  @P0 LDC.64 R2, c[0x0][0xa28] ;  /* 0x00028a00ff020b82 */ /* 0x000e640000000a00 */
[----:B-1----:R-:W-:-:S05]  /*25410*/  @P0 IMAD.WIDE R2, R19, 0x4, R2 ;  /* 0x0000000413020825 */ /* 0x002fca00078e0202 */
[----:B------:R1:W5:Y:S01]  /*25420*/  @P0 LDG.E R37, desc[UR42][R2.64] ;  /* 0x0000002a02250981 */ /* 0x000362000c1e1900 */
[----:B------:R-:W-:Y:S01]  /*25430*/  ISETP.NE.U32.AND P0, PT, RZ, UR4, PT ;  /* 0x00000004ff007c0c */ /* 0x000fe2000bf05070 */
[----:B0-----:R-:W-:Y:S01]  /*25440*/  IMAD.WIDE R4, R19, 0x4, R4 ;  /* 0x0000000413047825 */ /* 0x001fe200078e0204 */
[----:B------:R-:W-:Y:S02]  /*25450*/  ISETP.NE.U32.AND P1, PT, RZ, UR6, PT ;  /* 0x00000006ff007c0c */ /* 0x000fe4000bf25070 */
[----:B------:R-:W-:Y:S01]  /*25460*/  ISETP.NE.AND.EX P2, PT, RZ, UR5, PT, P0 ;  /* 0x00000005ff007c0c */ /* 0x000fe2000bf45300 */
[----:B------:R-:W-:Y:S01]  /*25470*/  ULDC.64 UR4, c[0x0][0xa00] ;  /* 0x0002800000047ab9 */ /* 0x000fe20000000a00 */
[----:B------:R-:W-:Y:S01]  /*25480*/  ISETP.NE.AND.EX P1, PT, RZ, UR7, PT, P1 ;  /* 0x00000007ff007c0c */ /* 0x000fe2000bf25310 */
[----:B------:R-:W-:Y:S01]  /*25490*/  IMAD.MOV.U32 R6, RZ, RZ, RZ ;  /* 0x000000ffff067224 */ /* 0x000fe200078e00ff */
[----:B------:R-:W-:Y:S01]  /*254a0*/  ISETP.NE.U32.AND P0, PT, RZ, UR4, PT ;  /* 0x00000004ff007c0c */ /* 0x000fe2000bf05070 */
[----:B-1----:R-:W0:Y:S03]  /*254b0*/  LDC.64 R2, c[0x0][0xa10] ;  /* 0x00028400ff027b82 */ /* 0x002e260000000a00 */
[----:B------:R-:W-:-:S05]  /*254c0*/  ISETP.NE.AND.EX P0, PT, RZ, UR5, PT, P0 ;  /* 0x00000005ff007c0c */ /* 0x000fca000bf05300 */
[----:B------:R-:W1:Y:S08]  /*254d0*/  @P2 LDC.64 R8, c[0x0][0xa18] ;  /* 0x00028600ff082b82 */ /* 0x000e700000000a00 */
[----:B------:R-:W2:Y:S01]  /*254e0*/  @P0 LDG.E R0, desc[UR42][R4.64] ;  /* 0x0000002a04000981 */ /* 0x000ea2000c1e1900 */
[----:B0-----:R-:W-:-:S05]  /*254f0*/  IMAD.WIDE R2, R19, 0x4, R2 ;  /* 0x0000000413027825 */ /* 0x001fca00078e0202 */
[----:B------:R-:W5:Y:S01]  /*25500*/  @P1 LDG.E R6, desc[UR42][R2.64] ;  /* 0x0000002a02061981 */ /* 0x000f62000c1e1900 */
[----:B------:R-:W-:Y:S02]  /*25510*/  ULDC UR4, c[0x0][0x288] ;  /* 0x0000a20000047ab9 */ /* 0x000fe40000000800 */
[----:B------:R-:W-:Y:S01]  /*25520*/  IMAD.U32 R27, RZ, RZ, UR4 ;  /* 0x00000004ff1b7e24 */ /* 0x000fe2000f8e00ff */
[----:B------:R-:W-:Y:S02]  /*25530*/  ULDC.64 UR4, c[0x0][0x418] ;  /* 0x0001060000047ab9 */ /* 0x000fe40000000a00 */
[----:B------:R-:W-:-:S03]  /*25540*/  UISETP.NE.U32.AND UP0, UPT, UR4, URZ, UPT ;  /* 0x0000003f0400728c */ /* 0x000fc6000bf05070 */
[----:B------:R-:W-:Y:S01]  /*25550*/  ULDC UR4, c[0x0][0x424] ;  /* 0x0001090000047ab9 */ /* 0x000fe20000000800 */
[----:B------:R-:W-:Y:S01]  /*25560*/  UISETP.NE.AND.EX UP0, UPT, UR5, URZ, UPT, UP0 ;  /* 0x0000003f0500728c */ /* 0x000fe2000bf05300 */
[----:B-1----:R-:W-:Y:S02]  /*25570*/  @P2 IMAD.WIDE R8, R19, 0x4, R8 ;  /* 0x0000000413082825 */ /* 0x002fe400078e0208 */
[----:B------:R-:W-:Y:S01]  /*25580*/  ULDC UR5, c[0x0][0x2f0] ;  /* 0x0000bc0000057ab9 */ /* 0x000fe20000000800 */
[----:B------:R-:W-:Y:S02]  /*25590*/  USEL UR4, UR4, 0x1, UP0 ;  /* 0x0000000104047887 */ /* 0x000fe40008000000 */
[----:B------:R0:W5:Y:S02]  /*255a0*/  @P2 LDG.E R27, desc[UR42][R8.64] ;  /* 0x0000002a081b2981 */ /* 0x000164000c1e1900 */
[----:B------:R-:W-:-:S03]  /*255b0*/  UIMAD UR4, UR4, UR5, URZ ;  /* 0x00000005040472a4 */ /* 0x000fc6000f8e023f */
[----:B------:R-:W-:-:S03]  /*255c0*/  ULDC UR5, c[0x0][0x348] ;  /* 0x0000d20000057ab9 */ /* 0x000fc60000000800 */
[----:B------:R-:W-:Y:S02]  /*255d0*/  IMAD.U32 R7, RZ, RZ, UR4 ;  /* 0x00000004ff077e24 */ /* 0x000fe4000f8e00ff */
[----:B0-----:R-:W-:Y:S01]  /*255e0*/  IMAD.U32 R8, RZ, RZ, UR5 ;  /* 0x00000005ff087e24 */ /* 0x001fe2000f8e00ff */
[----:B--2---:R0:W-:Y:S01]  /*255f0*/  STL [R1+0x18], R0 ;  /* 0x0000180001007387 */ /* 0x0041e20000100800 */
[----:B------:R-:W-:Y:S05]  /*25600*/  @P2 BRA `(.L_x_1834) ;  /* 0x0000000000102947 */ /* 0x000fea0003800000 */
[----:B------:R-:W-:Y:S05]  /*25610*/  @!P0 BRA `(.L_x_1834) ;  /* 0x00000000000c8947 */ /* 0x000fea0003800000 */
[----:B-----5:R-:W2:Y:S04]  /*25620*/  LDG.E R27, desc[UR42][R4.64] ;  /* 0x0000002a041b7981 */ /* 0x020ea8000c1e1900 */
[----:B------:R-:W2:Y:S02]  /*25630*/  LDG.E R4, desc[UR42][R4.64+0x4] ;  /* 0x0000042a04047981 */ /* 0x000ea4000c1e1900 */
[----:B--2---:R-:W-:-:S07]  /*25640*/  IMAD.IADD R27, R4, 0x1, -R27 ;  /* 0x00000001041b7824 */ /* 0x004fce00078e0a1b */
.L_x_1834:
[----:B------:R-:W-:Y:S01]  /*25650*/  ULDC.64 UR4, c[0x0][0xa20] ;  /* 0x0002880000047ab9 */ /* 0x000fe20000000a00 */
[C---:B0-----:R-:W-:Y:S02]  /*25660*/  LOP3.LUT R0, R18.reuse, 0xff000000, RZ, 0xc0, !PT ;  /* 0xff00000012007812 */ /* 0x041fe400078ec0ff */
[----:B------:R-:W-:Y:S02]  /*25670*/  ISETP.NE.U32.AND P0, PT, RZ, UR4, PT ;  /* 0x00000004ff007c0c */ /* 0x000fe4000bf05070 */
[----:B------:R-:W-:Y:S02]  /*25680*/  SHF.R.U32.HI R0, RZ, 0x8, R0 ;  /* 0x00000008ff007819 */ /* 0x000fe40000011600 */
[----:B------:R-:W-:Y:S02]  /*25690*/  ISETP.NE.AND.EX P0, PT, RZ, UR5, PT, P0 ;  /* 0x00000005ff007c0c */ /* 0x000fe4000bf05300 */
[C---:B------:R-:W-:Y:S02]  /*256a0*/  LOP3.LUT R4, R18.reuse, 0xff0000, RZ, 0xc0, !PT ;  /* 0x00ff000012047812 */ /* 0x040fe400078ec0ff */
[----:B------:R-:W-:-:S02]  /*256b0*/  LOP3.LUT R18, R18, 0xffff, RZ, 0xc0, !PT ;  /* 0x0000ffff12127812 */ /* 0x000fc400078ec0ff */
[----:B------:R-:W-:-:S07]  /*256c0*/  LEA.HI R0, R4, R0, RZ, 0x10 ;  /* 0x0000000004007211 */ /* 0x000fce00078f80ff */
[----:B------:R-:W-:Y:S05]  /*256d0*/  @!P0 BRA `(.L_x_1835) ;  /* 0x0000000000108947 */ /* 0x000fea0003800000 */
[----:B------:R-:W0:Y:S02]  /*256e0*/  LDC.64 R4, c[0x0][0xa20] ;  /* 0x00028800ff047b82 */ /* 0x000e240000000a00 */
[----:B0-----:R-:W-:-:S05]  /*256f0*/  IMAD.WIDE R4, R19, 0x4, R4 ;  /* 0x0000000413047825 */ /* 0x001fca00078e0204 */
[----:B------:R0:W5:Y:S01]  /*25700*/  LDG.E R7, desc[UR42][R4.64] ;  /* 0x0000002a04077981 */ /* 0x000162000c1e1900 */
[----:B------:R-:W-:Y:S05]  /*25710*/  BRA `(.L_x_1836) ;  /* 0x0000000000247947 */ /* 0x000fea0003800000 */
.L_x_1835:
        /* <DEDUP_REMOVED lines=9> */
.L_x_1836:
[----:B0-----:R-:W2:Y:S04]  /*257b0*/  @P1 LDG.E R4, desc[UR42][R2.64] ;  /* 0x0000002a02041981 */ /* 0x001ea8000c1e1900 */
[----:B------:R0:W2:Y:S01]  /*257c0*/  @P1 LDG.E R5, desc[UR42][R2.64+0x4] ;  /* 0x0000042a02051981 */ /* 0x0000a2000c1e1900 */
[----:B------:R-:W-:Y:S02]  /*257d0*/  IMAD.SHL.U32 R17, R17, 0x80, RZ ;  /* 0x0000008011117824 */ /* 0x000fe400078e00ff */
[----:B-----5:R-:W-:Y:S02]  /*257e0*/  IMAD.IADD R7, R7, 0x1, -R37 ;  /* 0x0000000107077824 */ /* 0x020fe400078e0a25 */
[----:B------:R-:W-:Y:S01]  /*257f0*/  VIADD R9, R17, 0x7f ;  /* 0x0000007f11097836 */ /* 0x000fe20000000000 */
[----:B0-----:R-:W0:Y:S02]  /*25800*/  LDC R2, c[0x0][0x448] ;  /* 0x00011200ff027b82 */ /* 0x001e240000000800 */
[----:B0-----:R-:W-:-:S13]  /*25810*/  ISETP.NE.AND P2, PT, R2, 0x1, PT ;  /* 0x000000010200780c */ /* 0x001fda0003f45270 */
[----:B------:R-:W0:Y:S08]  /*25820*/  @P2 LDC R3, c[0x0][0x44c] ;  /* 0x00011300ff032b82 */ /* 0x000e300000000800 */
[----:B------:R-:W1:Y:S01]  /*25830*/  @P2 LDC R2, c[0x0][0x450] ;  /* 0x00011400ff022b82 */ /* 0x000e620000000800 */
[----:B0-----:R-:W-:-:S05]  /*25840*/  @P2 IMAD.HI.U32 R3, R9, R3, RZ ;  /* 0x0000000309032227 */ /* 0x001fca00078e00ff */
[----:B-1----:R-:W-:Y:S01]  /*25850*/  @P2 SHF.R.U32.HI R9, RZ, R2, R3 ;  /* 0x00000002ff092219 */ /* 0x002fe20000011603 */
[----:B--2---:R-:W-:-:S04]  /*25860*/  @P1 IMAD.IADD R8, R5, 0x1, -R4 ;  /* 0x0000000105081824 */ /* 0x004fc800078e0a04 */
[----:B------:R-:W-:-:S04]  /*25870*/  IMAD.IADD R26, R7, 0x1, R8 ;  /* 0x00000001071a7824 */ /* 0x000fc800078e0208 */
[C---:B------:R-:W-:Y:S01]  /*25880*/  VIADD R30, R26.reuse, 0x7f ;  /* 0x0000007f1a1e7836 */ /* 0x040fe20000000000 */
[----:B------:R-:W-:-:S04]  /*25890*/  IADD3 R20, R26, 0x1, -R27 ;  /* 0x000000011a147810 */ /* 0x000fc80007ffe81b */
[----:B------:R-:W-:Y:S01]  /*258a0*/  SHF.R.S32.HI R2, RZ, 0x1f, R30 ;  /* 0x0000001fff027819 */ /* 0x000fe2000001141e */
[----:B------:R-:W-:-:S03]  /*258b0*/  IMAD.IADD R9, R20, 0x1, R9 ;  /* 0x0000000114097824 */ /* 0x000fc600078e0209 */
[----:B------:R-:W-:Y:S02]  /*258c0*/  LEA.HI R30, R2, R30, RZ, 0x7 ;  /* 0x0000001e021e7211 */ /* 0x000fe400078f38ff */
[----:B------:R-:W0:Y:S02]  /*258d0*/  LDC.64 R2, c[0x0][0x9e0] ;  /* 0x00027800ff027b82 */ /* 0x000e240000000a00 */
[----:B------:R-:W-:Y:S02]  /*258e0*/  SHF.R.S32.HI R30, RZ, 0x7, R30 ;  /* 0x00000007ff1e7819 */ /* 0x000fe4000001141e */
[----:B0-----:R-:W-:Y:S01]  /*258f0*/  ISETP.GE.AND P3, PT, R3, 0x1, PT ;  /* 0x000000010300780c */ /* 0x001fe20003f66270 */
[----:B------:R-:W-:-:S12]  /*25900*/  IMAD.IADD R2, R9, 0x1, R2 ;  /* 0x0000000109027824 */ /* 0x000fd800078e0202 */
[----:B------:R-:W-:Y:S05]  /*25910*/  @!P3 BRA `(.L_x_1837) ;  /* 0x000000000048b947 */ /* 0x000fea0003800000 */
        /* <DEDUP_REMOVED lines=11> */
.L_x_1839:
[----:B------:R-:W-:-:S13]  /*259d0*/  ISETP.NE.AND P0, PT, R3, 0x1, PT ;  /* 0x000000010300780c */ /* 0x000fda0003f05270 */
[----:B------:R-:W0:Y:S02]  /*259e0*/  @P0 LDC.64 R4, c[0x0][0x9e8] ;  /* 0x00027a00ff040b82 */ /* 0x000e240000000a00 */
[----:B0-----:R-:W-:-:S05]  /*259f0*/  @P0 IMAD.HI.U32 R4, R10, R4, RZ ;  /* 0x000000040a040227 */ /* 0x001fca00078e00ff */
[----:B------:R-:W-:-:S07]  /*25a00*/  @P0 SHF.R.U32.HI R10, RZ, R5, R4 ;  /* 0x00000005ff0a0219 */ /* 0x000fce0000011604 */
.L_x_1840:
[----:B------:R-:W-:Y:S05]  /*25a10*/  BSYNC B0 ;  /* 0x0000000000007941 */ /* 0x000fea0003800000 */
.L_x_1838:
[----:B------:R-:W-:-:S05]  /*25a20*/  IMAD R10, R10, R3, R3 ;  /* 0x000000030a0a7224 */ /* 0x000fca00078e0203 */
[----:B------:R-:W-:-:S07]  /*25a30*/  VIMNMX R2, R2, R10, PT ;  /* 0x0000000a02027248 */ /* 0x000fce0003fe0100 */
.L_x_1837:
[----:B------:R-:W0:Y:S01]  /*25a40*/  @P2 LDC R5, c[0x0][0x44c] ;  /* 0x00011300ff052b82 */ /* 0x000e220000000800 */
[----:B------:R-:W-:Y:S01]  /*25a50*/  VIADD R2, R2, 0x7f ;  /* 0x0000007f02027836 */ /* 0x000fe20000000000 */
[----:B------:R-:W-:Y:S01]  /*25a60*/  ULDC UR4, c[0x0][0x9dc] ;  /* 0x0002770000047ab9 */ /* 0x000fe20000000800 */
[----:B------:R-:W-:Y:S02]  /*25a70*/  IMAD.MOV.U32 R4, RZ, RZ, R17 ;  /* 0x000000ffff047224 */ /* 0x000fe400078e0011 */
[----:B------:R-:W-:-:S03]  /*25a80*/  IMAD.IADD R21, R26, 0x1, -R27 ;  /* 0x000000011a157824 */ /* 0x000fc600078e0a1b */
[----:B------:R-:W1:Y:S01]  /*25a90*/  @P2 LDC R9, c[0x0][0x450] ;  /* 0x00011400ff092b82 */ /* 0x000e620000000800 */
[----:B0-----:R-:W-:-:S05]  /*25aa0*/  @P2 IMAD.HI.U32 R5, R17, R5, RZ ;  /* 0x0000000511052227 */ /* 0x001fca00078e00ff */
[----:B-1----:R-:W-:Y:S02]  /*25ab0*/  @P2 SHF.R.U32.HI R4, RZ, R9, R5 ;  /* 0x00000009ff042219 */ /* 0x002fe40000011605 */
[----:B------:R-:W-:-:S03]  /*25ac0*/  SHF.R.S32.HI R5, RZ, 0x1f, R2 ;  /* 0x0000001fff057819 */ /* 0x000fc60000011402 */
[----:B------:R-:W-:Y:S01]  /*25ad0*/  IMAD.IADD R10, R21, 0x1, R4 ;  /* 0x00000001150a7824 */ /* 0x000fe200078e0204 */
[----:B------:R-:W-:-:S03]  /*25ae0*/  LEA.HI R5, R5, R2, RZ, 0x7 ;  /* 0x0000000205057211 */ /* 0x000fc600078f38ff */
[----:B------:R-:W-:Y:S01]  /*25af0*/  VIADD R2, R10, -UR4 ;  /* 0x800000040a027c36 */ /* 0x000fe20008000000 */
[----:B------:R-:W-:-:S04]  /*25b00*/  SHF.R.S32.HI R9, RZ, 0x7, R5 ;  /* 0x00000007ff097819 */ /* 0x000fc80000011405 */
[----:B------:R-:W-:Y:S01]  /*25b10*/  VIMNMX R9, R30, R9, PT ;  /* 0x000000091e097248 */ /* 0x000fe20003fe0100 */
        /* <DEDUP_REMOVED lines=11> */
.L_x_1843:
[----:B------:R-:W-:-:S13]  /*25bd0*/  ISETP.NE.AND P0, PT, R3, 0x1, PT ;  /* 0x000000010300780c */ /* 0x000fda0003f05270 */
[----:B------:R-:W0:Y:S02]  /*25be0*/  @P0 LDC.64 R4, c[0x0][0x9e8] ;  /* 0x00027a00ff040b82 */ /* 0x000e240000000a00 */
[----:B0-----:R-:W-:-:S05]  /*25bf0*/  @P0 IMAD.HI.U32 R4, R10, R4, RZ ;  /* 0x000000040a040227 */ /* 0x001fca00078e00ff */
[----:B------:R-:W-:-:S07]  /*25c00*/  @P0 SHF.R.U32.HI R10, RZ, R5, R4 ;  /* 0x00000005ff0a0219 */ /* 0x000fce0000011604 */
.L_x_1844:
[----:B------:R-:W-:Y:S05]  /*25c10*/  BSYNC B0 ;  /* 0x0000000000007941 */ /* 0x000fea0003800000 */
.L_x_1842:
[----:B------:R-:W-:-:S05]  /*25c20*/  IMAD R3, R10, R3, RZ ;  /* 0x000000030a037224 */ /* 0x000fca00078e02ff */
[----:B------:R-:W-:-:S07]  /*25c30*/  VIMNMX R2, R2, R3, !PT ;  /* 0x0000000302027248 */ /* 0x000fce0007fe0100 */
.L_x_1841:
[----:B------:R-:W-:Y:S01]  /*25c40*/  SHF.R.S32.HI R3, RZ, 0x1f, R2 ;  /* 0x0000001fff037819 */ /* 0x000fe20000011402 */
[----:B------:R-:W-:Y:S01]  /*25c50*/  BSSY B0, `(.L_x_1845) ;  /* 0x0000027000007945 */ /* 0x000fe20003800000 */
[----:B------:R-:W-:Y:S02]  /*25c60*/  LOP3.LUT R36, R0, 0xff, RZ, 0xc0, !PT ;  /* 0x000000ff00247812 */ /* 0x000fe400078ec0ff */
[----:B------:R-:W-:Y:S01]  /*25c70*/  LEA.HI R3, R3, R2, RZ, 0x7 ;  /* 0x0000000203037211 */ /* 0x000fe200078f38ff */
[----:B------:R-:W-:Y:S01]  /*25c80*/  IMAD.MOV.U32 R2, RZ, RZ, RZ ;  /* 0x000000ffff027224 */ /* 0x000fe200078e00ff */
[----:B------:R-:W-:Y:S02]  /*25c90*/  SHF.R.U32.HI R0, RZ, 0x10, R0 ;  /* 0x00000010ff007819 */ /* 0x000fe40000011600 */
[----:B------:R-:W-:-:S04]  /*25ca0*/  SHF.R.S32.HI R3, RZ, 0x7, R3 ;  /* 0x00000007ff037819 */ /* 0x000fc80000011403 */
[----:B------:R-:W-:-:S04]  /*25cb0*/  VIMNMX R4, RZ, R3, !PT ;  /* 0x00000003ff047248 */ /* 0x000fc80007fe0100 */
[----:B------:R-:W-:-:S13]  /*25cc0*/  ISETP.GT.AND P0, PT, R9, R4, PT ;  /* 0x000000040900720c */ /* 0x000fda0003f04270 */
[----:B------:R-:W-:Y:S05]  /*25cd0*/  @!P0 BRA `(.L_x_1846) ;  /* 0x0000000000788947 */ /* 0x000fea0003800000 */
[----:B------:R-:W-:Y:S01]  /*25ce0*/  ISETP.NE.AND P0, PT, R0, RZ, PT ;  /* 0x000000ff0000720c */ /* 0x000fe20003f05270 */
[----:B------:R-:W-:-:S03]  /*25cf0*/  ULDC UR4, c[0x0][0x9f0] ;  /* 0x00027c0000047ab9 */ /* 0x000fc60000000800 */
[----:B------:R-:W-:-:S04]  /*25d00*/  SEL R5, R0, UR4, P0 ;  /* 0x0000000400057c07 */ /* 0x000fc80008000000 */
[----:B------:R-:W-:Y:S02]  /*25d10*/  IABS R10, R5 ;  /* 0x00000005000a7213 */ /* 0x000fe40000000000 */
[----:B------:R-:W-:Y:S02]  /*25d20*/  IADD3 R11, R5, -0x1, R9 ;  /* 0xffffffff050b7810 */ /* 0x000fe40007ffe009 */
[----:B------:R-:W0:Y:S03]  /*25d30*/  I2F.RP R2, R10 ;  /* 0x0000000a00027306 */ /* 0x000e260000209400 */
[----:B------:R-:W-:-:S05]  /*25d40*/  IMAD.IADD R11, R11, 0x1, -R4 ;  /* 0x000000010b0b7824 */ /* 0x000fca00078e0a04 */
[----:B0-----:R-:W0:Y:S02]  /*25d50*/  MUFU.RCP R2, R2 ;  /* 0x0000000200027308 */ /* 0x001e240000001000 */
[----:B0-----:R-:W-:-:S06]  /*25d60*/  VIADD R2, R2, 0xffffffe ;  /* 0x0ffffffe02027836 */ /* 0x001fcc0000000000 */
[----:B------:R0:W1:Y:S02]  /*25d70*/  F2I.FTZ.U32.TRUNC.NTZ R3, R2 ;  /* 0x0000000200037305 */ /* 0x000064000021f000 */
[----:B0-----:R-:W-:-:S04]  /*25d80*/  LOP3.LUT R2, R11, R5, RZ, 0x3c, !PT ;  /* 0x000000050b027212 */ /* 0x001fc800078e3cff */
[----:B------:R-:W-:Y:S02]  /*25d90*/  ISETP.GE.AND P3, PT, R2, RZ, PT ;  /* 0x000000ff0200720c */ /* 0x000fe40003f66270 */
[----:B-1----:R-:W-:-:S05]  /*25da0*/  IADD3 R2, RZ, -R3, RZ ;  /* 0x80000003ff027210 */ /* 0x002fca0007ffe0ff */
[----:B------:R-:W-:Y:S02]  /*25db0*/  IMAD R12, R2, R10, RZ ;  /* 0x0000000a020c7224 */ /* 0x000fe400078e02ff */
[----:B------:R-:W-:-:S04]  /*25dc0*/  IMAD.MOV.U32 R2, RZ, RZ, RZ ;  /* 0x000000ffff027224 */ /* 0x000fc800078e00ff */
[----:B------:R-:W-:Y:S01]  /*25dd0*/  IMAD.HI.U32 R12, R3, R12, R2 ;  /* 0x0000000c030c7227 */ /* 0x000fe200078e0002 */
[----:B------:R-:W-:Y:S02]  /*25de0*/  IABS R2, R5 ;  /* 0x0000000500027213 */ /* 0x000fe40000000000 */
[----:B------:R-:W-:-:S03]  /*25df0*/  IABS R3, R11 ;  /* 0x0000000b00037213 */ /* 0x000fc60000000000 */
[----:B------:R-:W-:-:S04]  /*25e00*/  IMAD.MOV R2, RZ, RZ, -R2 ;  /* 0x000000ffff027224 */ /* 0x000fc800078e0a02 */
        /* <DEDUP_REMOVED lines=10> */
[----:B------:R-:W-:-:S07]  /*25eb0*/  @!P2 LOP3.LUT R2, RZ, R5, RZ, 0x33, !PT ;  /* 0x00000005ff02a212 */ /* 0x000fce00078e33ff */
.L_x_1846:
[----:B------:R-:W-:Y:S05]  /*25ec0*/  BSYNC B0 ;  /* 0x0000000000007941 */ /* 0x000fea0003800000 */
.L_x_1845:
[-C--:B------:R-:W-:Y:S01]  /*25ed0*/  IMAD R4, R36, R2.reuse, R4 ;  /* 0x0000000224047224 */ /* 0x080fe200078e0204 */
[----:B------:R-:W-:Y:S04]  /*25ee0*/  BSSY B0, `(.L_x_1847) ;  /* 0x0000112000007945 */ /* 0x000fe80003800000 */
[C---:B------:R-:W-:Y:S01]  /*25ef0*/  VIADDMNMX R2, R4.reuse, R2, R9, PT ;  /* 0x0000000204027246 */ /* 0x040fe20003800109 */
[----:B------:R-:W-:-:S04]  /*25f00*/  IMAD R4, R4, 0x80, -R7 ;  /* 0x0000008004047824 */ /* 0x000fc800078e0a07 */
[----:B------:R-:W-:Y:S01]  /*25f10*/  IMAD R2, R2, 0x80, -R7 ;  /* 0x0000008002027824 */ /* 0x000fe200078e0a07 */
[----:B------:R-:W-:-:S04]  /*25f20*/  VIMNMX R4, RZ, R4, !PT ;  /* 0x00000004ff047248 */ /* 0x000fc80007fe0100 */
[----:B------:R-:W-:-:S04]  /*25f30*/  VIMNMX R2, R2, R8, PT ;  /* 0x0000000802027248 */ /* 0x000fc80003fe0100 */
[----:B------:R-:W-:Y:S02]  /*25f40*/  ISETP.GT.AND P0, PT, R2, R4, PT ;  /* 0x000000040200720c */ /* 0x000fe40003f04270 */
[----:B------:R-:W-:-:S11]  /*25f50*/  SHF.R.U32.HI R4, RZ, 0x7, R4 ;  /* 0x00000007ff047819 */ /* 0x000fd60000011604 */
[----:B------:R-:W-:-:S05]  /*25f60*/  @P0 VIADD R2, R2, 0x7f ;  /* 0x0000007f02020836 */ /* 0x000fca0000000000 */
[----:B------:R-:W-:-:S04]  /*25f70*/  @P0 SHF.R.S32.HI R3, RZ, 0x1f, R2 ;  /* 0x0000001fff030819 */ /* 0x000fc80000011402 */
[----:B------:R-:W-:Y:S01]  /*25f80*/  @P0 LEA.HI R2, R3, R2, RZ, 0x7 ;  /* 0x0000000203020211 */ /* 0x000fe200078f38ff */
[----:B------:R-:W-:-:S03]  /*25f90*/  IMAD.MOV.U32 R3, RZ, RZ, R4 ;  /* 0x000000ffff037224 */ /* 0x000fc600078e0004 */
[----:B------:R-:W-:Y:S02]  /*25fa0*/  @P0 SHF.R.S32.HI R3, RZ, 0x7, R2 ;  /* 0x00000007ff030819 */ /* 0x000fe40000011402 */
        /* <DEDUP_REMOVED lines=10> */
.L_x_2120:
[----:B-1----:R-:W-:Y:S02]  /*26050*/  ISETP.NE.AND P0, PT, R14, RZ, PT ;  /* 0x000000ff0e00720c */ /* 0x002fe40003f05270 */
[----:B------:R-:W-:-:S11]  /*26060*/  PLOP3.LUT P6, PT, PT, PT, PT, 0x8, 0x0 ;  /* 0x000000000000781c */ /* 0x000fd60003fce170 */
[----:B------:R-:W-:Y:S05]  /*26070*/  @P0 BRA `(.L_x_1850) ;  /* 0x00000000000c0947 */ /* 0x000fea0003800000 */
[----:B------:R-:W-:-:S03]  /*26080*/  UMOV UR4, 0xffffffff ;  /* 0xffffffff00047882 */ /* 0x000fc60000000000 */
[----:B------:R-:W-:Y:S05]  /*26090*/  BRA.DIV UR4, `(.L_x_1851) ;  /* 0x0000009a04947947 */ /* 0x000fea000b800000 */
[----:B------:R-:W-:-:S13]  /*260a0*/  ELECT P6, URZ, PT ;  /* 0x00000000003f782f */ /* 0x000fda00038c0000 */
.L_x_1850:
        /* <DEDUP_REMOVED lines=9> */
.L_x_2123:
[----:B------:R-:W-:Y:S05]  /*26140*/  BSYNC B1 ;  /* 0x0000000000017941 */ /* 0x000fea0003800000 */
.L_x_1852:
        /* <DEDUP_REMOVED lines=10> */
.L_x_2124:
[----:B------:R-:W-:Y:S05]  /*261f0*/  BSYNC B2 ;  /* 0x0000000000027941 */ /* 0x000fea0003800000 */
.L_x_1856:
[----:B------:R-:W-:Y:S04]  /*26200*/  BSSY B2, `(.L_x_1858) ;  /* 0x0000009000027945 */ /* 0x000fe80003800000 */
[----:B------:R-:W-:Y:S05]  /*26210*/  @P1 BRA `(.L_x_1859) ;  /* 0x00000000001c1947 */ /* 0x000fea0003800000 */
[----:B0-----:R-:W0:Y:S02]  /*26220*/  S2R R5, SR_TID.X ;  /* 0x0000000000057919 */ /* 0x001e240000002100 */
[----:B0-----:R-:W-:Y:S01]  /*26230*/  LOP3.LUT R7, R5, 0x1f, RZ, 0xc0, !PT ;  /* 0x0000001f05077812 */ /* 0x001fe200078ec0ff */
[----:B------:R-:W-:-:S03]  /*26240*/  IMAD.MOV.U32 R5, RZ, RZ, 0x6000 ;  /* 0x00006000ff057424 */ /* 0x000fc600078e00ff */
[----:B------:R-:W-:Y:S01]  /*26250*/  ISETP.NE.AND P0, PT, R7, RZ, PT ;  /* 0x000000ff0700720c */ /* 0x000fe20003f05270 */
[----:B------:R2:W-:-:S12]  /*26260*/  SYNCS.ARRIVE.TRANS64 RZ, [R10+URZ+0x22890], R5 ;  /* 0x022890050aff79a7 */ /* 0x0005d8000800003f */
[----:B--2---:R-:W-:Y:S05]  /*26270*/  @!P0 BRA `(.L_x_1859) ;  /* 0x0000000000048947 */ /* 0x004fea0003800000 */
[----:B------:R-:W-:Y:S01]  /*26280*/  BPT.TRAP 0x1 ;  /* 0x000000040000795c */ /* 0x000fe20000300000 */
.L_x_1859:
[----:B------:R-:W-:Y:S05]  /*26290*/  BSYNC B2 ;  /* 0x0000000000027941 */ /* 0x000fea0003800000 */
.L_x_1858:
[----:B------:R-:W-:Y:S01]  /*262a0*/  IMAD.MOV.U32 R12, RZ, RZ, RZ ;  /* 0x000000ffff0c7224 */ /* 0x000fe200078e00ff */
[----:B------:R-:W-:Y:S01]  /*262b0*/  UIADD3 UR4, UP0, UR40, 0x570, URZ ;  /* 0x0000057028047890 */ /* 0x000fe2000ff1e03f */
[----:B------:R-:W-:Y:S01]  /*262c0*/  IMAD R7, R3, 0x80, R6 ;  /* 0x0000008003077824 */ /* 0x000fe200078e0206 */
[----:B------:R-:W-:Y:S01]  /*262d0*/  PLOP3.LUT P0, PT, PT, PT, PT, 0x80, 0x0 ;  /* 0x000000000000781c */ /* 0x000fe20003f0f070 */
[----:B------:R-:W-:Y:S01]  /*262e0*/  IMAD R8, R25, 0x6000, R23 ;  /* 0x0000600019087824 */ /* 0x000fe200078e0217 */
[----:B------:R-:W-:Y:S01]  /*262f0*/  R2UR UR10, R12 ;  /* 0x000000000c0a72ca */ /* 0x000fe200000e0000 */
[----:B------:R-:W-:Y:S01]  /*26300*/  VIADD R7, R7, 0xffffff80 ;  /* 0xffffff8007077836 */ /* 0x000fe20000000000 */
[----:B------:R-:W-:Y:S01]  /*26310*/  UIADD3.X UR5, URZ, UR41, URZ, UP0, !UPT ;  /* 0x000000293f057290 */ /* 0x000fe200087fe43f */
[----:B0-----:R-:W-:Y:S01]  /*26320*/  VIADD R5, R10, 0x22890 ;  /* 0x000228900a057836 */ /* 0x001fe20000000000 */
[----:B------:R-:W-:Y:S01]  /*26330*/  UMOV UR6, 0x0 ;  /* 0x0000000000067882 */ /* 0x000fe20000000000 */
[----:B------:R-:W-:Y:S01]  /*26340*/  VIADD R11, R8, 0x16400 ;  /* 0x00016400080b7836 */ /* 0x000fe20000000000 */
[----:B------:R-:W-:-:S09]  /*26350*/  UMOV UR7, 0x12f00000 ;  /* 0x12f0000000077882 */ /* 0x000fd20000000000 */
.L_x_1860:
        /* <DEDUP_REMOVED lines=15> */
.L_x_1861:
        /* <DEDUP_REMOVED lines=15> */
.L_x_1862:
        /* <DEDUP_REMOVED lines=13> */
.L_x_2125:
[----:B------:R-:W-:Y:S05]  /*26610*/  BSYNC B2 ;  /* 0x0000000000027941 */ /* 0x000fea0003800000 */
.L_x_1863:
[----:B------:R-:W-:Y:S01]  /*26620*/  BSSY B2, `(.L_x_1865) ;  /* 0x000000b000027945 */ /* 0x000fe20003800000 */
[----:B------:R-:W-:Y:S02]  /*26630*/  IMAD.MOV.U32 R8, RZ, RZ, 0x0 ;  /* 0x00000000ff087424 */ /* 0x000fe400078e00ff */
[----:B01----:R-:W-:Y:S01]  /*26640*/  IMAD.MOV.U32 R9, RZ, RZ, 0x12f00000 ;  /* 0x12f00000ff097424 */ /* 0x003fe200078e00ff */
[----:B------:R-:W-:Y:S06]  /*26650*/  @P1 BRA `(.L_x_1866) ;  /* 0x00000000001c1947 */ /* 0x000fec0003800000 */
[----:B------:R-:W0:Y:S02]  /*26660*/  S2R R5, SR_TID.X ;  /* 0x0000000000057919 */ /* 0x000e240000002100 */
[----:B0-----:R-:W-:Y:S02]  /*26670*/  LOP3.LUT R11, R5, 0x1f, RZ, 0xc0, !PT ;  /* 0x0000001f050b7812 */ /* 0x001fe400078ec0ff */
[----:B------:R-:W-:Y:S02]  /*26680*/  MOV R5, 0x4000 ;  /* 0x0000400000057802 */ /* 0x000fe40000000f00 */
[----:B------:R-:W-:Y:S02]  /*26690*/  ISETP.NE.AND P0, PT, R11, RZ, PT ;  /* 0x000000ff0b00720c */ /* 0x000fe40003f05270 */
[----:B------:R0:W-:Y:S11]  /*266a0*/  SYNCS.ARRIVE.TRANS64 RZ, [R10+URZ+0x228b0], R5 ;  /* 0x0228b0050aff79a7 */ /* 0x0001f6000800003f */
[----:B0-----:R-:W-:Y:S05]  /*266b0*/  @!P0 BRA `(.L_x_1866) ;  /* 0x0000000000048947 */ /* 0x001fea0003800000 */
[----:B------:R-:W-:Y:S01]  /*266c0*/  BPT.TRAP 0x1 ;  /* 0x000000040000795c */ /* 0x000fe20000300000 */
.L_x_1866:
[----:B------:R-:W-:Y:S05]  /*266d0*/  BSYNC B2 ;  /* 0x0000000000027941 */ /* 0x000fea0003800000 */
.L_x_1865:
[----:B------:R-:W-:Y:S01]  /*266e0*/  R2UR UR10, R12 ;  /* 0x000000000c0a72ca */ /* 0x000fe200000e0000 */
[----:B------:R-:W-:Y:S01]  /*266f0*/  IMAD R5, R25, 0x4000, R23 ;  /* 0x0000400019057824 */ /* 0x000fe200078e0217 */
[----:B------:R-:W-:Y:S01]  /*26700*/  R2UR UR6, R8 ;  /* 0x00000000080672ca */ /* 0x000fe200000e0000 */
[----:B------:R-:W-:Y:S01]  /*26710*/  UIADD3 UR4, UP0, UR40, 0x670, URZ ;  /* 0x0000067028047890 */ /* 0x000fe2000ff1e03f */
[----:B------:R-:W-:Y:S01]  /*26720*/  R2UR UR7, R9 ;  /* 0x00000000090772ca */ /* 0x000fe200000e0000 */
[----:B------:R-:W-:Y:S01]  /*26730*/  VIADD R10, R10, 0x228b0 ;  /* 0x000228b00a0a7836 */ /* 0x000fe20000000000 */
[----:B------:R-:W-:Y:S01]  /*26740*/  PLOP3.LUT P0, PT, PT, PT, PT, 0x80, 0x0 ;  /* 0x000000000000781c */ /* 0x000fe20003f0f070 */
[----:B------:R-:W-:Y:S01]  /*26750*/  VIADD R5, R5, 0x8400 ;  /* 0x0000840005057836 */ /* 0x000fe20000000000 */
[----:B------:R-:W-:-:S12]  /*26760*/  UIADD3.X UR5, URZ, UR41, URZ, UP0, !UPT ;  /* 0x000000293f057290 */ /* 0x000fd800087fe43f */
.L_x_1867:
        /* <DEDUP_REMOVED lines=10> */
.L_x_1855:
[----:B------:R-:W-:Y:S05]  /*26810*/  BSYNC B1 ;  /* 0x0000000000017941 */ /* 0x000fea0003800000 */
.L_x_1854:
[----:B------:R-:W-:Y:S01]  /*26820*/  VIADD R10, R3, 0xfffffffe ;  /* 0xfffffffe030a7836 */ /* 0x000fe20000000000 */
[----:B------:R-:W-:Y:S01]  /*26830*/  PLOP3.LUT P0, PT, PT, PT, PT, 0x8, 0x0 ;  /* 0x000000000000781c */ /* 0x000fe20003f0e170 */
[----:B------:R-:W-:-:S03]  /*26840*/  VIADD R25, R25, 0x1 ;  /* 0x0000000119197836 */ /* 0x000fc60000000000 */
[----:B------:R-:W-:Y:S02]  /*26850*/  ISETP.GE.AND P2, PT, R10, R4, PT ;  /* 0x000000040a00720c */ /* 0x000fe40003f46270 */
[----:B------:R-:W-:-:S04]  /*26860*/  ISETP.NE.AND P1, PT, R25, 0x2, PT ;  /* 0x000000021900780c */ /* 0x000fc80003f25270 */
[----:B------:R-:W-:Y:S02]  /*26870*/  SEL R3, RZ, 0x1, P1 ;  /* 0x00000001ff037807 */ /* 0x000fe40000800000 */
[----:B------:R-:W-:Y:S02]  /*26880*/  SEL R25, R25, RZ, P1 ;  /* 0x000000ff19197207 */ /* 0x000fe40000800000 */
[----:B------:R-:W-:-:S03]  /*26890*/  LOP3.LUT R29, R29, R3, RZ, 0x3c, !PT ;  /* 0x000000031d1d7212 */ /* 0x000fc600078e3cff */
[----:B------:R-:W-:Y:S05]  /*268a0*/  @!P2 BRA `(.L_x_1848) ;  /* 0x0000000400d4a947 */ /* 0x000fea0003800000 */
.L_x_1882:
        /* <DEDUP_REMOVED lines=11> */
.L_x_2126:
[----:B------:R-:W-:Y:S05]  /*26960*/  BSYNC B2 ;  /* 0x0000000000027941 */ /* 0x000fea0003800000 */
.L_x_1870:
        /* <DEDUP_REMOVED lines=9> */
.L_x_1873:
[----:B------:R-:W-:Y:S05]  /*26a00*/  BSYNC B2 ;  /* 0x0000000000027941 */ /* 0x000fea0003800000 */
.L_x_1872:
[----:B------:R-:W-:Y:S01]  /*26a10*/  IMAD.MOV.U32 R12, RZ, RZ, RZ ;  /* 0x000000ffff0c7224 */ /* 0x000fe200078e00ff */
[----:B------:R-:W-:Y:S01]  /*26a20*/  UIADD3 UR4, UP0, UR40, 0x570, URZ ;  /* 0x0000057028047890 */ /* 0x000fe2000ff1e03f */
[----:B------:R-:W-:Y:S01]  /*26a30*/  IMAD R7, R25, 0x6000, R23 ;  /* 0x0000600019077824 */ /* 0x000fe200078e0217 */
        /* <DEDUP_REMOVED lines=8> */
.L_x_1874:
        /* <DEDUP_REMOVED lines=15> */
.L_x_1875:
        /* <DEDUP_REMOVED lines=15> */
.L_x_1876:
        /* <DEDUP_REMOVED lines=13> */
.L_x_2127:
[----:B------:R-:W-:Y:S05]  /*26d70*/  BSYNC B2 ;  /* 0x0000000000027941 */ /* 0x000fea0003800000 */
.L_x_1877:
[----:B------:R-:W-:Y:S01]  /*26d80*/  BSSY B2, `(.L_x_1879) ;  /* 0x000000b000027945 */ /* 0x000fe20003800000 */
[----:B------:R-:W-:Y:S02]  /*26d90*/  IMAD.MOV.U32 R14, RZ, RZ, 0x0 ;  /* 0x00000000ff0e7424 */ /* 0x000fe400078e00ff */
[----:B------:R-:W-:Y:S01]  /*26da0*/  IMAD.MOV.U32 R15, RZ, RZ, 0x12f00000 ;  /* 0x12f00000ff0f7424 */ /* 0x000fe200078e00ff */
[----:B------:R-:W-:Y:S06]  /*26db0*/  @P2 BRA `(.L_x_1880) ;  /* 0x00000000001c2947 */ /* 0x000fec0003800000 */
[----:B------:R-:W2:Y:S02]  /*26dc0*/  S2R R3, SR_TID.X ;  /* 0x0000000000037919 */ /* 0x000ea40000002100 */
[----:B--2---:R-:W-:Y:S01]  /*26dd0*/  LOP3.LUT R7, R3, 0x1f, RZ, 0xc0, !PT ;  /* 0x0000001f03077812 */ /* 0x004fe200078ec0ff */
[----:B------:R-:W-:-:S03]  /*26de0*/  IMAD.MOV.U32 R3, RZ, RZ, 0x4000 ;  /* 0x00004000ff037424 */ /* 0x000fc600078e00ff */
[----:B------:R-:W-:Y:S01]  /*26df0*/  ISETP.NE.AND P1, PT, R7, RZ, PT ;  /* 0x000000ff0700720c */ /* 0x000fe20003f25270 */
[----:B------:R2:W-:-:S12]  /*26e00*/  SYNCS.ARRIVE.TRANS64 RZ, [R9+URZ+0x228b0], R3 ;  /* 0x0228b00309ff79a7 */ /* 0x0005d8000800003f */
[----:B--2---:R-:W-:Y:S05]  /*26e10*/  @!P1 BRA `(.L_x_1880) ;  /* 0x0000000000049947 */ /* 0x004fea0003800000 */
[----:B------:R-:W-:Y:S01]  /*26e20*/  BPT.TRAP 0x1 ;  /* 0x000000040000795c */ /* 0x000fe20000300000 */
.L_x_1880:
[----:B------:R-:W-:Y:S05]  /*26e30*/  BSYNC B2 ;  /* 0x0000000000027941 */ /* 0x000fea0003800000 */
.L_x_1879:
        /* <DEDUP_REMOVED lines=9> */
.L_x_1881:
        /* <DEDUP_REMOVED lines=10> */
.L_x_1869:
[----:B------:R-:W-:Y:S05]  /*26f70*/  BSYNC B1 ;  /* 0x0000000000017941 */ /* 0x000fea0003800000 */
.L_x_1868:
        /* <DEDUP_REMOVED lines=8> */
.L_x_1848:
[----:B------:R-:W-:Y:S05]  /*27000*/  BSYNC B0 ;  /* 0x0000000000007941 */ /* 0x000fea0003800000 */
.L_x_1847:
[----:B------:R-:W1:Y:S01]  /*27010*/  LDC R2, c[0x0][0x448] ;  /* 0x00011200ff027b82 */ /* 0x000e620000000800 */
[----:B------:R-:W-:Y:S01]  /*27020*/  VIADD R3, R17, 0x7f ;  /* 0x0000007f11037836 */ /* 0x000fe20000000000 */
[----:B------:R-:W-:Y:S06]  /*27030*/  @!P0 WARPSYNC.ALL ;  /* 0x0000000000008948 */ /* 0x000fec0003800000 */
[----:B------:R-:W-:Y:S01]  /*27040*/  @!P0 BAR.SYNC.DEFER_BLOCKING 0xc, 0x180 ;  /* 0x0306000000008b1d */ /* 0x000fe20000010000 */
[----:B-1----:R-:W-:-:S13]  /*27050*/  ISETP.NE.AND P1, PT, R2, 0x1, PT ;  /* 0x000000010200780c */ /* 0x002fda0003f25270 */
[----:B------:R-:W1:Y:S08]  /*27060*/  @P1 LDC R4, c[0x0][0x44c] ;  /* 0x00011300ff041b82 */ /* 0x000e700000000800 */
[----:B------:R-:W2:Y:S01]  /*27070*/  @P1 LDC R2, c[0x0][0x450] ;  /* 0x00011400ff021b82 */ /* 0x000ea20000000800 */
[----:B-1----:R-:W-:-:S05]  /*27080*/  @P1 IMAD.HI.U32 R4, R3, R4, RZ ;  /* 0x0000000403041227 */ /* 0x002fca00078e00ff */
[----:B--2---:R-:W-:-:S05]  /*27090*/  @P1 SHF.R.U32.HI R3, RZ, R2, R4 ;  /* 0x00000002ff031219 */ /* 0x004fca0000011604 */
[----:B------:R-:W-:Y:S02]  /*270a0*/  IMAD.IADD R20, R20, 0x1, R3 ;  /* 0x0000000114147824 */ /* 0x000fe400078e0203 */
[----:B------:R-:W1:Y:S02]  /*270b0*/  LDC.64 R2, c[0x0][0x9e0] ;  /* 0x00027800ff027b82 */ /* 0x000e640000000a00 */
[----:B-1----:R-:W-:Y:S01]  /*270c0*/  ISETP.GE.AND P2, PT, R3, 0x1, PT ;  /* 0x000000010300780c */ /* 0x002fe20003f46270 */
[----:B------:R-:W-:-:S12]  /*270d0*/  IMAD.IADD R2, R20, 0x1, R2 ;  /* 0x0000000114027824 */ /* 0x000fd800078e0202 */
[----:B------:R-:W-:Y:S05]  /*270e0*/  @!P2 BRA `(.L_x_1883) ;  /* 0x000000000048a947 */ /* 0x000fea0003800000 */
[C---:B------:R-:W-:Y:S01]  /*270f0*/  ISETP.GT.AND P0, PT, R20.reuse, RZ, PT ;  /* 0x000000ff1400720c */ /* 0x040fe20003f04270 */
[----:B------:R-:W-:Y:S01]  /*27100*/  BSSY B0, `(.L_x_1884) ;  /* 0x000000e000007945 */ /* 0x000fe20003800000 */
[----:B------:R-:W-:-:S11]  /*27110*/  IADD3 R6, R20, -0x1, RZ ;  /* 0xffffffff14067810 */ /* 0x000fd60007ffe0ff */
[----:B------:R-:W-:Y:S05]  /*27120*/  @P0 BRA `(.L_x_1885) ;  /* 0x00000000001c0947 */ /* 0x000fea0003800000 */
[----:B------:R-:W-:Y:S01]  /*27130*/  ISETP.NE.AND P0, PT, R3, 0x1, PT ;  /* 0x000000010300780c */ /* 0x000fe20003f05270 */
[----:B------:R-:W-:-:S12]  /*27140*/  IMAD.MOV R6, RZ, RZ, -R20 ;  /* 0x000000ffff067224 */ /* 0x000fd800078e0a14 */
[----:B0-----:R-:W0:Y:S02]  /*27150*/  @P0 LDC.64 R4, c[0x0][0x9e8] ;  /* 0x00027a00ff040b82 */ /* 0x001e240000000a00 */
[----:B0-----:R-:W-:-:S05]  /*27160*/  @P0 IMAD.HI.U32 R4, R6, R4, RZ ;  /* 0x0000000406040227 */ /* 0x001fca00078e00ff */
[----:B------:R-:W-:-:S04]  /*27170*/  @P0 SHF.R.U32.HI R6, RZ, R5, R4 ;  /* 0x00000005ff060219 */ /* 0x000fc80000011604 */
[----:B------:R-:W-:Y:S01]  /*27180*/  LOP3.LUT R6, RZ, R6, RZ, 0x33, !PT ;  /* 0x00000006ff067212 */ /* 0x000fe200078e33ff */
[----:B------:R-:W-:Y:S06]  /*27190*/  BRA `(.L_x_1886) ;  /* 0x0000000000107947 */ /* 0x000fec0003800000 */
.L_x_1885:
[----:B------:R-:W-:-:S13]  /*271a0*/  ISETP.NE.AND P0, PT, R3, 0x1, PT ;  /* 0x000000010300780c */ /* 0x000fda0003f05270 */
[----:B0-----:R-:W0:Y:S02]  /*271b0*/  @P0 LDC.64 R4, c[0x0][0x9e8] ;  /* 0x00027a00ff040b82 */ /* 0x001e240000000a00 */
[----:B0-----:R-:W-:-:S05]  /*271c0*/  @P0 IMAD.HI.U32 R4, R6, R4, RZ ;  /* 0x0000000406040227 */ /* 0x001fca00078e00ff */
[----:B------:R-:W-:-:S07]  /*271d0*/  @P0 SHF.R.U32.HI R6, RZ, R5, R4 ;  /* 0x00000005ff060219 */ /* 0x000fce0000011604 */
.L_x_1886:
[----:B------:R-:W-:Y:S05]  /*271e0*/  BSYNC B0 ;  /* 0x0000000000007941 */ /* 0x000fea0003800000 */
.L_x_1884:
[----:B------:R-:W-:-:S05]  /*271f0*/  IMAD R6, R6, R3, R3 ;  /* 0x0000000306067224 */ /* 0x000fca00078e0203 */
[----:B------:R-:W-:-:S07]  /*27200*/  VIMNMX R2, R2, R6, PT ;  /* 0x0000000602027248 */ /* 0x000fce0003fe0100 */
.L_x_1883:
[----:B------:R-:W-:Y:S01]  /*27210*/  VIADD R2, R2, 0x7f ;  /* 0x0000007f02027836 */ /* 0x000fe20000000000 */
[----:B------:R-:W-:Y:S01]  /*27220*/  ULDC UR4, c[0x0][0x9dc] ;  /* 0x0002770000047ab9 */ /* 0x000fe20000000800 */
[----:B0-----:R-:W-:-:S03]  /*27230*/  IMAD.MOV.U32 R5, RZ, RZ, R17 ;  /* 0x000000ffff057224 */ /* 0x001fc600078e0011 */
[----:B------:R-:W-:-:S04]  /*27240*/  SHF.R.S32.HI R4, RZ, 0x1f, R2 ;  /* 0x0000001fff047819 */ /* 0x000fc80000011402 */
[----:B------:R-:W-:Y:S02]  /*27250*/  LEA.HI R4, R4, R2, RZ, 0x7 ;  /* 0x0000000204047211 */ /* 0x000fe400078f38ff */
[----:B------:R-:W0:Y:S02]  /*27260*/  @P1 LDC R2, c[0x0][0x450] ;  /* 0x00011400ff021b82 */ /* 0x000e240000000800 */
[----:B------:R-:W-:-:S04]  /*27270*/  SHF.R.S32.HI R4, RZ, 0x7, R4 ;  /* 0x00000007ff047819 */ /* 0x000fc80000011404 */
[----:B------:R-:W-:Y:S02]  /*27280*/  VIMNMX R30, R30, R4, PT ;  /* 0x000000041e1e7248 */ /* 0x000fe40003fe0100 */
[----:B------:R-:W1:Y:S02]  /*27290*/  @P1 LDC R4, c[0x0][0x44c] ;  /* 0x00011300ff041b82 */ /* 0x000e640000000800 */
[----:B-1----:R-:W-:-:S05]  /*272a0*/  @P1 IMAD.HI.U32 R4, R17, R4, RZ ;  /* 0x0000000411041227 */ /* 0x002fca00078e00ff */
[----:B0-----:R-:W-:-:S05]  /*272b0*/  @P1 SHF.R.U32.HI R5, RZ, R2, R4 ;  /* 0x00000002ff051219 */ /* 0x001fca0000011604 */
[----:B------:R-:W-:-:S04]  /*272c0*/  IMAD.IADD R6, R21, 0x1, R5 ;  /* 0x0000000115067824 */ /* 0x000fc800078e0205 */
        /* <DEDUP_REMOVED lines=12> */
.L_x_1889:
[----:B------:R-:W-:-:S13]  /*27390*/  ISETP.NE.AND P0, PT, R3, 0x1, PT ;  /* 0x000000010300780c */ /* 0x000fda0003f05270 */
[----:B------:R-:W0:Y:S02]  /*273a0*/  @P0 LDC.64 R4, c[0x0][0x9e8] ;  /* 0x00027a00ff040b82 */ /* 0x000e240000000a00 */
[----:B0-----:R-:W-:-:S05]  /*273b0*/  @P0 IMAD.HI.U32 R4, R6, R4, RZ ;  /* 0x0000000406040227 */ /* 0x001fca00078e00ff */
[----:B------:R-:W-:-:S07]  /*273c0*/  @P0 SHF.R.U32.HI R6, RZ, R5, R4 ;  /* 0x00000005ff060219 */ /* 0x000fce0000011604 */
.L_x_1890:
[----:B------:R-:W-:Y:S05]  /*273d0*/  BSYNC B0 ;  /* 0x0000000000007941 */ /* 0x000fea0003800000 */
.L_x_1888:
[----:B------:R-:W-:-:S05]  /*273e0*/  IMAD R3, R6, R3, RZ ;  /* 0x0000000306037224 */ /* 0x000fca00078e02ff */
[----:B------:R-:W-:-:S07]  /*273f0*/  VIMNMX R2, R2, R3, !PT ;  /* 0x0000000302027248 */ /* 0x000fce0007fe0100 */
.L_x_1887:
[----:B------:R-:W-:Y:S01]  /*27400*/  ISETP.NE.AND P1, PT, R0, RZ, PT ;  /* 0x000000ff0000720c */ /* 0x000fe20003f25270 */
[----:B------:R-:W-:Y:S01]  /*27410*/  BSSY B0, `(.L_x_1891) ;  /* 0x0000024000007945 */ /* 0x000fe20003800000 */
[----:B------:R-:W-:-:S04]  /*27420*/  SHF.R.S32.HI R3, RZ, 0x1f, R2 ;  /* 0x0000001fff037819 */ /* 0x000fc80000011402 */
[----:B------:R-:W-:Y:S01]  /*27430*/  LEA.HI R3, R3, R2, RZ, 0x7 ;  /* 0x0000000203037211 */ /* 0x000fe200078f38ff */
[----:B------:R-:W-:-:S03]  /*27440*/  IMAD.MOV.U32 R2, RZ, RZ, RZ ;  /* 0x000000ffff027224 */ /* 0x000fc600078e00ff */
[----:B------:R-:W-:-:S03]  /*27450*/  SHF.R.S32.HI R3, RZ, 0x7, R3 ;  /* 0x00000007ff037819 */ /* 0x000fc60000011403 */
[----:B------:R-:W0:Y:S01]  /*27460*/  @!P1 LDC R0, c[0x0][0x9f0] ;  /* 0x00027c00ff009b82 */ /* 0x000e220000000800 */
[----:B------:R-:W-:-:S04]  /*27470*/  VIMNMX R4, RZ, R3, !PT ;  /* 0x00000003ff047248 */ /* 0x000fc80007fe0100 */
[----:B------:R-:W-:-:S13]  /*27480*/  ISETP.GT.AND P0, PT, R30, R4, PT ;  /* 0x000000041e00720c */ /* 0x000fda0003f04270 */
[----:B------:R-:W-:Y:S05]  /*27490*/  @!P0 BRA `(.L_x_1892) ;  /* 0x00000000006c8947 */ /* 0x000fea0003800000 */
[-C--:B0-----:R-:W-:Y:S02]  /*274a0*/  IABS R5, R0.reuse ;  /* 0x0000000000057213 */ /* 0x081fe40000000000 */
[----:B------:R-:W-:Y:S02]  /*274b0*/  IABS R7, R0 ;  /* 0x0000000000077213 */ /* 0x000fe40000000000 */
[----:B------:R-:W0:Y:S03]  /*274c0*/  I2F.RP R2, R5 ;  /* 0x0000000500027306 */ /* 0x000e260000209400 */
[----:B------:R-:W-:-:S05]  /*274d0*/  IMAD.MOV R7, RZ, RZ, -R7 ;  /* 0x000000ffff077224 */ /* 0x000fca00078e0a07 */
[----:B0-----:R-:W0:Y:S02]  /*274e0*/  MUFU.RCP R2, R2 ;  /* 0x0000000200027308 */ /* 0x001e240000001000 */
[----:B0-----:R-:W-:-:S06]  /*274f0*/  VIADD R2, R2, 0xffffffe ;  /* 0x0ffffffe02027836 */ /* 0x001fcc0000000000 */
[----:B------:R-:W0:Y:S02]  /*27500*/  F2I.FTZ.U32.TRUNC.NTZ R3, R2 ;  /* 0x0000000200037305 */ /* 0x000e24000021f000 */
[----:B0-----:R-:W-:-:S04]  /*27510*/  IMAD.MOV R2, RZ, RZ, -R3 ;  /* 0x000000ffff027224 */ /* 0x001fc800078e0a03 */
[----:B------:R-:W-:Y:S02]  /*27520*/  IMAD R6, R2, R5, RZ ;  /* 0x0000000502067224 */ /* 0x000fe400078e02ff */
[----:B------:R-:W-:-:S04]  /*27530*/  IMAD.MOV.U32 R2, RZ, RZ, RZ ;  /* 0x000000ffff027224 */ /* 0x000fc800078e00ff */
[----:B------:R-:W-:Y:S01]  /*27540*/  IMAD.HI.U32 R6, R3, R6, R2 ;  /* 0x0000000603067227 */ /* 0x000fe200078e0002 */
[----:B------:R-:W-:-:S05]  /*27550*/  IADD3 R3, R0, -0x1, R30 ;  /* 0xffffffff00037810 */ /* 0x000fca0007ffe01e */
[----:B------:R-:W-:-:S05]  /*27560*/  IMAD.IADD R3, R3, 0x1, -R4 ;  /* 0x0000000103037824 */ /* 0x000fca00078e0a04 */
        /* <DEDUP_REMOVED lines=10> */
[----:B------:R-:W-:-:S04]  /*27610*/  @P0 VIADD R6, R6, 0x1 ;  /* 0x0000000106060836 */ /* 0x000fc80000000000 */
[----:B------:R-:W-:-:S04]  /*27620*/  IMAD.MOV.U32 R2, RZ, RZ, R6 ;  /* 0x000000ffff027224 */ /* 0x000fc800078e0006 */
[----:B------:R-:W-:Y:S01]  /*27630*/  @!P2 IMAD.MOV R2, RZ, RZ, -R2 ;  /* 0x000000ffff02a224 */ /* 0x000fe200078e0a02 */
[----:B------:R-:W-:-:S07]  /*27640*/  @!P1 LOP3.LUT R2, RZ, R0, RZ, 0x33, !PT ;  /* 0x00000000ff029212 */ /* 0x000fce00078e33ff */
.L_x_1892:
[----:B------:R-:W-:Y:S05]  /*27650*/  BSYNC B0 ;  /* 0x0000000000007941 */ /* 0x000fea0003800000 */
.L_x_1891:
[----:B------:R-:W-:-:S05]  /*27660*/  IMAD R36, R36, R2, R4 ;  /* 0x0000000224247224 */ /* 0x000fca00078e0204 */
[----:B------:R-:W-:-:S04]  /*27670*/  VIADDMNMX R30, R36, R2, R30, PT ;  /* 0x00000002241e7246 */ /* 0x000fc8000380011e */
[----:B------:R-:W-:Y:S01]  /*27680*/  ISETP.GT.AND P0, PT, R30, R36, PT ;  /* 0x000000241e00720c */ /* 0x000fe20003f04270 */
[----:B------:R1:W-:-:S12]  /*27690*/  STL [R1+0x28], R30 ;  /* 0x0000281e01007387 */ /* 0x0003d80000100800 */
[----:B-1----:R-:W-:Y:S05]  /*276a0*/  @P0 BRA `(.L_x_1893) ;  /* 0x0000000000440947 */ /* 0x002fea0003800000 */
[----:B0-----:R-:W0:Y:S02]  /*276b0*/  S2R R0, SR_TID.X ;  /* 0x0000000000007919 */ /* 0x001e240000002100 */
        /* <DEDUP_REMOVED lines=16> */
.L_x_1893:
[----:B0-----:R-:W-:Y:S01]  /*277c0*/  VIADD R0, R23, 0x16400 ;  /* 0x0001640017007836 */ /* 0x001fe20000000000 */
        /* <DEDUP_REMOVED lines=8> */
[----:B------:R-:W-:Y:S01]  /*27850*/  MOV R12, 0x1 ;  /* 0x00000001000c7802 */ /* 0x000fe20000000f00 */
[----:B------:R-:W0:Y:S01]  /*27860*/  LDC.64 R2, c[0x4][R2] ;  /* 0x0100000002027b82 */ /* 0x000e220000000a00 */
[----:B------:R-:W-:Y:S02]  /*27870*/  IMAD.U32 R5, RZ, RZ, UR7 ;  /* 0x00000007ff057e24 */ /* 0x000fe4000f8e00ff */
[----:B------:R-:W-:Y:S02]  /*27880*/  IMAD.U32 R6, RZ, RZ, UR8 ;  /* 0x00000008ff067e24 */ /* 0x000fe4000f8e00ff */
[----:B------:R-:W-:-:S02]  /*27890*/  IMAD.U32 R7, RZ, RZ, UR9 ;  /* 0x00000009ff077e24 */ /* 0x000fc4000f8e00ff */
[----:B------:R-:W-:Y:S02]  /*278a0*/  IMAD.U32 R10, RZ, RZ, UR4 ;  /* 0x00000004ff0a7e24 */ /* 0x000fe4000f8e00ff */
[----:B------:R-:W-:Y:S02]  /*278b0*/  IMAD.U32 R11, RZ, RZ, UR5 ;  /* 0x00000005ff0b7e24 */ /* 0x000fe4000f8e00ff */
[----:B------:R-:W-:Y:S02]  /*278c0*/  IMAD.MOV.U32 R8, RZ, RZ, 0x70 ;  /* 0x00000070ff087424 */ /* 0x000fe400078e00ff */
[----:B------:R-:W-:-:S07]  /*278d0*/  IMAD.MOV.U32 R13, RZ, RZ, RZ ;  /* 0x000000ffff0d7224 */ /* 0x000fce00078e00ff */
[----:B------:R-:W-:-:S07]  /*278e0*/  LEPC R20, `(.L_x_1896) ;  /* 0x000000001014794e */ /* 0x000fce0000000000 */
[----:B0-----:R-:W-:Y:S05]  /*278f0*/  CALL.ABS.NOINC R2 ;  /* 0x0000000002007343 */ /* 0x001fea0003c00000 */
.L_x_1896:
[----:B------:R-:W-:Y:S05]  /*27900*/  BSYNC B6 ;  /* 0x0000000000067941 */ /* 0x000fea0003800000 */
.L_x_1895:
        /* <DEDUP_REMOVED lines=22> */
.L_x_1898:
[----:B------:R-:W-:Y:S05]  /*27a70*/  BSYNC B6 ;  /* 0x0000000000067941 */ /* 0x000fea0003800000 */
.L_x_1897:
        /* <DEDUP_REMOVED lines=20> */
.L_x_1900:
[----:B------:R-:W-:Y:S05]  /*27bc0*/  BSYNC B6 ;  /* 0x0000000000067941 */ /* 0x000fea0003800000 */
.L_x_1899:
[----:B------:R-:W-:Y:S01]  /*27bd0*/  LOP3.LUT P6, RZ, R22, 0x1, RZ, 0xc0, !PT ;  /* 0x0000000116ff7812 */ /* 0x000fe200078cc0ff */
[----:B------:R-:W-:-:S12]  /*27be0*/  BSSY B6, `(.L_x_1901) ;  /* 0x0000012000067945 */ /* 0x000fd80003800000 */
[----:B------:R-:W-:Y:S05]  /*27bf0*/  @!P6 BRA `(.L_x_1902) ;  /* 0x000000000040e947 */ /* 0x000fea0003800000 */
        /* <DEDUP_REMOVED lines=16> */
.L_x_1902:
[----:B------:R-:W-:Y:S05]  /*27d00*/  BSYNC B6 ;  /* 0x0000000000067941 */ /* 0x000fea0003800000 */
.L_x_1901:
[----:B------:R-:W0:Y:S01]  /*27d10*/  S2R R2, SR_TID.X ;  /* 0x0000000000027919 */ /* 0x000e220000002100 */
[----:B------:R-:W-:Y:S01]  /*27d20*/  ULDC.64 UR4, c[0x0][0x9f8] ;  /* 0x00027e0000047ab9 */ /* 0x000fe20000000a00 */
[----:B------:R-:W-:Y:S01]  /*27d30*/  IMAD.MOV.U32 R21, RZ, RZ, R30 ;  /* 0x000000ffff157224 */ /* 0x000fe200078e001e */
[----:B------:R-:W-:Y:S01]  /*27d40*/  ISETP.NE.U32.AND P0, PT, RZ, UR4, PT ;  /* 0x00000004ff007c0c */ /* 0x000fe2000bf05070 */
[----:B------:R-:W1:Y:S01]  /*27d50*/  S2R R20, SR_TID.X ;  /* 0x0000000000147919 */ /* 0x000e620000002100 */
[----:B------:R-:W2:Y:S01]  /*27d60*/  LDC R9, c[0x0][0x430] ;  /* 0x00010c00ff097b82 */ /* 0x000ea20000000800 */
[----:B------:R-:W-:Y:S01]  /*27d70*/  IMAD.U32 R10, RZ, RZ, UR39 ;  /* 0x00000027ff0a7e24 */ /* 0x000fe2000f8e00ff */
[----:B------:R-:W-:Y:S01]  /*27d80*/  ISETP.NE.AND.EX P0, PT, RZ, UR5, PT, P0 ;  /* 0x00000005ff007c0c */ /* 0x000fe2000bf05300 */
[----:B------:R-:W-:Y:S01]  /*27d90*/  ULDC UR4, c[0x0][0x2f4] ;  /* 0x0000bd0000047ab9 */ /* 0x000fe20000000800 */
[----:B0-----:R-:W-:Y:S01]  /*27da0*/  LOP3.LUT R30, R2, 0x7f, RZ, 0xc0, !PT ;  /* 0x0000007f021e7812 */ /* 0x001fe200078ec0ff */
[----:B------:R-:W-:-:S10]  /*27db0*/  ULDC UR5, c[0x0][0x320] ;  /* 0x0000c80000057ab9 */ /* 0x000fd40000000800 */
[----:B------:R-:W0:Y:S01]  /*27dc0*/  @P0 LDC.64 R2, c[0x0][0x9f8] ;  /* 0x00027e00ff020b82 */ /* 0x000e220000000a00 */
[----:B------:R-:W-:Y:S01]  /*27dd0*/  SHF.R.U32.HI R0, RZ, 0x2, R30 ;  /* 0x00000002ff007819 */ /* 0x000fe2000001161e */
[----:B------:R-:W-:Y:S02]  /*27de0*/  IMAD.MOV.U32 R30, RZ, RZ, R19 ;  /* 0x000000ffff1e7224 */ /* 0x000fe400078e0013 */
[----:B0-----:R-:W-:-:S05]  /*27df0*/  @P0 IMAD.WIDE R2, R19, 0x4, R2 ;  /* 0x0000000413020825 */ /* 0x001fca00078e0202 */
[----:B------:R0:W3:Y:S01]  /*27e00*/  @P0 LDG.E R30, desc[UR42][R2.64] ;  /* 0x0000002a021e0981 */ /* 0x0000e2000c1e1900 */
[----:B-1----:R-:W-:Y:S01]  /*27e10*/  IMAD.SHL.U32 R20, R20, 0x20, RZ ;  /* 0x0000002014147824 */ /* 0x002fe200078e00ff */
[----:B--2---:R-:W-:Y:S02]  /*27e20*/  ISETP.NE.AND P1, PT, R9, 0x1, PT ;  /* 0x000000010900780c */ /* 0x004fe40003f25270 */
[----:B------:R-:W-:Y:S02]  /*27e30*/  LEA R8, R21, 0xffffff80, 0x7 ;  /* 0xffffff8015087811 */ /* 0x000fe400078e38ff */
[----:B------:R-:W-:-:S04]  /*27e40*/  LOP3.LUT R20, R0, 0x60, R20, 0xf8, !PT ;  /* 0x0000006000147812 */ /* 0x000fc800078ef814 */
[----:B------:R-:W-:-:S04]  /*27e50*/  LOP3.LUT R7, R20, R8, RZ, 0xfc, !PT ;  /* 0x0000000814077212 */ /* 0x000fc800078efcff */
[C---:B------:R-:W-:Y:S01]  /*27e60*/  ISETP.GE.AND P0, PT, R7.reuse, R26, PT ;  /* 0x0000001a0700720c */ /* 0x040fe20003f06270 */
[----:B------:R-:W1:Y:S01]  /*27e70*/  @P1 LDC R5, c[0x0][0x434] ;  /* 0x00010d00ff051b82 */ /* 0x000e620000000800 */
[----:B------:R-:W-:-:S04]  /*27e80*/  IMAD.IADD R7, R7, 0x1, R37 ;  /* 0x0000000107077824 */ /* 0x000fc800078e0225 */
[----:B------:R-:W-:-:S03]  /*27e90*/  IMAD.MOV.U32 R0, RZ, RZ, R7 ;  /* 0x000000ffff007224 */ /* 0x000fc600078e0007 */
[----:B------:R-:W2:Y:S08]  /*27ea0*/  @P1 LDC R4, c[0x0][0x438] ;  /* 0x00010e00ff041b82 */ /* 0x000eb00000000800 */
[----:B0-----:R-:W0:Y:S01]  /*27eb0*/  @!P0 LDC.64 R2, c[0x0][0x428] ;  /* 0x00010a00ff028b82 */ /* 0x001e220000000a00 */
[----:B-1----:R-:W-:-:S05]  /*27ec0*/  @P1 IMAD.HI.U32 R5, R7, R5, RZ ;  /* 0x0000000507051227 */ /* 0x002fca00078e00ff */
[----:B--2---:R-:W-:-:S04]  /*27ed0*/  @P1 SHF.R.U32.HI R0, RZ, R4, R5 ;  /* 0x00000004ff001219 */ /* 0x004fc80000011605 */
[--C-:B------:R-:W-:Y:S01]  /*27ee0*/  @!P0 SHF.R.S32.HI R5, RZ, 0x1f, R0.reuse ;  /* 0x0000001fff058819 */ /* 0x100fe20000011400 */
[----:B------:R-:W-:Y:S01]  /*27ef0*/  @!P0 IMAD.MOV.U32 R4, RZ, RZ, R0 ;  /* 0x000000ffff048224 */ /* 0x000fe200078e0000 */
[----:B------:R-:W-:Y:S02]  /*27f00*/  ISETP.NE.AND P2, PT, R10, 0x3, PT ;  /* 0x000000030a00780c */ /* 0x000fe40003f45270 */
[----:B------:R-:W-:Y:S02]  /*27f10*/  LOP3.LUT R22, R22, 0xffffffdf, RZ, 0xc0, !PT ;  /* 0xffffffdf16167812 */ /* 0x000fe400078ec0ff */
[C---:B------:R-:W-:Y:S02]  /*27f20*/  LOP3.LUT R10, R35.reuse, 0x40, RZ, 0xfc, !PT ;  /* 0x00000040230a7812 */ /* 0x040fe400078efcff */
[----:B------:R-:W-:-:S07]  /*27f30*/  LOP3.LUT R11, R35, 0x80, RZ, 0xfc, !PT ;  /* 0x00000080230b7812 */ /* 0x000fce00078efcff */
[----:B------:R-:W-:-:S04]  /*27f40*/  @P2 LOP3.LUT R22, R22, 0x20, RZ, 0xfc, !PT ;  /* 0x0000002016162812 */ /* 0x000fc800078efcff */
[----:B------:R-:W-:Y:S02]  /*27f50*/  LOP3.LUT R22, R22, 0xffffffef, RZ, 0xc0, !PT ;  /* 0xffffffef16167812 */ /* 0x000fe400078ec0ff */
[----:B------:R-:W-:Y:S01]  /*27f60*/  ISETP.GE.AND P3, PT, R11, UR4, PT ;  /* 0x000000040b007c0c */ /* 0x000fe2000bf66270 */
[----:B------:R-:W-:Y:S01]  /*27f70*/  UMOV UR6, 0xffffffff ;  /* 0xffffffff00067882 */ /* 0x000fe20000000000 */
[----:B------:R-:W-:-:S04]  /*27f80*/  IMAD.MOV R0, RZ, RZ, -R0 ;  /* 0x000000ffff007224 */ /* 0x000fc800078e0a00 */
[----:B------:R-:W-:Y:S01]  /*27f90*/  IMAD R7, R9, R0, R7 ;  /* 0x0000000009077224 */ /* 0x000fe200078e0207 */
[----:B---3--:R-:W-:Y:S01]  /*27fa0*/  SHF.R.S32.HI R6, RZ, 0x1f, R30 ;  /* 0x0000001fff067819 */ /* 0x008fe2000001141e */
[----:B0-----:R-:W-:-:S04]  /*27fb0*/  @!P0 IMAD.WIDE.U32 R4, R30, R2, R4 ;  /* 0x000000021e048225 */ /* 0x001fc800078e0004 */
[----:B------:R0:W-:Y:S02]  /*27fc0*/  STL [R1], R6 ;  /* 0x0000000601007387 */ /* 0x0001e40000100800 */
[----:B0-----:R-:W-:-:S04]  /*27fd0*/  @!P0 IMAD R6, R6, R2, RZ ;  /* 0x0000000206068224 */ /* 0x001fc800078e02ff */
[----:B------:R-:W-:Y:S02]  /*27fe0*/  @!P0 IMAD R6, R30, R3, R6 ;  /* 0x000000031e068224 */ /* 0x000fe400078e0206 */
[----:B------:R-:W0:Y:S02]  /*27ff0*/  @!P0 LDC.64 R2, c[0x0][0x418] ;  /* 0x00010600ff028b82 */ /* 0x000e240000000a00 */
[----:B------:R-:W-:Y:S02]  /*28000*/  @!P0 IMAD.IADD R5, R5, 0x1, R6 ;  /* 0x0000000105058824 */ /* 0x000fe400078e0206 */
[----:B------:R-:W-:Y:S01]  /*28010*/  IMAD.MOV.U32 R6, RZ, RZ, RZ ;  /* 0x000000ffff067224 */ /* 0x000fe200078e00ff */
[----:B0-----:R-:W-:-:S04]  /*28020*/  @!P0 LEA R2, P1, R4, R2, 0x2 ;  /* 0x0000000204028211 */ /* 0x001fc800078210ff */
[----:B------:R-:W-:Y:S02]  /*28030*/  @!P0 LEA.HI.X R3, R4, R3, R5, 0x2, P1 ;  /* 0x0000000304038211 */ /* 0x000fe400008f1405 */
[----:B------:R-:W-:-:S03]  /*28040*/  ISETP.GE.AND P1, PT, R35, UR4, PT ;  /* 0x0000000423007c0c */ /* 0x000fc6000bf26270 */
[----:B------:R0:W5:Y:S01]  /*28050*/  @!P0 LDG.E R6, desc[UR42][R2.64] ;  /* 0x0000002a02068981 */ /* 0x000162000c1e1900 */
[----:B------:R-:W-:-:S09]  /*28060*/  ISETP.GE.AND P0, PT, R10, UR4, PT ;  /* 0x000000040a007c0c */ /* 0x000fd2000bf06270 */
[----:B------:R-:W-:Y:S02]  /*28070*/  @P1 LOP3.LUT R22, R22, 0x10, RZ, 0xfc, !PT ;  /* 0x0000001016161812 */ /* 0x000fe400078efcff */
[----:B------:R-:W-:Y:S02]  /*28080*/  ISETP.GE.AND P1, PT, R35, UR5, PT ;  /* 0x0000000523007c0c */ /* 0x000fe4000bf26270 */
        /* <DEDUP_REMOVED lines=10> */
.L_x_2130:
[----:B------:R-:W-:Y:S05]  /*28130*/  @!P2 BRA `(.L_x_1904) ;  /* 0x000000000004a947 */ /* 0x000fea0003800000 */
[----:B------:R-:W-:Y:S01]  /*28140*/  BPT.TRAP 0x1 ;  /* 0x000000040000795c */ /* 0x000fe20000300000 */
.L_x_1904:
[----:B------:R-:W0:Y:S01]  /*28150*/  S2R R0, SR_TID.X ;  /* 0x0000000000007919 */ /* 0x000e220000002100 */
[----:B------:R-:W-:Y:S01]  /*28160*/  IMAD R4, R24, 0x8, R23 ;  /* 0x0000000818047824 */ /* 0x000fe200078e0217 */
[----:B------:R-:W-:Y:S01]  /*28170*/  BSSY B0, `(.L_x_1905) ;  /* 0x0000009000007945 */ /* 0x000fe20003800000 */
[----:B0-----:R-:W-:-:S04]  /*28180*/  LOP3.LUT R0, R0, 0x7f, RZ, 0xc0, !PT ;  /* 0x0000007f00007812 */ /* 0x001fc800078ec0ff */
[----:B------:R-:W-:-:S04]  /*28190*/  SHF.R.U32.HI R0, RZ, 0x2, R0 ;  /* 0x00000002ff007819 */ /* 0x000fc80000011600 */
[----:B------:R-:W-:Y:S02]  /*281a0*/  IADD3 R8, -R0, R26, -R8 ;  /* 0x0000001a00087210 */ /* 0x000fe40007ffe908 */
[----:B------:R-:W-:Y:S02]  /*281b0*/  SHF.L.U32 R0, R28, 0x1f, RZ ;  /* 0x0000001f1c007819 */ /* 0x000fe400000006ff */
[----:B------:R-:W-:Y:S02]  /*281c0*/  SHF.R.S32.HI R26, RZ, 0x1f, R7 ;  /* 0x0000001fff1a7819 */ /* 0x000fe40000011407 */
[----:B------:R-:W0:Y:S01]  /*281d0*/  SYNCS.PHASECHK.TRANS64.TRYWAIT P0, [R4+URZ+0x22880], R0 ;  /* 0x02288000040075a7 */ /* 0x000e22000800017f */
[----:B------:R1:W-:Y:S02]  /*281e0*/  STL [R1+0x24], R0 ;  /* 0x0000240001007387 */ /* 0x0003e40000100800 */
[----:B01----:R-:W-:Y:S05]  /*281f0*/  @!P0 BRA `(.L_x_1906) ;  /* 0x0000007800f48947 */ /* 0x003fea0003800000 */
.L_x_2131:
[----:B------:R-:W-:Y:S05]  /*28200*/  BSYNC B0 ;  /* 0x0000000000007941 */ /* 0x000fea0003800000 */
.L_x_1905:
[----:B------:R-:W-:Y:S01]  /*28210*/  ULDC.64 UR4, c[0x0][0x328] ;  /* 0x0000ca0000047ab9 */ /* 0x000fe20000000a00 */
[----:B-----5:R-:W-:Y:S01]  /*28220*/  SHF.R.S32.HI R5, RZ, 0x1f, R6 ;  /* 0x0000001fff057819 */ /* 0x020fe20000011406 */
[----:B0-----:R-:W-:Y:S01]  /*28230*/  IMAD R0, R26, UR4, RZ ;  /* 0x000000041a007c24 */ /* 0x001fe2000f8e02ff */
[----:B------:R-:W-:Y:S01]  /*28240*/  ULDC.64 UR6, c[0x0][0x318] ;  /* 0x0000c60000067ab9 */ /* 0x000fe20000000a00 */
[C---:B------:R-:W-:Y:S01]  /*28250*/  IMAD.WIDE.U32 R2, R7.reuse, UR4, RZ ;  /* 0x0000000407027c25 */ /* 0x040fe2000f8e00ff */
[----:B------:R-:W-:Y:S01]  /*28260*/  LOP3.LUT P1, RZ, R22, 0x1, RZ, 0xc0, !PT ;  /* 0x0000000116ff7812 */ /* 0x000fe2000782c0ff */
[----:B------:R0:W-:Y:S01]  /*28270*/  STL [R1+0x20], R5 ;  /* 0x0000200501007387 */ /* 0x0001e20000100800 */
[----:B------:R-:W-:Y:S01]  /*28280*/  ISETP.GE.AND P4, PT, R8, 0x1, PT ;  /* 0x000000010800780c */ /* 0x000fe20003f86270 */
[----:B------:R-:W-:Y:S01]  /*28290*/  IMAD R0, R7, UR5, R0 ;  /* 0x0000000507007c24 */ /* 0x000fe2000f8e0200 */
[----:B------:R-:W-:-:S03]  /*282a0*/  ULDC.64 UR4, c[0x0][0x338] ;  /* 0x0000ce0000047ab9 */ /* 0x000fc60000000a00 */
[----:B------:R-:W-:Y:S02]  /*282b0*/  IMAD.IADD R3, R3, 0x1, R0 ;  /* 0x0000000103037824 */ /* 0x000fe400078e0200 */
[----:B------:R-:W-:Y:S02]  /*282c0*/  IMAD R0, R5, UR4, RZ ;  /* 0x0000000405007c24 */ /* 0x000fe4000f8e02ff */
[----:B0-----:R-:W0:Y:S01]  /*282d0*/  S2R R5, SR_TID.X ;  /* 0x0000000000057919 */ /* 0x001e220000002100 */
[----:B------:R-:W-:-:S04]  /*282e0*/  IMAD.WIDE.U32 R2, R6, UR4, R2 ;  /* 0x0000000406027c25 */ /* 0x000fc8000f8e0002 */
[----:B------:R-:W-:Y:S01]  /*282f0*/  IMAD R0, R6, UR5, R0 ;  /* 0x0000000506007c24 */ /* 0x000fe2000f8e0200 */
[----:B------:R-:W-:-:S03]  /*28300*/  ULDC.64 UR4, c[0x0][0x330] ;  /* 0x0000cc0000047ab9 */ /* 0x000fc60000000a00 */
[----:B------:R-:W-:Y:S02]  /*28310*/  IMAD.IADD R3, R3, 0x1, R0 ;  /* 0x0000000103037824 */ /* 0x000fe400078e0200 */
[----:B------:R-:W-:Y:S01]  /*28320*/  IMAD.WIDE.U32 R2, R18, UR4, R2 ;  /* 0x0000000412027c25 */ /* 0x000fe2000f8e0002 */
[----:B------:R-:W-:-:S03]  /*28330*/  UMOV UR4, 0xffffffff ;  /* 0xffffffff00047882 */ /* 0x000fc60000000000 */
[----:B------:R-:W-:Y:S01]  /*28340*/  IMAD R3, R18, UR5, R3 ;  /* 0x0000000512037c24 */ /* 0x000fe2000f8e0203 */
[----:B------:R-:W-:-:S04]  /*28350*/  IADD3 R0, P0, R2, UR6, RZ ;  /* 0x0000000602007c10 */ /* 0x000fc8000ff1e0ff */
[----:B------:R-:W-:Y:S02]  /*28360*/  IADD3.X R2, R3, UR7, RZ, P0, !PT ;  /* 0x0000000703027c10 */ /* 0x000fe400087fe4ff */
[----:B0-----:R-:W-:-:S04]  /*28370*/  LOP3.LUT R5, R5, 0x7f, RZ, 0xc0, !PT ;  /* 0x0000007f05057812 */ /* 0x001fc800078ec0ff */
[----:B------:R-:W-:-:S05]  /*28380*/  SHF.R.U32.HI R5, RZ, 0x5, R5 ;  /* 0x00000005ff057819 */ /* 0x000fca0000011605 */
[----:B------:R-:W-:-:S04]  /*28390*/  IMAD.SHL.U32 R5, R5, 0x400, RZ ;  /* 0x0000040005057824 */ /* 0x000fc800078e00ff */
[----:B------:R-:W-:Y:S01]  /*283a0*/  IMAD R5, R24, 0x4000, R5 ;  /* 0x0000400018057824 */ /* 0x000fe200078e0205 */
[----:B------:R-:W-:Y:S06]  /*283b0*/  BRA.DIV UR4, `(.L_x_1907) ;  /* 0x0000007a049c7947 */ /* 0x000fec000b800000 */
[----:B------:R-:W0:Y:S01]  /*283c0*/  SHFL.IDX PT, R10, R0, RZ, 0x1c1f ;  /* 0x001c1fff000a7589 */ /* 0x000e2200000e0000 */
[----:B------:R-:W-:Y:S02]  /*283d0*/  LOP3.LUT P6, RZ, R22, 0x2, RZ, 0xc0, !PT ;  /* 0x0000000216ff7812 */ /* 0x000fe400078cc0ff */
[C---:B------:R-:W-:Y:S01]  /*283e0*/  ISETP.GE.AND P3, PT, R8.reuse, 0x21, PT ;  /* 0x000000210800780c */ /* 0x040fe20003f66270 */
[----:B------:R-:W1:Y:S01]  /*283f0*/  SHFL.IDX PT, R3, R2, RZ, 0x1c1f ;  /* 0x001c1fff02037589 */ /* 0x000e6200000e0000 */
[C---:B------:R-:W-:Y:S02]  /*28400*/  ISETP.GE.AND P2, PT, R8.reuse, 0x41, PT ;  /* 0x000000410800780c */ /* 0x040fe40003f46270 */
[----:B------:R-:W-:Y:S01]  /*28410*/  ISETP.GE.AND P5, PT, R8, 0x61, PT ;  /* 0x000000610800780c */ /* 0x000fe20003fa6270 */
[----:B------:R-:W-:Y:S01]  /*28420*/  SHFL.IDX PT, R9, R2, 0x1, 0x1c1f ;  /* 0x003c1f0002097f89 */ /* 0x000fe200000e0000 */
[----:B0-----:R-:W-:-:S05]  /*28430*/  IADD3 R10, P0, R35, R10, RZ ;  /* 0x0000000a230a7210 */ /* 0x001fca0007f1e0ff */
[----:B-1----:R-:W-:Y:S01]  /*28440*/  IMAD.X R11, RZ, RZ, R3, P0 ;  /* 0x000000ffff0b7224 */ /* 0x002fe200000e0603 */
[----:B------:R-:W-:Y:S02]  /*28450*/  ISETP.LT.OR P0, PT, R8, 0x1, P6 ;  /* 0x000000010800780c */ /* 0x000fe40003701670 */
[----:B------:R-:W-:-:S05]  /*28460*/  IADD3 R3, R23, R5, R32 ;  /* 0x0000000517037210 */ /* 0x000fca0007ffe020 */
[----:B------:R-:W-:-:S06]  /*28470*/  IMAD.IADD R5, R33, 0x1, R3 ;  /* 0x0000000121057824 */ /* 0x000fcc00078e0203 */
[----:B------:R-:W-:Y:S01]  /*28480*/  LDGSTS.E.BYPASS.LTC128B.128 [R3+0x8400], desc[UR42][R10.64], !P0 ;  /* 0x084000000a037fae */ /* 0x000fe2000c101d6a */
[----:B------:R-:W-:-:S13]  /*28490*/  ISETP.LT.OR P0, PT, R8, 0x1, P1 ;  /* 0x000000010800780c */ /* 0x000fda0000f01670 */
[----:B------:R0:W-:Y:S04]  /*284a0*/  LDGSTS.E.BYPASS.LTC128B.128 [R5+0x8400], desc[UR42][R10.64+0x40], !P0 ;  /* 0x084000400a057fae */ /* 0x0001e8000c101d6a */
[----:B0-----:R-:W0:Y:S02]  /*284b0*/  SHFL.IDX PT, R10, R0, 0x1, 0x1c1f ;  /* 0x003c1f00000a7f89 */ /* 0x001e2400000e0000 */
[----:B0-----:R-:W-:-:S05]  /*284c0*/  IADD3 R10, P0, R35, R10, RZ ;  /* 0x0000000a230a7210 */ /* 0x001fca0007f1e0ff */
[----:B------:R-:W-:Y:S01]  /*284d0*/  IMAD.X R11, RZ, RZ, R9, P0 ;  /* 0x000000ffff0b7224 */ /* 0x000fe200000e0609 */
[C---:B------:R-:W-:Y:S01]  /*284e0*/  ISETP.LT.OR P0, PT, R8.reuse, 0x21, P6 ;  /* 0x000000210800780c */ /* 0x040fe20003701670 */
[----:B------:R-:W-:Y:S04]  /*284f0*/  SHFL.IDX PT, R9, R2, 0x2, 0x1c1f ;  /* 0x005c1f0002097f89 */ /* 0x000fe800000e0000 */
[----:B------:R-:W-:Y:S08]  /*28500*/  SHFL.IDX PT, R2, R2, 0x3, 0x1c1f ;  /* 0x007c1f0002027f89 */ /* 0x000ff000000e0000 */
[----:B------:R-:W-:Y:S01]  /*28510*/  LDGSTS.E.BYPASS.LTC128B.128 [R3+0x9400], desc[UR42][R10.64], !P0 ;  /* 0x094000000a037fae */ /* 0x000fe2000c101d6a */
[----:B------:R-:W-:-:S13]  /*28520*/  ISETP.LT.OR P0, PT, R8, 0x21, P1 ;  /* 0x000000210800780c */ /* 0x000fda0000f01670 */
[----:B------:R0:W-:Y:S04]  /*28530*/  LDGSTS.E.BYPASS.LTC128B.128 [R5+0x9400], desc[UR42][R10.64+0x40], !P0 ;  /* 0x094000400a057fae */ /* 0x0001e8000c101d6a */
[----:B0-----:R-:W0:Y:S04]  /*28540*/  SHFL.IDX PT, R10, R0, 0x2, 0x1c1f ;  /* 0x005c1f00000a7f89 */ /* 0x001e2800000e0000 */
[----:B------:R-:W1:Y:S01]  /*28550*/  SHFL.IDX PT, R0, R0, 0x3, 0x1c1f ;  /* 0x007c1f0000007f89 */ /* 0x000e6200000e0000 */
[----:B0-----:R-:W-:-:S05]  /*28560*/  IADD3 R10, P0, R35, R10, RZ ;  /* 0x0000000a230a7210 */ /* 0x001fca0007f1e0ff */
[----:B------:R-:W-:Y:S01]  /*28570*/  IMAD.X R11, RZ, RZ, R9, P0 ;  /* 0x000000ffff0b7224 */ /* 0x000fe200000e0609 */
[----:B------:R-:W-:-:S13]  /*28580*/  ISETP.LT.OR P0, PT, R8, 0x41, P6 ;  /* 0x000000410800780c */ /* 0x000fda0003701670 */
[----:B------:R0:W-:Y:S01]  /*28590*/  LDGSTS.E.BYPASS.LTC128B.128 [R3+0xa400], desc[UR42][R10.64], !P0 ;  /* 0x0a4000000a037fae */ /* 0x0001e2000c101d6a */
[----:B------:R-:W-:-:S13]  /*285a0*/  ISETP.LT.OR P0, PT, R8, 0x41, P1 ;  /* 0x000000410800780c */ /* 0x000fda0000f01670 */
[----:B-1----:R0:W-:Y:S02]  /*285b0*/  LDGSTS.E.BYPASS.LTC128B.128 [R5+0xa400], desc[UR42][R10.64+0x40], !P0 ;  /* 0x0a4000400a057fae */ /* 0x0021e4000c101d6a */
.L_x_2141:
[----:B0-----:R-:W-:Y:S02]  /*285c0*/  IADD3 R10, P0, R35, R0, RZ ;  /* 0x00000000230a7210 */ /* 0x001fe40007f1e0ff */
[----:B------:R-:W-:Y:S02]  /*285d0*/  LOP3.LUT P6, RZ, R22, 0x2, RZ, 0xc0, !PT ;  /* 0x0000000216ff7812 */ /* 0x000fe400078cc0ff */
[----:B------:R-:W-:Y:S02]  /*285e0*/  IADD3.X R11, RZ, R2, RZ, P0, !PT ;  /* 0x00000002ff0b7210 */ /* 0x000fe400007fe4ff */
        /* <DEDUP_REMOVED lines=9> */
.L_x_1908:
[----:B------:R-:W-:Y:S02]  /*28680*/  PLOP3.LUT P1, PT, P1, P0, PT, 0xa2, 0x0 ;  /* 0x000000000000781c */ /* 0x000fe40000f21472 */
[----:B------:R-:W-:-:S08]  /*28690*/  @P0 R2UR P1, UR4, R4 ;  /* 0x00000000040402ca */ /* 0x000fd00000020000 */
[----:B------:R-:W-:-:S05]  /*286a0*/  @P0 PLOP3.LUT P0, PT, P1, PT, PT, 0x80, 0x0 ;  /* 0x000000000000081c */ /* 0x000fca0000f0f070 */
[----:B------:R-:W-:Y:S01]  /*286b0*/  @!P1 SYNCS.ARRIVE.TRANS64.RED.A0T1 RZ, [UR4+0x22870], RZ ;  /* 0x022870ffffff99a7 */ /* 0x000fe20008200404 */
[----:B------:R-:W-:Y:S07]  /*286c0*/  @!P1 ARRIVES.LDGSTSBAR.64.TRANSCNT [UR4+0x22870] ;  /* 0x02287000ff0099b0 */ /* 0x000fee0008000a84 */
[----:B------:R-:W-:Y:S05]  /*286d0*/  @P0 BRA.U.ANY `(.L_x_1908) ;  /* 0xfffffffd00e80947 */ /* 0x000fea000393ffff */
[----:B------:R-:W-:Y:S01]  /*286e0*/  NOP ;  /* 0x0000000000007918 */ /* 0x000fe20000000000 */
[----:B------:R-:W-:-:S05]  /*286f0*/  IMAD.U32 R0, RZ, RZ, UR39 ;  /* 0x00000027ff007e24 */ /* 0x000fca000f8e00ff */
[----:B------:R-:W-:-:S13]  /*28700*/  ISETP.NE.AND P6, PT, R0, 0x3, PT ;  /* 0x000000030000780c */ /* 0x000fda0003fc5270 */
[----:B------:R-:W-:Y:S05]  /*28710*/  @!P6 BRA `(.L_x_1909) ;  /* 0x000000000004e947 */ /* 0x000fea0003800000 */
[----:B------:R-:W-:Y:S01]  /*28720*/  BPT.TRAP 0x1 ;  /* 0x000000040000795c */ /* 0x000fe20000300000 */
.L_x_1909:
[----:B------:R2:W-:Y:S01]  /*28730*/  SYNCS.ARRIVE.TRANS64.A1T0 RZ, [R4+URZ+0x22870], RZ ;  /* 0x022870ff04ff79a7 */ /* 0x0005e2000810003f */
[----:B------:R-:W-:Y:S05]  /*28740*/  @!P6 BRA `(.L_x_1910) ;  /* 0x000000000004e947 */ /* 0x000fea0003800000 */
[----:B------:R-:W-:Y:S01]  /*28750*/  BPT.TRAP 0x1 ;  /* 0x000000040000795c */ /* 0x000fe20000300000 */
.L_x_1910:
[----:B------:R-:W3:Y:S01]  /*28760*/  LDL R0, [R1+0x24] ;  /* 0x0000240001007983 */ /* 0x000ee20000100800 */
[----:B------:R-:W-:Y:S01]  /*28770*/  BSSY B0, `(.L_x_1911) ;  /* 0x0000003000007945 */ /* 0x000fe20003800000 */
[----:B---3--:R-:W3:Y:S03]  /*28780*/  SYNCS.PHASECHK.TRANS64.TRYWAIT P0, [R4+URZ+0x22840], R0 ;  /* 0x02284000040075a7 */ /* 0x008ee6000800017f */
[----:B---3--:R-:W-:Y:S05]  /*28790*/  @!P0 BRA `(.L_x_1912) ;  /* 0x0000007c001c8947 */ /* 0x008fea0003800000 */
.L_x_2142:
[----:B------:R-:W-:Y:S05]  /*287a0*/  BSYNC B0 ;  /* 0x0000000000007941 */ /* 0x000fea0003800000 */
.L_x_1911:
[----:B01----:R-:W4:Y:S01]  /*287b0*/  LDL.LU R5, [R1+0x20] ;  /* 0x0000200001057983 */ /* 0x003f220000300800 */
[----:B------:R-:W-:Y:S01]  /*287c0*/  ULDC.64 UR4, c[0x0][0x300] ;  /* 0x0000c00000047ab9 */ /* 0x000fe20000000a00 */
[----:B------:R-:W-:Y:S02]  /*287d0*/  ULDC.64 UR6, c[0x0][0x2e8] ;  /* 0x0000ba0000067ab9 */ /* 0x000fe40000000a00 */
[----:B------:R-:W5:Y:S01]  /*287e0*/  LDL R8, [R1+0x8] ;  /* 0x0000080001087983 */ /* 0x000f620000100800 */
[----:B---3--:R-:W-:Y:S01]  /*287f0*/  IMAD R0, R26, UR4, RZ ;  /* 0x000000041a007c24 */ /* 0x008fe2000f8e02ff */
[----:B------:R-:W-:Y:S01]  /*28800*/  LOP3.LUT P1, RZ, R22, 0x4, RZ, 0xc0, !PT ;  /* 0x0000000416ff7812 */ /* 0x000fe2000782c0ff */
[----:B------:R-:W-:-:S04]  /*28810*/  IMAD.WIDE.U32 R2, R7, UR4, RZ ;  /* 0x0000000407027c25 */ /* 0x000fc8000f8e00ff */
[----:B------:R-:W-:Y:S01]  /*28820*/  IMAD R0, R7, UR5, R0 ;  /* 0x0000000507007c24 */ /* 0x000fe2000f8e0200 */
[----:B------:R-:W-:-:S03]  /*28830*/  ULDC.64 UR4, c[0x0][0x310] ;  /* 0x0000c40000047ab9 */ /* 0x000fc60000000a00 */
[----:B------:R-:W-:Y:S02]  /*28840*/  IMAD.IADD R3, R3, 0x1, R0 ;  /* 0x0000000103037824 */ /* 0x000fe400078e0200 */
[----:B------:R-:W-:-:S04]  /*28850*/  IMAD.WIDE.U32 R2, R6, UR4, R2 ;  /* 0x0000000406027c25 */ /* 0x000fc8000f8e0002 */
[----:B----4-:R-:W-:-:S04]  /*28860*/  IMAD R0, R5, UR4, RZ ;  /* 0x0000000405007c24 */ /* 0x010fc8000f8e02ff */
[----:B------:R-:W-:Y:S01]  /*28870*/  IMAD R0, R6, UR5, R0 ;  /* 0x0000000506007c24 */ /* 0x000fe2000f8e0200 */
[----:B------:R-:W-:Y:S01]  /*28880*/  ULDC.64 UR4, c[0x0][0x308] ;  /* 0x0000c20000047ab9 */ /* 0x000fe20000000a00 */
[----:B-----5:R-:W-:Y:S02]  /*28890*/  IMAD R6, R24, 0x6000, R8 ;  /* 0x0000600018067824 */ /* 0x020fe400078e0208 */
[----:B------:R-:W-:Y:S02]  /*288a0*/  IMAD.IADD R3, R3, 0x1, R0 ;  /* 0x0000000103037824 */ /* 0x000fe400078e0200 */
[----:B------:R-:W-:Y:S01]  /*288b0*/  IMAD.WIDE.U32 R2, R18, UR4, R2 ;  /* 0x0000000412027c25 */ /* 0x000fe2000f8e0002 */
[----:B------:R-:W-:-:S03]  /*288c0*/  UMOV UR4, 0xffffffff ;  /* 0xffffffff00047882 */ /* 0x000fc60000000000 */
[----:B------:R-:W-:Y:S01]  /*288d0*/  IMAD R5, R18, UR5, R3 ;  /* 0x0000000512057c24 */ /* 0x000fe2000f8e0203 */
[----:B------:R-:W-:-:S04]  /*288e0*/  IADD3 R0, P0, R2, UR6, RZ ;  /* 0x0000000602007c10 */ /* 0x000fc8000ff1e0ff */
[----:B------:R-:W-:Y:S01]  /*288f0*/  IADD3.X R5, R5, UR7, RZ, P0, !PT ;  /* 0x0000000705057c10 */ /* 0x000fe200087fe4ff */
[----:B------:R-:W-:Y:S08]  /*28900*/  BRA.DIV UR4, `(.L_x_1913) ;  /* 0x0000007a04d87947 */ /* 0x000ff0000b800000 */
[----:B------:R-:W0:Y:S01]  /*28910*/  SHFL.IDX PT, R3, R0, RZ, 0x1c1f ;  /* 0x001c1fff00037589 */ /* 0x000e2200000e0000 */
[----:B------:R-:W-:Y:S01]  /*28920*/  LOP3.LUT P6, RZ, R22, 0x8, RZ, 0xc0, !PT ;  /* 0x0000000816ff7812 */ /* 0x000fe200078cc0ff */
[C-C-:B------:R-:W-:Y:S02]  /*28930*/  @P4 IMAD.IADD R7, R23.reuse, 0x1, R6.reuse ;  /* 0x0000000117074824 */ /* 0x140fe400078e0206 */
[----:B------:R-:W1:Y:S01]  /*28940*/  SHFL.IDX PT, R2, R5, RZ, 0x1c1f ;  /* 0x001c1fff05027589 */ /* 0x000e6200000e0000 */
[----:B------:R-:W-:Y:S01]  /*28950*/  @P3 IMAD.IADD R9, R23, 0x1, R6 ;  /* 0x0000000117093824 */ /* 0x000fe200078e0206 */
[----:B0-----:R-:W-:-:S05]  /*28960*/  @P4 IADD3 R3, P0, R35, R3, RZ ;  /* 0x0000000323034210 */ /* 0x001fca0007f1e0ff */
[----:B-1----:R-:W-:Y:S01]  /*28970*/  @P4 IMAD.X R2, RZ, RZ, R2, P0 ;  /* 0x000000ffff024224 */ /* 0x002fe200000e0602 */
[----:B------:R-:W-:-:S04]  /*28980*/  LOP3.LUT P0, RZ, R22, 0x10, RZ, 0xc0, !PT ;  /* 0x0000001016ff7812 */ /* 0x000fc8000780c0ff */
[----:B------:R-:W-:-:S04]  /*28990*/  @P4 LOP3.LUT R3, R3, R2, RZ, 0x3c, !PT ;  /* 0x0000000203034212 */ /* 0x000fc800078e3cff */
[----:B------:R-:W-:-:S04]  /*289a0*/  @P4 LOP3.LUT R2, R3, R2, RZ, 0x3c, !PT ;  /* 0x0000000203024212 */ /* 0x000fc800078e3cff */
[----:B------:R-:W-:-:S05]  /*289b0*/  @P4 LOP3.LUT R3, R3, R2, RZ, 0x3c, !PT ;  /* 0x0000000203034212 */ /* 0x000fca00078e3cff */
[----:B------:R-:W-:Y:S01]  /*289c0*/  @!PT LDS RZ, [RZ] ;  /* 0x00000000fffff984 */ /* 0x000fe20000000800 */
        /* <DEDUP_REMOVED lines=15> */
[----:B0-----:R-:W0:Y:S04]  /*28ac0*/  SHFL.IDX PT, R3, R0, 0x2, 0x1c1f ;  /* 0x005c1f0000037f89 */ /* 0x001e2800000e0000 */
[----:B------:R-:W1:Y:S04]  /*28ad0*/  SHFL.IDX PT, R2, R5, 0x2, 0x1c1f ;  /* 0x005c1f0005027f89 */ /* 0x000e6800000e0000 */
[----:B------:R-:W3:Y:S01]  /*28ae0*/  SHFL.IDX PT, R5, R5, 0x3, 0x1c1f ;  /* 0x007c1f0005057f89 */ /* 0x000ee200000e0000 */
        /* <DEDUP_REMOVED lines=8> */
[----:B0--3--:R0:W1:Y:S02]  /*28b70*/  SHFL.IDX PT, R2, R0, 0x3, 0x1c1f ;  /* 0x007c1f0000027f89 */ /* 0x00906400000e0000 */
.L_x_2152:
[C---:B------:R-:W-:Y:S01]  /*28b80*/  LOP3.LUT P3, RZ, R22.reuse, 0x10, RZ, 0xc0, !PT ;  /* 0x0000001016ff7812 */ /* 0x040fe2000786c0ff */
[----:B------:R-:W-:Y:S01]  /*28b90*/  @P5 IMAD.IADD R6, R23, 0x1, R6 ;  /* 0x0000000117065824 */ /* 0x000fe200078e0206 */
[----:B------:R-:W-:Y:S02]  /*28ba0*/  LOP3.LUT P2, RZ, R22, 0x8, RZ, 0xc0, !PT ;  /* 0x0000000816ff7812 */ /* 0x000fe4000784c0ff */
[----:B-1----:R-:W-:-:S05]  /*28bb0*/  @P5 IADD3 R2, P0, R35, R2, RZ ;  /* 0x0000000223025210 */ /* 0x002fca0007f1e0ff */
[----:B------:R-:W-:Y:S01]  /*28bc0*/  @P5 IMAD.X R3, RZ, RZ, R5, P0 ;  /* 0x000000ffff035224 */ /* 0x000fe200000e0605 */
[----:B------:R-:W-:-:S04]  /*28bd0*/  PLOP3.LUT P0, PT, PT, PT, PT, 0x80, 0x0 ;  /* 0x000000000000781c */ /* 0x000fc80003f0f070 */
[----:B------:R-:W-:Y:S01]  /*28be0*/  @!PT LDS RZ, [RZ] ;  /* 0x00000000fffff984 */ /* 0x000fe20000000800 */
[----:B------:R-:W-:Y:S01]  /*28bf0*/  @!PT LDS RZ, [RZ] ;  /* 0x00000000fffff984 */ /* 0x000fe20000000800 */
[----:B------:R-:W-:Y:S01]  /*28c00*/  @!PT LDS RZ, [RZ] ;  /* 0x00000000fffff984 */ /* 0x000fe20000000800 */
[----:B------:R1:W-:Y:S04]  /*28c10*/  @P5 LDGSTS.E.BYPASS.LTC128B.128 [R6+0x17c00], desc[UR42][R2.64], !P3 ;  /* 0x17c0000002065fae */ /* 0x0003e8000d901d6a */
[----:B------:R1:W-:Y:S04]  /*28c20*/  @P5 LDGSTS.E.BYPASS.LTC128B.128 [R6+0x19c00], desc[UR42][R2.64+0x40], !P2 ;  /* 0x19c0004002065fae */ /* 0x0003e8000d101d6a */
[----:B------:R1:W-:Y:S01]  /*28c30*/  @P5 LDGSTS.E.BYPASS.LTC128B.128 [R6+0x1bc00], desc[UR42][R2.64+0x80], !P1 ;  /* 0x1bc0008002065fae */ /* 0x0003e2000c901d6a */
[----:B------:R-:W-:Y:S01]  /*28c40*/  NOP ;  /* 0x0000000000007918 */ /* 0x000fe20000000000 */
.L_x_1914:
        /* <DEDUP_REMOVED lines=11> */
.L_x_1915:
[----:B-1----:R0:W5:Y:S01]  /*28d00*/  LDL.LU R2, [R1+0x18] ;  /* 0x0000180001027983 */ /* 0x0021620000300800 */
[----:B------:R0:W-:Y:S02]  /*28d10*/  SYNCS.ARRIVE.TRANS64.A1T0 RZ, [R4+URZ+0x22830], RZ ;  /* 0x022830ff04ff79a7 */ /* 0x0001e4000810003f */
[----:B------:R-:W-:Y:S05]  /*28d20*/  WARPSYNC.ALL ;  /* 0x0000000000007948 */ /* 0x000fea0003800000 */
[----:B------:R-:W-:Y:S01]  /*28d30*/  ULDC.64 UR4, c[0x0][0xa00] ;  /* 0x0002800000047ab9 */ /* 0x000fe20000000a00 */
[----:B------:R-:W-:Y:S01]  /*28d40*/  VIADD R0, R23, 0x10400 ;  /* 0x0001040017007836 */ /* 0x000fe20000000000 */
[----:B------:R-:W-:Y:S01]  /*28d50*/  BAR.SYNC.DEFER_BLOCKING 0x8, 0x180 ;  /* 0x0206000000007b1d */ /* 0x000fe20000010000 */
[----:B------:R-:W-:-:S03]  /*28d60*/  ISETP.NE.U32.AND P0, PT, RZ, UR4, PT ;  /* 0x00000004ff007c0c */ /* 0x000fc6000bf05070 */
[----:B------:R-:W-:Y:S02]  /*28d70*/  LOP3.LUT P1, RZ, R0, 0x1bf, RZ, 0xc0, !PT ;  /* 0x000001bf00ff7812 */ /* 0x000fe4000782c0ff */
[----:B------:R-:W-:Y:S01]  /*28d80*/  ISETP.NE.AND.EX P0, PT, RZ, UR5, PT, P0 ;  /* 0x00000005ff007c0c */ /* 0x000fe2000bf05300 */
[----:B------:R-:W-:Y:S01]  /*28d90*/  ULDC.64 UR4, c[0x0][0x298] ;  /* 0x0000a60000047ab9 */ /* 0x000fe20000000a00 */
[----:B------:R-:W-:Y:S01]  /*28da0*/  SHF.R.S32.HI R0, RZ, 0x1f, R19 ;  /* 0x0000001fff007819 */ /* 0x000fe20000011413 */
[----:B------:R-:W-:Y:S01]  /*28db0*/  BSSY B6, `(.L_x_1916) ;  /* 0x000001c000067945 */ /* 0x000fe20003800000 */
[----:B------:R-:W-:Y:S02]  /*28dc0*/  SEL R26, R19, RZ, !P0 ;  /* 0x000000ff131a7207 */ /* 0x000fe40004000000 */
[----:B------:R-:W-:-:S05]  /*28dd0*/  SEL R0, R0, RZ, !P0 ;  /* 0x000000ff00007207 */ /* 0x000fca0004000000 */
[----:B------:R1:W-:Y:S02]  /*28de0*/  STL [R1+0x2c], R0 ;  /* 0x00002c0001007387 */ /* 0x0003e40000100800 */
[----:B-1---5:R-:W-:-:S05]  /*28df0*/  SHF.R.S32.HI R0, RZ, 0x1f, R2 ;  /* 0x0000001fff007819 */ /* 0x022fca0000011402 */
[----:B------:R-:W-:-:S04]  /*28e00*/  IMAD R0, R0, UR4, RZ ;  /* 0x0000000400007c24 */ /* 0x000fc8000f8e02ff */
[C---:B------:R-:W-:Y:S02]  /*28e10*/  IMAD R0, R2.reuse, UR5, R0 ;  /* 0x0000000502007c24 */ /* 0x040fe4000f8e0200 */
[----:B------:R-:W-:-:S04]  /*28e20*/  IMAD.WIDE.U32 R2, R2, UR4, RZ ;  /* 0x0000000402027c25 */ /* 0x000fc8000f8e00ff */
[----:B------:R-:W-:Y:S01]  /*28e30*/  IMAD.IADD R0, R3, 0x1, R0 ;  /* 0x0000000103007824 */ /* 0x000fe200078e0200 */
[----:B------:R1:W-:Y:S04]  /*28e40*/  STL.64 [R1+0x20], R2 ;  /* 0x0000200201007387 */ /* 0x0003e80000100a00 */
[----:B------:R1:W-:Y:S01]  /*28e50*/  STL [R1+0x18], R0 ;  /* 0x0000180001007387 */ /* 0x0003e20000100800 */
[----:B------:R-:W-:Y:S05]  /*28e60*/  @!P1 BRA `(.L_x_1917) ;  /* 0x0000000000409947 */ /* 0x000fea0003800000 */
[----:B-1----:R-:W-:Y:S01]  /*28e70*/  MOV R2, 0x0 ;  /* 0x0000000000027802 */ /* 0x002fe20000000f00 */
[----:B------:R-:W-:Y:S01]  /*28e80*/  ULDC.64 UR4, c[0x4][0xc8] ;  /* 0x0100320000047ab9 */ /* 0x000fe20000000a00 */
[----:B------:R-:W-:Y:S01]  /*28e90*/  ULDC.64 UR6, c[0x4][0xd0] ;  /* 0x0100340000067ab9 */ /* 0x000fe20000000a00 */
[----:B------:R-:W-:Y:S01]  /*28ea0*/  ULDC.64 UR8, c[0x4][0x28] ;  /* 0x01000a0000087ab9 */ /* 0x000fe20000000a00 */
[----:B0-2---:R-:W-:Y:S02]  /*28eb0*/  IMAD.U32 R4, RZ, RZ, UR4 ;  /* 0x00000004ff047e24 */ /* 0x005fe4000f8e00ff */
        /* <DEDUP_REMOVED lines=11> */
.L_x_1917:
[----:B------:R-:W-:Y:S05]  /*28f70*/  BSYNC B6 ;  /* 0x0000000000067941 */ /* 0x000fea0003800000 */
.L_x_1916:
[----:B------:R-:W3:Y:S01]  /*28f80*/  LDL.LU R21, [R1+0x2c] ;  /* 0x00002c0001157983 */ /* 0x000ee20000300800 */
[----:B------:R-:W4:Y:S01]  /*28f90*/  LDC R7, c[0x0][0x448] ;  /* 0x00011200ff077b82 */ /* 0x000f220000000800 */
[----:B------:R-:W-:Y:S02]  /*28fa0*/  ULDC.64 UR4, c[0x0][0x2d8] ;  /* 0x0000b60000047ab9 */ /* 0x000fe40000000a00 */
[----:B------:R-:W2:Y:S04]  /*28fb0*/  LDL.LU R20, [R1+0x18] ;  /* 0x0000180001147983 */ /* 0x000ea80000300800 */
[----:B-1----:R-:W2:Y:S04]  /*28fc0*/  LDL.LU.64 R2, [R1+0x20] ;  /* 0x0000200001027983 */ /* 0x002ea80000300a00 */
[----:B------:R1:W5:Y:S01]  /*28fd0*/  LDL R8, [R1+0x14] ;  /* 0x0000140001087983 */ /* 0x0003620000100800 */
[----:B----4-:R-:W-:-:S13]  /*28fe0*/  ISETP.NE.AND P0, PT, R7, 0x1, PT ;  /* 0x000000010700780c */ /* 0x010fda0003f05270 */
[----:B------:R-:W4:Y:S01]  /*28ff0*/  @P0 LDC R6, c[0x0][0x44c] ;  /* 0x00011300ff060b82 */ /* 0x000f220000000800 */
[C---:B------:R-:W-:Y:S02]  /*29000*/  LOP3.LUT R9, R35.reuse, 0x40, RZ, 0xfc, !PT ;  /* 0x0000004023097812 */ /* 0x040fe400078efcff */
[----:B------:R-:W-:Y:S01]  /*29010*/  LOP3.LUT R10, R35, 0x80, RZ, 0xfc, !PT ;  /* 0x00000080230a7812 */ /* 0x000fe200078efcff */
[----:B--2---:R-:W-:Y:S02]  /*29020*/  IMAD.MOV.U32 R3, RZ, RZ, R20 ;  /* 0x000000ffff037224 */ /* 0x004fe400078e0014 */
[----:B------:R-:W2:Y:S01]  /*29030*/  S2R R20, SR_TID.X ;  /* 0x0000000000147919 */ /* 0x000ea20000002100 */
[----:B------:R-:W-:-:S04]  /*29040*/  IMAD.WIDE.U32 R2, R18, UR4, R2 ;  /* 0x0000000412027c25 */ /* 0x000fc8000f8e0002 */
[----:B------:R-:W-:Y:S01]  /*29050*/  IMAD R3, R18, UR5, R3 ;  /* 0x0000000512037c24 */ /* 0x000fe2000f8e0203 */
[----:B------:R-:W-:Y:S02]  /*29060*/  ULDC.64 UR4, c[0x0][0x2e0] ;  /* 0x0000b80000047ab9 */ /* 0x000fe40000000a00 */
[----:B---3--:R-:W-:Y:S02]  /*29070*/  IMAD R0, R21, UR4, RZ ;  /* 0x0000000415007c24 */ /* 0x008fe4000f8e02ff */
[----:B------:R-:W-:-:S04]  /*29080*/  IMAD.WIDE.U32 R2, R26, UR4, R2 ;  /* 0x000000041a027c25 */ /* 0x000fc8000f8e0002 */
[----:B------:R-:W-:Y:S01]  /*29090*/  IMAD R0, R26, UR5, R0 ;  /* 0x000000051a007c24 */ /* 0x000fe2000f8e0200 */
[----:B------:R-:W-:-:S04]  /*290a0*/  ULDC.64 UR4, c[0x0][0x2d0] ;  /* 0x0000b40000047ab9 */ /* 0x000fc80000000a00 */
[----:B------:R-:W-:Y:S02]  /*290b0*/  IADD3 R3, R3, R0, RZ ;  /* 0x0000000003037210 */ /* 0x000fe40007ffe0ff */
[----:B------:R-:W3:Y:S01]  /*290c0*/  @P0 LDC R0, c[0x0][0x450] ;  /* 0x00011400ff000b82 */ /* 0x000ee20000000800 */
[C---:B--2---:R-:W-:Y:S01]  /*290d0*/  LOP3.LUT R21, R20.reuse, 0x7f, RZ, 0xc0, !PT ;  /* 0x0000007f14157812 */ /* 0x044fe200078ec0ff */
[----:B------:R-:W-:-:S03]  /*290e0*/  IMAD.SHL.U32 R20, R20, 0x20, RZ ;  /* 0x0000002014147824 */ /* 0x000fc600078e00ff */
[----:B------:R-:W-:-:S04]  /*290f0*/  SHF.R.U32.HI R21, RZ, 0x2, R21 ;  /* 0x00000002ff157819 */ /* 0x000fc80000011615 */
[----:B------:R-:W-:-:S05]  /*29100*/  LOP3.LUT R20, R21, 0x60, R20, 0xf8, !PT ;  /* 0x0000006015147812 */ /* 0x000fca00078ef814 */
[----:B------:R-:W-:-:S04]  /*29110*/  IMAD.IADD R5, R20, 0x1, R17 ;  /* 0x0000000114057824 */ /* 0x000fc800078e0211 */
[----:B----4-:R-:W-:-:S04]  /*29120*/  @P0 IMAD.HI.U32 R6, R5, R6, RZ ;  /* 0x0000000605060227 */ /* 0x010fc800078e00ff */
[----:B0-----:R-:W-:Y:S01]  /*29130*/  IMAD.MOV.U32 R4, RZ, RZ, R5 ;  /* 0x000000ffff047224 */ /* 0x001fe200078e0005 */
[----:B---3--:R-:W-:Y:S01]  /*29140*/  @P0 SHF.R.U32.HI R4, RZ, R0, R6 ;  /* 0x00000000ff040219 */ /* 0x008fe20000011606 */
[----:B------:R-:W0:Y:S04]  /*29150*/  S2R R20, SR_TID.X ;  /* 0x0000000000147919 */ /* 0x000e280000002100 */
        /* <DEDUP_REMOVED lines=22> */
[----:B-1----:R-:W-:Y:S10]  /*292c0*/  BRA.DIV UR5, `(.L_x_1918) ;  /* 0x0000007605ec7947 */ /* 0x002ff4000b800000 */
[----:B------:R-:W0:Y:S01]  /*292d0*/  SHFL.IDX PT, R3, R4, RZ, 0x1c1f ;  /* 0x001c1fff04037589 */ /* 0x000e2200000e0000 */
[----:B------:R-:W-:Y:S02]  /*292e0*/  IMAD R27, R27, R7, RZ ;  /* 0x000000071b1b7224 */ /* 0x000fe400078e02ff */
        /* <DEDUP_REMOVED lines=9> */
[----:B-----5:R-:W-:Y:S04]  /*29380*/  @!P1 LDGSTS.E.BYPASS.LTC128B.128 [R8+0x10400], desc[UR42][R2.64], !P3 ;  /* 0x1040000002089fae */ /* 0x020fe8000d901d6a */
[----:B------:R-:W-:Y:S04]  /*29390*/  @!P1 LDGSTS.E.BYPASS.LTC128B.128 [R8+0x12400], desc[UR42][R2.64+0x40], !P2 ;  /* 0x1240004002089fae */ /* 0x000fe8000d101d6a */
[----:B------:R0:W-:Y:S02]  /*293a0*/  @!P1 LDGSTS.E.BYPASS.LTC128B.128 [R8+0x14400], desc[UR42][R2.64+0x80], !P0 ;  /* 0x1440008002089fae */ /* 0x0001e4000c101d6a */
[----:B0-----:R-:W-:-:S02]  /*293b0*/  VIADD R2, R17, 0x20 ;  /* 0x0000002011027836 */ /* 0x001fc40000000000 */
[----:B------:R-:W0:Y:S03]  /*293c0*/  SHFL.IDX PT, R3, R4, 0x1, 0x1c1f ;  /* 0x003c1f0004037f89 */ /* 0x000e2600000e0000 */
[----:B------:R-:W-:Y:S02]  /*293d0*/  ISETP.GE.AND P1, PT, R2, R27, PT ;  /* 0x0000001b0200720c */ /* 0x000fe40003f26270 */
[----:B------:R-:W1:Y:S11]  /*293e0*/  SHFL.IDX PT, R2, R0, 0x1, 0x1c1f ;  /* 0x003c1f0000027f89 */ /* 0x000e7600000e0000 */
[----:B0-----:R-:W-:-:S05]  /*293f0*/  @!P1 IADD3 R3, P4, R35, R3, RZ ;  /* 0x0000000323039210 */ /* 0x001fca0007f9e0ff */
[----:B-1----:R-:W-:-:S05]  /*29400*/  @!P1 IMAD.X R2, RZ, RZ, R2, P4 ;  /* 0x000000ffff029224 */ /* 0x002fca00020e0602 */
        /* <DEDUP_REMOVED lines=8> */
[----:B------:R-:W-:Y:S02]  /*29490*/  ISETP.GE.AND P1, PT, R2, R27, PT ;  /* 0x0000001b0200720c */ /* 0x000fe40003f26270 */
[----:B------:R-:W1:Y:S04]  /*294a0*/  SHFL.IDX PT, R2, R0, 0x2, 0x1c1f ;  /* 0x005c1f0000027f89 */ /* 0x000e6800000e0000 */
[----:B------:R-:W2:Y:S07]  /*294b0*/  SHFL.IDX PT, R0, R0, 0x3, 0x1c1f ;  /* 0x007c1f0000007f89 */ /* 0x000eae00000e0000 */
[----:B0-----:R-:W-:-:S05]  /*294c0*/  @!P1 IADD3 R3, P4, R35, R3, RZ ;  /* 0x0000000323039210 */ /* 0x001fca0007f9e0ff */
[----:B-1----:R-:W-:-:S05]  /*294d0*/  @!P1 IMAD.X R2, RZ, RZ, R2, P4 ;  /* 0x000000ffff029224 */ /* 0x002fca00020e0602 */
[----:B------:R-:W-:-:S04]  /*294e0*/  @!P1 LOP3.LUT R3, R3, R2, RZ, 0x3c, !PT ;  /* 0x0000000203039212 */ /* 0x000fc800078e3cff */
[----:B------:R-:W-:-:S04]  /*294f0*/  @!P1 LOP3.LUT R2, R3, R2, RZ, 0x3c, !PT ;  /* 0x0000000203029212 */ /* 0x000fc800078e3cff */
[----:B------:R-:W-:-:S05]  /*29500*/  @!P1 LOP3.LUT R3, R3, R2, RZ, 0x3c, !PT ;  /* 0x0000000203039212 */ /* 0x000fca00078e3cff */
[----:B------:R-:W-:Y:S04]  /*29510*/  @!P1 LDGSTS.E.BYPASS.LTC128B.128 [R8+0x11400], desc[UR42][R2.64], !P3 ;  /* 0x1140000002089fae */ /* 0x000fe8000d901d6a */
[----:B------:R-:W-:Y:S04]  /*29520*/  @!P1 LDGSTS.E.BYPASS.LTC128B.128 [R8+0x13400], desc[UR42][R2.64+0x40], !P2 ;  /* 0x1340004002089fae */ /* 0x000fe8000d101d6a */
[----:B------:R0:W-:Y:S04]  /*29530*/  @!P1 LDGSTS.E.BYPASS.LTC128B.128 [R8+0x15400], desc[UR42][R2.64+0x80], !P0 ;  /* 0x1540008002089fae */ /* 0x0001e8000c101d6a */
[----:B0-2---:R0:W1:Y:S02]  /*29540*/  SHFL.IDX PT, R2, R4, 0x3, 0x1c1f ;  /* 0x007c1f0004027f89 */ /* 0x00506400000e0000 */
.L_x_2161:
[----:B------:R-:W-:Y:S01]  /*29550*/  VIADD R17, R17, 0x60 ;  /* 0x0000006011117836 */ /* 0x000fe20000000000 */
[----:B------:R-:W-:Y:S04]  /*29560*/  BSSY B0, `(.L_x_1919) ;  /* 0x000000b000007945 */ /* 0x000fe80003800000 */
[----:B------:R-:W-:-:S13]  /*29570*/  ISETP.GE.AND P1, PT, R17, R27, PT ;  /* 0x0000001b1100720c */ /* 0x000fda0003f26270 */
[----:B------:R-:W-:Y:S05]  /*29580*/  @P1 BRA `(.L_x_1920) ;  /* 0x0000000000201947 */ /* 0x000fea0003800000 */
        /* <DEDUP_REMOVED lines=8> */
.L_x_1920:
[----:B------:R-:W-:Y:S05]  /*29610*/  BSYNC B0 ;  /* 0x0000000000007941 */ /* 0x000fea0003800000 */
.L_x_1919:
[----:B------:R-:W-:Y:S01]  /*29620*/  NOP ;  /* 0x0000000000007918 */ /* 0x000fe20000000000 */
[----:B------:R-:W-:-:S13]  /*29630*/  PLOP3.LUT P0, PT, PT, PT, PT, 0x80, 0x0 ;  /* 0x000000000000781c */ /* 0x000fda0003f0f070 */
.L_x_1921:
[----:B------:R-:W-:Y:S02]  /*29640*/  PLOP3.LUT P1, PT, P1, P0, PT, 0xa2, 0x0 ;  /* 0x000000000000781c */ /* 0x000fe40000f21472 */
[----:B------:R-:W-:-:S08]  /*29650*/  @P0 R2UR P1, UR4, R23 ;  /* 0x00000000170402ca */ /* 0x000fd00000020000 */
[----:B------:R-:W-:-:S05]  /*29660*/  @P0 PLOP3.LUT P0, PT, P1, PT, PT, 0x80, 0x0 ;  /* 0x000000000000081c */ /* 0x000fca0000f0f070 */
[----:B------:R-:W-:Y:S01]  /*29670*/  @!P1 SYNCS.ARRIVE.TRANS64.RED.A0T1 RZ, [UR4+0x22800], RZ ;  /* 0x022800ffffff99a7 */ /* 0x000fe20008200404 */
[----:B------:R-:W-:Y:S07]  /*29680*/  @!P1 ARRIVES.LDGSTSBAR.64.TRANSCNT [UR4+0x22800] ;  /* 0x02280000ff0099b0 */ /* 0x000fee0008000a84 */
[----:B------:R-:W-:Y:S05]  /*29690*/  @P0 BRA.U.ANY `(.L_x_1921) ;  /* 0xfffffffd00e80947 */ /* 0x000fea000393ffff */
[----:B--2---:R-:W2:Y:S04]  /*296a0*/  LDL.LU R3, [R1+0x30] ;  /* 0x0000300001037983 */ /* 0x004ea80000300800 */
[----:B-1----:R-:W3:Y:S01]  /*296b0*/  LDL.LU R2, [R1+0x28] ;  /* 0x0000280001027983 */ /* 0x002ee20000300800 */
[----:B--2---:R-:W-:Y:S02]  /*296c0*/  VIADD R3, R3, 0x1 ;  /* 0x0000000103037836 */ /* 0x004fe40000000000 */
[----:B---3--:R-:W-:-:S03]  /*296d0*/  VIADD R20, R2, 0xfffffffe ;  /* 0xfffffffe02147836 */ /* 0x008fc60000000000 */
        /* <DEDUP_REMOVED lines=9> */
[----:B-12---:R-:W-:Y:S05]  /*29770*/  @!P0 BRA `(.L_x_1923) ;  /* 0x00000078001c8947 */ /* 0x006fea0003800000 */
.L_x_2162:
[----:B------:R-:W-:Y:S05]  /*29780*/  BSYNC B0 ;  /* 0x0000000000007941 */ /* 0x000fea0003800000 */
.L_x_1922:
[----:B------:R-:W-:-:S13]  /*29790*/  ISETP.GE.AND P0, PT, R20, R36, PT ;  /* 0x000000241400720c */ /* 0x000fda0003f06270 */
[----:B------:R-:W-:Y:S05]  /*297a0*/  @!P0 BRA `(.L_x_1924) ;  /* 0x00000010008c8947 */ /* 0x000fea0003800000 */
[----:B0-----:R-:W-:Y:S02]  /*297b0*/  IMAD.MOV.U32 R4, RZ, RZ, R24 ;  /* 0x000000ffff047224 */ /* 0x001fe400078e0018 */
[----:B------:R-:W-:-:S07]  /*297c0*/  IMAD.MOV.U32 R5, RZ, RZ, R28 ;  /* 0x000000ffff057224 */ /* 0x000fce00078e001c */
.L_x_1944:
[----:B--2---:R-:W2:Y:S01]  /*297d0*/  LDL R8, [R1] ;  /* 0x0000000001087983 */ /* 0x004ea20000100800 */
[----:B------:R-:W0:Y:S01]  /*297e0*/  LDC R6, c[0x0][0x430] ;  /* 0x00010c00ff067b82 */ /* 0x000e220000000800 */
[----:B-1----:R-:W1:Y:S01]  /*297f0*/  S2R R2, SR_TID.X ;  /* 0x0000000000027919 */ /* 0x002e620000002100 */
[----:B0-----:R-:W-:Y:S02]  /*29800*/  ISETP.NE.AND P0, PT, R6, 0x1, PT ;  /* 0x000000010600780c */ /* 0x001fe40003f05270 */
[----:B-1----:R-:W-:-:S11]  /*29810*/  LOP3.LUT R0, R2, 0x7f, RZ, 0xc0, !PT ;  /* 0x0000007f02007812 */ /* 0x002fd600078ec0ff */
[----:B------:R-:W0:Y:S01]  /*29820*/  @P0 LDC R7, c[0x0][0x434] ;  /* 0x00010d00ff070b82 */ /* 0x000e220000000800 */
[----:B------:R-:W-:Y:S01]  /*29830*/  SHF.R.U32.HI R3, RZ, 0x2, R0 ;  /* 0x00000002ff037819 */ /* 0x000fe20000011600 */
[----:B------:R-:W-:-:S06]  /*29840*/  IMAD.SHL.U32 R2, R2, 0x20, RZ ;  /* 0x0000002002027824 */ /* 0x000fcc00078e00ff */
[----:B------:R-:W1:Y:S01]  /*29850*/  @P0 LDC R0, c[0x0][0x438] ;  /* 0x00010e00ff000b82 */ /* 0x000e620000000800 */
[----:B------:R-:W-:Y:S01]  /*29860*/  IMAD R3, R20, 0x80, R3 ;  /* 0x0000008014037824 */ /* 0x000fe200078e0203 */
[----:B------:R-:W-:-:S04]  /*29870*/  LOP3.LUT R2, R2, 0x60, RZ, 0xc0, !PT ;  /* 0x0000006002027812 */ /* 0x000fc800078ec0ff */
[----:B------:R-:W-:-:S05]  /*29880*/  IADD3 R3, R2, R3, R37 ;  /* 0x0000000302037210 */ /* 0x000fca0007ffe025 */
[----:B------:R-:W-:Y:S02]  /*29890*/  IMAD.MOV.U32 R2, RZ, RZ, R3 ;  /* 0x000000ffff027224 */ /* 0x000fe400078e0003 */
[----:B0-----:R-:W-:-:S05]  /*298a0*/  @P0 IMAD.HI.U32 R7, R3, R7, RZ ;  /* 0x0000000703070227 */ /* 0x001fca00078e00ff */
[----:B-1----:R-:W-:Y:S01]  /*298b0*/  @P0 SHF.R.U32.HI R2, RZ, R0, R7 ;  /* 0x00000000ff020219 */ /* 0x002fe20000011607 */
[----:B------:R-:W-:Y:S05]  /*298c0*/  YIELD ;  /* 0x0000000000007946 */ /* 0x000fea0003800000 */
[----:B------:R-:W-:Y:S01]  /*298d0*/  IMAD.MOV R0, RZ, RZ, -R2 ;  /* 0x000000ffff007224 */ /* 0x000fe200078e0a02 */
[----:B------:R-:W-:-:S03]  /*298e0*/  ULDC.64 UR4, c[0x0][0x428] ;  /* 0x00010a0000047ab9 */ /* 0x000fc60000000a00 */
[----:B------:R-:W-:Y:S01]  /*298f0*/  IMAD R6, R6, R0, R3 ;  /* 0x0000000006067224 */ /* 0x000fe200078e0203 */
[----:B------:R-:W-:-:S03]  /*29900*/  SHF.R.S32.HI R3, RZ, 0x1f, R2 ;  /* 0x0000001fff037819 */ /* 0x000fc60000011402 */
        /* <DEDUP_REMOVED lines=8> */
[----:B------:R-:W-:Y:S01]  /*29990*/  MOV R10, UR39 ;  /* 0x00000027000a7c02 */ /* 0x000fe20008000f00 */
[----:B------:R-:W-:-:S03]  /*299a0*/  VIADD R24, R4, 0x1 ;  /* 0x0000000104187836 */ /* 0x000fc60000000000 */
[----:B------:R-:W-:Y:S02]  /*299b0*/  ISETP.NE.AND P1, PT, R10, 0x3, PT ;  /* 0x000000030a00780c */ /* 0x000fe40003f25270 */
[----:B------:R-:W-:-:S04]  /*299c0*/  ISETP.NE.AND P0, PT, R24, 0x2, PT ;  /* 0x000000021800780c */ /* 0x000fc80003f05270 */
[----:B------:R-:W-:Y:S02]  /*299d0*/  SEL R28, RZ, 0x1, P0 ;  /* 0x00000001ff1c7807 */ /* 0x000fe40000000000 */
[C---:B------:R-:W-:Y:S01]  /*299e0*/  ISETP.GT.AND P2, PT, R20.reuse, R36, PT ;  /* 0x000000241400720c */ /* 0x040fe20003f44270 */
[----:B------:R-:W-:Y:S01]  /*299f0*/  VIADD R20, R20, 0xffffffff ;  /* 0xffffffff14147836 */ /* 0x000fe20000000000 */
[----:B------:R-:W-:Y:S02]  /*29a00*/  SEL R24, R24, RZ, P0 ;  /* 0x000000ff18187207 */ /* 0x000fe40000000000 */
[----:B------:R-:W-:Y:S02]  /*29a10*/  LOP3.LUT R28, R5, R28, RZ, 0x3c, !PT ;  /* 0x0000001c051c7212 */ /* 0x000fe400078e3cff */
[----:B--2---:R-:W-:Y:S01]  /*29a20*/  SHF.R.S32.HI R9, RZ, 0x1f, R8 ;  /* 0x0000001fff097819 */ /* 0x004fe20000011408 */
[----:B---3--:R-:W-:Y:S06]  /*29a30*/  @!P1 BRA `(.L_x_1925) ;  /* 0x0000000000049947 */ /* 0x008fec0003800000 */
[----:B------:R-:W-:Y:S01]  /*29a40*/  BPT.TRAP 0x1 ;  /* 0x000000040000795c */ /* 0x000fe20000300000 */
.L_x_1925:
[----:B------:R-:W-:Y:S01]  /*29a50*/  IMAD R0, R24, 0x8, R23 ;  /* 0x0000000818007824 */ /* 0x000fe200078e0217 */
[----:B------:R-:W-:Y:S01]  /*29a60*/  SHF.L.U32 R10, R28, 0x1f, RZ ;  /* 0x0000001f1c0a7819 */ /* 0x000fe200000006ff */
[----:B------:R-:W-:Y:S01]  /*29a70*/  BSSY B0, `(.L_x_1926) ;  /* 0x0000004000007945 */ /* 0x000fe20003800000 */
[----:B------:R-:W-:Y:S02]  /*29a80*/  SHF.R.S32.HI R7, RZ, 0x1f, R6 ;  /* 0x0000001fff077819 */ /* 0x000fe40000011406 */
[----:B------:R-:W0:Y:S02]  /*29a90*/  SYNCS.PHASECHK.TRANS64.TRYWAIT P0, [R0+URZ+0x22880], R10 ;  /* 0x0228800a000075a7 */ /* 0x000e24000800017f */
[----:B0-----:R-:W-:Y:S05]  /*29aa0*/  @!P0 BRA `(.L_x_1927) ;  /* 0x0000007400648947 */ /* 0x001fea0003800000 */
.L_x_2163:
[----:B------:R-:W-:Y:S05]  /*29ab0*/  BSYNC B0 ;  /* 0x0000000000007941 */ /* 0x000fea0003800000 */
.L_x_1926:
        /* <DEDUP_REMOVED lines=48> */
.L_x_2173:
        /* <DEDUP_REMOVED lines=9> */
.L_x_1929:
        /* <DEDUP_REMOVED lines=11> */
.L_x_1930:
[----:B------:R2:W-:Y:S01]  /*29f00*/  SYNCS.ARRIVE.TRANS64.A1T0 RZ, [R0+URZ+0x22870], RZ ;  /* 0x022870ff00ff79a7 */ /* 0x0005e2000810003f */
[----:B------:R-:W-:Y:S05]  /*29f10*/  @!P3 BRA `(.L_x_1931) ;  /* 0x000000000004b947 */ /* 0x000fea0003800000 */
[----:B------:R-:W-:Y:S01]  /*29f20*/  BPT.TRAP 0x1 ;  /* 0x000000040000795c */ /* 0x000fe20000300000 */
.L_x_1931:
[----:B------:R-:W3:Y:S01]  /*29f30*/  SYNCS.PHASECHK.TRANS64.TRYWAIT P0, [R0+URZ+0x22840], R10 ;  /* 0x0228400a000075a7 */ /* 0x000ee2000800017f */
[----:B------:R-:W-:Y:S04]  /*29f40*/  BSSY B0, `(.L_x_1932) ;  /* 0x0000002000007945 */ /* 0x000fe80003800000 */
[----:B---3--:R-:W-:Y:S05]  /*29f50*/  @!P0 BRA `(.L_x_1933) ;  /* 0x0000007400788947 */ /* 0x008fea0003800000 */
.L_x_2174:
[----:B------:R-:W-:Y:S05]  /*29f60*/  BSYNC B0 ;  /* 0x0000000000007941 */ /* 0x000fea0003800000 */
.L_x_1932:
[----:B------:R-:W4:Y:S01]  /*29f70*/  LDL R11, [R1+0x8] ;  /* 0x00000800010b7983 */ /* 0x000f220000100800 */
        /* <DEDUP_REMOVED lines=46> */
.L_x_2184:
        /* <DEDUP_REMOVED lines=10> */
.L_x_1935:
        /* <DEDUP_REMOVED lines=11> */
.L_x_1936:
[----:B------:R2:W-:Y:S02]  /*2a3b0*/  SYNCS.ARRIVE.TRANS64.A1T0 RZ, [R0+URZ+0x22830], RZ ;  /* 0x022830ff00ff79a7 */ /* 0x0005e4000810003f */
[----:B--23--:R-:W-:-:S05]  /*2a3c0*/  IMAD.U32 R0, RZ, RZ, UR37 ;  /* 0x00000025ff007e24 */ /* 0x00cfca000f8e00ff */
[----:B------:R-:W-:-:S13]  /*2a3d0*/  ISETP.NE.AND P0, PT, R0, 0x3, PT ;  /* 0x000000030000780c */ /* 0x000fda0003f05270 */
[----:B------:R-:W-:Y:S05]  /*2a3e0*/  @!P0 BRA `(.L_x_1937) ;  /* 0x0000000000048947 */ /* 0x000fea0003800000 */
[----:B------:R-:W-:Y:S01]  /*2a3f0*/  BPT.TRAP 0x1 ;  /* 0x000000040000795c */ /* 0x000fe20000300000 */
.L_x_1937:
[----:B------:R-:W-:Y:S01]  /*2a400*/  LOP3.LUT R0, R5, 0x1, RZ, 0x3c, !PT ;  /* 0x0000000105007812 */ /* 0x000fe200078e3cff */
[----:B------:R-:W-:Y:S01]  /*2a410*/  IMAD R17, R4, 0x8, R23 ;  /* 0x0000000804117824 */ /* 0x000fe200078e0217 */
[----:B------:R-:W-:Y:S02]  /*2a420*/  BSSY B0, `(.L_x_1938) ;  /* 0x0000004000007945 */ /* 0x000fe40003800000 */
[----:B------:R-:W-:-:S04]  /*2a430*/  SHF.L.U32 R0, R0, 0x1f, RZ ;  /* 0x0000001f00007819 */ /* 0x000fc800000006ff */
[----:B------:R-:W0:Y:S02]  /*2a440*/  SYNCS.PHASECHK.TRANS64.TRYWAIT P1, [R17+URZ+0x22870], R0 ;  /* 0x02287000110075a7 */ /* 0x000e24000802017f */
[----:B0-----:R-:W-:Y:S05]  /*2a450*/  @!P1 BRA `(.L_x_1939) ;  /* 0x0000007400809947 */ /* 0x001fea0003800000 */
.L_x_2185:
[----:B------:R-:W-:Y:S05]  /*2a460*/  BSYNC B0 ;  /* 0x0000000000007941 */ /* 0x000fea0003800000 */
.L_x_1938:
[----:B------:R-:W-:-:S05]  /*2a470*/  IMAD.U32 R2, RZ, RZ, UR39 ;  /* 0x00000027ff027e24 */ /* 0x000fca000f8e00ff */
[----:B------:R-:W-:-:S13]  /*2a480*/  ISETP.NE.AND P1, PT, R2, 0x3, PT ;  /* 0x000000030200780c */ /* 0x000fda0003f25270 */
[----:B------:R-:W-:Y:S05]  /*2a490*/  @!P1 BRA `(.L_x_1940) ;  /* 0x0000000000049947 */ /* 0x000fea0003800000 */
[----:B------:R-:W-:Y:S01]  /*2a4a0*/  BPT.TRAP 0x1 ;  /* 0x000000040000795c */ /* 0x000fe20000300000 */
.L_x_1940:
[----:B0-----:R-:W-:Y:S01]  /*2a4b0*/  SHF.L.U32 R0, R5, 0x1f, RZ ;  /* 0x0000001f05007819 */ /* 0x001fe200000006ff */
[----:B------:R-:W-:-:S03]  /*2a4c0*/  IMAD.SHL.U32 R2, R4, 0x4000, RZ ;  /* 0x0000400004027824 */ /* 0x000fc600078e00ff */
[----:B------:R-:W0:Y:S02]  /*2a4d0*/  SYNCS.PHASECHK.TRANS64.TRYWAIT P1, [R17+URZ+0x22860], R0 ;  /* 0x02286000110075a7 */ /* 0x000e24000802017f */
[----:B0-----:R-:W-:Y:S05]  /*2a4e0*/  @!P1 BRA `(.L_x_1941) ;  /* 0x0000007400709947 */ /* 0x001fea0003800000 */
.L_x_2186:
[----:B------:R-:W0:Y:S04]  /*2a4f0*/  LDL R3, [R1+0x10] ;  /* 0x0000100001037983 */ /* 0x000e280000100800 */
[----:B------:R-:W2:Y:S01]  /*2a500*/  LDL R12, [R1+0xc] ;  /* 0x00000c00010c7983 */ /* 0x000ea20000100800 */
[----:B------:R-:W-:Y:S05]  /*2a510*/  WARPSYNC.ALL ;  /* 0x0000000000007948 */ /* 0x000fea0003800000 */
[----:B------:R-:W-:-:S05]  /*2a520*/  IMAD.U32 R21, RZ, RZ, UR39 ;  /* 0x00000027ff157e24 */ /* 0x000fca000f8e00ff */
[----:B------:R-:W-:Y:S02]  /*2a530*/  ISETP.NE.AND P1, PT, R21, 0x3, PT ;  /* 0x000000031500780c */ /* 0x000fe40003f25270 */
[----:B0-----:R-:W-:-:S04]  /*2a540*/  LOP3.LUT R0, R2, R3, RZ, 0xfc, !PT ;  /* 0x0000000302007212 */ /* 0x001fc800078efcff */
[C---:B------:R-:W-:Y:S02]  /*2a550*/  IADD3 R0, R23.reuse, R0, RZ ;  /* 0x0000000017007210 */ /* 0x040fe40007ffe0ff */
[----:B--2---:R-:W-:-:S03]  /*2a560*/  IADD3 R2, R23, R2, R12 ;  /* 0x0000000217027210 */ /* 0x004fc60007ffe00c */
        /* <DEDUP_REMOVED lines=60> */
.L_x_1942:
[----:B0-----:R0:W-:Y:S01]  /*2a930*/  SYNCS.ARRIVE.TRANS64.A1T0 RZ, [R17+URZ+0x22850], RZ ;  /* 0x022850ff11ff79a7 */ /* 0x0011e2000810003f */
[----:B------:R-:W-:Y:S06]  /*2a940*/  BAR.SYNC.DEFER_BLOCKING 0x2, 0x80 ;  /* 0x0082000000007b1d */ /* 0x000fec0000010000 */
[----:B------:R-:W-:Y:S05]  /*2a950*/  @!P0 BRA `(.L_x_1943) ;  /* 0x0000000000048947 */ /* 0x000fea0003800000 */
[----:B------:R-:W-:Y:S01]  /*2a960*/  BPT.TRAP 0x1 ;  /* 0x000000040000795c */ /* 0x000fe20000300000 */
.L_x_1943:
[----:B------:R-:W3:Y:S01]  /*2a970*/  LDL R0, [R1+0x4] ;  /* 0x0000040001007983 */ /* 0x000ee20000100800 */
[----:B0-----:R-:W-:Y:S02]  /*2a980*/  VIADD R17, R17, 0x22880 ;  /* 0x0002288011117836 */ /* 0x001fe40000000000 */
[----:B------:R-:W-:Y:S02]  /*2a990*/  IMAD.MOV.U32 R4, RZ, RZ, R24 ;  /* 0x000000ffff047224 */ /* 0x000fe400078e0018 */
[----:B------:R-:W-:Y:S01]  /*2a9a0*/  IMAD.MOV.U32 R5, RZ, RZ, R28 ;  /* 0x000000ffff057224 */ /* 0x000fe200078e001c */
[----:B---3--:R-:W-:-:S04]  /*2a9b0*/  PRMT R17, R0, 0x654, R17 ;  /* 0x0000065400117816 */ /* 0x008fc80000000011 */
[----:B------:R3:W-:Y:S01]  /*2a9c0*/  SYNCS.ARRIVE.TRANS64.RED.A1T0 RZ, [R17+URZ], RZ ;  /* 0x000000ff11ff79a7 */ /* 0x0007e2000810043f */
[----:B------:R-:W-:Y:S05]  /*2a9d0*/  @P2 BRA `(.L_x_1944) ;  /* 0xffffffec007c2947 */ /* 0x000fea000383ffff */
.L_x_1924:
[----:B-1----:R-:W2:Y:S01]  /*2a9e0*/  S2R R0, SR_TID.X ;  /* 0x0000000000007919 */ /* 0x002ea20000002100 */
[----:B------:R-:W-:Y:S01]  /*2a9f0*/  BSSY B0, `(.L_x_1945) ;  /* 0x0000012000007945 */ /* 0x000fe20003800000 */
[----:B--2---:R-:W-:Y:S01]  /*2aa00*/  LOP3.LUT R2, R0, 0x7f, RZ, 0xc0, !PT ;  /* 0x0000007f00027812 */ /* 0x004fe200078ec0ff */
[----:B------:R-:W-:-:S03]  /*2aa10*/  IMAD.U32 R0, RZ, RZ, UR37 ;  /* 0x00000025ff007e24 */ /* 0x000fc6000f8e00ff */
[----:B------:R-:W-:Y:S02]  /*2aa20*/  ISETP.NE.AND P1, PT, R2, RZ, PT ;  /* 0x000000ff0200720c */ /* 0x000fe40003f25270 */
[----:B------:R-:W-:-:S11]  /*2aa30*/  ISETP.NE.AND P0, PT, R0, 0x3, PT ;  /* 0x000000030000780c */ /* 0x000fd60003f05270 */
        /* <DEDUP_REMOVED lines=8> */
[----:B0-----:R-:W0:Y:S02]  /*2aac0*/  S2R R4, SR_LTMASK ;  /* 0x0000000000047919 */ /* 0x001e240000003900 */
[----:B0-----:R-:W-:-:S04]  /*2aad0*/  LOP3.LUT R4, R4, UR4, RZ, 0xc0, !PT ;  /* 0x0000000404047c12 */ /* 0x001fc8000f8ec0ff */
[----:B------:R-:W0:Y:S01]  /*2aae0*/  POPC R7, R4 ;  /* 0x0000000400077309 */ /* 0x000e220000000000 */
[----:B--2---:R-:W0:Y:S02]  /*2aaf0*/  SHFL.IDX PT, R0, R3, R0, 0x1f ;  /* 0x00001f0003007589 */ /* 0x004e2400000e0000 */
[----:B0-----:R-:W-:-:S07]  /*2ab00*/  IADD3 R16, R0, UR38, R7 ;  /* 0x0000002600107c10 */ /* 0x001fce000fffe007 */
.L_x_1946:
[----:B------:R-:W-:Y:S05]  /*2ab10*/  BSYNC B0 ;  /* 0x0000000000007941 */ /* 0x000fea0003800000 */
.L_x_1945:
[----:B------:R-:W-:Y:S05]  /*2ab20*/  @!P0 BRA `(.L_x_1947) ;  /* 0x0000000000048947 */ /* 0x000fea0003800000 */
[----:B------:R-:W-:Y:S01]  /*2ab30*/  BPT.TRAP 0x1 ;  /* 0x000000040000795c */ /* 0x000fe20000300000 */
.L_x_1947:
[----:B------:R-:W-:Y:S01]  /*2ab40*/  LOP3.LUT R0, R28, 0x1, RZ, 0x3c, !PT ;  /* 0x000000011c007812 */ /* 0x000fe200078e3cff */
[----:B---3--:R-:W-:Y:S01]  /*2ab50*/  IMAD R17, R24, 0x8, R23 ;  /* 0x0000000818117824 */ /* 0x008fe200078e0217 */
[----:B------:R-:W-:Y:S02]  /*2ab60*/  BSSY B0, `(.L_x_1948) ;  /* 0x0000004000007945 */ /* 0x000fe40003800000 */
[----:B------:R-:W-:-:S04]  /*2ab70*/  SHF.L.U32 R0, R0, 0x1f, RZ ;  /* 0x0000001f00007819 */ /* 0x000fc800000006ff */
[----:B------:R-:W1:Y:S02]  /*2ab80*/  SYNCS.PHASECHK.TRANS64.TRYWAIT P1, [R17+URZ+0x22870], R0 ;  /* 0x02287000110075a7 */ /* 0x000e64000802017f */
[----:B-1----:R-:W-:Y:S05]  /*2ab90*/  @!P1 BRA `(.L_x_1949) ;  /* 0x0000006c00d89947 */ /* 0x002fea0003800000 */
.L_x_2187:
[----:B------:R-:W-:Y:S05]  /*2aba0*/  BSYNC B0 ;  /* 0x0000000000007941 */ /* 0x000fea0003800000 */
.L_x_1948:
[----:B------:R-:W-:-:S05]  /*2abb0*/  IMAD.U32 R2, RZ, RZ, UR39 ;  /* 0x00000027ff027e24 */ /* 0x000fca000f8e00ff */
[----:B------:R-:W-:-:S13]  /*2abc0*/  ISETP.NE.AND P1, PT, R2, 0x3, PT ;  /* 0x000000030200780c */ /* 0x000fda0003f25270 */
[----:B------:R-:W-:Y:S05]  /*2abd0*/  @!P1 BRA `(.L_x_1950) ;  /* 0x0000000000049947 */ /* 0x000fea0003800000 */
[----:B------:R-:W-:Y:S01]  /*2abe0*/  BPT.TRAP 0x1 ;  /* 0x000000040000795c */ /* 0x000fe20000300000 */
.L_x_1950:
[----:B-1----:R-:W-:-:S04]  /*2abf0*/  SHF.L.U32 R0, R28, 0x1f, RZ ;  /* 0x0000001f1c007819 */ /* 0x002fc800000006ff */
[----:B------:R-:W1:Y:S02]  /*2ac00*/  SYNCS.PHASECHK.TRANS64.TRYWAIT P1, [R17+URZ+0x22860], R0 ;  /* 0x02286000110075a7 */ /* 0x000e64000802017f */
[----:B-1----:R-:W-:Y:S05]  /*2ac10*/  @!P1 BRA `(.L_x_1951) ;  /* 0x0000006c00cc9947 */ /* 0x002fea0003800000 */
.L_x_2188:
[----:B------:R-:W1:Y:S04]  /*2ac20*/  LDL R3, [R1+0x10] ;  /* 0x0000100001037983 */ /* 0x000e680000100800 */
[----:B------:R-:W2:Y:S01]  /*2ac30*/  LDL R12, [R1+0xc] ;  /* 0x00000c00010c7983 */ /* 0x000ea20000100800 */
[----:B------:R-:W-:Y:S01]  /*2ac40*/  IMAD.SHL.U32 R2, R24, 0x4000, RZ ;  /* 0x0000400018027824 */ /* 0x000fe200078e00ff */
[----:B------:R-:W-:Y:S05]  /*2ac50*/  WARPSYNC.ALL ;  /* 0x0000000000007948 */ /* 0x000fea0003800000 */
[----:B------:R-:W-:-:S05]  /*2ac60*/  IMAD.U32 R20, RZ, RZ, UR39 ;  /* 0x00000027ff147e24 */ /* 0x000fca000f8e00ff */
[----:B------:R-:W-:Y:S02]  /*2ac70*/  ISETP.NE.AND P1, PT, R20, 0x3, PT ;  /* 0x000000031400780c */ /* 0x000fe40003f25270 */
[----:B-1----:R-:W-:Y:S02]  /*2ac80*/  LOP3.LUT R0, R2, R3, RZ, 0xfc, !PT ;  /* 0x0000000302007212 */ /* 0x002fe400078efcff */
[----:B--2---:R-:W-:-:S03]  /*2ac90*/  IADD3 R2, R23, R2, R12 ;  /* 0x0000000217027210 */ /* 0x004fc60007ffe00c */
[----:B------:R-:W-:Y:S01]  /*2aca0*/  IMAD.IADD R0, R23, 0x1, R0 ;  /* 0x0000000117007824 */ /* 0x000fe200078e0200 */
[----:B------:R-:W-:-:S03]  /*2acb0*/  IADD3 R18, R31, 0x400, R2 ;  /* 0x000004001f127810 */ /* 0x000fc60007ffe002 */
[----:B------:R-:W-:Y:S01]  /*2acc0*/  IMAD.IADD R3, R34, 0x1, R0 ;  /* 0x0000000122037824 */ /* 0x000fe200078e0200 */
[----:B0-----:R-:W0:Y:S02]  /*2acd0*/  LDSM.16.MT88.4 R4, [R0+0x8400] ;  /* 0x008400000004783b */ /* 0x001e240000004200 */
        /* <DEDUP_REMOVED lines=11> */
[----:B------:R-:W1:Y:S01]  /*2ad90*/  LDSM.16.MT88.4 R4, [R0+0x9400] ;  /* 0x009400000004783b */ /* 0x000e620000004200 */
[----:B0-----:R-:W-:Y:S02]  /*2ada0*/  IADD3 R2, R34, 0x400, R2 ;  /* 0x0000040022027810 */ /* 0x001fe40007ffe002 */
[C-C-:B-1----:R-:W-:Y:S02]  /*2adb0*/  PRMT R12, R4.reuse, 0x6420, R5.reuse ;  /* 0x00006420040c7816 */ /* 0x142fe40000000005 */
        /* <DEDUP_REMOVED lines=22> */
[----:B------:R-:W1:Y:S01]  /*2af20*/  LDSM.16.MT88.4 R4, [R0+0xb400] ;  /* 0x00b400000004783b */ /* 0x000e620000004200 */
[----:B0-----:R-:W-:Y:S01]  /*2af30*/  IMAD.IADD R2, R31, 0x1, R2 ;  /* 0x000000011f027824 */ /* 0x001fe200078e0202 */
[C-C-:B-1----:R-:W-:Y:S02]  /*2af40*/  PRMT R12, R4.reuse, 0x6420, R5.reuse ;  /* 0x00006420040c7816 */ /* 0x142fe40000000005 */
        /* <DEDUP_REMOVED lines=18> */
.L_x_1952:
[----:B0-----:R0:W-:Y:S01]  /*2b070*/  SYNCS.ARRIVE.TRANS64.A1T0 RZ, [R17+URZ+0x22850], RZ ;  /* 0x022850ff11ff79a7 */ /* 0x0011e2000810003f */
[----:B------:R-:W-:Y:S06]  /*2b080*/  BAR.SYNC.DEFER_BLOCKING 0x2, 0x80 ;  /* 0x0082000000007b1d */ /* 0x000fec0000010000 */
[----:B------:R-:W-:Y:S05]  /*2b090*/  @!P0 BRA `(.L_x_1953) ;  /* 0x0000000000048947 */ /* 0x000fea0003800000 */
[----:B------:R-:W-:Y:S01]  /*2b0a0*/  BPT.TRAP 0x1 ;  /* 0x000000040000795c */ /* 0x000fe20000300000 */
.L_x_1953:
[----:B------:R-:W2:Y:S01]  /*2b0b0*/  LDL R0, [R1+0x4] ;  /* 0x0000040001007983 */ /* 0x000ea20000100800 */
[----:B0-----:R-:W-:Y:S02]  /*2b0c0*/  VIADD R17, R17, 0x22880 ;  /* 0x0002288011117836 */ /* 0x001fe40000000000 */
[----:B------:R-:W-:-:S05]  /*2b0d0*/  VIADD R24, R24, 0x1 ;  /* 0x0000000118187836 */ /* 0x000fca0000000000 */
[----:B------:R-:W-:-:S04]  /*2b0e0*/  ISETP.NE.AND P0, PT, R24, 0x2, PT ;  /* 0x000000021800780c */ /* 0x000fc80003f05270 */
[----:B------:R-:W-:Y:S02]  /*2b0f0*/  SEL R3, RZ, 0x1, P0 ;  /* 0x00000001ff037807 */ /* 0x000fe40000000000 */
[----:B------:R-:W-:Y:S02]  /*2b100*/  SEL R24, R24, RZ, P0 ;  /* 0x000000ff18187207 */ /* 0x000fe40000000000 */
[----:B------:R-:W-:Y:S02]  /*2b110*/  LOP3.LUT R28, R28, R3, RZ, 0x3c, !PT ;  /* 0x000000031c1c7212 */ /* 0x000fe400078e3cff */
[----:B--2---:R-:W-:-:S04]  /*2b120*/  PRMT R17, R0, 0x654, R17 ;  /* 0x0000065400117816 */ /* 0x004fc80000000011 */
[----:B------:R0:W-:Y:S03]  /*2b130*/  SYNCS.ARRIVE.TRANS64.RED.A1T0 RZ, [R17+URZ], RZ ;  /* 0x000000ff11ff79a7 */ /* 0x0001e6000810043f */
.L_x_1894:
[----:B------:R-:W-:-:S13]  /*2b140*/  LOP3.LUT P0, RZ, R22, 0x40, RZ, 0xc0, !PT ;  /* 0x0000004016ff7812 */ /* 0x000fda000780c0ff */
[----:B------:R-:W-:Y:S05]  /*2b150*/  @!P0 BRA `(.L_x_1954) ;  /* 0x0000000000288947 */ /* 0x000fea0003800000 */
[----:B------:R-:W-:Y:S05]  /*2b160*/  WARPSYNC.ALL ;  /* 0x0000000000007948 */ /* 0x000fea0003800000 */
[----:B------:R-:W2:Y:S08]  /*2b170*/  S2UR UR4, SR_CgaCtaId ;  /* 0x00000000000479c3 */ /* 0x000eb00000008800 */
[----:B------:R-:W-:Y:S01]  /*2b180*/  BAR.SYNC.DEFER_BLOCKING 0x5, 0x180 ;  /* 0x0146000000007b1d */ /* 0x000fe20000010000 */
[----:B------:R-:W-:Y:S01]  /*2b190*/  MOV R23, 0x400 ;  /* 0x0000040000177802 */ /* 0x000fe20000000f00 */
[----:B--2---:R-:W-:-:S05]  /*2b1a0*/  IMAD.U32 R0, RZ, RZ, UR4 ;  /* 0x00000004ff007e24 */ /* 0x004fca000f8e00ff */
[----:B------:R-:W-:Y:S01]  /*2b1b0*/  LEA R23, R0, R23, 0x18 ;  /* 0x0000001700177211 */ /* 0x000fe200078ec0ff */
[----:B------:R2:W-:Y:S04]  /*2b1c0*/  STL [R1+0x4], R0 ;  /* 0x0000040001007387 */ /* 0x0005e80000100800 */
[----:B0-----:R2:W3:Y:S01]  /*2b1d0*/  LDS.128 R16, [R23+0x228d0] ;  /* 0x0228d00017107984 */ /* 0x0014e20000000c00 */
[----:B------:R-:W-:Y:S06]  /*2b1e0*/  BAR.ARV 0x4, 0x180 ;  /* 0x0106000000007b1d */ /* 0x000fec0000002000 */
[----:B------:R-:W-:Y:S05]  /*2b1f0*/  BRA `(.L_x_1955) ;  /* 0x0000000c00e07947 */ /* 0x000fea0003800000 */
.L_x_1954:
[----:B------:R-:W1:Y:S01]  /*2b200*/  S2R R0, SR_TID.X ;  /* 0x0000000000007919 */ /* 0x000e620000002100 */
[----:B------:R-:W-:Y:S01]  /*2b210*/  UMOV UR4, 0xffffffff ;  /* 0xffffffff00047882 */ /* 0x000fe20000000000 */
[----:B-1----:R-:W-:-:S04]  /*2b220*/  LOP3.LUT R8, R0, 0x1f, RZ, 0xc0, !PT ;  /* 0x0000001f00087812 */ /* 0x002fc800078ec0ff */
[----:B------:R-:W-:Y:S01]  /*2b230*/  ISETP.NE.AND P0, PT, R8, 0x1f, PT ;  /* 0x0000001f0800780c */ /* 0x000fe20003f05270 */
[----:B------:R-:W-:-:S12]  /*2b240*/  BRA.DIV UR4, `(.L_x_1956) ;  /* 0x0000006a04547947 */ /* 0x000fd8000b800000 */
[----:B------:R-:W-:Y:S01]  /*2b250*/  IMAD.IADD R9, R19, 0x1, R8 ;  /* 0x0000000113097824 */ /* 0x000fe200078e0208 */
[----:B------:R-:W-:-:S04]  /*2b260*/  ULDC UR4, c[0x0][0xc3c] ;  /* 0x00030f0000047ab9 */ /* 0x000fc80000000800 */
[----:B------:R-:W-:-:S13]  /*2b270*/  ISETP.GE.OR P1, PT, R9, UR4, !P0 ;  /* 0x0000000409007c0c */ /* 0x000fda000c726670 */
[----:B------:R-:W1:Y:S08]  /*2b280*/  @!P1 LDC.64 R2, c[0x0][0xc80] ;  /* 0x00032000ff029b82 */ /* 0x000e700000000a00 */
[----:B------:R-:W2:Y:S01]  /*2b290*/  @!P1 LDC.64 R4, c[0x0][0xc78] ;  /* 0x00031e00ff049b82 */ /* 0x000ea20000000a00 */
[----:B-1----:R-:W-:-:S05]  /*2b2a0*/  @!P1 IMAD.WIDE R2, R9, 0x4, R2 ;  /* 0x0000000409029825 */ /* 0x002fca00078e0202 */
[----:B------:R2:W3:Y:S02]  /*2b2b0*/  @!P1 LDG.E R7, desc[UR42][R2.64] ;  /* 0x0000002a02079981 */ /* 0x0004e4000c1e1900 */
[----:B--2---:R-:W-:-:S05]  /*2b2c0*/  @!P1 IMAD.WIDE R2, R9, 0x4, R4 ;  /* 0x0000000409029825 */ /* 0x004fca00078e0204 */
[----:B------:R-:W2:Y:S01]  /*2b2d0*/  @!P1 LDG.E R4, desc[UR42][R2.64] ;  /* 0x0000002a02049981 */ /* 0x000ea2000c1e1900 */
[----:B0-----:R-:W-:Y:S01]  /*2b2e0*/  IMAD.MOV.U32 R17, RZ, RZ, RZ ;  /* 0x000000ffff117224 */ /* 0x001fe200078e00ff */
[C---:B------:R-:W-:Y:S01]  /*2b2f0*/  ISETP.GE.U32.AND P2, PT, R8.reuse, 0x2, PT ;  /* 0x000000020800780c */ /* 0x040fe20003f46070 */
[----:B------:R-:W-:Y:S01]  /*2b300*/  IMAD.MOV.U32 R5, RZ, RZ, RZ ;  /* 0x000000ffff057224 */ /* 0x000fe200078e00ff */
[C---:B------:R-:W-:Y:S01]  /*2b310*/  ISETP.GE.U32.AND P3, PT, R8.reuse, 0x4, PT ;  /* 0x000000040800780c */ /* 0x040fe20003f66070 */
[----:B------:R-:W-:Y:S01]  /*2b320*/  SHFL.IDX PT, R0, R16, RZ, 0x1f ;  /* 0x00001fff10007589 */ /* 0x000fe200000e0000 */
[C---:B------:R-:W-:Y:S02]  /*2b330*/  ISETP.GE.U32.AND P4, PT, R8.reuse, 0x8, PT ;  /* 0x000000080800780c */ /* 0x040fe40003f86070 */
[----:B------:R-:W-:Y:S01]  /*2b340*/  ISETP.GE.U32.AND P5, PT, R8, 0x10, PT ;  /* 0x000000100800780c */ /* 0x000fe20003fa6070 */
[----:B------:R0:W-:Y:S02]  /*2b350*/  SHFL.IDX PT, R6, R16, 0x1, 0x1f ;  /* 0x00201f0010067f89 */ /* 0x0001e400000e0000 */
[----:B0-----:R-:W-:-:S02]  /*2b360*/  IMAD.MOV.U32 R16, RZ, RZ, RZ ;  /* 0x000000ffff107224 */ /* 0x001fc400078e00ff */
[----:B---3--:R-:W-:Y:S02]  /*2b370*/  @!P1 IMAD.MOV.U32 R17, RZ, RZ, R7 ;  /* 0x000000ffff119224 */ /* 0x008fe400078e0007 */
[----:B--2---:R-:W-:Y:S01]  /*2b380*/  @!P1 IMAD.MOV.U32 R5, RZ, RZ, R4 ;  /* 0x000000ffff059224 */ /* 0x004fe200078e0004 */
[----:B------:R-:W-:-:S03]  /*2b390*/  ISETP.NE.AND P1, PT, R8, RZ, PT ;  /* 0x000000ff0800720c */ /* 0x000fc60003f25270 */
[----:B------:R-:W-:-:S05]  /*2b3a0*/  IMAD R13, R5, R17, RZ ;  /* 0x00000011050d7224 */ /* 0x000fca00078e02ff */
        /* <DEDUP_REMOVED lines=15> */
[----:B------:R0:W1:Y:S02]  /*2b4a0*/  SHFL.IDX PT, R14, R2, 0x1f, 0x1f ;  /* 0x03e01f00020e7f89 */ /* 0x00006400000e0000 */
.L_x_2198:
[----:B------:R-:W-:Y:S02]  /*2b4b0*/  ULDC UR4, c[0x0][0xc38] ;  /* 0x00030e0000047ab9 */ /* 0x000fe40000000800 */
[----:B------:R-:W-:-:S04]  /*2b4c0*/  IMAD.U32 R4, RZ, RZ, UR4 ;  /* 0x00000004ff047e24 */ /* 0x000fc8000f8e00ff */
[----:B-1----:R-:W-:-:S04]  /*2b4d0*/  IMAD R3, R14, R4, RZ ;  /* 0x000000040e037224 */ /* 0x002fc800078e02ff */
[----:B------:R-:W-:-:S05]  /*2b4e0*/  IMAD.IADD R6, R6, 0x1, R3 ;  /* 0x0000000106067824 */ /* 0x000fca00078e0203 */
[----:B------:R-:W-:-:S13]  /*2b4f0*/  ISETP.GT.AND P6, PT, R6, R0, PT ;  /* 0x000000000600720c */ /* 0x000fda0003fc4270 */
[----:B------:R-:W-:Y:S05]  /*2b500*/  @P6 BRA `(.L_x_1957) ;  /* 0x0000000000a46947 */ /* 0x000fea0003800000 */
.L_x_1960:
[----:B0-----:R-:W0:Y:S01]  /*2b510*/  LDC R2, c[0x0][0xc3c] ;  /* 0x00030f00ff027b82 */ /* 0x001e220000000800 */
[----:B------:R-:W-:-:S05]  /*2b520*/  VIADD R19, R19, 0x1f ;  /* 0x0000001f13137836 */ /* 0x000fca0000000000 */
[----:B0-----:R-:W-:-:S13]  /*2b530*/  ISETP.GE.AND P6, PT, R19, R2, PT ;  /* 0x000000021300720c */ /* 0x001fda0003fc6270 */
[----:B------:R-:W-:Y:S05]  /*2b540*/  @P6 BRA `(.L_x_1958) ;  /* 0x0000000800c06947 */ /* 0x000fea0003800000 */
[----:B------:R-:W0:Y:S01]  /*2b550*/  S2R R3, SR_TID.X ;  /* 0x0000000000037919 */ /* 0x000e220000002100 */
[----:B------:R-:W-:Y:S01]  /*2b560*/  IMAD.MOV.U32 R17, RZ, RZ, RZ ;  /* 0x000000ffff117224 */ /* 0x000fe200078e00ff */
[----:B0-----:R-:W-:-:S05]  /*2b570*/  LOP3.LUT R3, R3, 0x1f, RZ, 0xc0, !PT ;  /* 0x0000001f03037812 */ /* 0x001fca00078ec0ff */
[----:B------:R-:W-:-:S05]  /*2b580*/  IMAD.IADD R4, R19, 0x1, R3 ;  /* 0x0000000113047824 */ /* 0x000fca00078e0203 */
[----:B------:R-:W-:-:S13]  /*2b590*/  ISETP.GE.OR P6, PT, R4, R2, !P0 ;  /* 0x000000020400720c */ /* 0x000fda00047c6670 */
[----:B------:R-:W0:Y:S02]  /*2b5a0*/  @!P6 LDC.64 R2, c[0x0][0xc80] ;  /* 0x00032000ff02eb82 */ /* 0x000e240000000a00 */
[----:B0-----:R-:W-:-:S05]  /*2b5b0*/  @!P6 IMAD.WIDE R2, R4, 0x4, R2 ;  /* 0x000000040402e825 */ /* 0x001fca00078e0202 */
[----:B------:R0:W2:Y:S01]  /*2b5c0*/  @!P6 LDG.E R17, desc[UR42][R2.64] ;  /* 0x0000002a0211e981 */ /* 0x0000a2000c1e1900 */
[----:B------:R-:W-:Y:S01]  /*2b5d0*/  IMAD.MOV.U32 R5, RZ, RZ, RZ ;  /* 0x000000ffff057224 */ /* 0x000fe200078e00ff */
[----:B0-----:R-:W0:Y:S02]  /*2b5e0*/  @!P6 LDC.64 R2, c[0x0][0xc78] ;  /* 0x00031e00ff02eb82 */ /* 0x001e240000000a00 */
[----:B0-----:R-:W-:-:S05]  /*2b5f0*/  @!P6 IMAD.WIDE R2, R4, 0x4, R2 ;  /* 0x000000040402e825 */ /* 0x001fca00078e0202 */
[----:B------:R-:W2:Y:S01]  /*2b600*/  @!P6 LDG.E R5, desc[UR42][R2.64] ;  /* 0x0000002a0205e981 */ /* 0x000ea2000c1e1900 */
[----:B------:R-:W-:Y:S01]  /*2b610*/  UMOV UR4, 0xffffffff ;  /* 0xffffffff00047882 */ /* 0x000fe20000000000 */
[----:B--2---:R-:W-:Y:S02]  /*2b620*/  IMAD R13, R5, R17, RZ ;  /* 0x00000011050d7224 */ /* 0x004fe400078e02ff */
[----:B------:R-:W-:Y:S05]  /*2b630*/  BRA.DIV UR4, `(.L_x_1959) ;  /* 0x0000006a04907947 */ /* 0x000fea000b800000 */
        /* <DEDUP_REMOVED lines=15> */
[----:B------:R0:W1:Y:S02]  /*2b730*/  SHFL.IDX PT, R14, R2, 0x1f, 0x1f ;  /* 0x03e01f00020e7f89 */ /* 0x00006400000e0000 */
.L_x_2206:
[----:B------:R-:W-:Y:S02]  /*2b740*/  ULDC UR4, c[0x0][0xc38] ;  /* 0x00030e0000047ab9 */ /* 0x000fe40000000800 */
[----:B------:R-:W-:-:S04]  /*2b750*/  IMAD.U32 R4, RZ, RZ, UR4 ;  /* 0x00000004ff047e24 */ /* 0x000fc8000f8e00ff */
[----:B-1----:R-:W-:-:S04]  /*2b760*/  IMAD R3, R14, R4, RZ ;  /* 0x000000040e037224 */ /* 0x002fc800078e02ff */
[----:B------:R-:W-:-:S05]  /*2b770*/  IMAD.IADD R6, R3, 0x1, R6 ;  /* 0x0000000103067824 */ /* 0x000fca00078e0206 */
[----:B------:R-:W-:-:S13]  /*2b780*/  ISETP.GT.AND P6, PT, R6, R0, PT ;  /* 0x000000000600720c */ /* 0x000fda0003fc4270 */
[----:B------:R-:W-:Y:S05]  /*2b790*/  @!P6 BRA `(.L_x_1960) ;  /* 0xfffffffc005ce947 */ /* 0x000fea000383ffff */
.L_x_1957:
[----:B------:R-:W-:Y:S01]  /*2b7a0*/  IMAD.IADD R6, R6, 0x1, -R3 ;  /* 0x0000000106067824 */ /* 0x000fe200078e0a03 */
[----:B------:R-:W-:-:S03]  /*2b7b0*/  UMOV UR4, 0xffffffff ;  /* 0xffffffff00047882 */ /* 0x000fc60000000000 */
[----:B------:R-:W-:-:S05]  /*2b7c0*/  IMAD R3, R2, R4, R6 ;  /* 0x0000000402037224 */ /* 0x000fca00078e0206 */
[----:B------:R-:W-:Y:S01]  /*2b7d0*/  ISETP.GT.AND P6, PT, R3, R0, PT ;  /* 0x000000000300720c */ /* 0x000fe20003fc4270 */
[----:B------:R-:W-:-:S12]  /*2b7e0*/  BRA.DIV UR4, `(.L_x_1961) ;  /* 0x0000006a04dc7947 */ /* 0x000fd8000b800000 */
[----:B------:R-:W-:-:S04]  /*2b7f0*/  VOTE.ANY R3, PT, !P6 ;  /* 0x0000000000037806 */ /* 0x000fc800070e0100 */
[----:B------:R-:W1:Y:S02]  /*2b800*/  POPC R7, R3 ;  /* 0x0000000300077309 */ /* 0x000e640000000000 */
[----:B-1----:R1:W2:Y:S01]  /*2b810*/  SHFL.IDX PT, R17, R17, R7, 0x1f ;  /* 0x00001f0711117589 */ /* 0x0022a200000e0000 */
[----:B------:R-:W-:-:S03]  /*2b820*/  IMAD.IADD R19, R7, 0x1, R19 ;  /* 0x0000000107137824 */ /* 0x000fc600078e0213 */
[----:B------:R1:W3:Y:S04]  /*2b830*/  SHFL.IDX PT, R5, R5, R7, 0x1f ;  /* 0x00001f0705057589 */ /* 0x0002e800000e0000 */
.L_x_2211:
[----:B------:R-:W-:-:S13]  /*2b840*/  ISETP.NE.AND P0, PT, R3, RZ, PT ;  /* 0x000000ff0300720c */ /* 0x000fda0003f05270 */
[----:B------:R-:W-:Y:S05]  /*2b850*/  @!P0 BRA `(.L_x_1962) ;  /* 0x0000000000108947 */ /* 0x000fea0003800000 */
[----:B------:R-:W-:Y:S01]  /*2b860*/  UMOV UR4, 0xffffffff ;  /* 0xffffffff00047882 */ /* 0x000fe20000000000 */
[----:B------:R-:W-:Y:S02]  /*2b870*/  VIADD R12, R7, 0xffffffff ;  /* 0xffffffff070c7836 */ /* 0x000fe40000000000 */
[----:B------:R-:W-:Y:S05]  /*2b880*/  BRA.DIV UR4, `(.L_x_1963) ;  /* 0x0000006e04147947 */ /* 0x000fea000b800000 */
[----:B------:R4:W0:Y:S02]  /*2b890*/  SHFL.IDX PT, R16, R2, R12, 0x1f ;  /* 0x00001f0c02107589 */ /* 0x00082400000e0000 */
.L_x_1962:
[----:B---3--:R-:W-:Y:S01]  /*2b8a0*/  ISETP.NE.AND P0, PT, R5, 0x1, PT ;  /* 0x000000010500780c */ /* 0x008fe20003f05270 */
[----:B0-----:R-:W-:-:S04]  /*2b8b0*/  IMAD R16, R16, R4, R6 ;  /* 0x0000000410107224 */ /* 0x001fc800078e0206 */
[----:B------:R-:W-:-:S08]  /*2b8c0*/  IMAD.IADD R0, R0, 0x1, -R16 ;  /* 0x0000000100007824 */ /* 0x000fd000078e0a10 */
[----:B------:R-:W-:Y:S05]  /*2b8d0*/  @!P0 BRA `(.L_x_1964) ;  /* 0x0000000000dc8947 */ /* 0x000fea0003800000 */
[-C--:B--2---:R-:W-:Y:S01]  /*2b8e0*/  IABS R6, R17.reuse ;  /* 0x0000001100067213 */ /* 0x084fe20000000000 */
[----:B----4-:R-:W-:Y:S01]  /*2b8f0*/  IMAD.MOV.U32 R2, RZ, RZ, RZ ;  /* 0x000000ffff027224 */ /* 0x010fe200078e00ff */
[----:B------:R-:W-:Y:S02]  /*2b900*/  IABS R8, R17 ;  /* 0x0000001100087213 */ /* 0x000fe40000000000 */
[----:B------:R-:W0:Y:S02]  /*2b910*/  I2F.RP R4, R6 ;  /* 0x0000000600047306 */ /* 0x000e240000209400 */
[----:B------:R-:W-:-:S06]  /*2b920*/  IADD3 R8, RZ, -R8, RZ ;  /* 0x80000008ff087210 */ /* 0x000fcc0007ffe0ff */
[----:B0-----:R-:W1:Y:S02]  /*2b930*/  MUFU.RCP R4, R4 ;  /* 0x0000000400047308 */ /* 0x001e640000001000 */
[----:B-1----:R-:W-:-:S06]  /*2b940*/  VIADD R7, R4, 0xffffffe ;  /* 0x0ffffffe04077836 */ /* 0x002fcc0000000000 */
[----:B------:R-:W0:Y:S02]  /*2b950*/  F2I.FTZ.U32.TRUNC.NTZ R3, R7 ;  /* 0x0000000700037305 */ /* 0x000e24000021f000 */
[----:B0-----:R-:W-:-:S04]  /*2b960*/  IMAD.MOV R9, RZ, RZ, -R3 ;  /* 0x000000ffff097224 */ /* 0x001fc800078e0a03 */
[----:B------:R-:W-:-:S04]  /*2b970*/  IMAD R9, R9, R6, RZ ;  /* 0x0000000609097224 */ /* 0x000fc800078e02ff */
[----:B------:R-:W-:Y:S01]  /*2b980*/  IMAD.HI.U32 R2, R3, R9, R2 ;  /* 0x0000000903027227 */ /* 0x000fe200078e0002 */
[----:B------:R-:W-:-:S05]  /*2b990*/  IABS R3, R0 ;  /* 0x0000000000037213 */ /* 0x000fca0000000000 */
[----:B------:R-:W-:-:S04]  /*2b9a0*/  IMAD.HI.U32 R4, R2, R3, RZ ;  /* 0x0000000302047227 */ /* 0x000fc800078e00ff */
[----:B------:R-:W-:Y:S02]  /*2b9b0*/  IMAD R3, R4, R8, R3 ;  /* 0x0000000804037224 */ /* 0x000fe400078e0203 */
[----:B------:R-:W-:-:S03]  /*2b9c0*/  IMAD.MOV.U32 R2, RZ, RZ, RZ ;  /* 0x000000ffff027224 */ /* 0x000fc600078e00ff */
[----:B------:R-:W-:-:S13]  /*2b9d0*/  ISETP.GT.U32.AND P1, PT, R6, R3, PT ;  /* 0x000000030600720c */ /* 0x000fda0003f24070 */
[----:B------:R-:W-:Y:S02]  /*2b9e0*/  @!P1 IMAD.IADD R3, R3, 0x1, -R6 ;  /* 0x0000000103039824 */ /* 0x000fe400078e0a06 */
[----:B------:R-:W-:Y:S01]  /*2b9f0*/  @!P1 VIADD R4, R4, 0x1 ;  /* 0x0000000104049836 */ /* 0x000fe20000000000 */
[----:B------:R-:W-:Y:S02]  /*2ba00*/  ISETP.NE.AND P1, PT, R17, RZ, PT ;  /* 0x000000ff1100720c */ /* 0x000fe40003f25270 */
[----:B------:R-:W-:Y:S02]  /*2ba10*/  ISETP.GE.U32.AND P0, PT, R3, R6, PT ;  /* 0x000000060300720c */ /* 0x000fe40003f06070 */
[----:B------:R-:W-:-:S04]  /*2ba20*/  IABS R6, R5 ;  /* 0x0000000500067213 */ /* 0x000fc80000000000 */
[----:B------:R-:W0:Y:S07]  /*2ba30*/  I2F.RP R7, R6 ;  /* 0x0000000600077306 */ /* 0x000e2e0000209400 */
[----:B------:R-:W-:Y:S01]  /*2ba40*/  @P0 VIADD R4, R4, 0x1 ;  /* 0x0000000104040836 */ /* 0x000fe20000000000 */
        /* <DEDUP_REMOVED lines=8> */
[----:B------:R-:W-:-:S04]  /*2bad0*/  LOP3.LUT R3, R0, R17, RZ, 0x3c, !PT ;  /* 0x0000001100037212 */ /* 0x000fc800078e3cff */
[----:B------:R-:W-:-:S13]  /*2bae0*/  ISETP.GE.AND P2, PT, R3, RZ, PT ;  /* 0x000000ff0300720c */ /* 0x000fda0003f46270 */
        /* <DEDUP_REMOVED lines=19> */
[----:B------:R-:W-:Y:S02]  /*2bc20*/  IMAD R18, R5, 0x10000, R18 ;  /* 0x0001000005127824 */ /* 0x000fe400078e0212 */
[----:B------:R-:W-:Y:S01]  /*2bc30*/  IMAD R2, R17, R2, R0 ;  /* 0x0000000211027224 */ /* 0x000fe200078e0200 */
[----:B------:R-:W-:Y:S06]  /*2bc40*/  BRA `(.L_x_1965) ;  /* 0x0000000000f47947 */ /* 0x000fec0003800000 */
.L_x_1964:
[----:B----4-:R-:W0:Y:S02]  /*2bc50*/  LDC.64 R2, c[0x0][0xc90] ;  /* 0x00032400ff027b82 */ /* 0x010e240000000a00 */
[----:B0-----:R-:W-:-:S05]  /*2bc60*/  IMAD.WIDE R2, R19, 0x4, R2 ;  /* 0x0000000413027825 */ /* 0x001fca00078e0202 */
[----:B------:R0:W2:Y:S02]  /*2bc70*/  LDG.E R6, desc[UR42][R2.64] ;  /* 0x0000002a02067981 */ /* 0x0000a4000c1e1900 */
[----:B0-----:R-:W-:Y:S02]  /*2bc80*/  IMAD.MOV.U32 R2, RZ, RZ, RZ ;  /* 0x000000ffff027224 */ /* 0x001fe400078e00ff */
[----:B--2---:R-:W-:-:S05]  /*2bc90*/  IMAD R5, R17, R6, RZ ;  /* 0x0000000611057224 */ /* 0x004fca00078e02ff */
[----:B-1----:R-:W-:-:S04]  /*2bca0*/  IABS R7, R5 ;  /* 0x0000000500077213 */ /* 0x002fc80000000000 */
        /* <DEDUP_REMOVED lines=9> */
[----:B------:R-:W-:-:S04]  /*2bd40*/  IMAD.HI.U32 R9, R9, R2, RZ ;  /* 0x0000000209097227 */ /* 0x000fc800078e00ff */
[----:B------:R-:W-:-:S04]  /*2bd50*/  IMAD.MOV R3, RZ, RZ, -R3 ;  /* 0x000000ffff037224 */ /* 0x000fc800078e0a03 */
        /* <DEDUP_REMOVED lines=8> */
[----:B------:R-:W-:-:S06]  /*2bde0*/  IMAD.MOV.U32 R2, RZ, RZ, RZ ;  /* 0x000000ffff027224 */ /* 0x000fcc00078e00ff */
[----:B------:R-:W-:-:S05]  /*2bdf0*/  @P0 VIADD R9, R9, 0x1 ;  /* 0x0000000109090836 */ /* 0x000fca0000000000 */
[----:B------:R-:W-:-:S05]  /*2be00*/  MOV R7, R9 ;  /* 0x0000000900077202 */ /* 0x000fca0000000f00 */
[----:B------:R-:W-:Y:S01]  /*2be10*/  @!P2 IMAD.MOV R7, RZ, RZ, -R7 ;  /* 0x000000ffff07a224 */ /* 0x000fe200078e0a07 */
[----:B------:R-:W-:-:S05]  /*2be20*/  @!P1 LOP3.LUT R7, RZ, R5, RZ, 0x33, !PT ;  /* 0x00000005ff079212 */ /* 0x000fca00078e33ff */
[----:B------:R-:W-:Y:S02]  /*2be30*/  IMAD R8, R6, R7, RZ ;  /* 0x0000000706087224 */ /* 0x000fe400078e02ff */
[----:B------:R-:W-:Y:S02]  /*2be40*/  IMAD.MOV R7, RZ, RZ, -R7 ;  /* 0x000000ffff077224 */ /* 0x000fe400078e0a07 */
[----:B------:R-:W-:Y:S02]  /*2be50*/  IMAD.MOV R3, RZ, RZ, -R8 ;  /* 0x000000ffff037224 */ /* 0x000fe400078e0a08 */
[----:B------:R-:W-:-:S03]  /*2be60*/  IMAD R5, R5, R7, R0 ;  /* 0x0000000705057224 */ /* 0x000fc600078e0200 */
[----:B------:R-:W-:-:S04]  /*2be70*/  VIADDMNMX R4, R3, R4, R6, PT ;  /* 0x0000000403047246 */ /* 0x000fc80003800106 */
[-C--:B------:R-:W-:Y:S02]  /*2be80*/  IABS R6, R4.reuse ;  /* 0x0000000400067213 */ /* 0x080fe40000000000 */
[----:B------:R-:W-:Y:S02]  /*2be90*/  IABS R0, R4 ;  /* 0x0000000400007213 */ /* 0x000fe40000000000 */
[----:B------:R-:W0:Y:S03]  /*2bea0*/  I2F.RP R9, R6 ;  /* 0x0000000600097306 */ /* 0x000e260000209400 */
[----:B------:R-:W-:-:S05]  /*2beb0*/  IMAD.MOV R0, RZ, RZ, -R0 ;  /* 0x000000ffff007224 */ /* 0x000fca00078e0a00 */
[----:B0-----:R-:W0:Y:S02]  /*2bec0*/  MUFU.RCP R9, R9 ;  /* 0x0000000900097308 */ /* 0x001e240000001000 */
[----:B0-----:R-:W-:-:S06]  /*2bed0*/  VIADD R10, R9, 0xffffffe ;  /* 0x0ffffffe090a7836 */ /* 0x001fcc0000000000 */
[----:B------:R-:W0:Y:S02]  /*2bee0*/  F2I.FTZ.U32.TRUNC.NTZ R3, R10 ;  /* 0x0000000a00037305 */ /* 0x000e24000021f000 */
[----:B0-----:R-:W-:-:S04]  /*2bef0*/  IMAD.MOV R7, RZ, RZ, -R3 ;  /* 0x000000ffff077224 */ /* 0x001fc800078e0a03 */
[----:B------:R-:W-:-:S04]  /*2bf00*/  IMAD R7, R7, R6, RZ ;  /* 0x0000000607077224 */ /* 0x000fc800078e02ff */
[----:B------:R-:W-:Y:S01]  /*2bf10*/  IMAD.HI.U32 R2, R3, R7, R2 ;  /* 0x0000000703027227 */ /* 0x000fe200078e0002 */
[----:B------:R-:W-:-:S05]  /*2bf20*/  IABS R3, R5 ;  /* 0x0000000500037213 */ /* 0x000fca0000000000 */
[----:B------:R-:W-:-:S04]  /*2bf30*/  IMAD.HI.U32 R2, R2, R3, RZ ;  /* 0x0000000302027227 */ /* 0x000fc800078e00ff */
[----:B------:R-:W-:Y:S01]  /*2bf40*/  IMAD R3, R2, R0, R3 ;  /* 0x0000000002037224 */ /* 0x000fe200078e0203 */
[----:B------:R-:W-:Y:S02]  /*2bf50*/  LOP3.LUT R0, R5, R4, RZ, 0x3c, !PT ;  /* 0x0000000405007212 */ /* 0x000fe400078e3cff */
[----:B------:R-:W-:Y:S02]  /*2bf60*/  IADD3 R5, R8, 0x1000000, R5 ;  /* 0x0100000008057810 */ /* 0x000fe40007ffe005 */
[----:B------:R-:W-:Y:S02]  /*2bf70*/  ISETP.GT.U32.AND P1, PT, R6, R3, PT ;  /* 0x000000030600720c */ /* 0x000fe40003f24070 */
[----:B------:R-:W-:-:S11]  /*2bf80*/  ISETP.GE.AND P2, PT, R0, RZ, PT ;  /* 0x000000ff0000720c */ /* 0x000fd60003f46270 */
        /* <DEDUP_REMOVED lines=8> */
[----:B------:R-:W-:-:S07]  /*2c010*/  IMAD R18, R2, R4, R5 ;  /* 0x0000000402127224 */ /* 0x000fce00078e0205 */
.L_x_1965:
[----:B------:R-:W-:-:S05]  /*2c020*/  LOP3.LUT R2, RZ, R2, RZ, 0x33, !PT ;  /* 0x00000002ff027212 */ /* 0x000fca00078e33ff */
[----:B------:R-:W-:Y:S01]  /*2c030*/  IMAD.IADD R17, R17, 0x1, R2 ;  /* 0x0000000111117824 */ /* 0x000fe200078e0202 */
[----:B------:R-:W-:Y:S06]  /*2c040*/  BRA `(.L_x_1966) ;  /* 0x00000000001c7947 */ /* 0x000fec0003800000 */
.L_x_1958:
[----:B------:R-:W-:Y:S01]  /*2c050*/  UMOV UR4, URZ ;  /* 0x0000003f00047c82 */ /* 0x000fe20008000000 */
[----:B------:R-:W-:Y:S01]  /*2c060*/  UMOV UR5, URZ ;  /* 0x0000003f00057c82 */ /* 0x000fe20008000000 */
[----:B------:R-:W-:Y:S01]  /*2c070*/  ULDC UR6, c[0x0][0xc3c] ;  /* 0x00030f0000067ab9 */ /* 0x000fe20000000800 */
[----:B------:R-:W-:Y:S02]  /*2c080*/  IMAD.MOV.U32 R16, RZ, RZ, R0 ;  /* 0x000000ffff107224 */ /* 0x000fe400078e0000 */
[----:B------:R-:W-:Y:S02]  /*2c090*/  IMAD.U32 R17, RZ, RZ, UR4 ;  /* 0x00000004ff117e24 */ /* 0x000fe4000f8e00ff */
[----:B------:R-:W-:Y:S02]  /*2c0a0*/  IMAD.U32 R18, RZ, RZ, UR5 ;  /* 0x00000005ff127e24 */ /* 0x000fe4000f8e00ff */
[----:B------:R-:W-:-:S07]  /*2c0b0*/  IMAD.U32 R19, RZ, RZ, UR6 ;  /* 0x00000006ff137e24 */ /* 0x000fce000f8e00ff */
.L_x_1966:
[----:B------:R0:W2:Y:S01]  /*2c0c0*/  LDL R2, [R1+0x4] ;  /* 0x0000040001027983 */ /* 0x0000a20000100800 */
[----:B------:R-:W1:Y:S01]  /*2c0d0*/  S2R R0, SR_TID.X ;  /* 0x0000000000007919 */ /* 0x000e620000002100 */
[----:B------:R-:W-:Y:S05]  /*2c0e0*/  WARPSYNC.ALL ;  /* 0x0000000000007948 */ /* 0x000fea0003800000 */
[----:B-1----:R-:W-:Y:S01]  /*2c0f0*/  LOP3.LUT R0, R0, 0x1f, RZ, 0xc0, !PT ;  /* 0x0000001f00007812 */ /* 0x002fe200078ec0ff */
[----:B------:R-:W-:Y:S03]  /*2c100*/  BAR.SYNC.DEFER_BLOCKING 0x4, 0x180 ;  /* 0x0106000000007b1d */ /* 0x000fe60000010000 */
[----:B------:R-:W-:-:S13]  /*2c110*/  ISETP.NE.AND P0, PT, R0, RZ, PT ;  /* 0x000000ff0000720c */ /* 0x000fda0003f05270 */
[----:B------:R-:W-:Y:S01]  /*2c120*/  @!P0 MOV R0, 0x400 ;  /* 0x0000040000008802 */ /* 0x000fe20000000f00 */
[----:B--2---:R-:W1:Y:S03]  /*2c130*/  @!P0 S2R R2, SR_CgaCtaId ;  /* 0x0000000000028919 */ /* 0x004e660000008800 */
[----:B-1----:R-:W-:Y:S01]  /*2c140*/  @!P0 LEA R23, R2, R0, 0x18 ;  /* 0x0000000002178211 */ /* 0x002fe200078ec0ff */
[----:B------:R0:W-:Y:S04]  /*2c150*/  @!P0 STL [R1+0x4], R2 ;  /* 0x0000040201008387 */ /* 0x0001e80000100800 */
[----:B------:R0:W-:Y:S01]  /*2c160*/  @!P0 STS.128 [R23+0x228d0], R16 ;  /* 0x0228d01017008388 */ /* 0x0001e20000000c00 */
[----:B------:R-:W-:Y:S06]  /*2c170*/  BAR.ARV 0x5, 0x180 ;  /* 0x0146000000007b1d */ /* 0x000fec0000002000 */
.L_x_1955:
[----:B------:R-:W-:Y:S02]  /*2c180*/  ULDC UR4, c[0x0][0xc3c] ;  /* 0x00030f0000047ab9 */ /* 0x000fe40000000800 */
[----:B---3--:R-:W-:-:S13]  /*2c190*/  ISETP.GE.AND P0, PT, R19, UR4, PT ;  /* 0x0000000413007c0c */ /* 0x008fda000bf06270 */
[----:B------:R-:W-:Y:S05]  /*2c1a0*/  @!P0 BRA `(.L_x_1967) ;  /* 0xffffff9000708947 */ /* 0x000fea000383ffff */
[----:B------:R-:W-:Y:S05]  /*2c1b0*/  BSYNC B7 ;  /* 0x0000000000077941 */ /* 0x000fea0003800000 */
.L_x_1833:
[----:B--2---:R-:W2:Y:S01]  /*2c1c0*/  LDL.LU R0, [R1+0x30] ;  /* 0x0000300001007983 */ /* 0x004ea20000300800 */
[----:B------:R-:W-:Y:S01]  /*2c1d0*/  BSSY B0, `(.L_x_1968) ;  /* 0x000000b000007945 */ /* 0x000fe20003800000 */
[----:B------:R-:W3:Y:S01]  /*2c1e0*/  S2R R5, SR_CgaCtaId ;  /* 0x0000000000057919 */ /* 0x000ee20000008800 */
[----:B--2---:R-:W-:-:S05]  /*2c1f0*/  VIADD R0, R0, 0x1 ;  /* 0x0000000100007836 */ /* 0x004fca0000000000 */
[----:B01----:R-:W-:-:S04]  /*2c200*/  LEA.HI R2, R0, R0, RZ, 0x1 ;  /* 0x0000000000027211 */ /* 0x003fc800078f08ff */
[----:B------:R-:W-:Y:S02]  /*2c210*/  LOP3.LUT R3, R2, 0xfffffffe, RZ, 0xc0, !PT ;  /* 0xfffffffe02037812 */ /* 0x000fe400078ec0ff */
[----:B------:R-:W-:-:S03]  /*2c220*/  MOV R2, 0x400 ;  /* 0x0000040000027802 */ /* 0x000fc60000000f00 */
[----:B------:R-:W-:Y:S01]  /*2c230*/  IMAD.IADD R0, R0, 0x1, -R3 ;  /* 0x0000000100007824 */ /* 0x000fe200078e0a03 */
[----:B---3--:R-:W-:-:S04]  /*2c240*/  LEA R7, R5, R2, 0x18 ;  /* 0x0000000205077211 */ /* 0x008fc800078ec0ff */
[----:B------:R-:W-:-:S04]  /*2c250*/  SHF.L.U32 R0, R0, 0x1f, RZ ;  /* 0x0000001f00007819 */ /* 0x000fc800000006ff */
[----:B------:R-:W0:Y:S02]  /*2c260*/  SYNCS.PHASECHK.TRANS64.TRYWAIT P0, [R7+URZ+0x22820], R0 ;  /* 0x02282000070075a7 */ /* 0x000e24000800017f */
[----:B0-----:R-:W-:Y:S05]  /*2c270*/  @!P0 BRA `(.L_x_1969) ;  /* 0x0000006000c08947 */ /* 0x001fea0003800000 */
.L_x_2214:
[----:B------:R-:W-:Y:S05]  /*2c280*/  BSYNC B0 ;  /* 0x0000000000007941 */ /* 0x000fea0003800000 */
.L_x_1968:
[----:B------:R-:W-:-:S03]  /*2c290*/  UMOV UR4, 0xffffffff ;  /* 0xffffffff00047882 */ /* 0x000fc60000000000 */
[----:B------:R-:W-:Y:S05]  /*2c2a0*/  BRA.DIV UR4, `(.L_x_1970) ;  /* 0x0000006204c87947 */ /* 0x000fea000b800000 */
[----:B0-----:R-:W0:Y:S02]  /*2c2b0*/  S2R R0, SR_TID.X ;  /* 0x0000000000007919 */ /* 0x001e240000002100 */
[----:B0-----:R-:W-:-:S04]  /*2c2c0*/  SHF.R.U32.HI R0, RZ, 0x5, R0 ;  /* 0x00000005ff007819 */ /* 0x001fc80000011600 */
[----:B------:R-:W-:-:S05]  /*2c2d0*/  LOP3.LUT R0, R0, 0x3, RZ, 0xc0, !PT ;  /* 0x0000000300007812 */ /* 0x000fca00078ec0ff */
[----:B------:R0:W1:Y:S02]  /*2c2e0*/  SHFL.IDX PT, R14, R0, RZ, 0x1f ;  /* 0x00001fff000e7589 */ /* 0x00006400000e0000 */
.L_x_2217:
[----:B-1----:R-:W-:-:S13]  /*2c2f0*/  ISETP.NE.AND P0, PT, R14, RZ, PT ;  /* 0x000000ff0e00720c */ /* 0x002fda0003f05270 */
[----:B------:R-:W-:Y:S05]  /*2c300*/  @P0 BRA `(.L_x_1581) ;  /* 0x0000000000a80947 */ /* 0x000fea0003800000 */
[----:B------:R-:W-:-:S03]  /*2c310*/  UMOV UR4, 0xffffffff ;  /* 0xffffffff00047882 */ /* 0x000fc60000000000 */
[----:B------:R-:W-:Y:S05]  /*2c320*/  BRA.DIV UR4, `(.L_x_1971) ;  /* 0x0000006204dc7947 */ /* 0x000fea000b800000 */
[----:B------:R-:W-:-:S13]  /*2c330*/  ELECT P6, URZ, PT ;  /* 0x00000000003f782f */ /* 0x000fda00038c0000 */
.L_x_2220:
[----:B------:R-:W-:Y:S05]  /*2c340*/  @!P6 BRA `(.L_x_1581) ;  /* 0x000000000098e947 */ /* 0x000fea0003800000 */
[----:B------:R-:W-:-:S06]  /*2c350*/  ULOP3.LUT UR4, UR36, 0x2, URZ, 0xfc, !UPT ;  /* 0x0000000224047892 */ /* 0x000fcc000f8efc3f */
[----:B0-----:R-:W-:-:S05]  /*2c360*/  IMAD.U32 R0, RZ, RZ, UR4 ;  /* 0x00000004ff007e24 */ /* 0x001fca000f8e00ff */
[----:B------:R-:W-:-:S13]  /*2c370*/  ISETP.NE.AND P0, PT, R0, 0x3, PT ;  /* 0x000000030000780c */ /* 0x000fda0003f05270 */
[----:B------:R-:W-:Y:S05]  /*2c380*/  @!P0 BRA `(.L_x_1972) ;  /* 0x0000000000048947 */ /* 0x000fea0003800000 */
[----:B------:R-:W-:Y:S01]  /*2c390*/  BPT.TRAP 0x1 ;  /* 0x000000040000795c */ /* 0x000fe20000300000 */
.L_x_1972:
[----:B------:R-:W-:Y:S01]  /*2c3a0*/  IMAD R5, R24, 0x8, R7 ;  /* 0x0000000818057824 */ /* 0x000fe200078e0207 */
[----:B------:R-:W-:Y:S01]  /*2c3b0*/  SHF.L.U32 R0, R28, 0x1f, RZ ;  /* 0x0000001f1c007819 */ /* 0x000fe200000006ff */
[----:B------:R-:W-:-:S03]  /*2c3c0*/  VIADD R24, R24, 0x1 ;  /* 0x0000000118187836 */ /* 0x000fc60000000000 */
[----:B------:R-:W0:Y:S02]  /*2c3d0*/  SYNCS.PHASECHK.TRANS64.TRYWAIT P1, [R5+URZ+0x22840], R0 ;  /* 0x02284000050075a7 */ /* 0x000e24000802017f */
[----:B------:R-:W-:-:S04]  /*2c3e0*/  ISETP.NE.AND P2, PT, R24, 0x2, PT ;  /* 0x000000021800780c */ /* 0x000fc80003f45270 */
[----:B------:R-:W-:Y:S01]  /*2c3f0*/  SEL R3, RZ, 0x1, P2 ;  /* 0x00000001ff037807 */ /* 0x000fe20001000000 */
[----:B0-----:R-:W-:Y:S08]  /*2c400*/  @!P1 BRA `(.L_x_1973) ;  /* 0x0000006000c49947 */ /* 0x001ff00003800000 */
.L_x_2221:
[----:B------:R-:W-:Y:S02]  /*2c410*/  SEL R24, R24, RZ, P2 ;  /* 0x000000ff18187207 */ /* 0x000fe40001000000 */
[----:B------:R-:W-:Y:S01]  /*2c420*/  LOP3.LUT R2, R28, R3, RZ, 0x3c, !PT ;  /* 0x000000031c027212 */ /* 0x000fe200078e3cff */
[----:B------:R-:W-:Y:S06]  /*2c430*/  @!P0 BRA `(.L_x_1974) ;  /* 0x0000000000048947 */ /* 0x000fec0003800000 */
[----:B------:R-:W-:Y:S01]  /*2c440*/  BPT.TRAP 0x1 ;  /* 0x000000040000795c */ /* 0x000fe20000300000 */
.L_x_1974:
[----:B------:R-:W-:Y:S01]  /*2c450*/  IMAD R3, R24, 0x8, R7 ;  /* 0x0000000818037824 */ /* 0x000fe200078e0207 */
[----:B------:R-:W-:-:S04]  /*2c460*/  SHF.L.U32 R2, R2, 0x1f, RZ ;  /* 0x0000001f02027819 */ /* 0x000fc800000006ff */
[----:B------:R-:W1:Y:S02]  /*2c470*/  SYNCS.PHASECHK.TRANS64.TRYWAIT P1, [R3+URZ+0x22840], R2 ;  /* 0x02284002030075a7 */ /* 0x000e64000802017f */
[----:B-1----:R-:W-:Y:S05]  /*2c480*/  @!P1 BRA `(.L_x_1975) ;  /* 0x0000006000b89947 */ /* 0x002fea0003800000 */
.L_x_2222:
[----:B------:R-:W-:Y:S05]  /*2c490*/  @!P0 BRA `(.L_x_1976) ;  /* 0x0000000000048947 */ /* 0x000fea0003800000 */
[----:B------:R-:W-:Y:S01]  /*2c4a0*/  BPT.TRAP 0x1 ;  /* 0x000000040000795c */ /* 0x000fe20000300000 */
.L_x_1976:
[----:B------:R-:W2:Y:S02]  /*2c4b0*/  SYNCS.PHASECHK.TRANS64.TRYWAIT P1, [R5+URZ+0x22860], R0 ;  /* 0x02286000050075a7 */ /* 0x000ea4000802017f */
[----:B--2---:R-:W-:Y:S05]  /*2c4c0*/  @!P1 BRA `(.L_x_1977) ;  /* 0x0000006000bc9947 */ /* 0x004fea0003800000 */
.L_x_2223:
[----:B------:R-:W-:Y:S05]  /*2c4d0*/  @!P0 BRA `(.L_x_1978) ;  /* 0x0000000000048947 */ /* 0x000fea0003800000 */
[----:B------:R-:W-:Y:S01]  /*2c4e0*/  BPT.TRAP 0x1 ;  /* 0x000000040000795c */ /* 0x000fe20000300000 */
.L_x_1978:
[----:B------:R-:W3:Y:S02]  /*2c4f0*/  SYNCS.PHASECHK.TRANS64.TRYWAIT P1, [R3+URZ+0x22860], R2 ;  /* 0x02286002030075a7 */ /* 0x000ee4000802017f */
[----:B---3--:R-:W-:Y:S05]  /*2c500*/  @!P1 BRA `(.L_x_1979) ;  /* 0x0000006000c09947 */ /* 0x008fea0003800000 */
.L_x_2224:
[----:B------:R-:W-:Y:S05]  /*2c510*/  @!P0 BRA `(.L_x_1980) ;  /* 0x0000000000048947 */ /* 0x000fea0003800000 */
[----:B------:R-:W-:Y:S01]  /*2c520*/  BPT.TRAP 0x1 ;  /* 0x000000040000795c */ /* 0x000fe20000300000 */
.L_x_1980:
[----:B------:R-:W4:Y:S02]  /*2c530*/  SYNCS.PHASECHK.TRANS64.TRYWAIT P1, [R5+URZ+0x22880], R0 ;  /* 0x02288000050075a7 */ /* 0x000f24000802017f */
[----:B----4-:R-:W-:Y:S05]  /*2c540*/  @!P1 BRA `(.L_x_1981) ;  /* 0x0000006000c49947 */ /* 0x010fea0003800000 */
.L_x_2225:
[----:B------:R-:W-:Y:S05]  /*2c550*/  @!P0 BRA `(.L_x_1982) ;  /* 0x0000000000048947 */ /* 0x000fea0003800000 */
[----:B------:R-:W-:Y:S01]  /*2c560*/  BPT.TRAP 0x1 ;  /* 0x000000040000795c */ /* 0x000fe20000300000 */
.L_x_1982:
[----:B------:R0:W0:Y:S02]  /*2c570*/  SYNCS.PHASECHK.TRANS64.TRYWAIT P0, [R3+URZ+0x22880], R2 ;  /* 0x02288002030075a7 */ /* 0x000024000800017f */
[----:B0-----:R-:W-:Y:S05]  /*2c580*/  @!P0 NANOSLEEP.SYNCS 0x989680 ;  /* 0x009896800000895d */ /* 0x001fea0003900000 */
[----:B------:R-:W0:Y:S02]  /*2c590*/  @!P0 SYNCS.PHASECHK.TRANS64 P0, [R3+URZ+0x22880], R2 ;  /* 0x02288002030085a7 */ /* 0x000e24000800007f */
[----:B0-----:R-:W-:Y:S05]  /*2c5a0*/  @!P0 BRA `(.L_x_1982) ;  /* 0xfffffffc00f08947 */ /* 0x001fea000383ffff */
.L_x_1581:
[----:B------:R-:W-:Y:S05]  /*2c5b0*/  BSYNC B8 ;  /* 0x0000000000087941 */ /* 0x000fea0003800000 */
.L_x_1578:
[----:B------:R-:W-:Y:S05]  /*2c5c0*/  EXIT ;  /* 0x000000000000794d */ /* 0x000fea0003800000 */
.L_x_1607:
[----:B-1----:R1:W2:Y:S02]  /*2c5d0*/  SYNCS.PHASECHK.TRANS64.TRYWAIT P4, [R83+URZ+0x22890], R94 ;  /* 0x0228905e530075a7 */ /* 0x0022a4000808017f */
[----:B--2---:R-:W-:Y:S05]  /*2c5e0*/  @!P4 NANOSLEEP.SYNCS 0x989680 ;  /* 0x009896800000c95d */ /* 0x004fea0003900000 */
[----:B------:R-:W2:Y:S02]  /*2c5f0*/  @!P4 SYNCS.PHASECHK.TRANS64 P4, [R83+URZ+0x22890], R94 ;  /* 0x0228905e5300c5a7 */ /* 0x000ea4000808007f */
[----:B--2---:R-:W-:Y:S05]  /*2c600*/  @!P4 BRA `(.L_x_1607) ;  /* 0xfffffffc00f0c947 */ /* 0x004fea000383ffff */
[----:B------:R-:W-:Y:S05]  /*2c610*/  BRA `(.L_x_1983) ;  /* 0xfffffd6c00e87947 */ /* 0x000fea000383ffff */
.L_x_1608:
[----:B------:R-:W-:Y:S01]  /*2c620*/  BSSY B1, `(.L_x_1984) ;  /* 0x0000008000017945 */ /* 0x000fe20003800000 */
[----:B0-----:R-:W-:Y:S01]  /*2c630*/  MOV R13, R14 ;  /* 0x0000000e000d7202 */ /* 0x001fe20000000f00 */
[----:B------:R-:W-:Y:S02]  /*2c640*/  IMAD.MOV.U32 R12, RZ, RZ, RZ ;  /* 0x000000ffff0c7224 */ /* 0x000fe400078e00ff */
[----:B------:R-:W-:Y:S02]  /*2c650*/  IMAD.MOV.U32 R11, RZ, RZ, 0x1e1f ;  /* 0x00001e1fff0b7424 */ /* 0x000fe400078e00ff */
[----:B------:R-:W-:-:S07]  /*2c660*/  IMAD.MOV.U32 R15, RZ, RZ, -0x1 ;  /* 0xffffffffff0f7424 */ /* 0x000fce00078e00ff */
[----:B-1----:R-:W-:Y:S05]  /*2c670*/  WARPSYNC.COLLECTIVE R15, `(.L_x_1985) ;  /* 0x000000000f087348 */ /* 0x002fea0003c00000 */
[----:B------:R0:W2:Y:S02]  /*2c680*/  SHFL.IDX P6, R14, R13, R12, R11 ;  /* 0x0000000c0d0e7389 */ /* 0x0000a400000c000b */
[----:B012---:R-:W-:Y:S01]  /*2c690*/  ENDCOLLECTIVE ;  /* 0x000000000000791b */ /* 0x007fe20003800000 */
.L_x_1985:
[----:B------:R-:W-:Y:S05]  /*2c6a0*/  BSYNC B1 ;  /* 0x0000000000017941 */ /* 0x000fea0003800000 */
.L_x_1984:
[----:B------:R-:W-:Y:S02]  /*2c6b0*/  IMAD.MOV.U32 R13, RZ, RZ, R98 ;  /* 0x000000ffff0d7224 */ /* 0x000fe400078e0062 */
[----:B------:R-:W-:Y:S02]  /*2c6c0*/  IMAD.MOV.U32 R12, RZ, RZ, RZ ;  /* 0x000000ffff0c7224 */ /* 0x000fe400078e00ff */
[----:B------:R-:W-:Y:S02]  /*2c6d0*/  IMAD.MOV.U32 R11, RZ, RZ, 0x1e1f ;  /* 0x00001e1fff0b7424 */ /* 0x000fe400078e00ff */
[----:B------:R-:W-:Y:S02]  /*2c6e0*/  IMAD.MOV.U32 R15, RZ, RZ, -0x1 ;  /* 0xffffffffff0f7424 */ /* 0x000fe400078e00ff */
[----:B------:R-:W-:-:S07]  /*2c6f0*/  IMAD.MOV.U32 R99, RZ, RZ, R14 ;  /* 0x000000ffff637224 */ /* 0x000fce00078e000e */
[----:B------:R-:W-:Y:S05]  /*2c700*/  WARPSYNC.COLLECTIVE R15, `(.L_x_1986) ;  /* 0x000000000f087348 */ /* 0x000fea0003c00000 */
[----:B------:R0:W1:Y:S02]  /*2c710*/  SHFL.IDX P6, R14, R13, R12, R11 ;  /* 0x0000000c0d0e7389 */ /* 0x00006400000c000b */
[----:B01----:R-:W-:Y:S01]  /*2c720*/  ENDCOLLECTIVE ;  /* 0x000000000000791b */ /* 0x003fe20003800000 */
.L_x_1986:
[----:B------:R-:W-:Y:S01]  /*2c730*/  IMAD.MOV.U32 R101, RZ, RZ, R14 ;  /* 0x000000ffff657224 */ /* 0x000fe200078e000e */
[----:B------:R-:W-:Y:S06]  /*2c740*/  BRA `(.L_x_1987) ;  /* 0xfffffd6c00b07947 */ /* 0x000fec000383ffff */
.L_x_1636:
[----:B-1----:R1:W2:Y:S02]  /*2c750*/  SYNCS.PHASECHK.TRANS64.TRYWAIT P4, [R83+URZ+0x22890], R94 ;  /* 0x0228905e530075a7 */ /* 0x0022a4000808017f */
[----:B--2---:R-:W-:Y:S05]  /*2c760*/  @!P4 NANOSLEEP.SYNCS 0x989680 ;  /* 0x009896800000c95d */ /* 0x004fea0003900000 */
[----:B------:R-:W2:Y:S02]  /*2c770*/  @!P4 SYNCS.PHASECHK.TRANS64 P4, [R83+URZ+0x22890], R94 ;  /* 0x0228905e5300c5a7 */ /* 0x000ea4000808007f */
[----:B--2---:R-:W-:Y:S05]  /*2c780*/  @!P4 BRA `(.L_x_1636) ;  /* 0xfffffffc00f0c947 */ /* 0x004fea000383ffff */
[----:B------:R-:W-:Y:S05]  /*2c790*/  BRA `(.L_x_1988) ;  /* 0xfffffd9c00747947 */ /* 0x000fea000383ffff */
.L_x_1637:
[----:B------:R-:W-:Y:S01]  /*2c7a0*/  BSSY B1, `(.L_x_1989) ;  /* 0x0000008000017945 */ /* 0x000fe20003800000 */
[----:B0-----:R-:W-:Y:S02]  /*2c7b0*/  IMAD.MOV.U32 R13, RZ, RZ, R14 ;  /* 0x000000ffff0d7224 */ /* 0x001fe400078e000e */
[----:B------:R-:W-:Y:S02]  /*2c7c0*/  IMAD.MOV.U32 R12, RZ, RZ, RZ ;  /* 0x000000ffff0c7224 */ /* 0x000fe400078e00ff */
[----:B------:R-:W-:Y:S02]  /*2c7d0*/  IMAD.MOV.U32 R11, RZ, RZ, 0x1e1f ;  /* 0x00001e1fff0b7424 */ /* 0x000fe400078e00ff */
[----:B------:R-:W-:-:S07]  /*2c7e0*/  IMAD.MOV.U32 R15, RZ, RZ, -0x1 ;  /* 0xffffffffff0f7424 */ /* 0x000fce00078e00ff */
[----:B-1----:R-:W-:Y:S05]  /*2c7f0*/  WARPSYNC.COLLECTIVE R15, `(.L_x_1990) ;  /* 0x000000000f087348 */ /* 0x002fea0003c00000 */
[----:B------:R0:W2:Y:S02]  /*2c800*/  SHFL.IDX P6, R14, R13, R12, R11 ;  /* 0x0000000c0d0e7389 */ /* 0x0000a400000c000b */
[----:B012---:R-:W-:Y:S01]  /*2c810*/  ENDCOLLECTIVE ;  /* 0x000000000000791b */ /* 0x007fe20003800000 */
.L_x_1990:
[----:B------:R-:W-:Y:S05]  /*2c820*/  BSYNC B1 ;  /* 0x0000000000017941 */ /* 0x000fea0003800000 */
.L_x_1989:
        /* <DEDUP_REMOVED lines=8> */
.L_x_1991:
[----:B------:R-:W-:Y:S01]  /*2c8b0*/  IMAD.MOV.U32 R101, RZ, RZ, R14 ;  /* 0x000000ffff657224 */ /* 0x000fe200078e000e */
[----:B------:R-:W-:Y:S06]  /*2c8c0*/  BRA `(.L_x_1992) ;  /* 0xfffffd9c003c7947 */ /* 0x000fec000383ffff */
.L_x_1650:
[----:B0-----:R0:W1:Y:S02]  /*2c8d0*/  SYNCS.PHASECHK.TRANS64.TRYWAIT P2, [R83+URZ+0x22890], R94 ;  /* 0x0228905e530075a7 */ /* 0x001064000804017f */
[----:B-1----:R-:W-:Y:S05]  /*2c8e0*/  @!P2 NANOSLEEP.SYNCS 0x989680 ;  /* 0x009896800000a95d */ /* 0x002fea0003900000 */
[----:B------:R-:W1:Y:S02]  /*2c8f0*/  @!P2 SYNCS.PHASECHK.TRANS64 P2, [R83+URZ+0x22890], R94 ;  /* 0x0228905e5300a5a7 */ /* 0x000e64000804007f */
[----:B-1----:R-:W-:Y:S05]  /*2c900*/  @!P2 BRA `(.L_x_1650) ;  /* 0xfffffffc00f0a947 */ /* 0x002fea000383ffff */
[----:B------:R-:W-:Y:S05]  /*2c910*/  BRA `(.L_x_1993) ;  /* 0xfffffdc800d47947 */ /* 0x000fea000383ffff */
.L_x_1651:
[----:B------:R-:W-:Y:S01]  /*2c920*/  BSSY B1, `(.L_x_1994) ;  /* 0x0000007000017945 */ /* 0x000fe20003800000 */
[----:B------:R-:W-:Y:S02]  /*2c930*/  IMAD.MOV.U32 R12, RZ, RZ, RZ ;  /* 0x000000ffff0c7224 */ /* 0x000fe400078e00ff */
[----:B------:R-:W-:Y:S02]  /*2c940*/  IMAD.MOV.U32 R11, RZ, RZ, 0x1e1f ;  /* 0x00001e1fff0b7424 */ /* 0x000fe400078e00ff */
[----:B------:R-:W-:-:S07]  /*2c950*/  IMAD.MOV.U32 R15, RZ, RZ, -0x1 ;  /* 0xffffffffff0f7424 */ /* 0x000fce00078e00ff */
[----:B0-----:R-:W-:Y:S05]  /*2c960*/  WARPSYNC.COLLECTIVE R15, `(.L_x_1995) ;  /* 0x000000000f087348 */ /* 0x001fea0003c00000 */
[----:B------:R1:W2:Y:S02]  /*2c970*/  SHFL.IDX P6, R14, R13, R12, R11 ;  /* 0x0000000c0d0e7389 */ /* 0x0002a400000c000b */
[----:B012---:R-:W-:Y:S01]  /*2c980*/  ENDCOLLECTIVE ;  /* 0x000000000000791b */ /* 0x007fe20003800000 */
.L_x_1995:
[----:B------:R-:W-:Y:S05]  /*2c990*/  BSYNC B1 ;  /* 0x0000000000017941 */ /* 0x000fea0003800000 */
.L_x_1994:
        /* <DEDUP_REMOVED lines=8> */
.L_x_1996:
[----:B------:R-:W-:Y:S05]  /*2ca20*/  BRA `(.L_x_1997) ;  /* 0xfffffdc800f47947 */ /* 0x000fea000383ffff */
.L_x_1655:
[----:B0-----:R0:W2:Y:S02]  /*2ca30*/  SYNCS.PHASECHK.TRANS64.TRYWAIT P1, [R83+URZ+0x228b0], R94 ;  /* 0x0228b05e530075a7 */ /* 0x0010a4000802017f */
[----:B--2---:R-:W-:Y:S05]  /*2ca40*/  @!P1 NANOSLEEP.SYNCS 0x989680 ;  /* 0x009896800000995d */ /* 0x004fea0003900000 */
[----:B------:R-:W2:Y:S02]  /*2ca50*/  @!P1 SYNCS.PHASECHK.TRANS64 P1, [R83+URZ+0x228b0], R94 ;  /* 0x0228b05e530095a7 */ /* 0x000ea4000802007f */
[----:B--2---:R-:W-:Y:S05]  /*2ca60*/  @!P1 BRA `(.L_x_1655) ;  /* 0xfffffffc00f09947 */ /* 0x004fea000383ffff */
[----:B------:R-:W-:Y:S05]  /*2ca70*/  BRA `(.L_x_1998) ;  /* 0xfffffdcc00bc7947 */ /* 0x000fea000383ffff */
.L_x_1675:
[----:B------:R-:W1:Y:S01]  /*2ca80*/  S2R R3, SR_TID.X ;  /* 0x0000000000037919 */ /* 0x000e620000002100 */
[----:B------:R-:W-:Y:S01]  /*2ca90*/  BSSY B0, `(.L_x_1999) ;  /* 0x000000c000007945 */ /* 0x000fe20003800000 */
[----:B------:R-:W-:Y:S02]  /*2caa0*/  IMAD.MOV.U32 R12, RZ, RZ, RZ ;  /* 0x000000ffff0c7224 */ /* 0x000fe400078e00ff */
[----:B------:R-:W-:Y:S02]  /*2cab0*/  IMAD.MOV.U32 R11, RZ, RZ, 0x1f ;  /* 0x0000001fff0b7424 */ /* 0x000fe400078e00ff */
[----:B------:R-:W-:Y:S02]  /*2cac0*/  IMAD.MOV.U32 R15, RZ, RZ, -0x1 ;  /* 0xffffffffff0f7424 */ /* 0x000fe400078e00ff */
[----:B-1----:R-:W-:-:S05]  /*2cad0*/  VIADD R4, R3, 0xffffff80 ;  /* 0xffffff8003047836 */ /* 0x002fca0000000000 */
[----:B------:R-:W-:-:S04]  /*2cae0*/  SHF.R.S32.HI R3, RZ, 0x1f, R4 ;  /* 0x0000001fff037819 */ /* 0x000fc80000011404 */
[----:B------:R-:W-:-:S04]  /*2caf0*/  LEA.HI R3, R3, R4, RZ, 0x7 ;  /* 0x0000000403037211 */ /* 0x000fc800078f38ff */
[----:B------:R-:W-:-:S05]  /*2cb00*/  SHF.R.S32.HI R3, RZ, 0x7, R3 ;  /* 0x00000007ff037819 */ /* 0x000fca0000011403 */
[----:B------:R-:W-:-:S07]  /*2cb10*/  IMAD.MOV.U32 R13, RZ, RZ, R3 ;  /* 0x000000ffff0d7224 */ /* 0x000fce00078e0003 */
[----:B0----5:R-:W-:Y:S05]  /*2cb20*/  WARPSYNC.COLLECTIVE R15, `(.L_x_2000) ;  /* 0x000000000f087348 */ /* 0x021fea0003c00000 */
[----:B------:R1:W2:Y:S02]  /*2cb30*/  SHFL.IDX P6, R14, R13, R12, R11 ;  /* 0x0000000c0d0e7389 */ /* 0x0002a400000c000b */
[----:B012--5:R-:W-:Y:S01]  /*2cb40*/  ENDCOLLECTIVE ;  /* 0x000000000000791b */ /* 0x027fe20003800000 */
.L_x_2000:
[----:B------:R-:W-:Y:S05]  /*2cb50*/  BSYNC B0 ;  /* 0x0000000000007941 */ /* 0x000fea0003800000 */
.L_x_1999:
[----:B------:R-:W-:Y:S01]  /*2cb60*/  IMAD.MOV.U32 R183, RZ, RZ, R14 ;  /* 0x000000ffffb77224 */ /* 0x000fe200078e000e */
[----:B------:R-:W-:Y:S06]  /*2cb70*/  BRA `(.L_x_2001) ;  /* 0xfffffddc00887947 */ /* 0x000fec000383ffff */
.L_x_1685:
[----:B------:R-:W-:Y:S01]  /*2cb80*/  BSSY B1, `(.L_x_2002) ;  /* 0x0000007000017945 */ /* 0x000fe20003800000 */
[----:B------:R-:W-:Y:S02]  /*2cb90*/  IMAD.MOV.U32 R12, RZ, RZ, RZ ;  /* 0x000000ffff0c7224 */ /* 0x000fe400078e00ff */
[----:B------:R-:W-:Y:S02]  /*2cba0*/  IMAD.MOV.U32 R11, RZ, RZ, 0x1e1f ;  /* 0x00001e1fff0b7424 */ /* 0x000fe400078e00ff */
[----:B------:R-:W-:-:S07]  /*2cbb0*/  IMAD.MOV.U32 R15, RZ, RZ, -0x1 ;  /* 0xffffffffff0f7424 */ /* 0x000fce00078e00ff */
[----:B0-----:R-:W-:Y:S05]  /*2cbc0*/  WARPSYNC.COLLECTIVE R15, `(.L_x_2003) ;  /* 0x000000000f087348 */ /* 0x001fea0003c00000 */
[----:B------:R1:W2:Y:S02]  /*2cbd0*/  SHFL.IDX P6, R14, R13, R12, R11 ;  /* 0x0000000c0d0e7389 */ /* 0x0002a400000c000b */
[----:B012---:R-:W-:Y:S01]  /*2cbe0*/  ENDCOLLECTIVE ;  /* 0x000000000000791b */ /* 0x007fe20003800000 */
.L_x_2003:
[----:B------:R-:W-:Y:S05]  /*2cbf0*/  BSYNC B1 ;  /* 0x0000000000017941 */ /* 0x000fea0003800000 */
.L_x_2002:
        /* <DEDUP_REMOVED lines=8> */
.L_x_2004:
[----:B------:R-:W-:Y:S02]  /*2cc80*/  IMAD.MOV.U32 R13, RZ, RZ, R4 ;  /* 0x000000ffff0d7224 */ /* 0x000fe400078e0004 */
[----:B------:R-:W-:-:S07]  /*2cc90*/  IMAD.MOV.U32 R3, RZ, RZ, R14 ;  /* 0x000000ffff037224 */ /* 0x000fce00078e000e */
[----:B------:R-:W-:Y:S05]  /*2cca0*/  WARPSYNC.COLLECTIVE R15, `(.L_x_2005) ;  /* 0x000000000f087348 */ /* 0x000fea0003c00000 */
[----:B------:R0:W1:Y:S02]  /*2ccb0*/  SHFL.IDX P6, R14, R13, R12, R11 ;  /* 0x0000000c0d0e7389 */ /* 0x00006400000c000b */
[----:B01----:R-:W-:Y:S01]  /*2ccc0*/  ENDCOLLECTIVE ;  /* 0x000000000000791b */ /* 0x003fe20003800000 */
.L_x_2005:
[----:B------:R-:W-:Y:S02]  /*2ccd0*/  IMAD.MOV.U32 R13, RZ, RZ, R5 ;  /* 0x000000ffff0d7224 */ /* 0x000fe400078e0005 */
[----:B------:R-:W-:-:S07]  /*2cce0*/  IMAD.MOV.U32 R4, RZ, RZ, R14 ;  /* 0x000000ffff047224 */ /* 0x000fce00078e000e */
[----:B------:R-:W-:Y:S05]  /*2ccf0*/  WARPSYNC.COLLECTIVE R15, `(.L_x_2006) ;  /* 0x000000000f087348 */ /* 0x000fea0003c00000 */
[----:B------:R0:W1:Y:S02]  /*2cd00*/  SHFL.IDX P6, R14, R13, R12, R11 ;  /* 0x0000000c0d0e7389 */ /* 0x00006400000c000b */
[----:B01----:R-:W-:Y:S01]  /*2cd10*/  ENDCOLLECTIVE ;  /* 0x000000000000791b */ /* 0x003fe20003800000 */
.L_x_2006:
[----:B------:R-:W-:Y:S01]  /*2cd20*/  IMAD.MOV.U32 R5, RZ, RZ, R14 ;  /* 0x000000ffff057224 */ /* 0x000fe200078e000e */
[----:B------:R-:W-:Y:S06]  /*2cd30*/  BRA `(.L_x_2007) ;  /* 0xfffffde400607947 */ /* 0x000fec000383ffff */
.L_x_1689:
[----:B--2---:R2:W3:Y:S02]  /*2cd40*/  SYNCS.PHASECHK.TRANS64.TRYWAIT P0, [R16+URZ+0x22800], R3 ;  /* 0x02280003100075a7 */ /* 0x0044e4000800017f */
[----:B---3--:R-:W-:Y:S05]  /*2cd50*/  @!P0 NANOSLEEP.SYNCS 0x989680 ;  /* 0x009896800000895d */ /* 0x008fea0003900000 */
[----:B------:R-:W3:Y:S02]  /*2cd60*/  @!P0 SYNCS.PHASECHK.TRANS64 P0, [R16+URZ+0x22800], R3 ;  /* 0x02280003100085a7 */ /* 0x000ee4000800007f */
[----:B---3--:R-:W-:Y:S05]  /*2cd70*/  @!P0 BRA `(.L_x_1689) ;  /* 0xfffffffc00f08947 */ /* 0x008fea000383ffff */
[----:B------:R-:W-:Y:S05]  /*2cd80*/  BRA `(.L_x_2008) ;  /* 0xfffffde800ac7947 */ /* 0x000fea000383ffff */
.L_x_1701:
[----:B------:R-:W-:Y:S01]  /*2cd90*/  BSSY B1, `(.L_x_2009) ;  /* 0x0000007000017945 */ /* 0x000fe20003800000 */
[----:B------:R-:W-:Y:S01]  /*2cda0*/  IMAD.MOV.U32 R12, RZ, RZ, RZ ;  /* 0x000000ffff0c7224 */ /* 0x000fe200078e00ff */
[----:B------:R-:W-:Y:S01]  /*2cdb0*/  MOV R11, 0x1e1f ;  /* 0x00001e1f000b7802 */ /* 0x000fe20000000f00 */
[----:B------:R-:W-:-:S07]  /*2cdc0*/  IMAD.MOV.U32 R15, RZ, RZ, -0x1 ;  /* 0xffffffffff0f7424 */ /* 0x000fce00078e00ff */
[----:B0-----:R-:W-:Y:S05]  /*2cdd0*/  WARPSYNC.COLLECTIVE R15, `(.L_x_2010) ;  /* 0x000000000f087348 */ /* 0x001fea0003c00000 */
[----:B------:R1:W2:Y:S02]  /*2cde0*/  SHFL.IDX P6, R14, R13, R12, R11 ;  /* 0x0000000c0d0e7389 */ /* 0x0002a400000c000b */
[----:B012---:R-:W-:Y:S01]  /*2cdf0*/  ENDCOLLECTIVE ;  /* 0x000000000000791b */ /* 0x007fe20003800000 */
.L_x_2010:
[----:B------:R-:W-:Y:S05]  /*2ce00*/  BSYNC B1 ;  /* 0x0000000000017941 */ /* 0x000fea0003800000 */
.L_x_2009:
        /* <DEDUP_REMOVED lines=8> */
.L_x_2011:
[----:B------:R-:W-:Y:S02]  /*2ce90*/  IMAD.MOV.U32 R13, RZ, RZ, R20 ;  /* 0x000000ffff0d7224 */ /* 0x000fe400078e0014 */
[----:B------:R-:W-:-:S07]  /*2cea0*/  IMAD.MOV.U32 R3, RZ, RZ, R14 ;  /* 0x000000ffff037224 */ /* 0x000fce00078e000e */
[----:B------:R-:W-:Y:S05]  /*2ceb0*/  WARPSYNC.COLLECTIVE R15, `(.L_x_2012) ;  /* 0x000000000f087348 */ /* 0x000fea0003c00000 */
[----:B------:R0:W1:Y:S02]  /*2cec0*/  SHFL.IDX P6, R14, R13, R12, R11 ;  /* 0x0000000c0d0e7389 */ /* 0x00006400000c000b */
[----:B01----:R-:W-:Y:S01]  /*2ced0*/  ENDCOLLECTIVE ;  /* 0x000000000000791b */ /* 0x003fe20003800000 */
.L_x_2012:
[----:B------:R-:W-:Y:S02]  /*2cee0*/  IMAD.MOV.U32 R13, RZ, RZ, R21 ;  /* 0x000000ffff0d7224 */ /* 0x000fe400078e0015 */
[----:B------:R-:W-:-:S07]  /*2cef0*/  IMAD.MOV.U32 R20, RZ, RZ, R14 ;  /* 0x000000ffff147224 */ /* 0x000fce00078e000e */
[----:B------:R-:W-:Y:S05]  /*2cf00*/  WARPSYNC.COLLECTIVE R15, `(.L_x_2013) ;  /* 0x000000000f087348 */ /* 0x000fea0003c00000 */
[----:B------:R0:W1:Y:S02]  /*2cf10*/  SHFL.IDX P6, R14, R13, R12, R11 ;  /* 0x0000000c0d0e7389 */ /* 0x00006400000c000b */
[----:B01----:R-:W-:Y:S01]  /*2cf20*/  ENDCOLLECTIVE ;  /* 0x000000000000791b */ /* 0x003fe20003800000 */
.L_x_2013:
[----:B------:R-:W-:Y:S01]  /*2cf30*/  IMAD.MOV.U32 R21, RZ, RZ, R14 ;  /* 0x000000ffff157224 */ /* 0x000fe200078e000e */
[----:B------:R-:W-:Y:S06]  /*2cf40*/  BRA `(.L_x_2014) ;  /* 0xfffffe1800687947 */ /* 0x000fec000383ffff */
.L_x_1705:
[----:B--2---:R2:W3:Y:S02]  /*2cf50*/  SYNCS.PHASECHK.TRANS64.TRYWAIT P0, [R16+URZ+0x22800], R3 ;  /* 0x02280003100075a7 */ /* 0x0044e4000800017f */
[----:B---3--:R-:W-:Y:S05]  /*2cf60*/  @!P0 NANOSLEEP.SYNCS 0x989680 ;  /* 0x009896800000895d */ /* 0x008fea0003900000 */
[----:B------:R-:W3:Y:S02]  /*2cf70*/  @!P0 SYNCS.PHASECHK.TRANS64 P0, [R16+URZ+0x22800], R3 ;  /* 0x02280003100085a7 */ /* 0x000ee4000800007f */
[----:B---3--:R-:W-:Y:S05]  /*2cf80*/  @!P0 BRA `(.L_x_1705) ;  /* 0xfffffffc00f08947 */ /* 0x008fea000383ffff */
[----:B------:R-:W-:Y:S05]  /*2cf90*/  BRA `(.L_x_2015) ;  /* 0xfffffe1c00647947 */ /* 0x000fea000383ffff */
.L_x_1713:
[----:B-1----:R1:W2:Y:S02]  /*2cfa0*/  SYNCS.PHASECHK.TRANS64.TRYWAIT P1, [R12+URZ+0x22830], R3 ;  /* 0x022830030c0075a7 */ /* 0x0022a4000802017f */
[----:B--2---:R-:W-:Y:S05]  /*2cfb0*/  @!P1 NANOSLEEP.SYNCS 0x989680 ;  /* 0x009896800000995d */ /* 0x004fea0003900000 */
[----:B------:R-:W2:Y:S02]  /*2cfc0*/  @!P1 SYNCS.PHASECHK.TRANS64 P1, [R12+URZ+0x22830], R3 ;  /* 0x022830030c0095a7 */ /* 0x000ea4000802007f */
[----:B--2---:R-:W-:Y:S05]  /*2cfd0*/  @!P1 BRA `(.L_x_1713) ;  /* 0xfffffffc00f09947 */ /* 0x004fea000383ffff */
[----:B------:R-:W-:Y:S05]  /*2cfe0*/  BRA `(.L_x_1712) ;  /* 0xfffffe4c00947947 */ /* 0x000fea000383ffff */
.L_x_1732:
[----:B-1----:R1:W2:Y:S02]  /*2cff0*/  SYNCS.PHASECHK.TRANS64.TRYWAIT P4, [R7+URZ+0x22830], R6 ;  /* 0x02283006070075a7 */ /* 0x0022a4000808017f */
[----:B--2---:R-:W-:Y:S05]  /*2d000*/  @!P4 NANOSLEEP.SYNCS 0x989680 ;  /* 0x009896800000c95d */ /* 0x004fea0003900000 */
[----:B------:R-:W2:Y:S02]  /*2d010*/  @!P4 SYNCS.PHASECHK.TRANS64 P4, [R7+URZ+0x22830], R6 ;  /* 0x022830060700c5a7 */ /* 0x000ea4000808007f */
[----:B--2---:R-:W-:Y:S05]  /*2d020*/  @!P4 BRA `(.L_x_1732) ;  /* 0xfffffffc00f0c947 */ /* 0x004fea000383ffff */
[----:B------:R-:W-:Y:S05]  /*2d030*/  BRA `(.L_x_1731) ;  /* 0xfffffe88009c7947 */ /* 0x000fea000383ffff */
.L_x_1736:
[----:B-1----:R1:W2:Y:S02]  /*2d040*/  SYNCS.PHASECHK.TRANS64.TRYWAIT P3, [R7+URZ+0x22850], R6 ;  /* 0x02285006070075a7 */ /* 0x0022a4000806017f */
[----:B--2---:R-:W-:Y:S05]  /*2d050*/  @!P3 NANOSLEEP.SYNCS 0x989680 ;  /* 0x009896800000b95d */ /* 0x004fea0003900000 */
[----:B------:R-:W2:Y:S02]  /*2d060*/  @!P3 SYNCS.PHASECHK.TRANS64 P3, [R7+URZ+0x22850], R6 ;  /* 0x022850060700b5a7 */ /* 0x000ea4000806007f */
[----:B--2---:R-:W-:Y:S05]  /*2d070*/  @!P3 BRA `(.L_x_1736) ;  /* 0xfffffffc00f0b947 */ /* 0x004fea000383ffff */
[----:B------:R-:W-:Y:S05]  /*2d080*/  BRA `(.L_x_1733) ;  /* 0xfffffe8c006c7947 */ /* 0x000fea000383ffff */
.L_x_1757:
[----:B-1----:R1:W2:Y:S02]  /*2d090*/  SYNCS.PHASECHK.TRANS64.TRYWAIT P2, [R7+URZ+0x22830], R6 ;  /* 0x02283006070075a7 */ /* 0x0022a4000804017f */
[----:B--2---:R-:W-:Y:S05]  /*2d0a0*/  @!P2 NANOSLEEP.SYNCS 0x989680 ;  /* 0x009896800000a95d */ /* 0x004fea0003900000 */
[----:B------:R-:W2:Y:S02]  /*2d0b0*/  @!P2 SYNCS.PHASECHK.TRANS64 P2, [R7+URZ+0x22830], R6 ;  /* 0x022830060700a5a7 */ /* 0x000ea4000804007f */
[----:B--2---:R-:W-:Y:S05]  /*2d0c0*/  @!P2 BRA `(.L_x_1757) ;  /* 0xfffffffc00f0a947 */ /* 0x004fea000383ffff */
[----:B------:R-:W-:Y:S05]  /*2d0d0*/  BRA `(.L_x_1756) ;  /* 0xfffffec4002c7947 */ /* 0x000fea000383ffff */
.L_x_1761:
[----:B-1----:R1:W2:Y:S02]  /*2d0e0*/  SYNCS.PHASECHK.TRANS64.TRYWAIT P1, [R7+URZ+0x22850], R6 ;  /* 0x02285006070075a7 */ /* 0x0022a4000802017f */
[----:B--2---:R-:W-:Y:S05]  /*2d0f0*/  @!P1 NANOSLEEP.SYNCS 0x989680 ;  /* 0x009896800000995d */ /* 0x004fea0003900000 */
[----:B------:R-:W2:Y:S02]  /*2d100*/  @!P1 SYNCS.PHASECHK.TRANS64 P1, [R7+URZ+0x22850], R6 ;  /* 0x02285006070095a7 */ /* 0x000ea4000802007f */
[----:B--2---:R-:W-:Y:S05]  /*2d110*/  @!P1 BRA `(.L_x_1761) ;  /* 0xfffffffc00f09947 */ /* 0x004fea000383ffff */
[----:B------:R-:W-:Y:S05]  /*2d120*/  BRA `(.L_x_1758) ;  /* 0xfffffec800087947 */ /* 0x000fea000383ffff */
.L_x_1770:
[----:B-1----:R1:W2:Y:S02]  /*2d130*/  SYNCS.PHASECHK.TRANS64.TRYWAIT P2, [R7+URZ+0x22830], R6 ;  /* 0x02283006070075a7 */ /* 0x0022a4000804017f */
[----:B--2---:R-:W-:Y:S05]  /*2d140*/  @!P2 NANOSLEEP.SYNCS 0x989680 ;  /* 0x009896800000a95d */ /* 0x004fea0003900000 */
[----:B------:R-:W2:Y:S02]  /*2d150*/  @!P2 SYNCS.PHASECHK.TRANS64 P2, [R7+URZ+0x22830], R6 ;  /* 0x022830060700a5a7 */ /* 0x000ea4000804007f */
[----:B--2---:R-:W-:Y:S05]  /*2d160*/  @!P2 BRA `(.L_x_1770) ;  /* 0xfffffffc00f0a947 */ /* 0x004fea000383ffff */
[----:B------:R-:W-:Y:S05]  /*2d170*/  BRA `(.L_x_1769) ;  /* 0xfffffeec00107947 */ /* 0x000fea000383ffff */
.L_x_1774:
[----:B-1----:R1:W2:Y:S02]  /*2d180*/  SYNCS.PHASECHK.TRANS64.TRYWAIT P1, [R7+URZ+0x22850], R6 ;  /* 0x02285006070075a7 */ /* 0x0022a4000802017f */
[----:B--2---:R-:W-:Y:S05]  /*2d190*/  @!P1 NANOSLEEP.SYNCS 0x989680 ;  /* 0x009896800000995d */ /* 0x004fea0003900000 */
[----:B------:R-:W2:Y:S02]  /*2d1a0*/  @!P1 SYNCS.PHASECHK.TRANS64 P1, [R7+URZ+0x22850], R6 ;  /* 0x02285006070095a7 */ /* 0x000ea4000802007f */
[----:B--2---:R-:W-:Y:S05]  /*2d1b0*/  @!P1 BRA `(.L_x_1774) ;  /* 0xfffffffc00f09947 */ /* 0x004fea000383ffff */
[----:B------:R-:W-:Y:S05]  /*2d1c0*/  BRA `(.L_x_1771) ;  /* 0xfffffeec00ec7947 */ /* 0x000fea000383ffff */
.L_x_1789:
[----:B-1----:R1:W2:Y:S02]  /*2d1d0*/  SYNCS.PHASECHK.TRANS64.TRYWAIT P1, [R2+URZ+0x22850], R5 ;  /* 0x02285005020075a7 */ /* 0x0022a4000802017f */
[----:B--2---:R-:W-:Y:S05]  /*2d1e0*/  @!P1 NANOSLEEP.SYNCS 0x989680 ;  /* 0x009896800000995d */ /* 0x004fea0003900000 */
[----:B------:R-:W2:Y:S02]  /*2d1f0*/  @!P1 SYNCS.PHASECHK.TRANS64 P1, [R2+URZ+0x22850], R5 ;  /* 0x02285005020095a7 */ /* 0x000ea4000802007f */
[----:B--2---:R-:W-:Y:S05]  /*2d200*/  @!P1 BRA `(.L_x_1789) ;  /* 0xfffffffc00f09947 */ /* 0x004fea000383ffff */
[----:B------:R-:W-:Y:S05]  /*2d210*/  BRA `(.L_x_1788) ;  /* 0xffffff2000e07947 */ /* 0x000fea000383ffff */
.L_x_1793:
[----:B------:R-:W-:Y:S01]  /*2d220*/  SEL R73, R43, R12, P0 ;  /* 0x0000000c2b497207 */ /* 0x000fe20000000000 */
[----:B------:R-:W-:Y:S01]  /*2d230*/  IMAD.MOV.U32 R11, RZ, RZ, 0x1c1f ;  /* 0x00001c1fff0b7424 */ /* 0x000fe200078e00ff */
[----:B------:R-:W-:Y:S01]  /*2d240*/  SEL R20, R12, R43, P0 ;  /* 0x0000002b0c147207 */ /* 0x000fe20000000000 */
[----:B------:R-:W-:Y:S01]  /*2d250*/  IMAD.MOV.U32 R12, RZ, RZ, R4 ;  /* 0x000000ffff0c7224 */ /* 0x000fe200078e0004 */
[----:B------:R-:W-:Y:S01]  /*2d260*/  LOP3.LUT R25, R4, 0x2, RZ, 0x3c, !PT ;  /* 0x0000000204197812 */ /* 0x000fe200078e3cff */
[----:B------:R-:W-:Y:S01]  /*2d270*/  IMAD.MOV.U32 R15, RZ, RZ, -0x1 ;  /* 0xffffffffff0f7424 */ /* 0x000fe200078e00ff */
[----:B------:R-:W-:Y:S02]  /*2d280*/  SEL R47, R96, R97, P0 ;  /* 0x00000061602f7207 */ /* 0x000fe40000000000 */
[----:B------:R-:W-:-:S07]  /*2d290*/  SEL R10, R97, R96, P0 ;  /* 0x00000060610a7207 */ /* 0x000fce0000000000 */
[----:B--23--:R-:W-:Y:S05]  /*2d2a0*/  WARPSYNC.COLLECTIVE R15, `(.L_x_2016) ;  /* 0x000000000f087348 */ /* 0x00cfea0003c00000 */
[----:B------:R0:W1:Y:S02]  /*2d2b0*/  SHFL.IDX P6, R14, R13, R12, R11 ;  /* 0x0000000c0d0e7389 */ /* 0x00006400000c000b */
[----:B0123--:R-:W-:Y:S01]  /*2d2c0*/  ENDCOLLECTIVE ;  /* 0x000000000000791b */ /* 0x00ffe20003800000 */
.L_x_2016:
        /* <DEDUP_REMOVED lines=18> */
.L_x_2017:
        /* <DEDUP_REMOVED lines=19> */
.L_x_2018:
        /* <DEDUP_REMOVED lines=18> */
.L_x_2019:
        /* <DEDUP_REMOVED lines=18> */
.L_x_2020:
        /* <DEDUP_REMOVED lines=14> */
.L_x_2021:
[----:B------:R-:W-:Y:S02]  /*2d840*/  IMAD.MOV.U32 R13, RZ, RZ, R20 ;  /* 0x000000ffff0d7224 */ /* 0x000fe400078e0014 */
[----:B------:R-:W-:Y:S02]  /*2d850*/  IMAD.MOV.U32 R12, RZ, RZ, R25 ;  /* 0x000000ffff0c7224 */ /* 0x000fe400078e0019 */
[----:B------:R-:W-:-:S07]  /*2d860*/  IMAD.MOV.U32 R78, RZ, RZ, R14 ;  /* 0x000000ffff4e7224 */ /* 0x000fce00078e000e */
[----:B------:R-:W-:Y:S05]  /*2d870*/  WARPSYNC.COLLECTIVE R15, `(.L_x_2022) ;  /* 0x000000000f087348 */ /* 0x000fea0003c00000 */
[----:B------:R0:W1:Y:S02]  /*2d880*/  SHFL.IDX P6, R14, R13, R12, R11 ;  /* 0x0000000c0d0e7389 */ /* 0x00006400000c000b */
[----:B01----:R-:W-:Y:S01]  /*2d890*/  ENDCOLLECTIVE ;  /* 0x000000000000791b */ /* 0x003fe20003800000 */
.L_x_2022:
[----:B------:R-:W-:Y:S02]  /*2d8a0*/  IMAD.MOV.U32 R13, RZ, RZ, R10 ;  /* 0x000000ffff0d7224 */ /* 0x000fe400078e000a */
[----:B------:R-:W-:-:S07]  /*2d8b0*/  IMAD.MOV.U32 R20, RZ, RZ, R14 ;  /* 0x000000ffff147224 */ /* 0x000fce00078e000e */
[----:B------:R-:W-:Y:S05]  /*2d8c0*/  WARPSYNC.COLLECTIVE R15, `(.L_x_2023) ;  /* 0x000000000f087348 */ /* 0x000fea0003c00000 */
[----:B------:R0:W1:Y:S02]  /*2d8d0*/  SHFL.IDX P6, R14, R13, R12, R11 ;  /* 0x0000000c0d0e7389 */ /* 0x00006400000c000b */
[----:B01----:R-:W-:Y:S01]  /*2d8e0*/  ENDCOLLECTIVE ;  /* 0x000000000000791b */ /* 0x003fe20003800000 */
.L_x_2023:
[----:B------:R-:W-:Y:S01]  /*2d8f0*/  SEL R93, R108, R20, P0 ;  /* 0x000000146c5d7207 */ /* 0x000fe20000000000 */
[----:B------:R-:W-:Y:S01]  /*2d900*/  IMAD.MOV.U32 R13, RZ, RZ, R76 ;  /* 0x000000ffff0d7224 */ /* 0x000fe200078e004c */
[----:B------:R-:W-:Y:S01]  /*2d910*/  SEL R76, R20, R108, P0 ;  /* 0x0000006c144c7207 */ /* 0x000fe20000000000 */
[----:B------:R-:W-:Y:S02]  /*2d920*/  IMAD.MOV.U32 R12, RZ, RZ, R4 ;  /* 0x000000ffff0c7224 */ /* 0x000fe400078e0004 */
[----:B------:R-:W-:-:S07]  /*2d930*/  IMAD.MOV.U32 R10, RZ, RZ, R14 ;  /* 0x000000ffff0a7224 */ /* 0x000fce00078e000e */
[----:B------:R-:W-:Y:S05]  /*2d940*/  WARPSYNC.COLLECTIVE R15, `(.L_x_2024) ;  /* 0x000000000f087348 */ /* 0x000fea0003c00000 */
[----:B------:R0:W1:Y:S02]  /*2d950*/  SHFL.IDX P6, R14, R13, R12, R11 ;  /* 0x0000000c0d0e7389 */ /* 0x00006400000c000b */
[----:B01----:R-:W-:Y:S01]  /*2d960*/  ENDCOLLECTIVE ;  /* 0x000000000000791b */ /* 0x003fe20003800000 */
.L_x_2024:
[----:B------:R-:W-:Y:S01]  /*2d970*/  SEL R94, R78, R10, P0 ;  /* 0x0000000a4e5e7207 */ /* 0x000fe20000000000 */
[----:B------:R-:W-:Y:S02]  /*2d980*/  IMAD.MOV.U32 R13, RZ, RZ, R70 ;  /* 0x000000ffff0d7224 */ /* 0x000fe400078e0046 */
[----:B------:R-:W-:-:S07]  /*2d990*/  IMAD.MOV.U32 R47, RZ, RZ, R14 ;  /* 0x000000ffff2f7224 */ /* 0x000fce00078e000e */
[----:B------:R-:W-:Y:S05]  /*2d9a0*/  WARPSYNC.COLLECTIVE R15, `(.L_x_2025) ;  /* 0x000000000f087348 */ /* 0x000fea0003c00000 */
[----:B------:R0:W1:Y:S02]  /*2d9b0*/  SHFL.IDX P6, R14, R13, R12, R11 ;  /* 0x0000000c0d0e7389 */ /* 0x00006400000c000b */
[----:B01----:R-:W-:Y:S01]  /*2d9c0*/  ENDCOLLECTIVE ;  /* 0x000000000000791b */ /* 0x003fe20003800000 */
.L_x_2025:
[----:B------:R-:W-:Y:S02]  /*2d9d0*/  IMAD.MOV.U32 R13, RZ, RZ, R33 ;  /* 0x000000ffff0d7224 */ /* 0x000fe400078e0021 */
[----:B------:R-:W-:Y:S02]  /*2d9e0*/  IMAD.MOV.U32 R12, RZ, RZ, R25 ;  /* 0x000000ffff0c7224 */ /* 0x000fe400078e0019 */
[----:B------:R-:W-:-:S07]  /*2d9f0*/  IMAD.MOV.U32 R3, RZ, RZ, R14 ;  /* 0x000000ffff037224 */ /* 0x000fce00078e000e */
[----:B------:R-:W-:Y:S05]  /*2da00*/  WARPSYNC.COLLECTIVE R15, `(.L_x_2026) ;  /* 0x000000000f087348 */ /* 0x000fea0003c00000 */
[----:B------:R0:W1:Y:S02]  /*2da10*/  SHFL.IDX P6, R14, R13, R12, R11 ;  /* 0x0000000c0d0e7389 */ /* 0x00006400000c000b */
[----:B01----:R-:W-:Y:S01]  /*2da20*/  ENDCOLLECTIVE ;  /* 0x000000000000791b */ /* 0x003fe20003800000 */
.L_x_2026:
[----:B------:R-:W-:Y:S02]  /*2da30*/  IMAD.MOV.U32 R13, RZ, RZ, R29 ;  /* 0x000000ffff0d7224 */ /* 0x000fe400078e001d */
[----:B------:R-:W-:-:S07]  /*2da40*/  IMAD.MOV.U32 R0, RZ, RZ, R14 ;  /* 0x000000ffff007224 */ /* 0x000fce00078e000e */
[----:B------:R-:W-:Y:S05]  /*2da50*/  WARPSYNC.COLLECTIVE R15, `(.L_x_2027) ;  /* 0x000000000f087348 */ /* 0x000fea0003c00000 */
[----:B------:R0:W1:Y:S02]  /*2da60*/  SHFL.IDX P6, R14, R13, R12, R11 ;  /* 0x0000000c0d0e7389 */ /* 0x00006400000c000b */
[----:B01----:R-:W-:Y:S01]  /*2da70*/  ENDCOLLECTIVE ;  /* 0x000000000000791b */ /* 0x003fe20003800000 */
.L_x_2027:
[----:B------:R-:W-:Y:S01]  /*2da80*/  IMAD.MOV.U32 R13, RZ, RZ, R77 ;  /* 0x000000ffff0d7224 */ /* 0x000fe200078e004d */
        /* <DEDUP_REMOVED lines=8> */
.L_x_2028:
[----:B------:R-:W-:Y:S02]  /*2db10*/  SEL R2, R3, R33, P0 ;  /* 0x0000002103027207 */ /* 0x000fe40000000000 */
[----:B------:R-:W-:Y:S01]  /*2db20*/  SEL R3, R33, R3, P0 ;  /* 0x0000000321037207 */ /* 0x000fe20000000000 */
[----:B------:R-:W-:Y:S02]  /*2db30*/  IMAD.MOV.U32 R13, RZ, RZ, R72 ;  /* 0x000000ffff0d7224 */ /* 0x000fe400078e0048 */
[----:B------:R-:W-:-:S07]  /*2db40*/  IMAD.MOV.U32 R96, RZ, RZ, R14 ;  /* 0x000000ffff607224 */ /* 0x000fce00078e000e */
[----:B------:R-:W-:Y:S05]  /*2db50*/  WARPSYNC.COLLECTIVE R15, `(.L_x_2029) ;  /* 0x000000000f087348 */ /* 0x000fea0003c00000 */
[----:B------:R0:W1:Y:S02]  /*2db60*/  SHFL.IDX P6, R14, R13, R12, R11 ;  /* 0x0000000c0d0e7389 */ /* 0x00006400000c000b */
[----:B01----:R-:W-:Y:S01]  /*2db70*/  ENDCOLLECTIVE ;  /* 0x000000000000791b */ /* 0x003fe20003800000 */
.L_x_2029:
[----:B------:R-:W-:Y:S01]  /*2db80*/  MOV R13, R37 ;  /* 0x00000025000d7202 */ /* 0x000fe20000000f00 */
[----:B------:R-:W-:Y:S02]  /*2db90*/  IMAD.MOV.U32 R12, RZ, RZ, R25 ;  /* 0x000000ffff0c7224 */ /* 0x000fe400078e0019 */
[----:B------:R-:W-:-:S07]  /*2dba0*/  IMAD.MOV.U32 R82, RZ, RZ, R14 ;  /* 0x000000ffff527224 */ /* 0x000fce00078e000e */
[----:B------:R-:W-:Y:S05]  /*2dbb0*/  WARPSYNC.COLLECTIVE R15, `(.L_x_2030) ;  /* 0x000000000f087348 */ /* 0x000fea0003c00000 */
[----:B------:R0:W1:Y:S02]  /*2dbc0*/  SHFL.IDX P6, R14, R13, R12, R11 ;  /* 0x0000000c0d0e7389 */ /* 0x00006400000c000b */
[----:B01----:R-:W-:Y:S01]  /*2dbd0*/  ENDCOLLECTIVE ;  /* 0x000000000000791b */ /* 0x003fe20003800000 */
.L_x_2030:
[----:B------:R-:W-:Y:S02]  /*2dbe0*/  IMAD.MOV.U32 R13, RZ, RZ, R8 ;  /* 0x000000ffff0d7224 */ /* 0x000fe400078e0008 */
[----:B------:R-:W-:-:S07]  /*2dbf0*/  IMAD.MOV.U32 R29, RZ, RZ, R14 ;  /* 0x000000ffff1d7224 */ /* 0x000fce00078e000e */
[----:B------:R-:W-:Y:S05]  /*2dc00*/  WARPSYNC.COLLECTIVE R15, `(.L_x_2031) ;  /* 0x000000000f087348 */ /* 0x000fea0003c00000 */
[----:B------:R0:W1:Y:S02]  /*2dc10*/  SHFL.IDX P6, R14, R13, R12, R11 ;  /* 0x0000000c0d0e7389 */ /* 0x00006400000c000b */
[----:B01----:R-:W-:Y:S01]  /*2dc20*/  ENDCOLLECTIVE ;  /* 0x000000000000791b */ /* 0x003fe20003800000 */
.L_x_2031:
[----:B------:R-:W-:Y:S01]  /*2dc30*/  SEL R20, R96, R29, P0 ;  /* 0x0000001d60147207 */ /* 0x000fe20000000000 */
[----:B------:R-:W-:Y:S02]  /*2dc40*/  IMAD.MOV.U32 R13, RZ, RZ, R46 ;  /* 0x000000ffff0d7224 */ /* 0x000fe400078e002e */
[----:B------:R-:W-:Y:S02]  /*2dc50*/  IMAD.MOV.U32 R12, RZ, RZ, R4 ;  /* 0x000000ffff0c7224 */ /* 0x000fe400078e0004 */
[----:B------:R-:W-:-:S07]  /*2dc60*/  IMAD.MOV.U32 R37, RZ, RZ, R14 ;  /* 0x000000ffff257224 */ /* 0x000fce00078e000e */
[----:B------:R-:W-:Y:S05]  /*2dc70*/  WARPSYNC.COLLECTIVE R15, `(.L_x_2032) ;  /* 0x000000000f087348 */ /* 0x000fea0003c00000 */
[----:B------:R0:W1:Y:S02]  /*2dc80*/  SHFL.IDX P6, R14, R13, R12, R11 ;  /* 0x0000000c0d0e7389 */ /* 0x00006400000c000b */
[----:B01----:R-:W-:Y:S01]  /*2dc90*/  ENDCOLLECTIVE ;  /* 0x000000000000791b */ /* 0x003fe20003800000 */
.L_x_2032:
[----:B------:R-:W-:Y:S02]  /*2dca0*/  IMAD.MOV.U32 R13, RZ, RZ, R44 ;  /* 0x000000ffff0d7224 */ /* 0x000fe400078e002c */
[----:B------:R-:W-:-:S07]  /*2dcb0*/  IMAD.MOV.U32 R112, RZ, RZ, R14 ;  /* 0x000000ffff707224 */ /* 0x000fce00078e000e */
[----:B------:R-:W-:Y:S05]  /*2dcc0*/  WARPSYNC.COLLECTIVE R15, `(.L_x_2033) ;  /* 0x000000000f087348 */ /* 0x000fea0003c00000 */
[----:B------:R0:W1:Y:S02]  /*2dcd0*/  SHFL.IDX P6, R14, R13, R12, R11 ;  /* 0x0000000c0d0e7389 */ /* 0x00006400000c000b */
[----:B01----:R-:W-:Y:S01]  /*2dce0*/  ENDCOLLECTIVE ;  /* 0x000000000000791b */ /* 0x003fe20003800000 */
.L_x_2033:
[----:B------:R-:W-:Y:S02]  /*2dcf0*/  IMAD.MOV.U32 R13, RZ, RZ, R31 ;  /* 0x000000ffff0d7224 */ /* 0x000fe400078e001f */
[----:B------:R-:W-:Y:S02]  /*2dd00*/  IMAD.MOV.U32 R12, RZ, RZ, R25 ;  /* 0x000000ffff0c7224 */ /* 0x000fe400078e0019 */
[----:B------:R-:W-:-:S07]  /*2dd10*/  IMAD.MOV.U32 R44, RZ, RZ, R14 ;  /* 0x000000ffff2c7224 */ /* 0x000fce00078e000e */
[----:B------:R-:W-:Y:S05]  /*2dd20*/  WARPSYNC.COLLECTIVE R15, `(.L_x_2034) ;  /* 0x000000000f087348 */ /* 0x000fea0003c00000 */
[----:B------:R0:W1:Y:S02]  /*2dd30*/  SHFL.IDX P6, R14, R13, R12, R11 ;  /* 0x0000000c0d0e7389 */ /* 0x00006400000c000b */
[----:B01----:R-:W-:Y:S01]  /*2dd40*/  ENDCOLLECTIVE ;  /* 0x000000000000791b */ /* 0x003fe20003800000 */
.L_x_2034:
[----:B------:R-:W-:Y:S02]  /*2dd50*/  IMAD.MOV.U32 R13, RZ, RZ, R9 ;  /* 0x000000ffff0d7224 */ /* 0x000fe400078e0009 */
[----:B------:R-:W-:-:S07]  /*2dd60*/  IMAD.MOV.U32 R114, RZ, RZ, R14 ;  /* 0x000000ffff727224 */ /* 0x000fce00078e000e */
[----:B------:R-:W-:Y:S05]  /*2dd70*/  WARPSYNC.COLLECTIVE R15, `(.L_x_2035) ;  /* 0x000000000f087348 */ /* 0x000fea0003c00000 */
[----:B------:R0:W1:Y:S02]  /*2dd80*/  SHFL.IDX P6, R14, R13, R12, R11 ;  /* 0x0000000c0d0e7389 */ /* 0x00006400000c000b */
[----:B01----:R-:W-:Y:S01]  /*2dd90*/  ENDCOLLECTIVE ;  /* 0x000000000000791b */ /* 0x003fe20003800000 */
.L_x_2035:
[----:B------:R-:W-:Y:S02]  /*2dda0*/  IMAD.MOV.U32 R13, RZ, RZ, R45 ;  /* 0x000000ffff0d7224 */ /* 0x000fe400078e002d */
[----:B------:R-:W-:Y:S02]  /*2ddb0*/  IMAD.MOV.U32 R12, RZ, RZ, R4 ;  /* 0x000000ffff0c7224 */ /* 0x000fe400078e0004 */
[----:B------:R-:W-:-:S07]  /*2ddc0*/  IMAD.MOV.U32 R115, RZ, RZ, R14 ;  /* 0x000000ffff737224 */ /* 0x000fce00078e000e */
[----:B------:R-:W-:Y:S05]  /*2ddd0*/  WARPSYNC.COLLECTIVE R15, `(.L_x_2036) ;  /* 0x000000000f087348 */ /* 0x000fea0003c00000 */
[----:B------:R0:W1:Y:S02]  /*2dde0*/  SHFL.IDX P6, R14, R13, R12, R11 ;  /* 0x0000000c0d0e7389 */ /* 0x00006400000c000b */
[----:B01----:R-:W-:Y:S01]  /*2ddf0*/  ENDCOLLECTIVE ;  /* 0x000000000000791b */ /* 0x003fe20003800000 */
.L_x_2036:
[----:B------:R-:W-:Y:S02]  /*2de00*/  IMAD.MOV.U32 R13, RZ, RZ, R43 ;  /* 0x000000ffff0d7224 */ /* 0x000fe400078e002b */
[----:B------:R-:W-:-:S07]  /*2de10*/  IMAD.MOV.U32 R46, RZ, RZ, R14 ;  /* 0x000000ffff2e7224 */ /* 0x000fce00078e000e */
[----:B------:R-:W-:Y:S05]  /*2de20*/  WARPSYNC.COLLECTIVE R15, `(.L_x_2037) ;  /* 0x000000000f087348 */ /* 0x000fea0003c00000 */
[----:B------:R0:W1:Y:S02]  /*2de30*/  SHFL.IDX P6, R14, R13, R12, R11 ;  /* 0x0000000c0d0e7389 */ /* 0x00006400000c000b */
[----:B01----:R-:W-:Y:S01]  /*2de40*/  ENDCOLLECTIVE ;  /* 0x000000000000791b */ /* 0x003fe20003800000 */
.L_x_2037:
[----:B------:R-:W-:Y:S02]  /*2de50*/  IMAD.MOV.U32 R13, RZ, RZ, R30 ;  /* 0x000000ffff0d7224 */ /* 0x000fe400078e001e */
[----:B------:R-:W-:Y:S02]  /*2de60*/  IMAD.MOV.U32 R12, RZ, RZ, R25 ;  /* 0x000000ffff0c7224 */ /* 0x000fe400078e0019 */
[----:B------:R-:W-:-:S07]  /*2de70*/  IMAD.MOV.U32 R111, RZ, RZ, R14 ;  /* 0x000000ffff6f7224 */ /* 0x000fce00078e000e */
[----:B------:R-:W-:Y:S05]  /*2de80*/  WARPSYNC.COLLECTIVE R15, `(.L_x_2038) ;  /* 0x000000000f087348 */ /* 0x000fea0003c00000 */
[----:B------:R0:W1:Y:S02]  /*2de90*/  SHFL.IDX P6, R14, R13, R12, R11 ;  /* 0x0000000c0d0e7389 */ /* 0x00006400000c000b */
[----:B01----:R-:W-:Y:S01]  /*2dea0*/  ENDCOLLECTIVE ;  /* 0x000000000000791b */ /* 0x003fe20003800000 */
.L_x_2038:
[----:B------:R-:W-:Y:S01]  /*2deb0*/  IMAD.MOV.U32 R13, RZ, RZ, R21 ;  /* 0x000000ffff0d7224 */ /* 0x000fe200078e0015 */
[----:B------:R-:W-:Y:S01]  /*2dec0*/  SEL R21, R29, R96, P0 ;  /* 0x000000601d157207 */ /* 0x000fe20000000000 */
[----:B------:R-:W-:Y:S02]  /*2ded0*/  IMAD.MOV.U32 R96, RZ, RZ, RZ ;  /* 0x000000ffff607224 */ /* 0x000fe400078e00ff */
[----:B------:R-:W-:-:S07]  /*2dee0*/  IMAD.MOV.U32 R43, RZ, RZ, R14 ;  /* 0x000000ffff2b7224 */ /* 0x000fce00078e000e */
[----:B------:R-:W-:Y:S05]  /*2def0*/  WARPSYNC.COLLECTIVE R15, `(.L_x_2039) ;  /* 0x000000000f087348 */ /* 0x000fea0003c00000 */
[----:B------:R0:W1:Y:S02]  /*2df00*/  SHFL.IDX P6, R14, R13, R12, R11 ;  /* 0x0000000c0d0e7389 */ /* 0x00006400000c000b */
[----:B01----:R-:W-:Y:S01]  /*2df10*/  ENDCOLLECTIVE ;  /* 0x000000000000791b */ /* 0x003fe20003800000 */
.L_x_2039:
[----:B------:R-:W-:Y:S02]  /*2df20*/  IMAD.MOV.U32 R13, RZ, RZ, R69 ;  /* 0x000000ffff0d7224 */ /* 0x000fe400078e0045 */
[----:B------:R-:W-:Y:S01]  /*2df30*/  IMAD.MOV.U32 R12, RZ, RZ, R4 ;  /* 0x000000ffff0c7224 */ /* 0x000fe200078e0004 */
[----:B------:R-:W-:-:S07]  /*2df40*/  MOV R45, R14 ;  /* 0x0000000e002d7202 */ /* 0x000fce0000000f00 */
[----:B------:R-:W-:Y:S05]  /*2df50*/  WARPSYNC.COLLECTIVE R15, `(.L_x_2040) ;  /* 0x000000000f087348 */ /* 0x000fea0003c00000 */
[----:B------:R0:W1:Y:S02]  /*2df60*/  SHFL.IDX P6, R14, R13, R12, R11 ;  /* 0x0000000c0d0e7389 */ /* 0x00006400000c000b */
[----:B01----:R-:W-:Y:S01]  /*2df70*/  ENDCOLLECTIVE ;  /* 0x000000000000791b */ /* 0x003fe20003800000 */
.L_x_2040:
[----:B------:R-:W-:Y:S02]  /*2df80*/  IMAD.MOV.U32 R13, RZ, RZ, R48 ;  /* 0x000000ffff0d7224 */ /* 0x000fe400078e0030 */
[----:B------:R-:W-:-:S07]  /*2df90*/  IMAD.MOV.U32 R110, RZ, RZ, R14 ;  /* 0x000000ffff6e7224 */ /* 0x000fce00078e000e */
[----:B------:R-:W-:Y:S05]  /*2dfa0*/  WARPSYNC.COLLECTIVE R15, `(.L_x_2041) ;  /* 0x000000000f087348 */ /* 0x000fea0003c00000 */
[----:B------:R0:W1:Y:S02]  /*2dfb0*/  SHFL.IDX P6, R14, R13, R12, R11 ;  /* 0x0000000c0d0e7389 */ /* 0x00006400000c000b */
[----:B01----:R-:W-:Y:S01]  /*2dfc0*/  ENDCOLLECTIVE ;  /* 0x000000000000791b */ /* 0x003fe20003800000 */
.L_x_2041:
[----:B------:R-:W-:Y:S01]  /*2dfd0*/  IMAD.MOV.U32 R13, RZ, RZ, R36 ;  /* 0x000000ffff0d7224 */ /* 0x000fe200078e0024 */
[----:B------:R-:W-:Y:S01]  /*2dfe0*/  SEL R36, R82, R37, P0 ;  /* 0x0000002552247207 */ /* 0x000fe20000000000 */
[----:B------:R-:W-:Y:S01]  /*2dff0*/  IMAD.MOV.U32 R12, RZ, RZ, R25 ;  /* 0x000000ffff0c7224 */ /* 0x000fe200078e0019 */
[----:B------:R-:W-:Y:S01]  /*2e000*/  SEL R37, R37, R82, P0 ;  /* 0x0000005225257207 */ /* 0x000fe20000000000 */
[----:B------:R-:W-:-:S07]  /*2e010*/  IMAD.MOV.U32 R109, RZ, RZ, R14 ;  /* 0x000000ffff6d7224 */ /* 0x000fce00078e000e */
[----:B------:R-:W-:Y:S05]  /*2e020*/  WARPSYNC.COLLECTIVE R15, `(.L_x_2042) ;  /* 0x000000000f087348 */ /* 0x000fea0003c00000 */
[----:B------:R0:W1:Y:S02]  /*2e030*/  SHFL.IDX P6, R14, R13, R12, R11 ;  /* 0x0000000c0d0e7389 */ /* 0x00006400000c000b */
[----:B01----:R-:W-:Y:S01]  /*2e040*/  ENDCOLLECTIVE ;  /* 0x000000000000791b */ /* 0x003fe20003800000 */
.L_x_2042:
[----:B------:R-:W-:Y:S02]  /*2e050*/  IMAD.MOV.U32 R13, RZ, RZ, R34 ;  /* 0x000000ffff0d7224 */ /* 0x000fe400078e0022 */
[----:B------:R-:W-:-:S07]  /*2e060*/  IMAD.MOV.U32 R113, RZ, RZ, R14 ;  /* 0x000000ffff717224 */ /* 0x000fce00078e000e */
[----:B------:R-:W-:Y:S05]  /*2e070*/  WARPSYNC.COLLECTIVE R15, `(.L_x_2043) ;  /* 0x000000000f087348 */ /* 0x000fea0003c00000 */
[----:B------:R0:W1:Y:S02]  /*2e080*/  SHFL.IDX P6, R14, R13, R12, R11 ;  /* 0x0000000c0d0e7389 */ /* 0x00006400000c000b */
[----:B01----:R-:W-:Y:S01]  /*2e090*/  ENDCOLLECTIVE ;  /* 0x000000000000791b */ /* 0x003fe20003800000 */
.L_x_2043:
[----:B------:R-:W-:Y:S01]  /*2e0a0*/  SEL R47, R113, R110, P0 ;  /* 0x0000006e712f7207 */ /* 0x000fe20000000000 */
[----:B------:R-:W-:Y:S02]  /*2e0b0*/  IMAD.MOV.U32 R13, RZ, RZ, R80 ;  /* 0x000000ffff0d7224 */ /* 0x000fe400078e0050 */
[----:B------:R-:W-:Y:S02]  /*2e0c0*/  IMAD.MOV.U32 R12, RZ, RZ, R4 ;  /* 0x000000ffff0c7224 */ /* 0x000fe400078e0004 */
[----:B------:R-:W-:-:S07]  /*2e0d0*/  IMAD.MOV.U32 R34, RZ, RZ, R14 ;  /* 0x000000ffff227224 */ /* 0x000fce00078e000e */
[----:B------:R-:W-:Y:S05]  /*2e0e0*/  WARPSYNC.COLLECTIVE R15, `(.L_x_2044) ;  /* 0x000000000f087348 */ /* 0x000fea0003c00000 */
[----:B------:R0:W1:Y:S02]  /*2e0f0*/  SHFL.IDX P6, R14, R13, R12, R11 ;  /* 0x0000000c0d0e7389 */ /* 0x00006400000c000b */
[----:B01----:R-:W-:Y:S01]  /*2e100*/  ENDCOLLECTIVE ;  /* 0x000000000000791b */ /* 0x003fe20003800000 */
.L_x_2044:
[----:B------:R-:W-:Y:S01]  /*2e110*/  SEL R48, R109, R34, P0 ;  /* 0x000000226d307207 */ /* 0x000fe20000000000 */
[----:B------:R-:W-:Y:S02]  /*2e120*/  IMAD.MOV.U32 R13, RZ, RZ, R52 ;  /* 0x000000ffff0d7224 */ /* 0x000fe400078e0034 */
[----:B------:R-:W-:-:S07]  /*2e130*/  IMAD.MOV.U32 R84, RZ, RZ, R14 ;  /* 0x000000ffff547224 */ /* 0x000fce00078e000e */
[----:B------:R-:W-:Y:S05]  /*2e140*/  WARPSYNC.COLLECTIVE R15, `(.L_x_2045) ;  /* 0x000000000f087348 */ /* 0x000fea0003c00000 */
[----:B------:R0:W1:Y:S02]  /*2e150*/  SHFL.IDX P6, R14, R13, R12, R11 ;  /* 0x0000000c0d0e7389 */ /* 0x00006400000c000b */
[----:B01----:R-:W-:Y:S01]  /*2e160*/  ENDCOLLECTIVE ;  /* 0x000000000000791b */ /* 0x003fe20003800000 */
.L_x_2045:
[----:B------:R-:W-:Y:S01]  /*2e170*/  IMAD.MOV.U32 R13, RZ, RZ, R39 ;  /* 0x000000ffff0d7224 */ /* 0x000fe200078e0027 */
[----:B------:R-:W-:Y:S01]  /*2e180*/  SEL R39, R114, R112, P0 ;  /* 0x0000007072277207 */ /* 0x000fe20000000000 */
[----:B------:R-:W-:Y:S02]  /*2e190*/  IMAD.MOV.U32 R12, RZ, RZ, R25 ;  /* 0x000000ffff0c7224 */ /* 0x000fe400078e0019 */
[----:B------:R-:W-:-:S07]  /*2e1a0*/  IMAD.MOV.U32 R83, RZ, RZ, R14 ;  /* 0x000000ffff537224 */ /* 0x000fce00078e000e */
[----:B------:R-:W-:Y:S05]  /*2e1b0*/  WARPSYNC.COLLECTIVE R15, `(.L_x_2046) ;  /* 0x000000000f087348 */ /* 0x000fea0003c00000 */
[----:B------:R0:W1:Y:S02]  /*2e1c0*/  SHFL.IDX P6, R14, R13, R12, R11 ;  /* 0x0000000c0d0e7389 */ /* 0x00006400000c000b */
[----:B01----:R-:W-:Y:S01]  /*2e1d0*/  ENDCOLLECTIVE ;  /* 0x000000000000791b */ /* 0x003fe20003800000 */
.L_x_2046:
[----:B------:R-:W-:Y:S01]  /*2e1e0*/  IMAD.MOV.U32 R13, RZ, RZ, R38 ;  /* 0x000000ffff0d7224 */ /* 0x000fe200078e0026 */
[----:B------:R-:W-:Y:S01]  /*2e1f0*/  SEL R38, R112, R114, P0 ;  /* 0x0000007270267207 */ /* 0x000fe20000000000 */
[----:B------:R-:W-:-:S07]  /*2e200*/  IMAD.MOV.U32 R31, RZ, RZ, R14 ;  /* 0x000000ffff1f7224 */ /* 0x000fce00078e000e */
[----:B------:R-:W-:Y:S05]  /*2e210*/  WARPSYNC.COLLECTIVE R15, `(.L_x_2047) ;  /* 0x000000000f087348 */ /* 0x000fea0003c00000 */
[----:B------:R0:W1:Y:S02]  /*2e220*/  SHFL.IDX P6, R14, R13, R12, R11 ;  /* 0x0000000c0d0e7389 */ /* 0x00006400000c000b */
[----:B01----:R-:W-:Y:S01]  /*2e230*/  ENDCOLLECTIVE ;  /* 0x000000000000791b */ /* 0x003fe20003800000 */
.L_x_2047:
        /* <DEDUP_REMOVED lines=8> */
.L_x_2048:
[----:B------:R-:W-:Y:S02]  /*2e2c0*/  SEL R82, R83, R116, P0 ;  /* 0x0000007453527207 */ /* 0x000fe40000000000 */
[----:B------:R-:W-:Y:S02]  /*2e2d0*/  SEL R83, R116, R83, P0 ;  /* 0x0000005374537207 */ /* 0x000fe40000000000 */
[----:B------:R-:W-:Y:S02]  /*2e2e0*/  MOV R13, R79 ;  /* 0x0000004f000d7202 */ /* 0x000fe40000000f00 */
[----:B------:R-:W-:Y:S01]  /*2e2f0*/  SEL R79, R34, R109, P0 ;  /* 0x0000006d224f7207 */ /* 0x000fe20000000000 */
[----:B------:R-:W-:-:S07]  /*2e300*/  IMAD.MOV.U32 R85, RZ, RZ, R14 ;  /* 0x000000ffff557224 */ /* 0x000fce00078e000e */
[----:B------:R-:W-:Y:S05]  /*2e310*/  WARPSYNC.COLLECTIVE R15, `(.L_x_2049) ;  /* 0x000000000f087348 */ /* 0x000fea0003c00000 */
[----:B------:R0:W1:Y:S02]  /*2e320*/  SHFL.IDX P6, R14, R13, R12, R11 ;  /* 0x0000000c0d0e7389 */ /* 0x00006400000c000b */
[----:B01----:R-:W-:Y:S01]  /*2e330*/  ENDCOLLECTIVE ;  /* 0x000000000000791b */ /* 0x003fe20003800000 */
.L_x_2049:
        /* <DEDUP_REMOVED lines=9> */
.L_x_2050:
[----:B------:R-:W-:Y:S01]  /*2e3d0*/  IMAD.MOV.U32 R13, RZ, RZ, R40 ;  /* 0x000000ffff0d7224 */ /* 0x000fe200078e0028 */
[----:B------:R-:W-:Y:S01]  /*2e3e0*/  SEL R40, R44, R115, P0 ;  /* 0x000000732c287207 */ /* 0x000fe20000000000 */
[----:B------:R-:W-:-:S07]  /*2e3f0*/  IMAD.MOV.U32 R30, RZ, RZ, R14 ;  /* 0x000000ffff1e7224 */ /* 0x000fce00078e000e */
[----:B------:R-:W-:Y:S05]  /*2e400*/  WARPSYNC.COLLECTIVE R15, `(.L_x_2051) ;  /* 0x000000000f087348 */ /* 0x000fea0003c00000 */
[----:B------:R0:W1:Y:S02]  /*2e410*/  SHFL.IDX P6, R14, R13, R12, R11 ;  /* 0x0000000c0d0e7389 */ /* 0x00006400000c000b */
[----:B01----:R-:W-:Y:S01]  /*2e420*/  ENDCOLLECTIVE ;  /* 0x000000000000791b */ /* 0x003fe20003800000 */
.L_x_2051:
[----:B------:R-:W-:Y:S02]  /*2e430*/  SEL R84, R85, R30, P0 ;  /* 0x0000001e55547207 */ /* 0x000fe40000000000 */
[----:B------:R-:W-:Y:S01]  /*2e440*/  SEL R85, R30, R85, P0 ;  /* 0x000000551e557207 */ /* 0x000fe20000000000 */
[----:B------:R-:W-:Y:S02]  /*2e450*/  IMAD.MOV.U32 R13, RZ, RZ, R71 ;  /* 0x000000ffff0d7224 */ /* 0x000fe400078e0047 */
[----:B------:R-:W-:Y:S02]  /*2e460*/  IMAD.MOV.U32 R12, RZ, RZ, R4 ;  /* 0x000000ffff0c7224 */ /* 0x000fe400078e0004 */
[----:B------:R-:W-:-:S07]  /*2e470*/  IMAD.MOV.U32 R117, RZ, RZ, R14 ;  /* 0x000000ffff757224 */ /* 0x000fce00078e000e */
[----:B------:R-:W-:Y:S05]  /*2e480*/  WARPSYNC.COLLECTIVE R15, `(.L_x_2052) ;  /* 0x000000000f087348 */ /* 0x000fea0003c00000 */
[----:B------:R0:W1:Y:S02]  /*2e490*/  SHFL.IDX P6, R14, R13, R12, R11 ;  /* 0x0000000c0d0e7389 */ /* 0x00006400000c000b */
[----:B01----:R-:W-:Y:S01]  /*2e4a0*/  ENDCOLLECTIVE ;  /* 0x000000000000791b */ /* 0x003fe20003800000 */
.L_x_2052:
[----:B------:R-:W-:Y:S02]  /*2e4b0*/  IMAD.MOV.U32 R13, RZ, RZ, R51 ;  /* 0x000000ffff0d7224 */ /* 0x000fe400078e0033 */
[----:B------:R-:W-:-:S07]  /*2e4c0*/  IMAD.MOV.U32 R52, RZ, RZ, R14 ;  /* 0x000000ffff347224 */ /* 0x000fce00078e000e */
[----:B------:R-:W-:Y:S05]  /*2e4d0*/  WARPSYNC.COLLECTIVE R15, `(.L_x_2053) ;  /* 0x000000000f087348 */ /* 0x000fea0003c00000 */
[----:B------:R0:W1:Y:S02]  /*2e4e0*/  SHFL.IDX P6, R14, R13, R12, R11 ;  /* 0x0000000c0d0e7389 */ /* 0x00006400000c000b */
[----:B01----:R-:W-:Y:S01]  /*2e4f0*/  ENDCOLLECTIVE ;  /* 0x000000000000791b */ /* 0x003fe20003800000 */
.L_x_2053:
        /* <DEDUP_REMOVED lines=9> */
.L_x_2054:
[----:B------:R-:W-:Y:S02]  /*2e590*/  IMAD.MOV.U32 R13, RZ, RZ, R7 ;  /* 0x000000ffff0d7224 */ /* 0x000fe400078e0007 */
[----:B------:R-:W-:-:S07]  /*2e5a0*/  IMAD.MOV.U32 R9, RZ, RZ, R14 ;  /* 0x000000ffff097224 */ /* 0x000fce00078e000e */
[----:B------:R-:W-:Y:S05]  /*2e5b0*/  WARPSYNC.COLLECTIVE R15, `(.L_x_2055) ;  /* 0x000000000f087348 */ /* 0x000fea0003c00000 */
[----:B------:R0:W1:Y:S02]  /*2e5c0*/  SHFL.IDX P6, R14, R13, R12, R11 ;  /* 0x0000000c0d0e7389 */ /* 0x00006400000c000b */
[----:B01----:R-:W-:Y:S01]  /*2e5d0*/  ENDCOLLECTIVE ;  /* 0x000000000000791b */ /* 0x003fe20003800000 */
.L_x_2055:
[----:B------:R-:W-:Y:S02]  /*2e5e0*/  SEL R51, R52, R9, P0 ;  /* 0x0000000934337207 */ /* 0x000fe40000000000 */
        /* <DEDUP_REMOVED lines=8> */
.L_x_2056:
[----:B------:R-:W-:Y:S01]  /*2e670*/  IMAD.MOV.U32 R13, RZ, RZ, R49 ;  /* 0x000000ffff0d7224 */ /* 0x000fe200078e0031 */
[----:B------:R-:W-:Y:S01]  /*2e680*/  SEL R49, R91, R117, P0 ;  /* 0x000000755b317207 */ /* 0x000fe20000000000 */
[----:B------:R-:W-:-:S07]  /*2e690*/  IMAD.MOV.U32 R87, RZ, RZ, R14 ;  /* 0x000000ffff577224 */ /* 0x000fce00078e000e */
[----:B------:R-:W-:Y:S05]  /*2e6a0*/  WARPSYNC.COLLECTIVE R15, `(.L_x_2057) ;  /* 0x000000000f087348 */ /* 0x000fea0003c00000 */
[----:B------:R0:W1:Y:S02]  /*2e6b0*/  SHFL.IDX P6, R14, R13, R12, R11 ;  /* 0x0000000c0d0e7389 */ /* 0x00006400000c000b */
[----:B01----:R-:W-:Y:S01]  /*2e6c0*/  ENDCOLLECTIVE ;  /* 0x000000000000791b */ /* 0x003fe20003800000 */
.L_x_2057:
[----:B------:R-:W-:Y:S02]  /*2e6d0*/  IMAD.MOV.U32 R13, RZ, RZ, R28 ;  /* 0x000000ffff0d7224 */ /* 0x000fe400078e001c */
[----:B------:R-:W-:Y:S02]  /*2e6e0*/  IMAD.MOV.U32 R12, RZ, RZ, R25 ;  /* 0x000000ffff0c7224 */ /* 0x000fe400078e0019 */
[----:B------:R-:W-:-:S07]  /*2e6f0*/  IMAD.MOV.U32 R73, RZ, RZ, R14 ;  /* 0x000000ffff497224 */ /* 0x000fce00078e000e */
[----:B------:R-:W-:Y:S05]  /*2e700*/  WARPSYNC.COLLECTIVE R15, `(.L_x_2058) ;  /* 0x000000000f087348 */ /* 0x000fea0003c00000 */
[----:B------:R0:W1:Y:S02]  /*2e710*/  SHFL.IDX P6, R14, R13, R12, R11 ;  /* 0x0000000c0d0e7389 */ /* 0x00006400000c000b */
[----:B01----:R-:W-:Y:S01]  /*2e720*/  ENDCOLLECTIVE ;  /* 0x000000000000791b */ /* 0x003fe20003800000 */
.L_x_2058:
[----:B------:R-:W-:Y:S01]  /*2e730*/  IMAD.MOV.U32 R13, RZ, RZ, R24 ;  /* 0x000000ffff0d7224 */ /* 0x000fe200078e0018 */
[----:B------:R-:W-:-:S07]  /*2e740*/  MOV R28, R14 ;  /* 0x0000000e001c7202 */ /* 0x000fce0000000f00 */
[----:B------:R-:W-:Y:S05]  /*2e750*/  WARPSYNC.COLLECTIVE R15, `(.L_x_2059) ;  /* 0x000000000f087348 */ /* 0x000fea0003c00000 */
[----:B------:R0:W1:Y:S02]  /*2e760*/  SHFL.IDX P6, R14, R13, R12, R11 ;  /* 0x0000000c0d0e7389 */ /* 0x00006400000c000b */
[----:B01----:R-:W-:Y:S01]  /*2e770*/  ENDCOLLECTIVE ;  /* 0x000000000000791b */ /* 0x003fe20003800000 */
.L_x_2059:
[----:B------:R-:W-:Y:S01]  /*2e780*/  IMAD.MOV.U32 R13, RZ, RZ, R56 ;  /* 0x000000ffff0d7224 */ /* 0x000fe200078e0038 */
[----:B------:R-:W-:Y:S01]  /*2e790*/  SEL R56, R28, R87, P0 ;  /* 0x000000571c387207 */ /* 0x000fe20000000000 */
[----:B------:R-:W-:Y:S02]  /*2e7a0*/  IMAD.MOV.U32 R12, RZ, RZ, R4 ;  /* 0x000000ffff0c7224 */ /* 0x000fe400078e0004 */
[----:B------:R-:W-:-:S07]  /*2e7b0*/  IMAD.MOV.U32 R24, RZ, RZ, R14 ;  /* 0x000000ffff187224 */ /* 0x000fce00078e000e */
[----:B------:R-:W-:Y:S05]  /*2e7c0*/  WARPSYNC.COLLECTIVE R15, `(.L_x_2060) ;  /* 0x000000000f087348 */ /* 0x000fea0003c00000 */
[----:B------:R0:W1:Y:S02]  /*2e7d0*/  SHFL.IDX P6, R14, R13, R12, R11 ;  /* 0x0000000c0d0e7389 */ /* 0x00006400000c000b */
[----:B01----:R-:W-:Y:S01]  /*2e7e0*/  ENDCOLLECTIVE ;  /* 0x000000000000791b */ /* 0x003fe20003800000 */
.L_x_2060:
[----:B------:R-:W-:Y:S01]  /*2e7f0*/  IMAD.MOV.U32 R13, RZ, RZ, R53 ;  /* 0x000000ffff0d7224 */ /* 0x000fe200078e0035 */
[----:B------:R-:W-:Y:S01]  /*2e800*/  SEL R53, R89, R118, P0 ;  /* 0x0000007659357207 */ /* 0x000fe20000000000 */
[----:B------:R-:W-:-:S07]  /*2e810*/  IMAD.MOV.U32 R69, RZ, RZ, R14 ;  /* 0x000000ffff457224 */ /* 0x000fce00078e000e */
[----:B------:R-:W-:Y:S05]  /*2e820*/  WARPSYNC.COLLECTIVE R15, `(.L_x_2061) ;  /* 0x000000000f087348 */ /* 0x000fea0003c00000 */
[----:B------:R0:W1:Y:S02]  /*2e830*/  SHFL.IDX P6, R14, R13, R12, R11 ;  /* 0x0000000c0d0e7389 */ /* 0x00006400000c000b */
[----:B01----:R-:W-:Y:S01]  /*2e840*/  ENDCOLLECTIVE ;  /* 0x000000000000791b */ /* 0x003fe20003800000 */
.L_x_2061:
[----:B------:R-:W-:Y:S02]  /*2e850*/  IMAD.MOV.U32 R13, RZ, RZ, R27 ;  /* 0x000000ffff0d7224 */ /* 0x000fe400078e001b */
[----:B------:R-:W-:Y:S02]  /*2e860*/  IMAD.MOV.U32 R12, RZ, RZ, R25 ;  /* 0x000000ffff0c7224 */ /* 0x000fe400078e0019 */
[----:B------:R-:W-:-:S07]  /*2e870*/  IMAD.MOV.U32 R71, RZ, RZ, R14 ;  /* 0x000000ffff477224 */ /* 0x000fce00078e000e */
[----:B------:R-:W-:Y:S05]  /*2e880*/  WARPSYNC.COLLECTIVE R15, `(.L_x_2062) ;  /* 0x000000000f087348 */ /* 0x000fea0003c00000 */
[----:B------:R0:W1:Y:S02]  /*2e890*/  SHFL.IDX P6, R14, R13, R12, R11 ;  /* 0x0000000c0d0e7389 */ /* 0x00006400000c000b */
[----:B01----:R-:W-:Y:S01]  /*2e8a0*/  ENDCOLLECTIVE ;  /* 0x000000000000791b */ /* 0x003fe20003800000 */
.L_x_2062:
[----:B------:R-:W-:Y:S02]  /*2e8b0*/  IMAD.MOV.U32 R13, RZ, RZ, R26 ;  /* 0x000000ffff0d7224 */ /* 0x000fe400078e001a */
[----:B------:R-:W-:-:S07]  /*2e8c0*/  IMAD.MOV.U32 R27, RZ, RZ, R14 ;  /* 0x000000ffff1b7224 */ /* 0x000fce00078e000e */
[----:B------:R-:W-:Y:S05]  /*2e8d0*/  WARPSYNC.COLLECTIVE R15, `(.L_x_2063) ;  /* 0x000000000f087348 */ /* 0x000fea0003c00000 */
[----:B------:R0:W1:Y:S02]  /*2e8e0*/  SHFL.IDX P6, R14, R13, R12, R11 ;  /* 0x0000000c0d0e7389 */ /* 0x00006400000c000b */
[----:B01----:R-:W-:Y:S01]  /*2e8f0*/  ENDCOLLECTIVE ;  /* 0x000000000000791b */ /* 0x003fe20003800000 */
.L_x_2063:
[----:B------:R-:W-:Y:S01]  /*2e900*/  IMAD.MOV.U32 R13, RZ, RZ, R58 ;  /* 0x000000ffff0d7224 */ /* 0x000fe200078e003a */
[----:B------:R-:W-:Y:S01]  /*2e910*/  SEL R58, R24, R73, P0 ;  /* 0x00000049183a7207 */ /* 0x000fe20000000000 */
[----:B------:R-:W-:Y:S02]  /*2e920*/  IMAD.MOV.U32 R12, RZ, RZ, R4 ;  /* 0x000000ffff0c7224 */ /* 0x000fe400078e0004 */
[----:B------:R-:W-:-:S07]  /*2e930*/  IMAD.MOV.U32 R26, RZ, RZ, R14 ;  /* 0x000000ffff1a7224 */ /* 0x000fce00078e000e */
[----:B------:R-:W-:Y:S05]  /*2e940*/  WARPSYNC.COLLECTIVE R15, `(.L_x_2064) ;  /* 0x000000000f087348 */ /* 0x000fea0003c00000 */
[----:B------:R0:W1:Y:S02]  /*2e950*/  SHFL.IDX P6, R14, R13, R12, R11 ;  /* 0x0000000c0d0e7389 */ /* 0x00006400000c000b */
[----:B01----:R-:W-:Y:S01]  /*2e960*/  ENDCOLLECTIVE ;  /* 0x000000000000791b */ /* 0x003fe20003800000 */
.L_x_2064:
[----:B------:R-:W-:Y:S01]  /*2e970*/  IMAD.MOV.U32 R13, RZ, RZ, R55 ;  /* 0x000000ffff0d7224 */ /* 0x000fe200078e0037 */
[----:B------:R-:W-:Y:S01]  /*2e980*/  SEL R55, R87, R28, P0 ;  /* 0x0000001c57377207 */ /* 0x000fe20000000000 */
[----:B------:R-:W-:-:S07]  /*2e990*/  IMAD.MOV.U32 R70, RZ, RZ, R14 ;  /* 0x000000ffff467224 */ /* 0x000fce00078e000e */
[----:B------:R-:W-:Y:S05]  /*2e9a0*/  WARPSYNC.COLLECTIVE R15, `(.L_x_2065) ;  /* 0x000000000f087348 */ /* 0x000fea0003c00000 */
[----:B------:R0:W1:Y:S02]  /*2e9b0*/  SHFL.IDX P6, R14, R13, R12, R11 ;  /* 0x0000000c0d0e7389 */ /* 0x00006400000c000b */
[----:B01----:R-:W-:Y:S01]  /*2e9c0*/  ENDCOLLECTIVE ;  /* 0x000000000000791b */ /* 0x003fe20003800000 */
.L_x_2065:
[----:B------:R-:W-:Y:S02]  /*2e9d0*/  IMAD.MOV.U32 R13, RZ, RZ, R35 ;  /* 0x000000ffff0d7224 */ /* 0x000fe400078e0023 */
[----:B------:R-:W-:Y:S02]  /*2e9e0*/  IMAD.MOV.U32 R12, RZ, RZ, R25 ;  /* 0x000000ffff0c7224 */ /* 0x000fe400078e0019 */
[----:B------:R-:W-:-:S07]  /*2e9f0*/  IMAD.MOV.U32 R72, RZ, RZ, R14 ;  /* 0x000000ffff487224 */ /* 0x000fce00078e000e */
[----:B------:R-:W-:Y:S05]  /*2ea00*/  WARPSYNC.COLLECTIVE R15, `(.L_x_2066) ;  /* 0x000000000f087348 */ /* 0x000fea0003c00000 */
[----:B------:R0:W1:Y:S02]  /*2ea10*/  SHFL.IDX P6, R14, R13, R12, R11 ;  /* 0x0000000c0d0e7389 */ /* 0x00006400000c000b */
[----:B01----:R-:W-:Y:S01]  /*2ea20*/  ENDCOLLECTIVE ;  /* 0x000000000000791b */ /* 0x003fe20003800000 */
.L_x_2066:
[----:B------:R-:W-:Y:S02]  /*2ea30*/  IMAD.MOV.U32 R13, RZ, RZ, R32 ;  /* 0x000000ffff0d7224 */ /* 0x000fe400078e0020 */
[----:B------:R-:W-:-:S07]  /*2ea40*/  IMAD.MOV.U32 R35, RZ, RZ, R14 ;  /* 0x000000ffff237224 */ /* 0x000fce00078e000e */
[----:B------:R-:W-:Y:S05]  /*2ea50*/  WARPSYNC.COLLECTIVE R15, `(.L_x_2067) ;  /* 0x000000000f087348 */ /* 0x000fea0003c00000 */
[----:B------:R0:W1:Y:S02]  /*2ea60*/  SHFL.IDX P6, R14, R13, R12, R11 ;  /* 0x0000000c0d0e7389 */ /* 0x00006400000c000b */
[----:B01----:R-:W-:Y:S01]  /*2ea70*/  ENDCOLLECTIVE ;  /* 0x000000000000791b */ /* 0x003fe20003800000 */
.L_x_2067:
[----:B------:R-:W-:Y:S01]  /*2ea80*/  IMAD.MOV.U32 R13, RZ, RZ, R66 ;  /* 0x000000ffff0d7224 */ /* 0x000fe200078e0042 */
[----:B------:R-:W-:Y:S02]  /*2ea90*/  MOV R12, R4 ;  /* 0x00000004000c7202 */ /* 0x000fe40000000f00 */
[----:B------:R-:W-:Y:S01]  /*2eaa0*/  SEL R66, R27, R69, P0 ;  /* 0x000000451b427207 */ /* 0x000fe20000000000 */
[----:B------:R-:W-:-:S07]  /*2eab0*/  IMAD.MOV.U32 R32, RZ, RZ, R14 ;  /* 0x000000ffff207224 */ /* 0x000fce00078e000e */
[----:B------:R-:W-:Y:S05]  /*2eac0*/  WARPSYNC.COLLECTIVE R15, `(.L_x_2068) ;  /* 0x000000000f087348 */ /* 0x000fea0003c00000 */
[----:B------:R0:W1:Y:S02]  /*2ead0*/  SHFL.IDX P6, R14, R13, R12, R11 ;  /* 0x0000000c0d0e7389 */ /* 0x00006400000c000b */
[----:B01----:R-:W-:Y:S01]  /*2eae0*/  ENDCOLLECTIVE ;  /* 0x000000000000791b */ /* 0x003fe20003800000 */
.L_x_2068:
[----:B------:R-:W-:Y:S01]  /*2eaf0*/  IMAD.MOV.U32 R13, RZ, RZ, R57 ;  /* 0x000000ffff0d7224 */ /* 0x000fe200078e0039 */
[----:B------:R-:W-:Y:S01]  /*2eb00*/  SEL R57, R73, R24, P0 ;  /* 0x0000001849397207 */ /* 0x000fe20000000000 */
[----:B------:R-:W-:-:S07]  /*2eb10*/  IMAD.MOV.U32 R86, RZ, RZ, R14 ;  /* 0x000000ffff567224 */ /* 0x000fce00078e000e */
[----:B------:R-:W-:Y:S05]  /*2eb20*/  WARPSYNC.COLLECTIVE R15, `(.L_x_2069) ;  /* 0x000000000f087348 */ /* 0x000fea0003c00000 */
[----:B------:R0:W1:Y:S02]  /*2eb30*/  SHFL.IDX P6, R14, R13, R12, R11 ;  /* 0x0000000c0d0e7389 */ /* 0x00006400000c000b */
[----:B01----:R-:W-:Y:S01]  /*2eb40*/  ENDCOLLECTIVE ;  /* 0x000000000000791b */ /* 0x003fe20003800000 */
.L_x_2069:
        /* <DEDUP_REMOVED lines=9> */
.L_x_2070:
[----:B------:R-:W-:Y:S01]  /*2ebe0*/  IMAD.MOV.U32 R13, RZ, RZ, R54 ;  /* 0x000000ffff0d7224 */ /* 0x000fe200078e0036 */
[----:B------:R-:W-:Y:S01]  /*2ebf0*/  SEL R54, R118, R89, P0 ;  /* 0x0000005976367207 */ /* 0x000fe20000000000 */
[----:B------:R-:W-:-:S07]  /*2ec00*/  IMAD.MOV.U32 R8, RZ, RZ, R14 ;  /* 0x000000ffff087224 */ /* 0x000fce00078e000e */
[----:B------:R-:W-:Y:S05]  /*2ec10*/  WARPSYNC.COLLECTIVE R15, `(.L_x_2071) ;  /* 0x000000000f087348 */ /* 0x000fea0003c00000 */
[----:B------:R0:W1:Y:S02]  /*2ec20*/  SHFL.IDX P6, R14, R13, R12, R11 ;  /* 0x0000000c0d0e7389 */ /* 0x00006400000c000b */
[----:B01----:R-:W-:Y:S01]  /*2ec30*/  ENDCOLLECTIVE ;  /* 0x000000000000791b */ /* 0x003fe20003800000 */
.L_x_2071:
        /* <DEDUP_REMOVED lines=9> */
.L_x_2072:
[----:B------:R-:W-:Y:S02]  /*2ecd0*/  SEL R87, R88, R119, P0 ;  /* 0x0000007758577207 */ /* 0x000fe40000000000 */
[----:B------:R-:W-:Y:S01]  /*2ece0*/  SEL R88, R119, R88, P0 ;  /* 0x0000005877587207 */ /* 0x000fe20000000000 */
[----:B------:R-:W-:Y:S02]  /*2ecf0*/  IMAD.MOV.U32 R13, RZ, RZ, R65 ;  /* 0x000000ffff0d7224 */ /* 0x000fe400078e0041 */
[----:B------:R-:W-:-:S07]  /*2ed00*/  IMAD.MOV.U32 R90, RZ, RZ, R14 ;  /* 0x000000ffff5a7224 */ /* 0x000fce00078e000e */
[----:B------:R-:W-:Y:S05]  /*2ed10*/  WARPSYNC.COLLECTIVE R15, `(.L_x_2073) ;  /* 0x000000000f087348 */ /* 0x000fea0003c00000 */
[----:B------:R0:W1:Y:S02]  /*2ed20*/  SHFL.IDX P6, R14, R13, R12, R11 ;  /* 0x0000000c0d0e7389 */ /* 0x00006400000c000b */
[----:B01----:R-:W-:Y:S01]  /*2ed30*/  ENDCOLLECTIVE ;  /* 0x000000000000791b */ /* 0x003fe20003800000 */
.L_x_2073:
        /* <DEDUP_REMOVED lines=9> */
.L_x_2074:
[----:B------:R-:W-:Y:S02]  /*2edd0*/  IMAD.MOV.U32 R13, RZ, RZ, R62 ;  /* 0x000000ffff0d7224 */ /* 0x000fe400078e003e */
[----:B------:R-:W-:-:S07]  /*2ede0*/  IMAD.MOV.U32 R7, RZ, RZ, R14 ;  /* 0x000000ffff077224 */ /* 0x000fce00078e000e */
[----:B------:R-:W-:Y:S05]  /*2edf0*/  WARPSYNC.COLLECTIVE R15, `(.L_x_2075) ;  /* 0x000000000f087348 */ /* 0x000fea0003c00000 */
[----:B------:R0:W1:Y:S02]  /*2ee00*/  SHFL.IDX P6, R14, R13, R12, R11 ;  /* 0x0000000c0d0e7389 */ /* 0x00006400000c000b */
[----:B01----:R-:W-:Y:S01]  /*2ee10*/  ENDCOLLECTIVE ;  /* 0x000000000000791b */ /* 0x003fe20003800000 */
.L_x_2075:
        /* <DEDUP_REMOVED lines=8> */
.L_x_2076:
[----:B------:R-:W-:Y:S02]  /*2eea0*/  SEL R91, R92, R62, P0 ;  /* 0x0000003e5c5b7207 */ /* 0x000fe40000000000 */
[----:B------:R-:W-:Y:S01]  /*2eeb0*/  SEL R92, R62, R92, P0 ;  /* 0x0000005c3e5c7207 */ /* 0x000fe20000000000 */
[----:B------:R-:W-:Y:S02]  /*2eec0*/  IMAD.MOV.U32 R13, RZ, RZ, R5 ;  /* 0x000000ffff0d7224 */ /* 0x000fe400078e0005 */
[----:B------:R-:W-:-:S07]  /*2eed0*/  IMAD.MOV.U32 R65, RZ, RZ, R14 ;  /* 0x000000ffff417224 */ /* 0x000fce00078e000e */
[----:B------:R-:W-:Y:S05]  /*2eee0*/  WARPSYNC.COLLECTIVE R15, `(.L_x_2077) ;  /* 0x000000000f087348 */ /* 0x000fea0003c00000 */
[----:B------:R0:W1:Y:S02]  /*2eef0*/  SHFL.IDX P6, R14, R13, R12, R11 ;  /* 0x0000000c0d0e7389 */ /* 0x00006400000c000b */
[----:B01----:R-:W-:Y:S01]  /*2ef00*/  ENDCOLLECTIVE ;  /* 0x000000000000791b */ /* 0x003fe20003800000 */
.L_x_2077:
[----:B------:R-:W-:Y:S01]  /*2ef10*/  MOV R13, R64 ;  /* 0x00000040000d7202 */ /* 0x000fe20000000f00 */
[----:B------:R-:W-:Y:S02]  /*2ef20*/  IMAD.MOV.U32 R12, RZ, RZ, R25 ;  /* 0x000000ffff0c7224 */ /* 0x000fe400078e0019 */
[----:B------:R-:W-:-:S07]  /*2ef30*/  IMAD.MOV.U32 R5, RZ, RZ, R14 ;  /* 0x000000ffff057224 */ /* 0x000fce00078e000e */
[----:B------:R-:W-:Y:S05]  /*2ef40*/  WARPSYNC.COLLECTIVE R15, `(.L_x_2078) ;  /* 0x000000000f087348 */ /* 0x000fea0003c00000 */
[----:B------:R0:W1:Y:S02]  /*2ef50*/  SHFL.IDX P6, R14, R13, R12, R11 ;  /* 0x0000000c0d0e7389 */ /* 0x00006400000c000b */
[----:B01----:R-:W-:Y:S01]  /*2ef60*/  ENDCOLLECTIVE ;  /* 0x000000000000791b */ /* 0x003fe20003800000 */
.L_x_2078:
[----:B------:R-:W-:Y:S02]  /*2ef70*/  IMAD.MOV.U32 R13, RZ, RZ, R6 ;  /* 0x000000ffff0d7224 */ /* 0x000fe400078e0006 */
[----:B------:R-:W-:-:S07]  /*2ef80*/  IMAD.MOV.U32 R4, RZ, RZ, R14 ;  /* 0x000000ffff047224 */ /* 0x000fce00078e000e */
[----:B------:R-:W-:Y:S05]  /*2ef90*/  WARPSYNC.COLLECTIVE R15, `(.L_x_2079) ;  /* 0x000000000f087348 */ /* 0x000fea0003c00000 */
[----:B------:R0:W1:Y:S02]  /*2efa0*/  SHFL.IDX P6, R14, R13, R12, R11 ;  /* 0x0000000c0d0e7389 */ /* 0x00006400000c000b */
[----:B01----:R-:W-:Y:S01]  /*2efb0*/  ENDCOLLECTIVE ;  /* 0x000000000000791b */ /* 0x003fe20003800000 */
.L_x_2079:
[----:B------:R-:W-:Y:S05]  /*2efc0*/  BRA `(.L_x_2080) ;  /* 0xffffff1c00fc7947 */ /* 0x000fea000383ffff */
.L_x_1796:
[----:B------:R-:W-:Y:S02]  /*2efd0*/  IMAD.MOV.U32 R13, RZ, RZ, R2 ;  /* 0x000000ffff0d7224 */ /* 0x000fe400078e0002 */
[----:B------:R-:W-:Y:S02]  /*2efe0*/  IMAD.MOV.U32 R12, RZ, RZ, RZ ;  /* 0x000000ffff0c7224 */ /* 0x000fe400078e00ff */
[----:B------:R-:W-:Y:S02]  /*2eff0*/  IMAD.MOV.U32 R11, RZ, RZ, 0x181f ;  /* 0x0000181fff0b7424 */ /* 0x000fe400078e00ff */
[----:B------:R-:W-:-:S07]  /*2f000*/  IMAD.MOV.U32 R15, RZ, RZ, -0x1 ;  /* 0xffffffffff0f7424 */ /* 0x000fce00078e00ff */
[----:B-----5:R-:W-:Y:S05]  /*2f010*/  WARPSYNC.COLLECTIVE R15, `(.L_x_2081) ;  /* 0x000000000f087348 */ /* 0x020fea0003c00000 */
[----:B------:R0:W1:Y:S02]  /*2f020*/  SHFL.IDX P6, R14, R13, R12, R11 ;  /* 0x0000000c0d0e7389 */ /* 0x00006400000c000b */
[----:B01---5:R-:W-:Y:S01]  /*2f030*/  ENDCOLLECTIVE ;  /* 0x000000000000791b */ /* 0x023fe20003800000 */
.L_x_2081:
[----:B------:R-:W-:Y:S02]  /*2f040*/  IMAD.MOV.U32 R13, RZ, RZ, R0 ;  /* 0x000000ffff0d7224 */ /* 0x000fe400078e0000 */
[----:B------:R-:W-:-:S07]  /*2f050*/  IMAD.MOV.U32 R3, RZ, RZ, R14 ;  /* 0x000000ffff037224 */ /* 0x000fce00078e000e */
[----:B------:R-:W-:Y:S05]  /*2f060*/  WARPSYNC.COLLECTIVE R15, `(.L_x_2082) ;  /* 0x000000000f087348 */ /* 0x000fea0003c00000 */
[----:B------:R0:W1:Y:S02]  /*2f070*/  SHFL.IDX P6, R14, R13, R12, R11 ;  /* 0x0000000c0d0e7389 */ /* 0x00006400000c000b */
[----:B01----:R-:W-:Y:S01]  /*2f080*/  ENDCOLLECTIVE ;  /* 0x000000000000791b */ /* 0x003fe20003800000 */
.L_x_2082:
[----:B------:R-:W-:Y:S05]  /*2f090*/  BRA `(.L_x_2083) ;  /* 0xffffff2c00587947 */ /* 0x000fea000383ffff */
.L_x_1799:
[----:B------:R-:W-:Y:S01]  /*2f0a0*/  BSSY B1, `(.L_x_2084) ;  /* 0x0000008000017945 */ /* 0x000fe20003800000 */
[----:B------:R-:W-:Y:S02]  /*2f0b0*/  IMAD.MOV.U32 R13, RZ, RZ, R2 ;  /* 0x000000ffff0d7224 */ /* 0x000fe400078e0002 */
[----:B------:R-:W-:Y:S02]  /*2f0c0*/  IMAD.MOV.U32 R12, RZ, RZ, 0x1 ;  /* 0x00000001ff0c7424 */ /* 0x000fe400078e00ff */
[----:B------:R-:W-:Y:S02]  /*2f0d0*/  IMAD.MOV.U32 R11, RZ, RZ, 0x181f ;  /* 0x0000181fff0b7424 */ /* 0x000fe400078e00ff */
[----:B---3--:R-:W-:-:S07]  /*2f0e0*/  IMAD.MOV.U32 R15, RZ, RZ, -0x1 ;  /* 0xffffffffff0f7424 */ /* 0x008fce00078e00ff */
[----:B012--5:R-:W-:Y:S05]  /*2f0f0*/  WARPSYNC.COLLECTIVE R15, `(.L_x_2085) ;  /* 0x000000000f087348 */ /* 0x027fea0003c00000 */
[----:B--2---:R2:W3:Y:S02]  /*2f100*/  SHFL.IDX P6, R14, R13, R12, R11 ;  /* 0x0000000c0d0e7389 */ /* 0x0044e400000c000b */
[----:B0123-5:R-:W-:Y:S01]  /*2f110*/  ENDCOLLECTIVE ;  /* 0x000000000000791b */ /* 0x02ffe20003800000 */
.L_x_2085:
[----:B------:R-:W-:Y:S05]  /*2f120*/  BSYNC B1 ;  /* 0x0000000000017941 */ /* 0x000fea0003800000 */
.L_x_2084:
[----:B------:R-:W-:Y:S02]  /*2f130*/  IMAD.MOV.U32 R13, RZ, RZ, R0 ;  /* 0x000000ffff0d7224 */ /* 0x000fe400078e0000 */
[----:B------:R-:W-:Y:S02]  /*2f140*/  IMAD.MOV.U32 R12, RZ, RZ, 0x1 ;  /* 0x00000001ff0c7424 */ /* 0x000fe400078e00ff */
[----:B------:R-:W-:Y:S02]  /*2f150*/  IMAD.MOV.U32 R11, RZ, RZ, 0x181f ;  /* 0x0000181fff0b7424 */ /* 0x000fe400078e00ff */
[----:B------:R-:W-:Y:S02]  /*2f160*/  IMAD.MOV.U32 R15, RZ, RZ, -0x1 ;  /* 0xffffffffff0f7424 */ /* 0x000fe400078e00ff */
[----:B------:R-:W-:-:S07]  /*2f170*/  IMAD.MOV.U32 R3, RZ, RZ, R14 ;  /* 0x000000ffff037224 */ /* 0x000fce00078e000e */
[----:B------:R-:W-:Y:S05]  /*2f180*/  WARPSYNC.COLLECTIVE R15, `(.L_x_2086) ;  /* 0x000000000f087348 */ /* 0x000fea0003c00000 */
[----:B------:R0:W1:Y:S02]  /*2f190*/  SHFL.IDX P6, R14, R13, R12, R11 ;  /* 0x0000000c0d0e7389 */ /* 0x00006400000c000b */
[----:B01----:R-:W-:Y:S01]  /*2f1a0*/  ENDCOLLECTIVE ;  /* 0x000000000000791b */ /* 0x003fe20003800000 */
.L_x_2086:
[----:B------:R-:W-:Y:S05]  /*2f1b0*/  BRA `(.L_x_2087) ;  /* 0xffffff2c00607947 */ /* 0x000fea000383ffff */
.L_x_1802:
[----:B------:R-:W-:Y:S01]  /*2f1c0*/  BSSY B1, `(.L_x_2088) ;  /* 0x0000008000017945 */ /* 0x000fe20003800000 */
[----:B------:R-:W-:Y:S02]  /*2f1d0*/  IMAD.MOV.U32 R13, RZ, RZ, R2 ;  /* 0x000000ffff0d7224 */ /* 0x000fe400078e0002 */
[----:B------:R-:W-:Y:S02]  /*2f1e0*/  IMAD.MOV.U32 R12, RZ, RZ, 0x2 ;  /* 0x00000002ff0c7424 */ /* 0x000fe400078e00ff */
[----:B------:R-:W-:Y:S02]  /*2f1f0*/  IMAD.MOV.U32 R11, RZ, RZ, 0x181f ;  /* 0x0000181fff0b7424 */ /* 0x000fe400078e00ff */
[----:B---3--:R-:W-:-:S07]  /*2f200*/  IMAD.MOV.U32 R15, RZ, RZ, -0x1 ;  /* 0xffffffffff0f7424 */ /* 0x008fce00078e00ff */
[----:B012-4-:R-:W-:Y:S05]  /*2f210*/  WARPSYNC.COLLECTIVE R15, `(.L_x_2089) ;  /* 0x000000000f087348 */ /* 0x017fea0003c00000 */
[----:B--2---:R2:W3:Y:S02]  /*2f220*/  SHFL.IDX P6, R14, R13, R12, R11 ;  /* 0x0000000c0d0e7389 */ /* 0x0044e400000c000b */
[----:B01234-:R-:W-:Y:S01]  /*2f230*/  ENDCOLLECTIVE ;  /* 0x000000000000791b */ /* 0x01ffe20003800000 */
.L_x_2089:
[----:B------:R-:W-:Y:S05]  /*2f240*/  BSYNC B1 ;  /* 0x0000000000017941 */ /* 0x000fea0003800000 */
.L_x_2088:
[----:B------:R-:W-:Y:S01]  /*2f250*/  IMAD.MOV.U32 R13, RZ, RZ, R0 ;  /* 0x000000ffff0d7224 */ /* 0x000fe200078e0000 */
[----:B------:R-:W-:Y:S01]  /*2f260*/  MOV R3, R14 ;  /* 0x0000000e00037202 */ /* 0x000fe20000000f00 */
[----:B------:R-:W-:Y:S02]  /*2f270*/  IMAD.MOV.U32 R12, RZ, RZ, 0x2 ;  /* 0x00000002ff0c7424 */ /* 0x000fe400078e00ff */
[----:B------:R-:W-:Y:S02]  /*2f280*/  IMAD.MOV.U32 R11, RZ, RZ, 0x181f ;  /* 0x0000181fff0b7424 */ /* 0x000fe400078e00ff */
[----:B------:R-:W-:-:S07]  /*2f290*/  IMAD.MOV.U32 R15, RZ, RZ, -0x1 ;  /* 0xffffffffff0f7424 */ /* 0x000fce00078e00ff */
[----:B------:R-:W-:Y:S05]  /*2f2a0*/  WARPSYNC.COLLECTIVE R15, `(.L_x_2090) ;  /* 0x000000000f087348 */ /* 0x000fea0003c00000 */
[----:B------:R0:W1:Y:S02]  /*2f2b0*/  SHFL.IDX P6, R14, R13, R12, R11 ;  /* 0x0000000c0d0e7389 */ /* 0x00006400000c000b */
[----:B01----:R-:W-:Y:S01]  /*2f2c0*/  ENDCOLLECTIVE ;  /* 0x000000000000791b */ /* 0x003fe20003800000 */
.L_x_2090:
[----:B------:R-:W-:Y:S05]  /*2f2d0*/  BRA `(.L_x_2091) ;  /* 0xffffff2c00687947 */ /* 0x000fea000383ffff */
.L_x_1805:
        /* <DEDUP_REMOVED lines=8> */
.L_x_2093:
[----:B------:R-:W-:Y:S05]  /*2f360*/  BSYNC B1 ;  /* 0x0000000000017941 */ /* 0x000fea0003800000 */
.L_x_2092:
        /* <DEDUP_REMOVED lines=8> */
.L_x_2094:
[----:B------:R-:W-:Y:S05]  /*2f3f0*/  BRA `(.L_x_2095) ;  /* 0xffffff2c00707947 */ /* 0x000fea000383ffff */
.L_x_1807:
[----:B------:R-:W-:Y:S02]  /*2f400*/  IMAD.MOV.U32 R13, RZ, RZ, R27 ;  /* 0x000000ffff0d7224 */ /* 0x000fe400078e001b */
[----:B------:R-:W-:Y:S02]  /*2f410*/  IMAD.MOV.U32 R12, RZ, RZ, RZ ;  /* 0x000000ffff0c7224 */ /* 0x000fe400078e00ff */
[----:B------:R-:W-:Y:S02]  /*2f420*/  IMAD.MOV.U32 R11, RZ, RZ, 0x1c1f ;  /* 0x00001c1fff0b7424 */ /* 0x000fe400078e00ff */
[----:B------:R-:W-:-:S07]  /*2f430*/  IMAD.MOV.U32 R15, RZ, RZ, -0x1 ;  /* 0xffffffffff0f7424 */ /* 0x000fce00078e00ff */
[----:B------:R-:W-:Y:S05]  /*2f440*/  WARPSYNC.COLLECTIVE R15, `(.L_x_2096) ;  /* 0x000000000f087348 */ /* 0x000fea0003c00000 */
[----:B------:R0:W1:Y:S02]  /*2f450*/  SHFL.IDX P6, R14, R13, R12, R11 ;  /* 0x0000000c0d0e7389 */ /* 0x00006400000c000b */
[----:B01----:R-:W-:Y:S01]  /*2f460*/  ENDCOLLECTIVE ;  /* 0x000000000000791b */ /* 0x003fe20003800000 */
.L_x_2096:
[----:B------:R-:W-:Y:S02]  /*2f470*/  IMAD.MOV.U32 R13, RZ, RZ, R25 ;  /* 0x000000ffff0d7224 */ /* 0x000fe400078e0019 */
[----:B------:R-:W-:-:S07]  /*2f480*/  IMAD.MOV.U32 R26, RZ, RZ, R14 ;  /* 0x000000ffff1a7224 */ /* 0x000fce00078e000e */
[----:B------:R-:W-:Y:S05]  /*2f490*/  WARPSYNC.COLLECTIVE R15, `(.L_x_2097) ;  /* 0x000000000f087348 */ /* 0x000fea0003c00000 */
[----:B------:R0:W1:Y:S02]  /*2f4a0*/  SHFL.IDX P6, R14, R13, R12, R11 ;  /* 0x0000000c0d0e7389 */ /* 0x00006400000c000b */
[----:B01----:R-:W-:Y:S01]  /*2f4b0*/  ENDCOLLECTIVE ;  /* 0x000000000000791b */ /* 0x003fe20003800000 */
.L_x_2097:
[----:B------:R-:W-:Y:S05]  /*2f4c0*/  BRA `(.L_x_2098) ;  /* 0xffffff3000347947 */ /* 0x000fea000383ffff */
.L_x_1810:
[----:B------:R-:W-:Y:S01]  /*2f4d0*/  BSSY B1, `(.L_x_2099) ;  /* 0x0000008000017945 */ /* 0x000fe20003800000 */
[----:B------:R-:W-:Y:S02]  /*2f4e0*/  IMAD.MOV.U32 R13, RZ, RZ, R27 ;  /* 0x000000ffff0d7224 */ /* 0x000fe400078e001b */
[----:B------:R-:W-:Y:S02]  /*2f4f0*/  IMAD.MOV.U32 R12, RZ, RZ, 0x1 ;  /* 0x00000001ff0c7424 */ /* 0x000fe400078e00ff */
[----:B------:R-:W-:Y:S02]  /*2f500*/  IMAD.MOV.U32 R11, RZ, RZ, 0x1c1f ;  /* 0x00001c1fff0b7424 */ /* 0x000fe400078e00ff */
[----:B------:R-:W-:-:S07]  /*2f510*/  IMAD.MOV.U32 R15, RZ, RZ, -0x1 ;  /* 0xffffffffff0f7424 */ /* 0x000fce00078e00ff */
[----:B0123--:R-:W-:Y:S05]  /*2f520*/  WARPSYNC.COLLECTIVE R15, `(.L_x_2100) ;  /* 0x000000000f087348 */ /* 0x00ffea0003c00000 */
[----:B--2---:R2:W4:Y:S02]  /*2f530*/  SHFL.IDX P6, R14, R13, R12, R11 ;  /* 0x0000000c0d0e7389 */ /* 0x00452400000c000b */
[----:B01234-:R-:W-:Y:S01]  /*2f540*/  ENDCOLLECTIVE ;  /* 0x000000000000791b */ /* 0x01ffe20003800000 */
.L_x_2100:
[----:B------:R-:W-:Y:S05]  /*2f550*/  BSYNC B1 ;  /* 0x0000000000017941 */ /* 0x000fea0003800000 */
.L_x_2099:
        /* <DEDUP_REMOVED lines=8> */
.L_x_2101:
[----:B------:R-:W-:Y:S05]  /*2f5e0*/  BRA `(.L_x_2102) ;  /* 0xffffff3400cc7947 */ /* 0x000fea000383ffff */
.L_x_1814:
[----:B------:R-:W-:Y:S02]  /*2f5f0*/  IMAD.MOV.U32 R13, RZ, RZ, R2 ;  /* 0x000000ffff0d7224 */ /* 0x000fe400078e0002 */
[----:B------:R-:W-:Y:S02]  /*2f600*/  IMAD.MOV.U32 R12, RZ, RZ, RZ ;  /* 0x000000ffff0c7224 */ /* 0x000fe400078e00ff */
[----:B------:R-:W-:Y:S02]  /*2f610*/  IMAD.MOV.U32 R11, RZ, RZ, 0x181f ;  /* 0x0000181fff0b7424 */ /* 0x000fe400078e00ff */
[----:B------:R-:W-:-:S07]  /*2f620*/  IMAD.MOV.U32 R15, RZ, RZ, -0x1 ;  /* 0xffffffffff0f7424 */ /* 0x000fce00078e00ff */
[----:B---3--:R-:W-:Y:S05]  /*2f630*/  WARPSYNC.COLLECTIVE R15, `(.L_x_2103) ;  /* 0x000000000f087348 */ /* 0x008fea0003c00000 */
[----:B------:R0:W1:Y:S02]  /*2f640*/  SHFL.IDX P6, R14, R13, R12, R11 ;  /* 0x0000000c0d0e7389 */ /* 0x00006400000c000b */
[----:B01-3--:R-:W-:Y:S01]  /*2f650*/  ENDCOLLECTIVE ;  /* 0x000000000000791b */ /* 0x00bfe20003800000 */
.L_x_2103:
[----:B------:R-:W-:Y:S02]  /*2f660*/  IMAD.MOV.U32 R13, RZ, RZ, R0 ;  /* 0x000000ffff0d7224 */ /* 0x000fe400078e0000 */
[----:B------:R-:W-:-:S07]  /*2f670*/  IMAD.MOV.U32 R3, RZ, RZ, R14 ;  /* 0x000000ffff037224 */ /* 0x000fce00078e000e */
[----:B------:R-:W-:Y:S05]  /*2f680*/  WARPSYNC.COLLECTIVE R15, `(.L_x_2104) ;  /* 0x000000000f087348 */ /* 0x000fea0003c00000 */
[----:B------:R0:W1:Y:S02]  /*2f690*/  SHFL.IDX P6, R14, R13, R12, R11 ;  /* 0x0000000c0d0e7389 */ /* 0x00006400000c000b */
[----:B01----:R-:W-:Y:S01]  /*2f6a0*/  ENDCOLLECTIVE ;  /* 0x000000000000791b */ /* 0x003fe20003800000 */
.L_x_2104:
[----:B------:R-:W-:Y:S05]  /*2f6b0*/  BRA `(.L_x_2105) ;  /* 0xffffff4400247947 */ /* 0x000fea000383ffff */
.L_x_1817:
[----:B------:R-:W-:Y:S01]  /*2f6c0*/  BSSY B1, `(.L_x_2106) ;  /* 0x0000008000017945 */ /* 0x000fe20003800000 */
[----:B------:R-:W-:Y:S02]  /*2f6d0*/  IMAD.MOV.U32 R13, RZ, RZ, R2 ;  /* 0x000000ffff0d7224 */ /* 0x000fe400078e0002 */
[----:B------:R-:W-:Y:S02]  /*2f6e0*/  IMAD.MOV.U32 R12, RZ, RZ, 0x1 ;  /* 0x00000001ff0c7424 */ /* 0x000fe400078e00ff */
[----:B------:R-:W-:Y:S02]  /*2f6f0*/  IMAD.MOV.U32 R11, RZ, RZ, 0x181f ;  /* 0x0000181fff0b7424 */ /* 0x000fe400078e00ff */
[----:B----4-:R-:W-:-:S07]  /*2f700*/  IMAD.MOV.U32 R15, RZ, RZ, -0x1 ;  /* 0xffffffffff0f7424 */ /* 0x010fce00078e00ff */
[----:B0123--:R-:W-:Y:S05]  /*2f710*/  WARPSYNC.COLLECTIVE R15, `(.L_x_2107) ;  /* 0x000000000f087348 */ /* 0x00ffea0003c00000 */
[----:B--2---:R2:W4:Y:S02]  /*2f720*/  SHFL.IDX P6, R14, R13, R12, R11 ;  /* 0x0000000c0d0e7389 */ /* 0x00452400000c000b */
[----:B01234-:R-:W-:Y:S01]  /*2f730*/  ENDCOLLECTIVE ;  /* 0x000000000000791b */ /* 0x01ffe20003800000 */
.L_x_2107:
[----:B------:R-:W-:Y:S05]  /*2f740*/  BSYNC B1 ;  /* 0x0000000000017941 */ /* 0x000fea0003800000 */
.L_x_2106:
        /* <DEDUP_REMOVED lines=8> */
.L_x_2108:
[----:B------:R-:W-:Y:S05]  /*2f7d0*/  BRA `(.L_x_2109) ;  /* 0xffffff4400307947 */ /* 0x000fea000383ffff */
.L_x_1820:
        /* <DEDUP_REMOVED lines=8> */
.L_x_2111:
[----:B------:R-:W-:Y:S05]  /*2f860*/  BSYNC B1 ;  /* 0x0000000000017941 */ /* 0x000fea0003800000 */
.L_x_2110:
        /* <DEDUP_REMOVED lines=8> */
.L_x_2112:
[----:B------:R-:W-:Y:S05]  /*2f8f0*/  BRA `(.L_x_2113) ;  /* 0xffffff4400387947 */ /* 0x000fea000383ffff */
.L_x_1823:
[----:B------:R-:W-:Y:S01]  /*2f900*/  BSSY B1, `(.L_x_2114) ;  /* 0x0000008000017945 */ /* 0x000fe20003800000 */
[----:B------:R-:W-:Y:S02]  /*2f910*/  IMAD.MOV.U32 R13, RZ, RZ, R2 ;  /* 0x000000ffff0d7224 */ /* 0x000fe400078e0002 */
[----:B------:R-:W-:Y:S02]  /*2f920*/  IMAD.MOV.U32 R12, RZ, RZ, 0x3 ;  /* 0x00000003ff0c7424 */ /* 0x000fe400078e00ff */
[----:B------:R-:W-:Y:S02]  /*2f930*/  IMAD.MOV.U32 R11, RZ, RZ, 0x181f ;  /* 0x0000181fff0b7424 */ /* 0x000fe400078e00ff */
[----:B0-----:R-:W-:-:S07]  /*2f940*/  IMAD.MOV.U32 R15, RZ, RZ, -0x1 ;  /* 0xffffffffff0f7424 */ /* 0x001fce00078e00ff */
[----:B-1234-:R-:W-:Y:S05]  /*2f950*/  WARPSYNC.COLLECTIVE R15, `(.L_x_2115) ;  /* 0x000000000f087348 */ /* 0x01efea0003c00000 */
[----:B----4-:R0:W4:Y:S02]  /*2f960*/  SHFL.IDX P6, R14, R13, R12, R11 ;  /* 0x0000000c0d0e7389 */ /* 0x01012400000c000b */
[----:B01234-:R-:W-:Y:S01]  /*2f970*/  ENDCOLLECTIVE ;  /* 0x000000000000791b */ /* 0x01ffe20003800000 */
.L_x_2115:
[----:B------:R-:W-:Y:S05]  /*2f980*/  BSYNC B1 ;  /* 0x0000000000017941 */ /* 0x000fea0003800000 */
.L_x_2114:
        /* <DEDUP_REMOVED lines=8> */
.L_x_2116:
[----:B------:R-:W-:Y:S05]  /*2fa10*/  BRA `(.L_x_2117) ;  /* 0xffffff4400407947 */ /* 0x000fea000383ffff */
.L_x_1849:
[----:B------:R-:W0:Y:S01]  /*2fa20*/  S2R R5, SR_TID.X ;  /* 0x0000000000057919 */ /* 0x000e220000002100 */
[----:B------:R-:W-:Y:S01]  /*2fa30*/  BSSY B1, `(.L_x_2118) ;  /* 0x000000a000017945 */ /* 0x000fe20003800000 */
[----:B------:R-:W-:Y:S02]  /*2fa40*/  IMAD.MOV.U32 R12, RZ, RZ, RZ ;  /* 0x000000ffff0c7224 */ /* 0x000fe400078e00ff */
[----:B------:R-:W-:Y:S02]  /*2fa50*/  IMAD.MOV.U32 R11, RZ, RZ, 0x1f ;  /* 0x0000001fff0b7424 */ /* 0x000fe400078e00ff */
[----:B------:R-:W-:Y:S01]  /*2fa60*/  IMAD.MOV.U32 R15, RZ, RZ, -0x1 ;  /* 0xffffffffff0f7424 */ /* 0x000fe200078e00ff */
[----:B0-----:R-:W-:-:S04]  /*2fa70*/  SHF.R.U32.HI R5, RZ, 0x5, R5 ;  /* 0x00000005ff057819 */ /* 0x001fc80000011605 */
[----:B------:R-:W-:-:S05]  /*2fa80*/  LOP3.LUT R5, R5, 0x3, RZ, 0xc0, !PT ;  /* 0x0000000305057812 */ /* 0x000fca00078ec0ff */
[----:B------:R-:W-:-:S07]  /*2fa90*/  IMAD.MOV.U32 R13, RZ, RZ, R5 ;  /* 0x000000ffff0d7224 */ /* 0x000fce00078e0005 */
[----:B------:R-:W-:Y:S05]  /*2faa0*/  WARPSYNC.COLLECTIVE R15, `(.L_x_2119) ;  /* 0x000000000f087348 */ /* 0x000fea0003c00000 */
[----:B------:R0:W1:Y:S02]  /*2fab0*/  SHFL.IDX P6, R14, R13, R12, R11 ;  /* 0x0000000c0d0e7389 */ /* 0x00006400000c000b */
[----:B01----:R-:W-:Y:S01]  /*2fac0*/  ENDCOLLECTIVE ;  /* 0x000000000000791b */ /* 0x003fe20003800000 */
.L_x_2119:
[----:B------:R-:W-:Y:S05]  /*2fad0*/  BSYNC B1 ;  /* 0x0000000000017941 */ /* 0x000fea0003800000 */
.L_x_2118:
[----:B------:R-:W-:Y:S05]  /*2fae0*/  BRA `(.L_x_2120) ;  /* 0xffffff6400587947 */ /* 0x000fea000383ffff */
.L_x_1851:
[----:B------:R-:W-:Y:S01]  /*2faf0*/  BSSY B1, `(.L_x_2121) ;  /* 0x0000006000017945 */ /* 0x000fe20003800000 */
[----:B------:R-:W-:-:S07]  /*2fb00*/  IMAD.MOV.U32 R15, RZ, RZ, -0x1 ;  /* 0xffffffffff0f7424 */ /* 0x000fce00078e00ff */
[----:B0-----:R-:W-:Y:S05]  /*2fb10*/  WARPSYNC.COLLECTIVE R15, `(.L_x_2122) ;  /* 0x000000000f0c7348 */ /* 0x001fea0003c00000 */
[----:B------:R-:W-:Y:S02]  /*2fb20*/  ELECT P6, UR62, PT ;  /* 0x00000000003e782f */ /* 0x000fe400038c0000 */
[----:B------:R-:W-:Y:S01]  /*2fb30*/  MOV R14, UR62 ;  /* 0x0000003e000e7c02 */ /* 0x000fe20008000f00 */
[----:B0-----:R-:W-:Y:S10]  /*2fb40*/  ENDCOLLECTIVE ;  /* 0x000000000000791b */ /* 0x001ff40003800000 */
.L_x_2122:
[----:B------:R-:W-:Y:S05]  /*2fb50*/  BSYNC B1 ;  /* 0x0000000000017941 */ /* 0x000fea0003800000 */
.L_x_2121:
[----:B------:R-:W-:Y:S05]  /*2fb60*/  BRA `(.L_x_1850) ;  /* 0xffffff6400507947 */ /* 0x000fea000383ffff */
.L_x_1853:
[----:B0-----:R0:W1:Y:S02]  /*2fb70*/  SYNCS.PHASECHK.TRANS64.TRYWAIT P0, [R23+URZ+0x22820], R5 ;  /* 0x02282005170075a7 */ /* 0x001064000800017f */
[----:B-1----:R-:W-:Y:S05]  /*2fb80*/  @!P0 NANOSLEEP.SYNCS 0x989680 ;  /* 0x009896800000895d */ /* 0x002fea0003900000 */
[----:B------:R-:W1:Y:S02]  /*2fb90*/  @!P0 SYNCS.PHASECHK.TRANS64 P0, [R23+URZ+0x22820], R5 ;  /* 0x02282005170085a7 */ /* 0x000e64000800007f */
[----:B-1----:R-:W-:Y:S05]  /*2fba0*/  @!P0 BRA `(.L_x_1853) ;  /* 0xfffffffc00f08947 */ /* 0x002fea000383ffff */
[----:B------:R-:W-:Y:S05]  /*2fbb0*/  BRA `(.L_x_2123) ;  /* 0xffffff6400607947 */ /* 0x000fea000383ffff */
.L_x_1857:
[----:B-1----:R1:W2:Y:S02]  /*2fbc0*/  SYNCS.PHASECHK.TRANS64.TRYWAIT P0, [R10+URZ+0x228a0], R9 ;  /* 0x0228a0090a0075a7 */ /* 0x0022a4000800017f */
[----:B--2---:R-:W-:Y:S05]  /*2fbd0*/  @!P0 NANOSLEEP.SYNCS 0x989680 ;  /* 0x009896800000895d */ /* 0x004fea0003900000 */
[----:B------:R-:W2:Y:S02]  /*2fbe0*/  @!P0 SYNCS.PHASECHK.TRANS64 P0, [R10+URZ+0x228a0], R9 ;  /* 0x0228a0090a0085a7 */ /* 0x000ea4000800007f */
[----:B--2---:R-:W-:Y:S05]  /*2fbf0*/  @!P0 BRA `(.L_x_1857) ;  /* 0xfffffffc00f08947 */ /* 0x004fea000383ffff */
[----:B------:R-:W-:Y:S05]  /*2fc00*/  BRA `(.L_x_2124) ;  /* 0xffffff6400787947 */ /* 0x000fea000383ffff */
.L_x_1864:
[----:B0-----:R0:W2:Y:S02]  /*2fc10*/  SYNCS.PHASECHK.TRANS64.TRYWAIT P0, [R10+URZ+0x228c0], R9 ;  /* 0x0228c0090a0075a7 */ /* 0x0010a4000800017f */
[----:B--2---:R-:W-:Y:S05]  /*2fc20*/  @!P0 NANOSLEEP.SYNCS 0x989680 ;  /* 0x009896800000895d */ /* 0x004fea0003900000 */
[----:B------:R-:W2:Y:S02]  /*2fc30*/  @!P0 SYNCS.PHASECHK.TRANS64 P0, [R10+URZ+0x228c0], R9 ;  /* 0x0228c0090a0085a7 */ /* 0x000ea4000800007f */
[----:B--2---:R-:W-:Y:S05]  /*2fc40*/  @!P0 BRA `(.L_x_1864) ;  /* 0xfffffffc00f08947 */ /* 0x004fea000383ffff */
[----:B------:R-:W-:Y:S05]  /*2fc50*/  BRA `(.L_x_2125) ;  /* 0xffffff68006c7947 */ /* 0x000fea000383ffff */
.L_x_1871:
[----:B-1----:R1:W2:Y:S02]  /*2fc60*/  SYNCS.PHASECHK.TRANS64.TRYWAIT P1, [R9+URZ+0x228a0], R8 ;  /* 0x0228a008090075a7 */ /* 0x0022a4000802017f */
[----:B--2---:R-:W-:Y:S05]  /*2fc70*/  @!P1 NANOSLEEP.SYNCS 0x989680 ;  /* 0x009896800000995d */ /* 0x004fea0003900000 */
[----:B------:R-:W2:Y:S02]  /*2fc80*/  @!P1 SYNCS.PHASECHK.TRANS64 P1, [R9+URZ+0x228a0], R8 ;  /* 0x0228a008090095a7 */ /* 0x000ea4000802007f */
[----:B--2---:R-:W-:Y:S05]  /*2fc90*/  @!P1 BRA `(.L_x_1871) ;  /* 0xfffffffc00f09947 */ /* 0x004fea000383ffff */
[----:B------:R-:W-:Y:S05]  /*2fca0*/  BRA `(.L_x_2126) ;  /* 0xffffff6c002c7947 */ /* 0x000fea000383ffff */
.L_x_1878:
[----:B0-----:R0:W2:Y:S02]  /*2fcb0*/  SYNCS.PHASECHK.TRANS64.TRYWAIT P1, [R9+URZ+0x228c0], R8 ;  /* 0x0228c008090075a7 */ /* 0x0010a4000802017f */
[----:B--2---:R-:W-:Y:S05]  /*2fcc0*/  @!P1 NANOSLEEP.SYNCS 0x989680 ;  /* 0x009896800000995d */ /* 0x004fea0003900000 */
[----:B------:R-:W2:Y:S02]  /*2fcd0*/  @!P1 SYNCS.PHASECHK.TRANS64 P1, [R9+URZ+0x228c0], R8 ;  /* 0x0228c008090095a7 */ /* 0x000ea4000802007f */
[----:B--2---:R-:W-:Y:S05]  /*2fce0*/  @!P1 BRA `(.L_x_1878) ;  /* 0xfffffffc00f09947 */ /* 0x004fea000383ffff */
[----:B------:R-:W-:Y:S05]  /*2fcf0*/  BRA `(.L_x_2127) ;  /* 0xffffff70001c7947 */ /* 0x000fea000383ffff */
.L_x_1903:
        /* <DEDUP_REMOVED lines=11> */
.L_x_2129:
[----:B------:R-:W-:Y:S05]  /*2fdb0*/  BSYNC B0 ;  /* 0x0000000000007941 */ /* 0x000fea0003800000 */
.L_x_2128:
[----:B------:R-:W-:Y:S05]  /*2fdc0*/  BRA `(.L_x_2130) ;  /* 0xffffff8000d87947 */ /* 0x000fea000383ffff */
.L_x_1906:
[----:B0-----:R-:W2:Y:S02]  /*2fdd0*/  LDL R0, [R1+0x24] ;  /* 0x0000240001007983 */ /* 0x001ea40000100800 */
[----:B--2---:R0:W1:Y:S02]  /*2fde0*/  SYNCS.PHASECHK.TRANS64.TRYWAIT P0, [R4+URZ+0x22880], R0 ;  /* 0x02288000040075a7 */ /* 0x004064000800017f */
[----:B-1----:R-:W-:Y:S05]  /*2fdf0*/  @!P0 NANOSLEEP.SYNCS 0x989680 ;  /* 0x009896800000895d */ /* 0x002fea0003900000 */
[----:B------:R-:W1:Y:S02]  /*2fe00*/  @!P0 SYNCS.PHASECHK.TRANS64 P0, [R4+URZ+0x22880], R0 ;  /* 0x02288000040085a7 */ /* 0x000e64000800007f */
[----:B-1----:R-:W-:Y:S05]  /*2fe10*/  @!P0 BRA `(.L_x_1906) ;  /* 0xfffffffc00ec8947 */ /* 0x002fea000383ffff */
[----:B------:R-:W-:Y:S05]  /*2fe20*/  BRA `(.L_x_2131) ;  /* 0xffffff8000f47947 */ /* 0x000fea000383ffff */
.L_x_1907:
[----:B------:R-:W-:Y:S01]  /*2fe30*/  BSSY B0, `(.L_x_2132) ;  /* 0x0000008000007945 */ /* 0x000fe20003800000 */
[----:B------:R-:W-:Y:S01]  /*2fe40*/  IMAD.MOV.U32 R13, RZ, RZ, R2 ;  /* 0x000000ffff0d7224 */ /* 0x000fe200078e0002 */
[----:B------:R-:W-:Y:S01]  /*2fe50*/  MOV R12, RZ ;  /* 0x000000ff000c7202 */ /* 0x000fe20000000f00 */
[----:B------:R-:W-:Y:S02]  /*2fe60*/  IMAD.MOV.U32 R11, RZ, RZ, 0x1c1f ;  /* 0x00001c1fff0b7424 */ /* 0x000fe400078e00ff */
[----:B------:R-:W-:-:S07]  /*2fe70*/  IMAD.MOV.U32 R15, RZ, RZ, -0x1 ;  /* 0xffffffffff0f7424 */ /* 0x000fce00078e00ff */
[----:B------:R-:W-:Y:S05]  /*2fe80*/  WARPSYNC.COLLECTIVE R15, `(.L_x_2133) ;  /* 0x000000000f087348 */ /* 0x000fea0003c00000 */
[----:B------:R0:W1:Y:S02]  /*2fe90*/  SHFL.IDX P6, R14, R13, R12, R11 ;  /* 0x0000000c0d0e7389 */ /* 0x00006400000c000b */
[----:B01----:R-:W-:Y:S01]  /*2fea0*/  ENDCOLLECTIVE ;  /* 0x000000000000791b */ /* 0x003fe20003800000 */
.L_x_2133:
[----:B------:R-:W-:Y:S05]  /*2feb0*/  BSYNC B0 ;  /* 0x0000000000007941 */ /* 0x000fea0003800000 */
.L_x_2132:
[----:B------:R-:W-:Y:S01]  /*2fec0*/  IMAD.MOV.U32 R13, RZ, RZ, R0 ;  /* 0x000000ffff0d7224 */ /* 0x000fe200078e0000 */
[----:B------:R-:W-:Y:S01]  /*2fed0*/  LOP3.LUT P2, RZ, R22, 0x2, RZ, 0xc0, !PT ;  /* 0x0000000216ff7812 */ /* 0x000fe2000784c0ff */
[----:B------:R-:W-:Y:S01]  /*2fee0*/  IMAD.MOV.U32 R12, RZ, RZ, RZ ;  /* 0x000000ffff0c7224 */ /* 0x000fe200078e00ff */
[C---:B------:R-:W-:Y:S01]  /*2fef0*/  ISETP.GE.AND P3, PT, R8.reuse, 0x21, PT ;  /* 0x000000210800780c */ /* 0x040fe20003f66270 */
[----:B------:R-:W-:Y:S01]  /*2ff00*/  IMAD.MOV.U32 R11, RZ, RZ, 0x1c1f ;  /* 0x00001c1fff0b7424 */ /* 0x000fe200078e00ff */
[----:B------:R-:W-:Y:S01]  /*2ff10*/  ISETP.GE.AND P5, PT, R8, 0x61, PT ;  /* 0x000000610800780c */ /* 0x000fe20003fa6270 */
[----:B------:R-:W-:Y:S02]  /*2ff20*/  IMAD.MOV.U32 R15, RZ, RZ, -0x1 ;  /* 0xffffffffff0f7424 */ /* 0x000fe400078e00ff */
[----:B------:R-:W-:-:S10]  /*2ff30*/  IMAD.MOV.U32 R3, RZ, RZ, R14 ;  /* 0x000000ffff037224 */ /* 0x000fd400078e000e */
[----:B------:R-:W-:Y:S05]  /*2ff40*/  WARPSYNC.COLLECTIVE R15, `(.L_x_2134) ;  /* 0x000000000f087348 */ /* 0x000fea0003c00000 */
[----:B------:R0:W1:Y:S02]  /*2ff50*/  SHFL.IDX P6, R14, R13, R12, R11 ;  /* 0x0000000c0d0e7389 */ /* 0x00006400000c000b */
[----:B01----:R-:W-:Y:S01]  /*2ff60*/  ENDCOLLECTIVE ;  /* 0x000000000000791b */ /* 0x003fe20003800000 */
.L_x_2134:
[----:B------:R-:W-:Y:S02]  /*2ff70*/  IMAD.MOV.U32 R13, RZ, RZ, R2 ;  /* 0x000000ffff0d7224 */ /* 0x000fe400078e0002 */
[----:B------:R-:W-:Y:S02]  /*2ff80*/  IMAD.MOV.U32 R12, RZ, RZ, 0x1 ;  /* 0x00000001ff0c7424 */ /* 0x000fe400078e00ff */
[----:B------:R-:W-:-:S07]  /*2ff90*/  IMAD.MOV.U32 R10, RZ, RZ, R14 ;  /* 0x000000ffff0a7224 */ /* 0x000fce00078e000e */
[----:B------:R-:W-:Y:S05]  /*2ffa0*/  WARPSYNC.COLLECTIVE R15, `(.L_x_2135) ;  /* 0x000000000f087348 */ /* 0x000fea0003c00000 */
[----:B------:R0:W1:Y:S02]  /*2ffb0*/  SHFL.IDX P6, R14, R13, R12, R11 ;  /* 0x0000000c0d0e7389 */ /* 0x00006400000c000b */
[----:B01----:R-:W-:Y:S01]  /*2ffc0*/  ENDCOLLECTIVE ;  /* 0x000000000000791b */ /* 0x003fe20003800000 */
.L_x_2135:
[----:B------:R-:W-:-:S05]  /*2ffd0*/  IADD3 R20, P0, R35, R10, RZ ;  /* 0x0000000a23147210 */ /* 0x000fca0007f1e0ff */
[----:B------:R-:W-:Y:S01]  /*2ffe0*/  IMAD.X R21, RZ, RZ, R3, P0 ;  /* 0x000000ffff157224 */ /* 0x000fe200000e0603 */
[----:B------:R-:W-:Y:S02]  /*2fff0*/  ISETP.LT.OR P0, PT, R8, 0x1, P2 ;  /* 0x000000010800780c */ /* 0x000fe40001701670 */
[----:B------:R-:W-:Y:S01]  /*30000*/  IADD3 R3, R23, R5, R32 ;  /* 0x0000000517037210 */ /* 0x000fe20007ffe020 */
[----:B------:R-:W-:-:S04]  /*30010*/  IMAD.MOV.U32 R13, RZ, RZ, R0 ;  /* 0x000000ffff0d7224 */ /* 0x000fc800078e0000 */
[----:B------:R-:W-:-:S06]  /*30020*/  IMAD.IADD R5, R33, 0x1, R3 ;  /* 0x0000000121057824 */ /* 0x000fcc00078e0203 */
        /* <DEDUP_REMOVED lines=9> */
.L_x_2136:
[----:B------:R-:W-:Y:S01]  /*300c0*/  @!PT LDS RZ, [RZ] ;  /* 0x00000000fffff984 */ /* 0x000fe20000000800 */
[----:B------:R-:W-:Y:S01]  /*300d0*/  @!PT LDS RZ, [RZ] ;  /* 0x00000000fffff984 */ /* 0x000fe20000000800 */
[----:B------:R-:W-:Y:S01]  /*300e0*/  @!PT LDS RZ, [RZ] ;  /* 0x00000000fffff984 */ /* 0x000fe20000000800 */
[----:B------:R0:W-:Y:S01]  /*300f0*/  LDGSTS.E.BYPASS.LTC128B.128 [R5+0x8400], desc[UR42][R20.64+0x40], !P0 ;  /* 0x0840004014057fae */ /* 0x0001e2000c101d6a */
[----:B------:R-:W-:Y:S02]  /*30100*/  IMAD.MOV.U32 R13, RZ, RZ, R2 ;  /* 0x000000ffff0d7224 */ /* 0x000fe400078e0002 */
[----:B------:R-:W-:Y:S02]  /*30110*/  IMAD.MOV.U32 R12, RZ, RZ, 0x2 ;  /* 0x00000002ff0c7424 */ /* 0x000fe400078e00ff */
[----:B------:R-:W-:-:S07]  /*30120*/  IMAD.MOV.U32 R10, RZ, RZ, R14 ;  /* 0x000000ffff0a7224 */ /* 0x000fce00078e000e */
[----:B0-----:R-:W-:Y:S05]  /*30130*/  WARPSYNC.COLLECTIVE R15, `(.L_x_2137) ;  /* 0x000000000f087348 */ /* 0x001fea0003c00000 */
[----:B------:R1:W2:Y:S02]  /*30140*/  SHFL.IDX P6, R14, R13, R12, R11 ;  /* 0x0000000c0d0e7389 */ /* 0x0002a400000c000b */
[----:B012---:R-:W-:Y:S01]  /*30150*/  ENDCOLLECTIVE ;  /* 0x000000000000791b */ /* 0x007fe20003800000 */
.L_x_2137:
        /* <DEDUP_REMOVED lines=13> */
.L_x_2138:
[----:B------:R-:W-:Y:S01]  /*30230*/  @!PT LDS RZ, [RZ] ;  /* 0x00000000fffff984 */ /* 0x000fe20000000800 */
[----:B------:R-:W-:Y:S01]  /*30240*/  @!PT LDS RZ, [RZ] ;  /* 0x00000000fffff984 */ /* 0x000fe20000000800 */
[----:B------:R-:W-:Y:S01]  /*30250*/  @!PT LDS RZ, [RZ] ;  /* 0x00000000fffff984 */ /* 0x000fe20000000800 */
[----:B------:R0:W-:Y:S01]  /*30260*/  LDGSTS.E.BYPASS.LTC128B.128 [R5+0x9400], desc[UR42][R20.64+0x40], !P0 ;  /* 0x0940004014057fae */ /* 0x0001e2000c101d6a */
[----:B------:R-:W-:Y:S01]  /*30270*/  IMAD.MOV.U32 R13, RZ, RZ, R2 ;  /* 0x000000ffff0d7224 */ /* 0x000fe200078e0002 */
[----:B------:R-:W-:Y:S01]  /*30280*/  MOV R12, 0x3 ;  /* 0x00000003000c7802 */ /* 0x000fe20000000f00 */
[----:B------:R-:W-:-:S07]  /*30290*/  IMAD.MOV.U32 R10, RZ, RZ, R14 ;  /* 0x000000ffff0a7224 */ /* 0x000fce00078e000e */
[----:B0-----:R-:W-:Y:S05]  /*302a0*/  WARPSYNC.COLLECTIVE R15, `(.L_x_2139) ;  /* 0x000000000f087348 */ /* 0x001fea0003c00000 */
[----:B------:R1:W2:Y:S02]  /*302b0*/  SHFL.IDX P6, R14, R13, R12, R11 ;  /* 0x0000000c0d0e7389 */ /* 0x0002a400000c000b */
[----:B012---:R-:W-:Y:S01]  /*302c0*/  ENDCOLLECTIVE ;  /* 0x000000000000791b */ /* 0x007fe20003800000 */
.L_x_2139:
        /* <DEDUP_REMOVED lines=14> */
.L_x_2140:
[----:B------:R-:W-:Y:S01]  /*303b0*/  @!PT LDS RZ, [RZ] ;  /* 0x00000000fffff984 */ /* 0x000fe20000000800 */
[----:B------:R-:W-:Y:S01]  /*303c0*/  @!PT LDS RZ, [RZ] ;  /* 0x00000000fffff984 */ /* 0x000fe20000000800 */
[----:B------:R-:W-:Y:S01]  /*303d0*/  @!PT LDS RZ, [RZ] ;  /* 0x00000000fffff984 */ /* 0x000fe20000000800 */
[----:B------:R1:W-:Y:S01]  /*303e0*/  LDGSTS.E.BYPASS.LTC128B.128 [R5+0xa400], desc[UR42][R20.64+0x40], !P0 ;  /* 0x0a40004014057fae */ /* 0x0003e2000c101d6a */
[----:B------:R-:W-:Y:S01]  /*303f0*/  IMAD.MOV.U32 R0, RZ, RZ, R14 ;  /* 0x000000ffff007224 */ /* 0x000fe200078e000e */
[----:B------:R-:W-:Y:S06]  /*30400*/  BRA `(.L_x_2141) ;  /* 0xffffff80006c7947 */ /* 0x000fec000383ffff */
.L_x_1912:
[----:B---3--:R-:W3:Y:S02]  /*30410*/  LDL R0, [R1+0x24] ;  /* 0x0000240001007983 */ /* 0x008ee40000100800 */
[----:B---3--:R3:W4:Y:S02]  /*30420*/  SYNCS.PHASECHK.TRANS64.TRYWAIT P0, [R4+URZ+0x22840], R0 ;  /* 0x02284000040075a7 */ /* 0x008724000800017f */
[----:B----4-:R-:W-:Y:S05]  /*30430*/  @!P0 NANOSLEEP.SYNCS 0x989680 ;  /* 0x009896800000895d */ /* 0x010fea0003900000 */
[----:B------:R-:W4:Y:S02]  /*30440*/  @!P0 SYNCS.PHASECHK.TRANS64 P0, [R4+URZ+0x22840], R0 ;  /* 0x02284000040085a7 */ /* 0x000f24000800007f */
[----:B----4-:R-:W-:Y:S05]  /*30450*/  @!P0 BRA `(.L_x_1912) ;  /* 0xfffffffc00ec8947 */ /* 0x010fea000383ffff */
[----:B------:R-:W-:Y:S05]  /*30460*/  BRA `(.L_x_2142) ;  /* 0xffffff8000cc7947 */ /* 0x000fea000383ffff */
.L_x_1913:
[----:B------:R-:W-:Y:S01]  /*30470*/  BSSY B0, `(.L_x_2143) ;  /* 0x0000008000007945 */ /* 0x000fe20003800000 */
[----:B------:R-:W-:Y:S02]  /*30480*/  IMAD.MOV.U32 R13, RZ, RZ, R5 ;  /* 0x000000ffff0d7224 */ /* 0x000fe400078e0005 */
[----:B------:R-:W-:Y:S02]  /*30490*/  IMAD.MOV.U32 R12, RZ, RZ, RZ ;  /* 0x000000ffff0c7224 */ /* 0x000fe400078e00ff */
[----:B------:R-:W-:Y:S02]  /*304a0*/  IMAD.MOV.U32 R11, RZ, RZ, 0x1c1f ;  /* 0x00001c1fff0b7424 */ /* 0x000fe400078e00ff */
[----:B------:R-:W-:-:S07]  /*304b0*/  IMAD.MOV.U32 R15, RZ, RZ, -0x1 ;  /* 0xffffffffff0f7424 */ /* 0x000fce00078e00ff */
[----:B--2---:R-:W-:Y:S05]  /*304c0*/  WARPSYNC.COLLECTIVE R15, `(.L_x_2144) ;  /* 0x000000000f087348 */ /* 0x004fea0003c00000 */
[----:B------:R0:W1:Y:S02]  /*304d0*/  SHFL.IDX P6, R14, R13, R12, R11 ;  /* 0x0000000c0d0e7389 */ /* 0x00006400000c000b */
[----:B012---:R-:W-:Y:S01]  /*304e0*/  ENDCOLLECTIVE ;  /* 0x000000000000791b */ /* 0x007fe20003800000 */
.L_x_2144:
[----:B------:R-:W-:Y:S05]  /*304f0*/  BSYNC B0 ;  /* 0x0000000000007941 */ /* 0x000fea0003800000 */
.L_x_2143:
        /* <DEDUP_REMOVED lines=12> */
.L_x_2145:
        /* <DEDUP_REMOVED lines=17> */
.L_x_2146:
        /* <DEDUP_REMOVED lines=12> */
.L_x_2147:
[----:B------:R-:W-:Y:S01]  /*30790*/  IMAD.MOV.U32 R13, RZ, RZ, R5 ;  /* 0x000000ffff0d7224 */ /* 0x000fe200078e0005 */
[----:B------:R-:W-:Y:S01]  /*307a0*/  MOV R12, 0x2 ;  /* 0x00000002000c7802 */ /* 0x000fe20000000f00 */
[----:B------:R-:W-:-:S07]  /*307b0*/  IMAD.MOV.U32 R3, RZ, RZ, R14 ;  /* 0x000000ffff037224 */ /* 0x000fce00078e000e */
[----:B------:R-:W-:Y:S05]  /*307c0*/  WARPSYNC.COLLECTIVE R15, `(.L_x_2148) ;  /* 0x000000000f087348 */ /* 0x000fea0003c00000 */
[----:B------:R0:W1:Y:S02]  /*307d0*/  SHFL.IDX P6, R14, R13, R12, R11 ;  /* 0x0000000c0d0e7389 */ /* 0x00006400000c000b */
[----:B01----:R-:W-:Y:S01]  /*307e0*/  ENDCOLLECTIVE ;  /* 0x000000000000791b */ /* 0x003fe20003800000 */
.L_x_2148:
        /* <DEDUP_REMOVED lines=16> */
.L_x_2149:
[----:B------:R-:W-:Y:S02]  /*308f0*/  IMAD.MOV.U32 R13, RZ, RZ, R5 ;  /* 0x000000ffff0d7224 */ /* 0x000fe400078e0005 */
[----:B------:R-:W-:Y:S02]  /*30900*/  IMAD.MOV.U32 R12, RZ, RZ, 0x3 ;  /* 0x00000003ff0c7424 */ /* 0x000fe400078e00ff */
[----:B------:R-:W-:-:S07]  /*30910*/  IMAD.MOV.U32 R3, RZ, RZ, R14 ;  /* 0x000000ffff037224 */ /* 0x000fce00078e000e */
[----:B------:R-:W-:Y:S05]  /*30920*/  WARPSYNC.COLLECTIVE R15, `(.L_x_2150) ;  /* 0x000000000f087348 */ /* 0x000fea0003c00000 */
[----:B------:R0:W1:Y:S02]  /*30930*/  SHFL.IDX P6, R14, R13, R12, R11 ;  /* 0x0000000c0d0e7389 */ /* 0x00006400000c000b */
[----:B01----:R-:W-:Y:S01]  /*30940*/  ENDCOLLECTIVE ;  /* 0x000000000000791b */ /* 0x003fe20003800000 */
.L_x_2150:
        /* <DEDUP_REMOVED lines=10> */
.L_x_2151:
[----:B------:R-:W-:Y:S01]  /*309f0*/  @!PT LDS RZ, [RZ] ;  /* 0x00000000fffff984 */ /* 0x000fe20000000800 */
[----:B------:R-:W-:Y:S01]  /*30a00*/  @!PT LDS RZ, [RZ] ;  /* 0x00000000fffff984 */ /* 0x000fe20000000800 */
[----:B------:R-:W-:Y:S01]  /*30a10*/  @!PT LDS RZ, [RZ] ;  /* 0x00000000fffff984 */ /* 0x000fe20000000800 */
[----:B------:R-:W-:Y:S04]  /*30a20*/  @P2 LDGSTS.E.BYPASS.LTC128B.128 [R7+0x17400], desc[UR42][R2.64], !P4 ;  /* 0x1740000002072fae */ /* 0x000fe8000e101d6a */
[----:B------:R-:W-:Y:S01]  /*30a30*/  @P2 LDGSTS.E.BYPASS.LTC128B.128 [R7+0x19400], desc[UR42][R2.64+0x40], !P5 ;  /* 0x1940004002072fae */ /* 0x000fe2000e901d6a */
[----:B------:R-:W-:-:S03]  /*30a40*/  LOP3.LUT P5, RZ, R22, 0x40000000, RZ, 0xc0, !PT ;  /* 0x4000000016ff7812 */ /* 0x000fc600078ac0ff */
[----:B------:R0:W-:Y:S02]  /*30a50*/  @P2 LDGSTS.E.BYPASS.LTC128B.128 [R7+0x1b400], desc[UR42][R2.64+0x80], !P1 ;  /* 0x1b40008002072fae */ /* 0x0001e4000c901d6a */
[----:B0-----:R-:W-:Y:S01]  /*30a60*/  IMAD.MOV.U32 R2, RZ, RZ, R14 ;  /* 0x000000ffff027224 */ /* 0x001fe200078e000e */
[----:B------:R-:W-:Y:S07]  /*30a70*/  BRA `(.L_x_2152) ;  /* 0xffffff8000407947 */ /* 0x000fee000383ffff */
.L_x_1918:
[----:B------:R-:W-:Y:S02]  /*30a80*/  IMAD.MOV.U32 R13, RZ, RZ, R0 ;  /* 0x000000ffff0d7224 */ /* 0x000fe400078e0000 */
[----:B------:R-:W-:Y:S02]  /*30a90*/  IMAD.MOV.U32 R12, RZ, RZ, RZ ;  /* 0x000000ffff0c7224 */ /* 0x000fe400078e00ff */
[----:B------:R-:W-:Y:S02]  /*30aa0*/  IMAD.MOV.U32 R11, RZ, RZ, 0x1c1f ;  /* 0x00001c1fff0b7424 */ /* 0x000fe400078e00ff */
[----:B------:R-:W-:Y:S02]  /*30ab0*/  IMAD.MOV.U32 R15, RZ, RZ, -0x1 ;  /* 0xffffffffff0f7424 */ /* 0x000fe400078e00ff */
[----:B------:R-:W-:Y:S02]  /*30ac0*/  IMAD R27, R27, R7, RZ ;  /* 0x000000071b1b7224 */ /* 0x000fe400078e02ff */
[----:B------:R-:W-:-:S07]  /*30ad0*/  IMAD.IADD R17, R9, 0x1, R17 ;  /* 0x0000000109117824 */ /* 0x000fce00078e0211 */
[----:B-----5:R-:W-:Y:S05]  /*30ae0*/  WARPSYNC.COLLECTIVE R15, `(.L_x_2153) ;  /* 0x000000000f087348 */ /* 0x020fea0003c00000 */
[----:B------:R0:W1:Y:S02]  /*30af0*/  SHFL.IDX P6, R14, R13, R12, R11 ;  /* 0x0000000c0d0e7389 */ /* 0x00006400000c000b */
[----:B01---5:R-:W-:Y:S01]  /*30b00*/  ENDCOLLECTIVE ;  /* 0x000000000000791b */ /* 0x023fe20003800000 */
.L_x_2153:
[C---:B------:R-:W-:Y:S01]  /*30b10*/  VIADD R6, R17.reuse, 0x20 ;  /* 0x0000002011067836 */ /* 0x040fe20000000000 */
[----:B------:R-:W-:Y:S01]  /*30b20*/  ISETP.GE.AND P1, PT, R17, R27, PT ;  /* 0x0000001b1100720c */ /* 0x000fe20003f26270 */
[----:B------:R-:W-:Y:S02]  /*30b30*/  IMAD.MOV.U32 R13, RZ, RZ, R4 ;  /* 0x000000ffff0d7224 */ /* 0x000fe400078e0004 */
[----:B------:R-:W-:-:S10]  /*30b40*/  IMAD.MOV.U32 R2, RZ, RZ, R14 ;  /* 0x000000ffff027224 */ /* 0x000fd400078e000e */
[----:B------:R-:W-:Y:S05]  /*30b50*/  WARPSYNC.COLLECTIVE R15, `(.L_x_2154) ;  /* 0x000000000f087348 */ /* 0x000fea0003c00000 */
[----:B------:R0:W1:Y:S02]  /*30b60*/  SHFL.IDX P6, R14, R13, R12, R11 ;  /* 0x0000000c0d0e7389 */ /* 0x00006400000c000b */
[----:B01----:R-:W-:Y:S01]  /*30b70*/  ENDCOLLECTIVE ;  /* 0x000000000000791b */ /* 0x003fe20003800000 */
.L_x_2154:
[----:B------:R-:W-:Y:S02]  /*30b80*/  IMAD.MOV.U32 R13, RZ, RZ, R0 ;  /* 0x000000ffff0d7224 */ /* 0x000fe400078e0000 */
[----:B------:R-:W-:Y:S02]  /*30b90*/  IMAD.MOV.U32 R12, RZ, RZ, 0x1 ;  /* 0x00000001ff0c7424 */ /* 0x000fe400078e00ff */
[----:B------:R-:W-:-:S07]  /*30ba0*/  IMAD.MOV.U32 R3, RZ, RZ, R14 ;  /* 0x000000ffff037224 */ /* 0x000fce00078e000e */
[----:B------:R-:W-:Y:S05]  /*30bb0*/  WARPSYNC.COLLECTIVE R15, `(.L_x_2155) ;  /* 0x000000000f087348 */ /* 0x000fea0003c00000 */
[----:B------:R0:W1:Y:S02]  /*30bc0*/  SHFL.IDX P6, R14, R13, R12, R11 ;  /* 0x0000000c0d0e7389 */ /* 0x00006400000c000b */
[----:B01----:R-:W-:Y:S01]  /*30bd0*/  ENDCOLLECTIVE ;  /* 0x000000000000791b */ /* 0x003fe20003800000 */
.L_x_2155:
        /* <DEDUP_REMOVED lines=17> */
.L_x_2156:
[----:B------:R-:W-:Y:S02]  /*30cf0*/  IMAD.MOV.U32 R13, RZ, RZ, R0 ;  /* 0x000000ffff0d7224 */ /* 0x000fe400078e0000 */
[----:B------:R-:W-:Y:S02]  /*30d00*/  IMAD.MOV.U32 R12, RZ, RZ, 0x2 ;  /* 0x00000002ff0c7424 */ /* 0x000fe400078e00ff */
[----:B------:R-:W-:-:S07]  /*30d10*/  IMAD.MOV.U32 R3, RZ, RZ, R14 ;  /* 0x000000ffff037224 */ /* 0x000fce00078e000e */
[----:B------:R-:W-:Y:S05]  /*30d20*/  WARPSYNC.COLLECTIVE R15, `(.L_x_2157) ;  /* 0x000000000f087348 */ /* 0x000fea0003c00000 */
[----:B------:R0:W1:Y:S02]  /*30d30*/  SHFL.IDX P6, R14, R13, R12, R11 ;  /* 0x0000000c0d0e7389 */ /* 0x00006400000c000b */
[----:B01----:R-:W-:Y:S01]  /*30d40*/  ENDCOLLECTIVE ;  /* 0x000000000000791b */ /* 0x003fe20003800000 */
.L_x_2157:
[----:B------:R-:W-:-:S05]  /*30d50*/  @!P1 IADD3 R3, P4, R35, R3, RZ ;  /* 0x0000000323039210 */ /* 0x000fca0007f9e0ff */
[----:B------:R-:W-:-:S05]  /*30d60*/  @!P1 IMAD.X R2, RZ, RZ, R2, P4 ;  /* 0x000000ffff029224 */ /* 0x000fca00020e0602 */
        /* <DEDUP_REMOVED lines=10> */
[----:B0-----:R-:W-:-:S05]  /*30e10*/  VIADD R2, R17, 0x40 ;  /* 0x0000004011027836 */ /* 0x001fca0000000000 */
[----:B------:R-:W-:Y:S01]  /*30e20*/  ISETP.GE.AND P1, PT, R2, R27, PT ;  /* 0x0000001b0200720c */ /* 0x000fe20003f26270 */
[----:B------:R-:W-:-:S12]  /*30e30*/  IMAD.MOV.U32 R2, RZ, RZ, R14 ;  /* 0x000000ffff027224 */ /* 0x000fd800078e000e */
[----:B------:R-:W-:Y:S05]  /*30e40*/  WARPSYNC.COLLECTIVE R15, `(.L_x_2158) ;  /* 0x000000000f087348 */ /* 0x000fea0003c00000 */
[----:B------:R0:W1:Y:S02]  /*30e50*/  SHFL.IDX P6, R14, R13, R12, R11 ;  /* 0x0000000c0d0e7389 */ /* 0x00006400000c000b */
[----:B01----:R-:W-:Y:S01]  /*30e60*/  ENDCOLLECTIVE ;  /* 0x000000000000791b */ /* 0x003fe20003800000 */
.L_x_2158:
[----:B------:R-:W-:Y:S02]  /*30e70*/  IMAD.MOV.U32 R13, RZ, RZ, R0 ;  /* 0x000000ffff0d7224 */ /* 0x000fe400078e0000 */
[----:B------:R-:W-:Y:S02]  /*30e80*/  IMAD.MOV.U32 R12, RZ, RZ, 0x3 ;  /* 0x00000003ff0c7424 */ /* 0x000fe400078e00ff */
[----:B------:R-:W-:-:S07]  /*30e90*/  IMAD.MOV.U32 R3, RZ, RZ, R14 ;  /* 0x000000ffff037224 */ /* 0x000fce00078e000e */
[----:B------:R-:W-:Y:S05]  /*30ea0*/  WARPSYNC.COLLECTIVE R15, `(.L_x_2159) ;  /* 0x000000000f087348 */ /* 0x000fea0003c00000 */
[----:B------:R0:W1:Y:S02]  /*30eb0*/  SHFL.IDX P6, R14, R13, R12, R11 ;  /* 0x0000000c0d0e7389 */ /* 0x00006400000c000b */
[----:B01----:R-:W-:Y:S01]  /*30ec0*/  ENDCOLLECTIVE ;  /* 0x000000000000791b */ /* 0x003fe20003800000 */
.L_x_2159:
        /* <DEDUP_REMOVED lines=10> */
.L_x_2160:
[----:B------:R-:W-:Y:S01]  /*30f70*/  @!PT LDS RZ, [RZ] ;  /* 0x00000000fffff984 */ /* 0x000fe20000000800 */
[----:B------:R-:W-:Y:S01]  /*30f80*/  @!PT LDS RZ, [RZ] ;  /* 0x00000000fffff984 */ /* 0x000fe20000000800 */
[----:B------:R-:W-:Y:S01]  /*30f90*/  @!PT LDS RZ, [RZ] ;  /* 0x00000000fffff984 */ /* 0x000fe20000000800 */
[----:B------:R-:W-:Y:S04]  /*30fa0*/  @!P1 LDGSTS.E.BYPASS.LTC128B.128 [R8+0x11400], desc[UR42][R2.64], !P3 ;  /* 0x1140000002089fae */ /* 0x000fe8000d901d6a */
[----:B------:R-:W-:Y:S04]  /*30fb0*/  @!P1 LDGSTS.E.BYPASS.LTC128B.128 [R8+0x13400], desc[UR42][R2.64+0x40], !P2 ;  /* 0x1340004002089fae */ /* 0x000fe8000d101d6a */
[----:B------:R0:W-:Y:S02]  /*30fc0*/  @!P1 LDGSTS.E.BYPASS.LTC128B.128 [R8+0x15400], desc[UR42][R2.64+0x80], !P0 ;  /* 0x1540008002089fae */ /* 0x0001e4000c101d6a */
[----:B0-----:R-:W-:Y:S01]  /*30fd0*/  IMAD.MOV.U32 R2, RZ, RZ, R14 ;  /* 0x000000ffff027224 */ /* 0x001fe200078e000e */
[----:B------:R-:W-:Y:S06]  /*30fe0*/  BRA `(.L_x_2161) ;  /* 0xffffff8400587947 */ /* 0x000fec000383ffff */
.L_x_1923:
[----:B-1----:R1:W2:Y:S02]  /*30ff0*/  SYNCS.PHASECHK.TRANS64.TRYWAIT P0, [R23+URZ+0x22820], R0 ;  /* 0x02282000170075a7 */ /* 0x0022a4000800017f */
[----:B--2---:R-:W-:Y:S05]  /*31000*/  @!P0 NANOSLEEP.SYNCS 0x989680 ;  /* 0x009896800000895d */ /* 0x004fea0003900000 */
[----:B------:R-:W2:Y:S02]  /*31010*/  @!P0 SYNCS.PHASECHK.TRANS64 P0, [R23+URZ+0x22820], R0 ;  /* 0x02282000170085a7 */ /* 0x000ea4000800007f */
[----:B--2---:R-:W-:Y:S05]  /*31020*/  @!P0 BRA `(.L_x_1923) ;  /* 0xfffffffc00f08947 */ /* 0x004fea000383ffff */
[----:B------:R-:W-:Y:S05]  /*31030*/  BRA `(.L_x_2162) ;  /* 0xffffff8400d07947 */ /* 0x000fea000383ffff */
.L_x_1927:
[----:B0-----:R0:W1:Y:S02]  /*31040*/  SYNCS.PHASECHK.TRANS64.TRYWAIT P0, [R0+URZ+0x22880], R10 ;  /* 0x0228800a000075a7 */ /* 0x001064000800017f */
[----:B-1----:R-:W-:Y:S05]  /*31050*/  @!P0 NANOSLEEP.SYNCS 0x989680 ;  /* 0x009896800000895d */ /* 0x002fea0003900000 */
[----:B------:R-:W1:Y:S02]  /*31060*/  @!P0 SYNCS.PHASECHK.TRANS64 P0, [R0+URZ+0x22880], R10 ;  /* 0x0228800a000085a7 */ /* 0x000e64000800007f */
[----:B-1----:R-:W-:Y:S05]  /*31070*/  @!P0 BRA `(.L_x_1927) ;  /* 0xfffffffc00f08947 */ /* 0x002fea000383ffff */
[----:B------:R-:W-:Y:S05]  /*31080*/  BRA `(.L_x_2163) ;  /* 0xffffff8800887947 */ /* 0x000fea000383ffff */
.L_x_1928:
        /* <DEDUP_REMOVED lines=8> */
.L_x_2165:
[----:B------:R-:W-:Y:S05]  /*31110*/  BSYNC B0 ;  /* 0x0000000000007941 */ /* 0x000fea0003800000 */
.L_x_2164:
        /* <DEDUP_REMOVED lines=10> */
.L_x_2166:
[----:B------:R-:W-:Y:S02]  /*311c0*/  IMAD.MOV.U32 R13, RZ, RZ, R27 ;  /* 0x000000ffff0d7224 */ /* 0x000fe400078e001b */
[----:B------:R-:W-:Y:S01]  /*311d0*/  IMAD.MOV.U32 R12, RZ, RZ, 0x1 ;  /* 0x00000001ff0c7424 */ /* 0x000fe200078e00ff */
[----:B------:R-:W-:-:S07]  /*311e0*/  MOV R2, R14 ;  /* 0x0000000e00027202 */ /* 0x000fce0000000f00 */
[----:B------:R-:W-:Y:S05]  /*311f0*/  WARPSYNC.COLLECTIVE R15, `(.L_x_2167) ;  /* 0x000000000f087348 */ /* 0x000fea0003c00000 */
[----:B------:R0:W1:Y:S02]  /*31200*/  SHFL.IDX P6, R14, R13, R12, R11 ;  /* 0x0000000c0d0e7389 */ /* 0x00006400000c000b */
[----:B01----:R-:W-:Y:S01]  /*31210*/  ENDCOLLECTIVE ;  /* 0x000000000000791b */ /* 0x003fe20003800000 */
.L_x_2167:
        /* <DEDUP_REMOVED lines=12> */
.L_x_2168:
[----:B------:R-:W-:Y:S02]  /*312e0*/  IMAD.MOV.U32 R13, RZ, RZ, R27 ;  /* 0x000000ffff0d7224 */ /* 0x000fe400078e001b */
[----:B------:R-:W-:Y:S02]  /*312f0*/  IMAD.MOV.U32 R12, RZ, RZ, 0x2 ;  /* 0x00000002ff0c7424 */ /* 0x000fe400078e00ff */
[----:B------:R-:W-:-:S07]  /*31300*/  IMAD.MOV.U32 R2, RZ, RZ, R14 ;  /* 0x000000ffff027224 */ /* 0x000fce00078e000e */
[----:B------:R-:W-:Y:S05]  /*31310*/  WARPSYNC.COLLECTIVE R15, `(.L_x_2169) ;  /* 0x000000000f087348 */ /* 0x000fea0003c00000 */
[----:B------:R0:W1:Y:S02]  /*31320*/  SHFL.IDX P6, R14, R13, R12, R11 ;  /* 0x0000000c0d0e7389 */ /* 0x00006400000c000b */
[----:B01----:R-:W-:Y:S01]  /*31330*/  ENDCOLLECTIVE ;  /* 0x000000000000791b */ /* 0x003fe20003800000 */
.L_x_2169:
        /* <DEDUP_REMOVED lines=12> */
.L_x_2170:
[----:B------:R-:W-:Y:S02]  /*31400*/  IMAD.MOV.U32 R13, RZ, RZ, R27 ;  /* 0x000000ffff0d7224 */ /* 0x000fe400078e001b */
[----:B------:R-:W-:Y:S02]  /*31410*/  IMAD.MOV.U32 R12, RZ, RZ, 0x3 ;  /* 0x00000003ff0c7424 */ /* 0x000fe400078e00ff */
[----:B------:R-:W-:-:S07]  /*31420*/  IMAD.MOV.U32 R2, RZ, RZ, R14 ;  /* 0x000000ffff027224 */ /* 0x000fce00078e000e */
[----:B------:R-:W-:Y:S05]  /*31430*/  WARPSYNC.COLLECTIVE R15, `(.L_x_2171) ;  /* 0x000000000f087348 */ /* 0x000fea0003c00000 */
[----:B------:R0:W1:Y:S02]  /*31440*/  SHFL.IDX P6, R14, R13, R12, R11 ;  /* 0x0000000c0d0e7389 */ /* 0x00006400000c000b */
[----:B01----:R-:W-:Y:S01]  /*31450*/  ENDCOLLECTIVE ;  /* 0x000000000000791b */ /* 0x003fe20003800000 */
.L_x_2171:
        /* <DEDUP_REMOVED lines=12> */
.L_x_2172:
[----:B------:R-:W-:Y:S01]  /*31520*/  IMAD.MOV.U32 R2, RZ, RZ, R14 ;  /* 0x000000ffff027224 */ /* 0x000fe200078e000e */
[----:B------:R-:W-:Y:S06]  /*31530*/  BRA `(.L_x_2173) ;  /* 0xffffff8800207947 */ /* 0x000fec000383ffff */
.L_x_1933:
[----:B---3--:R3:W4:Y:S02]  /*31540*/  SYNCS.PHASECHK.TRANS64.TRYWAIT P0, [R0+URZ+0x22840], R10 ;  /* 0x0228400a000075a7 */ /* 0x008724000800017f */
[----:B----4-:R-:W-:Y:S05]  /*31550*/  @!P0 NANOSLEEP.SYNCS 0x989680 ;  /* 0x009896800000895d */ /* 0x010fea0003900000 */
[----:B------:R-:W4:Y:S02]  /*31560*/  @!P0 SYNCS.PHASECHK.TRANS64 P0, [R0+URZ+0x22840], R10 ;  /* 0x0228400a000085a7 */ /* 0x000f24000800007f */
[----:B----4-:R-:W-:Y:S05]  /*31570*/  @!P0 BRA `(.L_x_1933) ;  /* 0xfffffffc00f08947 */ /* 0x010fea000383ffff */
[----:B------:R-:W-:Y:S05]  /*31580*/  BRA `(.L_x_2174) ;  /* 0xffffff8800747947 */ /* 0x000fea000383ffff */
.L_x_1934:
        /* <DEDUP_REMOVED lines=8> */
.L_x_2176:
[----:B------:R-:W-:Y:S05]  /*31610*/  BSYNC B0 ;  /* 0x0000000000007941 */ /* 0x000fea0003800000 */
.L_x_2175:
[----:B------:R-:W-:Y:S01]  /*31620*/  IMAD.MOV.U32 R13, RZ, RZ, R7 ;  /* 0x000000ffff0d7224 */ /* 0x000fe200078e0007 */
[----:B------:R-:W-:Y:S01]  /*31630*/  MOV R3, R14 ;  /* 0x0000000e00037202 */ /* 0x000fe20000000f00 */
[----:B------:R-:W-:Y:S02]  /*31640*/  IMAD.MOV.U32 R12, RZ, RZ, RZ ;  /* 0x000000ffff0c7224 */ /* 0x000fe400078e00ff */
[----:B------:R-:W-:Y:S02]  /*31650*/  IMAD.MOV.U32 R11, RZ, RZ, 0x1c1f ;  /* 0x00001c1fff0b7424 */ /* 0x000fe400078e00ff */
[----:B------:R-:W-:Y:S02]  /*31660*/  IMAD.MOV.U32 R15, RZ, RZ, -0x1 ;  /* 0xffffffffff0f7424 */ /* 0x000fe400078e00ff */
[----:B------:R-:W-:-:S07]  /*31670*/  IMAD.IADD R6, R23, 0x1, R6 ;  /* 0x0000000117067824 */ /* 0x000fce00078e0206 */
[----:B------:R-:W-:Y:S05]  /*31680*/  WARPSYNC.COLLECTIVE R15, `(.L_x_2177) ;  /* 0x000000000f087348 */ /* 0x000fea0003c00000 */
[----:B------:R0:W1:Y:S02]  /*31690*/  SHFL.IDX P6, R14, R13, R12, R11 ;  /* 0x0000000c0d0e7389 */ /* 0x00006400000c000b */
[----:B01----:R-:W-:Y:S01]  /*316a0*/  ENDCOLLECTIVE ;  /* 0x000000000000791b */ /* 0x003fe20003800000 */
.L_x_2177:
[----:B------:R-:W-:Y:S02]  /*316b0*/  IMAD.MOV.U32 R13, RZ, RZ, R8 ;  /* 0x000000ffff0d7224 */ /* 0x000fe400078e0008 */
[----:B------:R-:W-:Y:S02]  /*316c0*/  IMAD.MOV.U32 R12, RZ, RZ, 0x1 ;  /* 0x00000001ff0c7424 */ /* 0x000fe400078e00ff */
[----:B------:R-:W-:-:S07]  /*316d0*/  IMAD.MOV.U32 R2, RZ, RZ, R14 ;  /* 0x000000ffff027224 */ /* 0x000fce00078e000e */
[----:B------:R-:W-:Y:S05]  /*316e0*/  WARPSYNC.COLLECTIVE R15, `(.L_x_2178) ;  /* 0x000000000f087348 */ /* 0x000fea0003c00000 */
[----:B------:R0:W1:Y:S02]  /*316f0*/  SHFL.IDX P6, R14, R13, R12, R11 ;  /* 0x0000000c0d0e7389 */ /* 0x00006400000c000b */
[----:B01----:R-:W-:Y:S01]  /*31700*/  ENDCOLLECTIVE ;  /* 0x000000000000791b */ /* 0x003fe20003800000 */
.L_x_2178:
        /* <DEDUP_REMOVED lines=13> */
.L_x_2179:
[----:B------:R-:W-:Y:S02]  /*317e0*/  IMAD.MOV.U32 R13, RZ, RZ, R8 ;  /* 0x000000ffff0d7224 */ /* 0x000fe400078e0008 */
[----:B------:R-:W-:Y:S02]  /*317f0*/  IMAD.MOV.U32 R12, RZ, RZ, 0x2 ;  /* 0x00000002ff0c7424 */ /* 0x000fe400078e00ff */
[----:B------:R-:W-:-:S07]  /*31800*/  IMAD.MOV.U32 R2, RZ, RZ, R14 ;  /* 0x000000ffff027224 */ /* 0x000fce00078e000e */
[----:B------:R-:W-:Y:S05]  /*31810*/  WARPSYNC.COLLECTIVE R15, `(.L_x_2180) ;  /* 0x000000000f087348 */ /* 0x000fea0003c00000 */
[----:B------:R0:W1:Y:S02]  /*31820*/  SHFL.IDX P6, R14, R13, R12, R11 ;  /* 0x0000000c0d0e7389 */ /* 0x00006400000c000b */
[----:B01----:R-:W-:Y:S01]  /*31830*/  ENDCOLLECTIVE ;  /* 0x000000000000791b */ /* 0x003fe20003800000 */
.L_x_2180:
        /* <DEDUP_REMOVED lines=13> */
.L_x_2181:
[----:B------:R-:W-:Y:S02]  /*31910*/  IMAD.MOV.U32 R13, RZ, RZ, R8 ;  /* 0x000000ffff0d7224 */ /* 0x000fe400078e0008 */
[----:B------:R-:W-:Y:S02]  /*31920*/  IMAD.MOV.U32 R12, RZ, RZ, 0x3 ;  /* 0x00000003ff0c7424 */ /* 0x000fe400078e00ff */
[----:B------:R-:W-:-:S07]  /*31930*/  IMAD.MOV.U32 R2, RZ, RZ, R14 ;  /* 0x000000ffff027224 */ /* 0x000fce00078e000e */
[----:B------:R-:W-:Y:S05]  /*31940*/  WARPSYNC.COLLECTIVE R15, `(.L_x_2182) ;  /* 0x000000000f087348 */ /* 0x000fea0003c00000 */
[----:B------:R0:W1:Y:S02]  /*31950*/  SHFL.IDX P6, R14, R13, R12, R11 ;  /* 0x0000000c0d0e7389 */ /* 0x00006400000c000b */
[----:B01----:R-:W-:Y:S01]  /*31960*/  ENDCOLLECTIVE ;  /* 0x000000000000791b */ /* 0x003fe20003800000 */
.L_x_2182:
        /* <DEDUP_REMOVED lines=13> */
.L_x_2183:
[----:B------:R-:W-:Y:S01]  /*31a40*/  MOV R2, R14 ;  /* 0x0000000e00027202 */ /* 0x000fe20000000f00 */
[----:B------:R-:W-:Y:S06]  /*31a50*/  BRA `(.L_x_2184) ;  /* 0xffffff8800007947 */ /* 0x000fec000383ffff */
.L_x_1939:
[----:B0-----:R0:W2:Y:S02]  /*31a60*/  SYNCS.PHASECHK.TRANS64.TRYWAIT P1, [R17+URZ+0x22870], R0 ;  /* 0x02287000110075a7 */ /* 0x0010a4000802017f */
[----:B--2---:R-:W-:Y:S05]  /*31a70*/  @!P1 NANOSLEEP.SYNCS 0x989680 ;  /* 0x009896800000995d */ /* 0x004fea0003900000 */
[----:B------:R-:W2:Y:S02]  /*31a80*/  @!P1 SYNCS.PHASECHK.TRANS64 P1, [R17+URZ+0x22870], R0 ;  /* 0x02287000110095a7 */ /* 0x000ea4000802007f */
[----:B--2---:R-:W-:Y:S05]  /*31a90*/  @!P1 BRA `(.L_x_1939) ;  /* 0xfffffffc00f09947 */ /* 0x004fea000383ffff */
[----:B------:R-:W-:Y:S05]  /*31aa0*/  BRA `(.L_x_2185) ;  /* 0xffffff88006c7947 */ /* 0x000fea000383ffff */
.L_x_1941:
[----:B0-----:R0:W2:Y:S02]  /*31ab0*/  SYNCS.PHASECHK.TRANS64.TRYWAIT P1, [R17+URZ+0x22860], R0 ;  /* 0x02286000110075a7 */ /* 0x0010a4000802017f */
[----:B--2---:R-:W-:Y:S05]  /*31ac0*/  @!P1 NANOSLEEP.SYNCS 0x989680 ;  /* 0x009896800000995d */ /* 0x004fea0003900000 */
[----:B------:R-:W2:Y:S02]  /*31ad0*/  @!P1 SYNCS.PHASECHK.TRANS64 P1, [R17+URZ+0x22860], R0 ;  /* 0x02286000110095a7 */ /* 0x000ea4000802007f */
[----:B--2---:R-:W-:Y:S05]  /*31ae0*/  @!P1 BRA `(.L_x_1941) ;  /* 0xfffffffc00f09947 */ /* 0x004fea000383ffff */
[----:B------:R-:W-:Y:S05]  /*31af0*/  BRA `(.L_x_2186) ;  /* 0xffffff88007c7947 */ /* 0x000fea000383ffff */
.L_x_1949:
[----:B-1----:R1:W2:Y:S02]  /*31b00*/  SYNCS.PHASECHK.TRANS64.TRYWAIT P1, [R17+URZ+0x22870], R0 ;  /* 0x02287000110075a7 */ /* 0x0022a4000802017f */
[----:B--2---:R-:W-:Y:S05]  /*31b10*/  @!P1 NANOSLEEP.SYNCS 0x989680 ;  /* 0x009896800000995d */ /* 0x004fea0003900000 */
[----:B------:R-:W2:Y:S02]  /*31b20*/  @!P1 SYNCS.PHASECHK.TRANS64 P1, [R17+URZ+0x22870], R0 ;  /* 0x02287000110095a7 */ /* 0x000ea4000802007f */
[----:B--2---:R-:W-:Y:S05]  /*31b30*/  @!P1 BRA `(.L_x_1949) ;  /* 0xfffffffc00f09947 */ /* 0x004fea000383ffff */
[----:B------:R-:W-:Y:S05]  /*31b40*/  BRA `(.L_x_2187) ;  /* 0xffffff9000147947 */ /* 0x000fea000383ffff */
.L_x_1951:
[----:B-1----:R1:W2:Y:S02]  /*31b50*/  SYNCS.PHASECHK.TRANS64.TRYWAIT P1, [R17+URZ+0x22860], R0 ;  /* 0x02286000110075a7 */ /* 0x0022a4000802017f */
[----:B--2---:R-:W-:Y:S05]  /*31b60*/  @!P1 NANOSLEEP.SYNCS 0x989680 ;  /* 0x009896800000995d */ /* 0x004fea0003900000 */
[----:B------:R-:W2:Y:S02]  /*31b70*/  @!P1 SYNCS.PHASECHK.TRANS64 P1, [R17+URZ+0x22860], R0 ;  /* 0x02286000110095a7 */ /* 0x000ea4000802007f */
[----:B--2---:R-:W-:Y:S05]  /*31b80*/  @!P1 BRA `(.L_x_1951) ;  /* 0xfffffffc00f09947 */ /* 0x004fea000383ffff */
[----:B------:R-:W-:Y:S05]  /*31b90*/  BRA `(.L_x_2188) ;  /* 0xffffff9000207947 */ /* 0x000fea000383ffff */
.L_x_1956:
        /* <DEDUP_REMOVED lines=8> */
.L_x_2190:
[----:B------:R-:W-:Y:S05]  /*31c20*/  BSYNC B0 ;  /* 0x0000000000007941 */ /* 0x000fea0003800000 */
.L_x_2189:
[----:B------:R-:W-:Y:S02]  /*31c30*/  IMAD.MOV.U32 R13, RZ, RZ, R16 ;  /* 0x000000ffff0d7224 */ /* 0x000fe400078e0010 */
[----:B------:R-:W-:Y:S02]  /*31c40*/  IMAD.MOV.U32 R12, RZ, RZ, 0x1 ;  /* 0x00000001ff0c7424 */ /* 0x000fe400078e00ff */
[----:B------:R-:W-:Y:S02]  /*31c50*/  IMAD.MOV.U32 R11, RZ, RZ, 0x1f ;  /* 0x0000001fff0b7424 */ /* 0x000fe400078e00ff */
[----:B------:R-:W-:Y:S02]  /*31c60*/  IMAD.MOV.U32 R15, RZ, RZ, -0x1 ;  /* 0xffffffffff0f7424 */ /* 0x000fe400078e00ff */
[----:B------:R-:W-:Y:S02]  /*31c70*/  IMAD.IADD R9, R19, 0x1, R8 ;  /* 0x0000000113097824 */ /* 0x000fe400078e0208 */
[----:B------:R-:W-:-:S07]  /*31c80*/  IMAD.MOV.U32 R0, RZ, RZ, R14 ;  /* 0x000000ffff007224 */ /* 0x000fce00078e000e */
[----:B------:R-:W-:Y:S05]  /*31c90*/  WARPSYNC.COLLECTIVE R15, `(.L_x_2191) ;  /* 0x000000000f087348 */ /* 0x000fea0003c00000 */
[----:B------:R0:W1:Y:S02]  /*31ca0*/  SHFL.IDX P6, R14, R13, R12, R11 ;  /* 0x0000000c0d0e7389 */ /* 0x00006400000c000b */
[----:B01----:R-:W-:Y:S01]  /*31cb0*/  ENDCOLLECTIVE ;  /* 0x000000000000791b */ /* 0x003fe20003800000 */
.L_x_2191:
[----:B------:R-:W-:Y:S02]  /*31cc0*/  ULDC UR4, c[0x0][0xc3c] ;  /* 0x00030f0000047ab9 */ /* 0x000fe40000000800 */
[----:B------:R-:W-:-:S13]  /*31cd0*/  ISETP.GE.OR P1, PT, R9, UR4, !P0 ;  /* 0x0000000409007c0c */ /* 0x000fda000c726670 */
[----:B------:R-:W0:Y:S08]  /*31ce0*/  @!P1 LDC.64 R2, c[0x0][0xc80] ;  /* 0x00032000ff029b82 */ /* 0x000e300000000a00 */
[----:B------:R-:W1:Y:S01]  /*31cf0*/  @!P1 LDC.64 R4, c[0x0][0xc78] ;  /* 0x00031e00ff049b82 */ /* 0x000e620000000a00 */
[----:B------:R-:W-:Y:S01]  /*31d00*/  CS2R R16, SRZ ;  /* 0x0000000000107805 */ /* 0x000fe2000001ff00 */
[----:B------:R-:W-:-:S02]  /*31d10*/  IMAD.MOV.U32 R11, RZ, RZ, RZ ;  /* 0x000000ffff0b7224 */ /* 0x000fc400078e00ff */
[----:B------:R-:W-:Y:S02]  /*31d20*/  IMAD.MOV.U32 R6, RZ, RZ, R14 ;  /* 0x000000ffff067224 */ /* 0x000fe400078e000e */
[----:B0-----:R-:W-:-:S05]  /*31d30*/  @!P1 IMAD.WIDE R2, R9, 0x4, R2 ;  /* 0x0000000409029825 */ /* 0x001fca00078e0202 */
[----:B------:R1:W2:Y:S02]  /*31d40*/  @!P1 LDG.E R7, desc[UR42][R2.64] ;  /* 0x0000002a02079981 */ /* 0x0002a4000c1e1900 */
[----:B-1----:R-:W-:-:S05]  /*31d50*/  @!P1 IMAD.WIDE R2, R9, 0x4, R4 ;  /* 0x0000000409029825 */ /* 0x002fca00078e0204 */
[----:B------:R-:W3:Y:S01]  /*31d60*/  @!P1 LDG.E R4, desc[UR42][R2.64] ;  /* 0x0000002a02049981 */ /* 0x000ee2000c1e1900 */
[----:B------:R-:W-:Y:S01]  /*31d70*/  IMAD.MOV.U32 R5, RZ, RZ, RZ ;  /* 0x000000ffff057224 */ /* 0x000fe200078e00ff */
[C---:B------:R-:W-:Y:S02]  /*31d80*/  ISETP.GE.U32.AND P2, PT, R8.reuse, 0x2, PT ;  /* 0x000000020800780c */ /* 0x040fe40003f46070 */
[C---:B------:R-:W-:Y:S02]  /*31d90*/  ISETP.GE.U32.AND P3, PT, R8.reuse, 0x4, PT ;  /* 0x000000040800780c */ /* 0x040fe40003f66070 */
[C---:B------:R-:W-:Y:S02]  /*31da0*/  ISETP.GE.U32.AND P4, PT, R8.reuse, 0x8, PT ;  /* 0x000000080800780c */ /* 0x040fe40003f86070 */
[C---:B------:R-:W-:Y:S01]  /*31db0*/  ISETP.GE.U32.AND P5, PT, R8.reuse, 0x10, PT ;  /* 0x000000100800780c */ /* 0x040fe20003fa6070 */
[----:B--2---:R-:W-:Y:S02]  /*31dc0*/  @!P1 IMAD.MOV.U32 R17, RZ, RZ, R7 ;  /* 0x000000ffff119224 */ /* 0x004fe400078e0007 */
[----:B---3--:R-:W-:Y:S01]  /*31dd0*/  @!P1 IMAD.MOV.U32 R5, RZ, RZ, R4 ;  /* 0x000000ffff059224 */ /* 0x008fe200078e0004 */
[----:B------:R-:W-:-:S03]  /*31de0*/  ISETP.NE.AND P1, PT, R8, RZ, PT ;  /* 0x000000ff0800720c */ /* 0x000fc60003f25270 */
[----:B------:R-:W-:-:S10]  /*31df0*/  IMAD R13, R5, R17, RZ ;  /* 0x00000011050d7224 */ /* 0x000fd400078e02ff */
[----:B------:R-:W-:Y:S05]  /*31e00*/  WARPSYNC.COLLECTIVE R15, `(.L_x_2192) ;  /* 0x000000000f087348 */ /* 0x000fea0003c00000 */
[----:B------:R0:W1:Y:S02]  /*31e10*/  SHFL.UP P6, R14, R13, R12, R11 ;  /* 0x0400000c0d0e7389 */ /* 0x00006400000c000b */
[----:B01----:R-:W-:Y:S01]  /*31e20*/  ENDCOLLECTIVE ;  /* 0x000000000000791b */ /* 0x003fe20003800000 */
.L_x_2192:
[----:B------:R-:W-:Y:S01]  /*31e30*/  IMAD.MOV.U32 R12, RZ, RZ, 0x2 ;  /* 0x00000002ff0c7424 */ /* 0x000fe200078e00ff */
[----:B------:R-:W-:-:S05]  /*31e40*/  SEL R4, R14, RZ, P1 ;  /* 0x000000ff0e047207 */ /* 0x000fca0000800000 */
[----:B------:R-:W-:-:S04]  /*31e50*/  IMAD.IADD R4, R13, 0x1, R4 ;  /* 0x000000010d047824 */ /* 0x000fc800078e0204 */
[----:B------:R-:W-:-:S07]  /*31e60*/  IMAD.MOV.U32 R13, RZ, RZ, R4 ;  /* 0x000000ffff0d7224 */ /* 0x000fce00078e0004 */
[----:B------:R-:W-:Y:S05]  /*31e70*/  WARPSYNC.COLLECTIVE R15, `(.L_x_2193) ;  /* 0x000000000f087348 */ /* 0x000fea0003c00000 */
[----:B------:R0:W1:Y:S02]  /*31e80*/  SHFL.UP P6, R14, R13, R12, R11 ;  /* 0x0400000c0d0e7389 */ /* 0x00006400000c000b */
[----:B01----:R-:W-:Y:S01]  /*31e90*/  ENDCOLLECTIVE ;  /* 0x000000000000791b */ /* 0x003fe20003800000 */
.L_x_2193:
[----:B------:R-:W-:Y:S01]  /*31ea0*/  IMAD.MOV.U32 R12, RZ, RZ, 0x4 ;  /* 0x00000004ff0c7424 */ /* 0x000fe200078e00ff */
[----:B------:R-:W-:-:S05]  /*31eb0*/  SEL R3, R14, RZ, P2 ;  /* 0x000000ff0e037207 */ /* 0x000fca0001000000 */
[----:B------:R-:W-:-:S04]  /*31ec0*/  IMAD.IADD R2, R4, 0x1, R3 ;  /* 0x0000000104027824 */ /* 0x000fc800078e0203 */
[----:B------:R-:W-:-:S07]  /*31ed0*/  IMAD.MOV.U32 R13, RZ, RZ, R2 ;  /* 0x000000ffff0d7224 */ /* 0x000fce00078e0002 */
[----:B------:R-:W-:Y:S05]  /*31ee0*/  WARPSYNC.COLLECTIVE R15, `(.L_x_2194) ;  /* 0x000000000f087348 */ /* 0x000fea0003c00000 */
[----:B------:R0:W1:Y:S02]  /*31ef0*/  SHFL.UP P6, R14, R13, R12, R11 ;  /* 0x0400000c0d0e7389 */ /* 0x00006400000c000b */
[----:B01----:R-:W-:Y:S01]  /*31f00*/  ENDCOLLECTIVE ;  /* 0x000000000000791b */ /* 0x003fe20003800000 */
.L_x_2194:
[----:B------:R-:W-:Y:S02]  /*31f10*/  MOV R12, 0x8 ;  /* 0x00000008000c7802 */ /* 0x000fe40000000f00 */
[----:B------:R-:W-:-:S05]  /*31f20*/  SEL R3, R14, RZ, P3 ;  /* 0x000000ff0e037207 */ /* 0x000fca0001800000 */
[----:B------:R-:W-:-:S04]  /*31f30*/  IMAD.IADD R3, R2, 0x1, R3 ;  /* 0x0000000102037824 */ /* 0x000fc800078e0203 */
[----:B------:R-:W-:-:S07]  /*31f40*/  IMAD.MOV.U32 R13, RZ, RZ, R3 ;  /* 0x000000ffff0d7224 */ /* 0x000fce00078e0003 */
[----:B------:R-:W-:Y:S05]  /*31f50*/  WARPSYNC.COLLECTIVE R15, `(.L_x_2195) ;  /* 0x000000000f087348 */ /* 0x000fea0003c00000 */
[----:B------:R0:W1:Y:S02]  /*31f60*/  SHFL.UP P6, R14, R13, R12, R11 ;  /* 0x0400000c0d0e7389 */ /* 0x00006400000c000b */
[----:B01----:R-:W-:Y:S01]  /*31f70*/  ENDCOLLECTIVE ;  /* 0x000000000000791b */ /* 0x003fe20003800000 */
.L_x_2195:
[----:B------:R-:W-:Y:S01]  /*31f80*/  IMAD.MOV.U32 R12, RZ, RZ, 0x10 ;  /* 0x00000010ff0c7424 */ /* 0x000fe200078e00ff */
[----:B------:R-:W-:-:S05]  /*31f90*/  SEL R4, R14, RZ, P4 ;  /* 0x000000ff0e047207 */ /* 0x000fca0002000000 */
[----:B------:R-:W-:-:S04]  /*31fa0*/  IMAD.IADD R4, R3, 0x1, R4 ;  /* 0x0000000103047824 */ /* 0x000fc800078e0204 */
[----:B------:R-:W-:-:S07]  /*31fb0*/  IMAD.MOV.U32 R13, RZ, RZ, R4 ;  /* 0x000000ffff0d7224 */ /* 0x000fce00078e0004 */
[----:B------:R-:W-:Y:S05]  /*31fc0*/  WARPSYNC.COLLECTIVE R15, `(.L_x_2196) ;  /* 0x000000000f087348 */ /* 0x000fea0003c00000 */
[----:B------:R0:W1:Y:S02]  /*31fd0*/  SHFL.UP P6, R14, R13, R12, R11 ;  /* 0x0400000c0d0e7389 */ /* 0x00006400000c000b */
[----:B01----:R-:W-:Y:S01]  /*31fe0*/  ENDCOLLECTIVE ;  /* 0x000000000000791b */ /* 0x003fe20003800000 */
.L_x_2196:
[----:B------:R-:W-:Y:S02]  /*31ff0*/  IMAD.MOV.U32 R12, RZ, RZ, 0x1f ;  /* 0x0000001fff0c7424 */ /* 0x000fe400078e00ff */
[----:B------:R-:W-:Y:S01]  /*32000*/  IMAD.MOV.U32 R11, RZ, RZ, 0x1f ;  /* 0x0000001fff0b7424 */ /* 0x000fe200078e00ff */
[----:B------:R-:W-:-:S05]  /*32010*/  SEL R3, R14, RZ, P5 ;  /* 0x000000ff0e037207 */ /* 0x000fca0002800000 */
[----:B------:R-:W-:-:S04]  /*32020*/  IMAD.IADD R2, R4, 0x1, R3 ;  /* 0x0000000104027824 */ /* 0x000fc800078e0203 */
[----:B------:R-:W-:-:S07]  /*32030*/  IMAD.MOV.U32 R13, RZ, RZ, R2 ;  /* 0x000000ffff0d7224 */ /* 0x000fce00078e0002 */
[----:B------:R-:W-:Y:S05]  /*32040*/  WARPSYNC.COLLECTIVE R15, `(.L_x_2197) ;  /* 0x000000000f087348 */ /* 0x000fea0003c00000 */
[----:B------:R0:W1:Y:S02]  /*32050*/  SHFL.IDX P6, R14, R13, R12, R11 ;  /* 0x0000000c0d0e7389 */ /* 0x00006400000c000b */
[----:B01----:R-:W-:Y:S01]  /*32060*/  ENDCOLLECTIVE ;  /* 0x000000000000791b */ /* 0x003fe20003800000 */
.L_x_2197:
[----:B------:R-:W-:Y:S05]  /*32070*/  BRA `(.L_x_2198) ;  /* 0xffffff94000c7947 */ /* 0x000fea000383ffff */
.L_x_1959:
[----:B------:R-:W-:Y:S01]  /*32080*/  BSSY B0, `(.L_x_2199) ;  /* 0x0000007000007945 */ /* 0x000fe20003800000 */
[----:B------:R-:W-:Y:S02]  /*32090*/  IMAD.MOV.U32 R12, RZ, RZ, 0x1 ;  /* 0x00000001ff0c7424 */ /* 0x000fe400078e00ff */
[----:B------:R-:W-:Y:S02]  /*320a0*/  IMAD.MOV.U32 R11, RZ, RZ, RZ ;  /* 0x000000ffff0b7224 */ /* 0x000fe400078e00ff */
[----:B------:R-:W-:-:S07]  /*320b0*/  IMAD.MOV.U32 R15, RZ, RZ, -0x1 ;  /* 0xffffffffff0f7424 */ /* 0x000fce00078e00ff */
[----:B------:R-:W-:Y:S05]  /*320c0*/  WARPSYNC.COLLECTIVE R15, `(.L_x_2200) ;  /* 0x000000000f087348 */ /* 0x000fea0003c00000 */
[----:B------:R0:W1:Y:S02]  /*320d0*/  SHFL.UP P6, R14, R13, R12, R11 ;  /* 0x0400000c0d0e7389 */ /* 0x00006400000c000b */
[----:B01----:R-:W-:Y:S01]  /*320e0*/  ENDCOLLECTIVE ;  /* 0x000000000000791b */ /* 0x003fe20003800000 */
.L_x_2200:
[----:B------:R-:W-:Y:S05]  /*320f0*/  BSYNC B0 ;  /* 0x0000000000007941 */ /* 0x000fea0003800000 */
.L_x_2199:
[----:B------:R-:W-:Y:S01]  /*32100*/  SEL R14, R14, RZ, P1 ;  /* 0x000000ff0e0e7207 */ /* 0x000fe20000800000 */
[----:B------:R-:W-:Y:S02]  /*32110*/  IMAD.MOV.U32 R12, RZ, RZ, 0x2 ;  /* 0x00000002ff0c7424 */ /* 0x000fe400078e00ff */
[----:B------:R-:W-:Y:S02]  /*32120*/  IMAD.MOV.U32 R11, RZ, RZ, RZ ;  /* 0x000000ffff0b7224 */ /* 0x000fe400078e00ff */
[----:B------:R-:W-:Y:S02]  /*32130*/  IMAD.IADD R13, R13, 0x1, R14 ;  /* 0x000000010d0d7824 */ /* 0x000fe400078e020e */
[----:B------:R-:W-:-:S07]  /*32140*/  IMAD.MOV.U32 R15, RZ, RZ, -0x1 ;  /* 0xffffffffff0f7424 */ /* 0x000fce00078e00ff */
[----:B------:R-:W-:Y:S05]  /*32150*/  WARPSYNC.COLLECTIVE R15, `(.L_x_2201) ;  /* 0x000000000f087348 */ /* 0x000fea0003c00000 */
[----:B------:R0:W1:Y:S02]  /*32160*/  SHFL.UP P6, R14, R13, R12, R11 ;  /* 0x0400000c0d0e7389 */ /* 0x00006400000c000b */
[----:B01----:R-:W-:Y:S01]  /*32170*/  ENDCOLLECTIVE ;  /* 0x000000000000791b */ /* 0x003fe20003800000 */
.L_x_2201:
[----:B------:R-:W-:Y:S01]  /*32180*/  IMAD.MOV.U32 R12, RZ, RZ, 0x4 ;  /* 0x00000004ff0c7424 */ /* 0x000fe200078e00ff */
[----:B------:R-:W-:-:S05]  /*32190*/  SEL R14, R14, RZ, P2 ;  /* 0x000000ff0e0e7207 */ /* 0x000fca0001000000 */
[----:B------:R-:W-:-:S04]  /*321a0*/  IMAD.IADD R3, R13, 0x1, R14 ;  /* 0x000000010d037824 */ /* 0x000fc800078e020e */
[----:B------:R-:W-:-:S07]  /*321b0*/  IMAD.MOV.U32 R13, RZ, RZ, R3 ;  /* 0x000000ffff0d7224 */ /* 0x000fce00078e0003 */
[----:B------:R-:W-:Y:S05]  /*321c0*/  WARPSYNC.COLLECTIVE R15, `(.L_x_2202) ;  /* 0x000000000f087348 */ /* 0x000fea0003c00000 */
[----:B------:R0:W1:Y:S02]  /*321d0*/  SHFL.UP P6, R14, R13, R12, R11 ;  /* 0x0400000c0d0e7389 */ /* 0x00006400000c000b */
[----:B01----:R-:W-:Y:S01]  /*321e0*/  ENDCOLLECTIVE ;  /* 0x000000000000791b */ /* 0x003fe20003800000 */
.L_x_2202:
[----:B------:R-:W-:Y:S01]  /*321f0*/  IMAD.MOV.U32 R12, RZ, RZ, 0x8 ;  /* 0x00000008ff0c7424 */ /* 0x000fe200078e00ff */
[----:B------:R-:W-:-:S05]  /*32200*/  SEL R4, R14, RZ, P3 ;  /* 0x000000ff0e047207 */ /* 0x000fca0001800000 */
[----:B------:R-:W-:-:S04]  /*32210*/  IMAD.IADD R4, R3, 0x1, R4 ;  /* 0x0000000103047824 */ /* 0x000fc800078e0204 */
[----:B------:R-:W-:-:S07]  /*32220*/  IMAD.MOV.U32 R13, RZ, RZ, R4 ;  /* 0x000000ffff0d7224 */ /* 0x000fce00078e0004 */
[----:B------:R-:W-:Y:S05]  /*32230*/  WARPSYNC.COLLECTIVE R15, `(.L_x_2203) ;  /* 0x000000000f087348 */ /* 0x000fea0003c00000 */
[----:B------:R0:W1:Y:S02]  /*32240*/  SHFL.UP P6, R14, R13, R12, R11 ;  /* 0x0400000c0d0e7389 */ /* 0x00006400000c000b */
[----:B01----:R-:W-:Y:S01]  /*32250*/  ENDCOLLECTIVE ;  /* 0x000000000000791b */ /* 0x003fe20003800000 */
.L_x_2203:
[----:B------:R-:W-:Y:S01]  /*32260*/  IMAD.MOV.U32 R12, RZ, RZ, 0x10 ;  /* 0x00000010ff0c7424 */ /* 0x000fe200078e00ff */
[----:B------:R-:W-:-:S05]  /*32270*/  SEL R7, R14, RZ, P4 ;  /* 0x000000ff0e077207 */ /* 0x000fca0002000000 */
[----:B------:R-:W-:-:S04]  /*32280*/  IMAD.IADD R7, R4, 0x1, R7 ;  /* 0x0000000104077824 */ /* 0x000fc800078e0207 */
[----:B------:R-:W-:-:S07]  /*32290*/  IMAD.MOV.U32 R13, RZ, RZ, R7 ;  /* 0x000000ffff0d7224 */ /* 0x000fce00078e0007 */
[----:B------:R-:W-:Y:S05]  /*322a0*/  WARPSYNC.COLLECTIVE R15, `(.L_x_2204) ;  /* 0x000000000f087348 */ /* 0x000fea0003c00000 */
[----:B------:R0:W1:Y:S02]  /*322b0*/  SHFL.UP P6, R14, R13, R12, R11 ;  /* 0x0400000c0d0e7389 */ /* 0x00006400000c000b */
[----:B01----:R-:W-:Y:S01]  /*322c0*/  ENDCOLLECTIVE ;  /* 0x000000000000791b */ /* 0x003fe20003800000 */
.L_x_2204:
        /* <DEDUP_REMOVED lines=8> */
.L_x_2205:
[----:B------:R-:W-:Y:S05]  /*32350*/  BRA `(.L_x_2206) ;  /* 0xffffff9000f87947 */ /* 0x000fea000383ffff */
.L_x_1961:
[----:B------:R-:W-:Y:S01]  /*32360*/  BSSY B0, `(.L_x_2207) ;  /* 0x0000006000007945 */ /* 0x000fe20003800000 */
[----:B------:R-:W-:Y:S01]  /*32370*/  PLOP3.LUT P6, PT, P6, PT, PT, 0x8, 0x0 ;  /* 0x000000000000781c */ /* 0x000fe200037ce170 */
[----:B------:R-:W-:-:S12]  /*32380*/  IMAD.MOV.U32 R15, RZ, RZ, -0x1 ;  /* 0xffffffffff0f7424 */ /* 0x000fd800078e00ff */
[----:B0-----:R-:W-:Y:S05]  /*32390*/  WARPSYNC.COLLECTIVE R15, `(.L_x_2208) ;  /* 0x000000000f087348 */ /* 0x001fea0003c00000 */
[----:B------:R-:W-:Y:S01]  /*323a0*/  VOTE.ANY R14, PT, P6 ;  /* 0x00000000000e7806 */ /* 0x000fe200030e0100 */
[----:B0-----:R-:W-:Y:S06]  /*323b0*/  ENDCOLLECTIVE ;  /* 0x000000000000791b */ /* 0x001fec0003800000 */
.L_x_2208:
[----:B------:R-:W-:Y:S05]  /*323c0*/  BSYNC B0 ;  /* 0x0000000000007941 */ /* 0x000fea0003800000 */
.L_x_2207:
[----:B------:R-:W-:Y:S02]  /*323d0*/  IMAD.MOV.U32 R3, RZ, RZ, R14 ;  /* 0x000000ffff037224 */ /* 0x000fe400078e000e */
[----:B------:R-:W-:Y:S02]  /*323e0*/  IMAD.MOV.U32 R13, RZ, RZ, R17 ;  /* 0x000000ffff0d7224 */ /* 0x000fe400078e0011 */
[----:B------:R-:W0:Y:S01]  /*323f0*/  POPC R7, R3 ;  /* 0x0000000300077309 */ /* 0x000e220000000000 */
[----:B------:R-:W-:Y:S02]  /*32400*/  IMAD.MOV.U32 R11, RZ, RZ, 0x1f ;  /* 0x0000001fff0b7424 */ /* 0x000fe400078e00ff */
[----:B------:R-:W-:Y:S02]  /*32410*/  IMAD.MOV.U32 R15, RZ, RZ, -0x1 ;  /* 0xffffffffff0f7424 */ /* 0x000fe400078e00ff */
[----:B0-----:R-:W-:Y:S02]  /*32420*/  IMAD.MOV.U32 R12, RZ, RZ, R7 ;  /* 0x000000ffff0c7224 */ /* 0x001fe400078e0007 */
[----:B------:R-:W-:-:S07]  /*32430*/  IMAD.IADD R19, R7, 0x1, R19 ;  /* 0x0000000107137824 */ /* 0x000fce00078e0213 */
[----:B------:R-:W-:Y:S05]  /*32440*/  WARPSYNC.COLLECTIVE R15, `(.L_x_2209) ;  /* 0x000000000f087348 */ /* 0x000fea0003c00000 */
[----:B------:R0:W1:Y:S02]  /*32450*/  SHFL.IDX P6, R14, R13, R12, R11 ;  /* 0x0000000c0d0e7389 */ /* 0x00006400000c000b */
[----:B01----:R-:W-:Y:S01]  /*32460*/  ENDCOLLECTIVE ;  /* 0x000000000000791b */ /* 0x003fe20003800000 */
.L_x_2209:
[----:B------:R-:W-:Y:S02]  /*32470*/  IMAD.MOV.U32 R13, RZ, RZ, R5 ;  /* 0x000000ffff0d7224 */ /* 0x000fe400078e0005 */
[----:B------:R-:W-:-:S07]  /*32480*/  IMAD.MOV.U32 R17, RZ, RZ, R14 ;  /* 0x000000ffff117224 */ /* 0x000fce00078e000e */
[----:B------:R-:W-:Y:S05]  /*32490*/  WARPSYNC.COLLECTIVE R15, `(.L_x_2210) ;  /* 0x000000000f087348 */ /* 0x000fea0003c00000 */
[----:B------:R0:W1:Y:S02]  /*324a0*/  SHFL.IDX P6, R14, R13, R12, R11 ;  /* 0x0000000c0d0e7389 */ /* 0x00006400000c000b */
[----:B01----:R-:W-:Y:S01]  /*324b0*/  ENDCOLLECTIVE ;  /* 0x000000000000791b */ /* 0x003fe20003800000 */
.L_x_2210:
[----:B------:R-:W-:Y:S01]  /*324c0*/  IMAD.MOV.U32 R5, RZ, RZ, R14 ;  /* 0x000000ffff057224 */ /* 0x000fe200078e000e */
[----:B------:R-:W-:Y:S06]  /*324d0*/  BRA `(.L_x_2211) ;  /* 0xffffff9000d87947 */ /* 0x000fec000383ffff */
.L_x_1963:
[----:B------:R-:W-:Y:S01]  /*324e0*/  BSSY B0, `(.L_x_2212) ;  /* 0x0000007000007945 */ /* 0x000fe20003800000 */
[----:B------:R-:W-:Y:S02]  /*324f0*/  IMAD.MOV.U32 R13, RZ, RZ, R2 ;  /* 0x000000ffff0d7224 */ /* 0x000fe400078e0002 */
[----:B------:R-:W-:Y:S02]  /*32500*/  IMAD.MOV.U32 R11, RZ, RZ, 0x1f ;  /* 0x0000001fff0b7424 */ /* 0x000fe400078e00ff */
[----:B------:R-:W-:-:S07]  /*32510*/  IMAD.MOV.U32 R15, RZ, RZ, -0x1 ;  /* 0xffffffffff0f7424 */ /* 0x000fce00078e00ff */
[----:B0123--:R-:W-:Y:S05]  /*32520*/  WARPSYNC.COLLECTIVE R15, `(.L_x_2213) ;  /* 0x000000000f087348 */ /* 0x00ffea0003c00000 */
[----:B------:R4:W0:Y:S02]  /*32530*/  SHFL.IDX P6, R14, R13, R12, R11 ;  /* 0x0000000c0d0e7389 */ /* 0x00082400000c000b */
[----:B01234-:R-:W-:Y:S01]  /*32540*/  ENDCOLLECTIVE ;  /* 0x000000000000791b */ /* 0x01ffe20003800000 */
.L_x_2213:
[----:B------:R-:W-:Y:S05]  /*32550*/  BSYNC B0 ;  /* 0x0000000000007941 */ /* 0x000fea0003800000 */
.L_x_2212:
[----:B------:R-:W-:Y:S01]  /*32560*/  IMAD.MOV.U32 R16, RZ, RZ, R14 ;  /* 0x000000ffff107224 */ /* 0x000fe200078e000e */
[----:B------:R-:W-:Y:S06]  /*32570*/  BRA `(.L_x_1962) ;  /* 0xffffff9000c87947 */ /* 0x000fec000383ffff */
.L_x_1969:
[----:B0-----:R0:W1:Y:S02]  /*32580*/  SYNCS.PHASECHK.TRANS64.TRYWAIT P0, [R7+URZ+0x22820], R0 ;  /* 0x02282000070075a7 */ /* 0x001064000800017f */
[----:B-1----:R-:W-:Y:S05]  /*32590*/  @!P0 NANOSLEEP.SYNCS 0x989680 ;  /* 0x009896800000895d */ /* 0x002fea0003900000 */
[----:B------:R-:W1:Y:S02]  /*325a0*/  @!P0 SYNCS.PHASECHK.TRANS64 P0, [R7+URZ+0x22820], R0 ;  /* 0x02282000070085a7 */ /* 0x000e64000800007f */
[----:B-1----:R-:W-:Y:S05]  /*325b0*/  @!P0 BRA `(.L_x_1969) ;  /* 0xfffffffc00f08947 */ /* 0x002fea000383ffff */
[----:B------:R-:W-:Y:S05]  /*325c0*/  BRA `(.L_x_2214) ;  /* 0xffffff9c002c7947 */ /* 0x000fea000383ffff */
.L_x_1970:
[----:B------:R-:W1:Y:S01]  /*325d0*/  S2R R2, SR_TID.X ;  /* 0x0000000000027919 */ /* 0x000e620000002100 */
[----:B------:R-:W-:Y:S01]  /*325e0*/  BSSY B0, `(.L_x_2215) ;  /* 0x000000a000007945 */ /* 0x000fe20003800000 */
[----:B------:R-:W-:Y:S02]  /*325f0*/  IMAD.MOV.U32 R12, RZ, RZ, RZ ;  /* 0x000000ffff0c7224 */ /* 0x000fe400078e00ff */
[----:B------:R-:W-:Y:S02]  /*32600*/  IMAD.MOV.U32 R11, RZ, RZ, 0x1f ;  /* 0x0000001fff0b7424 */ /* 0x000fe400078e00ff */
[----:B------:R-:W-:Y:S01]  /*32610*/  IMAD.MOV.U32 R15, RZ, RZ, -0x1 ;  /* 0xffffffffff0f7424 */ /* 0x000fe200078e00ff */
[----:B-1----:R-:W-:-:S04]  /*32620*/  SHF.R.U32.HI R2, RZ, 0x5, R2 ;  /* 0x00000005ff027819 */ /* 0x002fc80000011602 */
[----:B------:R-:W-:-:S05]  /*32630*/  LOP3.LUT R2, R2, 0x3, RZ, 0xc0, !PT ;  /* 0x0000000302027812 */ /* 0x000fca00078ec0ff */
[----:B------:R-:W-:-:S07]  /*32640*/  IMAD.MOV.U32 R13, RZ, RZ, R2 ;  /* 0x000000ffff0d7224 */ /* 0x000fce00078e0002 */
[----:B0-----:R-:W-:Y:S05]  /*32650*/  WARPSYNC.COLLECTIVE R15, `(.L_x_2216) ;  /* 0x000000000f087348 */ /* 0x001fea0003c00000 */
[----:B------:R1:W2:Y:S02]  /*32660*/  SHFL.IDX P6, R14, R13, R12, R11 ;  /* 0x0000000c0d0e7389 */ /* 0x0002a400000c000b */
[----:B012---:R-:W-:Y:S01]  /*32670*/  ENDCOLLECTIVE ;  /* 0x000000000000791b */ /* 0x007fe20003800000 */
.L_x_2216:
[----:B------:R-:W-:Y:S05]  /*32680*/  BSYNC B0 ;  /* 0x0000000000007941 */ /* 0x000fea0003800000 */
.L_x_2215:
[----:B------:R-:W-:Y:S05]  /*32690*/  BRA `(.L_x_2217) ;  /* 0xffffff9c00147947 */ /* 0x000fea000383ffff */
.L_x_1971:
[----:B------:R-:W-:Y:S01]  /*326a0*/  BSSY B0, `(.L_x_2218) ;  /* 0x0000006000007945 */ /* 0x000fe20003800000 */
[----:B------:R-:W-:-:S07]  /*326b0*/  IMAD.MOV.U32 R15, RZ, RZ, -0x1 ;  /* 0xffffffffff0f7424 */ /* 0x000fce00078e00ff */
[----:B0-----:R-:W-:Y:S05]  /*326c0*/  WARPSYNC.COLLECTIVE R15, `(.L_x_2219) ;  /* 0x000000000f0c7348 */ /* 0x001fea0003c00000 */
[----:B------:R-:W-:Y:S02]  /*326d0*/  ELECT P6, UR62, PT ;  /* 0x00000000003e782f */ /* 0x000fe400038c0000 */
[----:B------:R-:W-:Y:S01]  /*326e0*/  MOV R14, UR62 ;  /* 0x0000003e000e7c02 */ /* 0x000fe20008000f00 */
[----:B0-----:R-:W-:Y:S10]  /*326f0*/  ENDCOLLECTIVE ;  /* 0x000000000000791b */ /* 0x001ff40003800000 */
.L_x_2219:
[----:B------:R-:W-:Y:S05]  /*32700*/  BSYNC B0 ;  /* 0x0000000000007941 */ /* 0x000fea0003800000 */
.L_x_2218:
[----:B------:R-:W-:Y:S05]  /*32710*/  BRA `(.L_x_2220) ;  /* 0xffffff9c00087947 */ /* 0x000fea000383ffff */
.L_x_1973:
[----:B0-----:R0:W1:Y:S02]  /*32720*/  SYNCS.PHASECHK.TRANS64.TRYWAIT P1, [R5+URZ+0x22840], R0 ;  /* 0x02284000050075a7 */ /* 0x001064000802017f */
[----:B-1----:R-:W-:Y:S05]  /*32730*/  @!P1 NANOSLEEP.SYNCS 0x989680 ;  /* 0x009896800000995d */ /* 0x002fea0003900000 */
[----:B------:R-:W1:Y:S02]  /*32740*/  @!P1 SYNCS.PHASECHK.TRANS64 P1, [R5+URZ+0x22840], R0 ;  /* 0x02284000050095a7 */ /* 0x000e64000802007f */
[----:B-1----:R-:W-:Y:S05]  /*32750*/  @!P1 BRA `(.L_x_1973) ;  /* 0xfffffffc00f09947 */ /* 0x002fea000383ffff */
[----:B------:R-:W-:Y:S05]  /*32760*/  BRA `(.L_x_2221) ;  /* 0xffffff9c00287947 */ /* 0x000fea000383ffff */
.L_x_1975:
[----:B-1----:R1:W2:Y:S02]  /*32770*/  SYNCS.PHASECHK.TRANS64.TRYWAIT P1, [R3+URZ+0x22840], R2 ;  /* 0x02284002030075a7 */ /* 0x0022a4000802017f */
[----:B--2---:R-:W-:Y:S05]  /*32780*/  @!P1 NANOSLEEP.SYNCS 0x989680 ;  /* 0x009896800000995d */ /* 0x004fea0003900000 */
[----:B------:R-:W2:Y:S02]  /*32790*/  @!P1 SYNCS.PHASECHK.TRANS64 P1, [R3+URZ+0x22840], R2 ;  /* 0x02284002030095a7 */ /* 0x000ea4000802007f */
[----:B--2---:R-:W-:Y:S05]  /*327a0*/  @!P1 BRA `(.L_x_1975) ;  /* 0xfffffffc00f09947 */ /* 0x004fea000383ffff */
[----:B------:R-:W-:Y:S05]  /*327b0*/  BRA `(.L_x_2222) ;  /* 0xffffff9c00347947 */ /* 0x000fea000383ffff */
.L_x_1977:
[----:B--2---:R2:W3:Y:S02]  /*327c0*/  SYNCS.PHASECHK.TRANS64.TRYWAIT P1, [R5+URZ+0x22860], R0 ;  /* 0x02286000050075a7 */ /* 0x0044e4000802017f */
[----:B---3--:R-:W-:Y:S05]  /*327d0*/  @!P1 NANOSLEEP.SYNCS 0x989680 ;  /* 0x009896800000995d */ /* 0x008fea0003900000 */
[----:B------:R-:W3:Y:S02]  /*327e0*/  @!P1 SYNCS.PHASECHK.TRANS64 P1, [R5+URZ+0x22860], R0 ;  /* 0x02286000050095a7 */ /* 0x000ee4000802007f */
[----:B---3--:R-:W-:Y:S05]  /*327f0*/  @!P1 BRA `(.L_x_1977) ;  /* 0xfffffffc00f09947 */ /* 0x008fea000383ffff */
[----:B------:R-:W-:Y:S05]  /*32800*/  BRA `(.L_x_2223) ;  /* 0xffffff9c00307947 */ /* 0x000fea000383ffff */
.L_x_1979:
[----:B---3--:R3:W4:Y:S02]  /*32810*/  SYNCS.PHASECHK.TRANS64.TRYWAIT P1, [R3+URZ+0x22860], R2 ;  /* 0x02286002030075a7 */ /* 0x008724000802017f */
[----:B----4-:R-:W-:Y:S05]  /*32820*/  @!P1 NANOSLEEP.SYNCS 0x989680 ;  /* 0x009896800000995d */ /* 0x010fea0003900000 */
[----:B------:R-:W4:Y:S02]  /*32830*/  @!P1 SYNCS.PHASECHK.TRANS64 P1, [R3+URZ+0x22860], R2 ;  /* 0x02286002030095a7 */ /* 0x000f24000802007f */
[----:B----4-:R-:W-:Y:S05]  /*32840*/  @!P1 BRA `(.L_x_1979) ;  /* 0xfffffffc00f09947 */ /* 0x010fea000383ffff */
[----:B------:R-:W-:Y:S05]  /*32850*/  BRA `(.L_x_2224) ;  /* 0xffffff9c002c7947 */ /* 0x000fea000383ffff */
.L_x_1981:
[----:B----4-:R4:W0:Y:S02]  /*32860*/  SYNCS.PHASECHK.TRANS64.TRYWAIT P1, [R5+URZ+0x22880], R0 ;  /* 0x02288000050075a7 */ /* 0x010824000802017f */
[----:B0-----:R-:W-:Y:S05]  /*32870*/  @!P1 NANOSLEEP.SYNCS 0x989680 ;  /* 0x009896800000995d */ /* 0x001fea0003900000 */
[----:B------:R-:W0:Y:S02]  /*32880*/  @!P1 SYNCS.PHASECHK.TRANS64 P1, [R5+URZ+0x22880], R0 ;  /* 0x02288000050095a7 */ /* 0x000e24000802007f */
[----:B0-----:R-:W-:Y:S05]  /*32890*/  @!P1 BRA `(.L_x_1981) ;  /* 0xfffffffc00f09947 */ /* 0x001fea000383ffff */
[----:B------:R-:W-:Y:S05]  /*328a0*/  BRA `(.L_x_2225) ;  /* 0xffffff9c00287947 */ /* 0x000fea000383ffff */
.L_x_2226:
        /* <DEDUP_REMOVED lines=13> */
.L_x_3319:


//--------------------- .text._ZN7cutlass13device_kernelIN5flash11enable_sm90INS1_16FlashAttnFwdSm90INS1_25CollectiveMainloopFwdSm90ILi2EN4cute5tupleIJNS5_1CILi1EEES8_S8_EEENS6_IJNS7_ILi128EEENS7_ILi160EEENS7_ILi192EEEEEELi128ENS_12float_e4m3_tEfNS_4arch4Sm90ELb1ELb0ELb1ELb0ELb1ELb0ELb0ELb1ELb1ELb1ELb1ELb0EEENS1_21CollectiveEpilogueFwdINS6_IJSA_SA_SB_EEES9_NS_10bfloat16_tESG_Li256ELb0ELb1ELb1ELb1EEENS1_19SingleTileSchedulerILb0ELb1ELb1ELi128EEEEEEEEEvNT_6ParamsE --------------------------
	.section	.text._ZN7cutlass13device_kernelIN5flash11enable_sm90INS1_16FlashAttnFwdSm90INS1_25CollectiveMainloopFwdSm90ILi2EN4cute5tupleIJNS5_1CILi1EEES8_S8_EEENS6_IJNS7_ILi128EEENS7_ILi160EEENS7_ILi192EEEEEELi128ENS_12float_e4m3_tEfNS_4arch4Sm90ELb1ELb0ELb1ELb0ELb1ELb0ELb0ELb1ELb1ELb1ELb1ELb0EEENS1_21CollectiveEpilogueFwdINS6_IJSA_SA_SB_EEES9_NS_10bfloat16_tESG_Li256ELb0ELb1ELb1ELb1EEENS1_19SingleTileSchedulerILb0ELb1ELb1ELi128EEEEEEEEEvNT_6ParamsE,"ax",@progbits
	.align	128
.text._ZN7cutlass13device_kernelIN5flash11enable_sm90INS1_16FlashAttnFwdSm90INS1_25CollectiveMainloopFwdSm90ILi2EN4cute5tupleIJNS5_1CILi1EEES8_S8_EEENS6_IJNS7_ILi128EEENS7_ILi160EEENS7_ILi192EEEEEELi128ENS_12float_e4m3_tEfNS_4arch4Sm90ELb1ELb0ELb1ELb0ELb1ELb0ELb0ELb1ELb1ELb1ELb1ELb0EEENS1_21CollectiveEpilogueFwdINS6_IJSA_SA_SB_EEES9_NS_10bfloat16_tESG_Li256ELb0ELb1ELb1ELb1EEENS1_19SingleTileSchedulerILb0ELb1ELb1ELi128EEEEEEEEEvNT_6ParamsE:
        .type           _ZN7cutlass13device_kernelIN5flash11enable_sm90INS1_16FlashAttnFwdSm90INS1_25CollectiveMainloopFwdSm90ILi2EN4cute5tupleIJNS5_1CILi1EEES8_S8_EEENS6_IJNS7_ILi128EEENS7_ILi160EEENS7_ILi192EEEEEELi128ENS_12float_e4m3_tEfNS_4arch4Sm90ELb1ELb0ELb1ELb0ELb1ELb0ELb0ELb1ELb1ELb1ELb1ELb0EEENS1_21CollectiveEpilogueFwdINS6_IJSA_SA_SB_EEES9_NS_10bfloat16_tESG_Li256ELb0ELb1ELb1ELb1EEENS1_19SingleTileSchedulerILb0ELb1ELb1ELi128EEEEEEEEEvNT_6ParamsE,@function
        .size           _ZN7cutlass13device_kernelIN5flash11enable_sm90INS1_16FlashAttnFwdSm90INS1_25CollectiveMainloopFwdSm90ILi2EN4cute5tupleIJNS5_1CILi1EEES8_S8_EEENS6_IJNS7_ILi128EEENS7_ILi160EEENS7_ILi192EEEEEELi128ENS_12float_e4m3_tEfNS_4arch4Sm90ELb1ELb0ELb1ELb0ELb1ELb0ELb0ELb1ELb1ELb1ELb1ELb0EEENS1_21CollectiveEpilogueFwdINS6_IJSA_SA_SB_EEES9_NS_10bfloat16_tESG_Li256ELb0ELb1ELb1ELb1EEENS1_19SingleTileSchedulerILb0ELb1ELb1ELi128EEEEEEEEEvNT_6ParamsE,(.L_x_3320 - _ZN7cutlass13device_kernelIN5flash11enable_sm90INS1_16FlashAttnFwdSm90INS1_25CollectiveMainloopFwdSm90ILi2EN4cute5tupleIJNS5_1CILi1EEES8_S8_EEENS6_IJNS7_ILi128EEENS7_ILi160EEENS7_ILi192EEEEEELi128ENS_12float_e4m3_tEfNS_4arch4Sm90ELb1ELb0ELb1ELb0ELb1ELb0ELb0ELb1ELb1ELb1ELb1ELb0EEENS1_21CollectiveEpilogueFwdINS6_IJSA_SA_SB_EEES9_NS_10bfloat16_tESG_Li256ELb0ELb1ELb1ELb1EEENS1_19SingleTileSchedulerILb0ELb1ELb1ELi128EEEEEEEEEvNT_6ParamsE)
        .other          _ZN7cutlass13device_kernelIN5flash11enable_sm90INS1_16FlashAttnFwdSm90INS1_25CollectiveMainloopFwdSm90ILi2EN4cute5tupleIJNS5_1CILi1EEES8_S8_EEENS6_IJNS7_ILi128EEENS7_ILi160EEENS7_ILi192EEEEEELi128ENS_12float_e4m3_tEfNS_4arch4Sm90ELb1ELb0ELb1ELb0ELb1ELb0ELb0ELb1ELb1ELb1ELb1ELb0EEENS1_21CollectiveEpilogueFwdINS6_IJSA_SA_SB_EEES9_NS_10bfloat16_tESG_Li256ELb0ELb1ELb1ELb1EEENS1_19SingleTileSchedulerILb0ELb1ELb1ELi128EEEEEEEEEvNT_6ParamsE,@"STO_CUDA_ENTRY STV_DEFAULT"
_ZN7cutlass13device_kernelIN5flash11enable_sm90INS1_16FlashAttnFwdSm90INS1_25CollectiveMainloopFwdSm90ILi2EN4cute5tupleIJNS5_1CILi1EEES8_S8_EEENS6_IJNS7_ILi128EEENS7_ILi160EEENS7_ILi192EEEEEELi128ENS_12float_e4m3_tEfNS_4arch4Sm90ELb1ELb0ELb1ELb0ELb1ELb0ELb0ELb1ELb1ELb1ELb1ELb0EEENS1_21CollectiveEpilogueFwdINS6_IJSA_SA_SB_EEES9_NS_10bfloat16_tESG_Li256ELb0ELb1ELb1ELb1EEENS1_19SingleTileSchedulerILb0ELb1ELb1ELi128EEEEEEEEEvNT_6ParamsE:
        /* <DEDUP_REMOVED lines=45> */
.L_x_2227:
        /* <DEDUP_REMOVED lines=22> */
.L_x_2228:
        /* <DEDUP_REMOVED lines=18> */
.L_x_2229:
        /* <DEDUP_REMOVED lines=22> */
.L_x_2230:
        /* <DEDUP_REMOVED lines=23> */
.L_x_2231:
[----:B------:R-:W-:Y:S01]  /*0820*/  UISETP.NE.AND UP0, UPT, UR9, URZ, UPT ;  /* 0x0000003f0900728c */ /* 0x000fe2000bf05270 */
[----:B------:R-:W-:Y:S01]  /*0830*/  NOP ;  /* 0x0000000000007918 */ /* 0x000fe20000000000 */
[----:B-1----:R-:W-:Y:S01]  /*0840*/  UMOV UR4, 0x1 ;  /* 0x0000000100047882 */ /* 0x002fe20000000000 */
[----:B------:R-:W-:Y:S01]  /*0850*/  ULDC.64 UR36, c[0x0][0x208] ;  /* 0x0000820000247ab9 */ /* 0x000fe20000000a00 */
[----:B------:R-:W-:Y:S01]  /*0860*/  USEL UR4, UR4, 0x2, !UP0 ;  /* 0x0000000204047887 */ /* 0x000fe2000c000000 */
[----:B------:R-:W-:Y:S01]  /*0870*/  BSSY B6, `(.L_x_2232) ;  /* 0x0001476000067945 */ /* 0x000fe20003800000 */
[----:B0-234-:R-:W-:Y:S01]  /*0880*/  BAR.SYNC.DEFER_BLOCKING 0x0 ;  /* 0x0000000000007b1d */ /* 0x01dfe20000010000 */
[----:B------:R-:W-:-:S03]  /*0890*/  PLOP3.LUT P0, PT, PT, PT, UP0, 0x80, 0x0 ;  /* 0x000000000000781c */ /* 0x000fc60003f0f008 */
[----:B------:R-:W-:-:S05]  /*08a0*/  IMAD.U32 R2, RZ, RZ, UR4 ;  /* 0x00000004ff027e24 */ /* 0x000fca000f8e00ff */
[----:B------:R0:W-:Y:S05]  /*08b0*/  STL [R1+0x14], R2 ;  /* 0x0000140201007387 */ /* 0x0001ea0000100800 */
[----:B------:R-:W-:Y:S05]  /*08c0*/  @!P0 BRA `(.L_x_2233) ;  /* 0x000000f800c48947 */ /* 0x000fea0003800000 */
.L_x_2234:
[----:B------:R-:W-:-:S08]  /*08d0*/  NOP ;  /* 0x0000000000007918 */ /* 0x000fd00000000000 */
[----:B------:R-:W1:Y:S02]  /*08e0*/  USETMAXREG.TRY_ALLOC.CTAPOOL UP0, 0xe8 ;  /* 0x000000e8000079c8 */ /* 0x000e640008000600 */
[----:B-1----:R-:W-:-:S13]  /*08f0*/  PLOP3.LUT P0, PT, PT, PT, UP0, 0x80, 0x0 ;  /* 0x000000000000781c */ /* 0x002fda0003f0f008 */
[----:B------:R-:W-:Y:S05]  /*0900*/  @!P0 BRA `(.L_x_2234) ;  /* 0xfffffffc00f08947 */ /* 0x000fea000383ffff */
[----:B------:R-:W1:Y:S01]  /*0910*/  S2UR UR6, SR_CTAID.Y ;  /* 0x00000000000679c3 */ /* 0x000e620000002600 */
[----:B------:R-:W-:Y:S01]  /*0920*/  LOP3.LUT R0, R29, 0xffffff80, RZ, 0xc0, !PT ;  /* 0xffffff801d007812 */ /* 0x000fe200078ec0ff */
[----:B------:R-:W-:Y:S02]  /*0930*/  ULDC UR7, c[0x0][0xc50] ;  /* 0x0003140000077ab9 */ /* 0x000fe40000000800 */
[----:B------:R-:W-:-:S04]  /*0940*/  UISETP.NE.AND UP0, UPT, UR7, 0x1, UPT ;  /* 0x000000010700788c */ /* 0x000fc8000bf05270 */
[----:B------:R-:W-:Y:S08]  /*0950*/  BAR.ARV 0x8, 0x180 ;  /* 0x0206000000007b1d */ /* 0x000ff00000002000 */
[----:B------:R-:W2:Y:S01]  /*0960*/  S2UR UR9, SR_CTAID.Z ;  /* 0x00000000000979c3 */ /* 0x000ea20000002700 */
[----:B------:R-:W-:Y:S01]  /*0970*/  ISETP.NE.AND P0, PT, R0, 0x80, PT ;  /* 0x000000800000780c */ /* 0x000fe20003f05270 */
[----:B------:R-:W-:Y:S01]  /*0980*/  @UP0 ULDC UR4, c[0x0][0xc54] ;  /* 0x0003150000040ab9 */ /* 0x000fe20000000800 */
[----:B------:R-:W-:Y:S01]  /*0990*/  @UP0 ULDC UR8, c[0x0][0xc58] ;  /* 0x0003160000080ab9 */ /* 0x000fe20000000800 */
[----:B-1----:R-:W-:-:S10]  /*09a0*/  UIMAD.WIDE.U32 UR4, UR6, UR4, URZ ;  /* 0x00000004060472a5 */ /* 0x002fd4000f8e003f */
[----:B------:R-:W-:Y:S06]  /*09b0*/  @!P0 BAR.ARV 0x9, 0x100 ;  /* 0x0244000000008b1d */ /* 0x000fec0000002000 */
[----:B------:R-:W-:Y:S01]  /*09c0*/  UMOV UR57, UR6 ;  /* 0x0000000600397c82 */ /* 0x000fe20008000000 */
[----:B------:R-:W-:Y:S01]  /*09d0*/  @UP0 USHF.R.U32.HI UR57, URZ, UR8, UR5 ;  /* 0x000000083f390299 */ /* 0x000fe20008011605 */
[----:B--2---:R-:W-:-:S03]  /*09e0*/  ISETP.LE.AND P0, PT, RZ, UR9, PT ;  /* 0x00000009ff007c0c */ /* 0x004fc6000bf03270 */
[----:B------:R-:W-:-:S04]  /*09f0*/  UIADD3 UR4, -UR57, URZ, URZ ;  /* 0x0000003f39047290 */ /* 0x000fc8000fffe13f */
[----:B------:R-:W-:-:S06]  /*0a00*/  UIMAD UR58, UR7, UR4, UR6 ;  /* 0x00000004073a72a4 */ /* 0x000fcc000f8e0206 */
[----:B------:R-:W-:Y:S06]  /*0a10*/  @!P0 BRA `(.L_x_2235) ;  /* 0x00000144006c8947 */ /* 0x000fec0003800000 */
[----:B------:R-:W1:Y:S01]  /*0a20*/  S2UR UR39, SR_CTAID.X ;  /* 0x00000000002779c3 */ /* 0x000e620000002500 */
[----:B------:R-:W-:Y:S01]  /*0a30*/  ULDC UR4, c[0x0][0x448] ;  /* 0x0001120000047ab9 */ /* 0x000fe20000000800 */
[----:B------:R-:W-:Y:S01]  /*0a40*/  ULDC UR55, c[0x0][0x424] ;  /* 0x0001090000377ab9 */ /* 0x000fe20000000800 */
[----:B------:R-:W-:Y:S01]  /*0a50*/  UISETP.NE.AND UP1, UPT, UR4, 0x1, UPT ;  /* 0x000000010400788c */ /* 0x000fe2000bf25270 */
[----:B------:R-:W-:Y:S02]  /*0a60*/  ULDC UR7, c[0x0][0x288] ;  /* 0x0000a20000077ab9 */ /* 0x000fe40000000800 */
[----:B------:R-:W-:Y:S01]  /*0a70*/  ULDC.64 UR4, c[0x0][0x418] ;  /* 0x0001060000047ab9 */ /* 0x000fe20000000a00 */
[----:B------:R-:W-:Y:S02]  /*0a80*/  UIADD3 UR7, -UR7, 0xa0, URZ ;  /* 0x000000a007077890 */ /* 0x000fe4000fffe13f */
[----:B------:R-:W-:Y:S01]  /*0a90*/  UISETP.NE.U32.AND UP0, UPT, UR4, URZ, UPT ;  /* 0x0000003f0400728c */ /* 0x000fe2000bf05070 */
[----:B------:R-:W-:Y:S01]  /*0aa0*/  ULDC UR41, c[0x0][0x2f0] ;  /* 0x0000bc0000297ab9 */ /* 0x000fe20000000800 */
[----:B------:R-:W-:-:S02]  /*0ab0*/  UP2UR UR56, UPR, URZ, 0x2 ;  /* 0x000000023f387883 */ /* 0x000fc40008000000 */
[----:B------:R-:W-:Y:S01]  /*0ac0*/  UISETP.NE.AND.EX UP0, UPT, UR5, URZ, UPT, UP0 ;  /* 0x0000003f0500728c */ /* 0x000fe2000bf05300 */
[----:B------:R-:W-:Y:S02]  /*0ad0*/  @UP1 ULDC UR8, c[0x0][0x450] ;  /* 0x0001140000081ab9 */ /* 0x000fe40000000800 */
[----:B------:R-:W-:Y:S01]  /*0ae0*/  @UP1 ULDC UR5, c[0x0][0x44c] ;  /* 0x0001130000051ab9 */ /* 0x000fe20000000800 */
[----:B------:R-:W-:Y:S02]  /*0af0*/  USEL UR55, UR55, 0x1, UP0 ;  /* 0x0000000137377887 */ /* 0x000fe40008000000 */
[----:B------:R-:W-:Y:S02]  /*0b00*/  USHF.R.U32.HI UR10, URZ, 0x10, UR58 ;  /* 0x000000103f0a7899 */ /* 0x000fe4000801163a */
[----:B------:R-:W-:Y:S02]  /*0b10*/  UIMAD UR7, UR55, UR41, UR7 ;  /* 0x00000029370772a4 */ /* 0x000fe4000f8e0207 */
[----:B-1----:R-:W-:-:S02]  /*0b20*/  USHF.L.U32 UR39, UR39, 0x7, URZ ;  /* 0x0000000727277899 */ /* 0x002fc4000800063f */
[----:B------:R-:W-:Y:S02]  /*0b30*/  ULOP3.LUT UR58, UR58, 0xffff, URZ, 0xc0, !UPT ;  /* 0x0000ffff3a3a7892 */ /* 0x000fe4000f8ec03f */
[----:B------:R-:W-:Y:S02]  /*0b40*/  @UP1 UIADD3 UR4, UR39, 0x7f, URZ ;  /* 0x0000007f27041890 */ /* 0x000fe4000fffe03f */
[----:B------:R-:W-:Y:S02]  /*0b50*/  UIADD3 UR6, UR39, 0x7f, URZ ;  /* 0x0000007f27067890 */ /* 0x000fe4000fffe03f */
[----:B------:R-:W-:Y:S02]  /*0b60*/  UIMAD.WIDE.U32 UR4, UR4, UR5, URZ ;  /* 0x00000005040472a5 */ /* 0x000fe4000f8e003f */
[----:B------:R-:W-:Y:S02]  /*0b70*/  UIMAD UR4, UR55, UR41, 0x9f ;  /* 0x0000009f370474a4 */ /* 0x000fe4000f8e0229 */
[----:B------:R-:W-:-:S02]  /*0b80*/  @UP1 USHF.R.U32.HI UR6, URZ, UR8, UR5 ;  /* 0x000000083f061299 */ /* 0x000fc40008011605 */
[----:B------:R-:W-:Y:S02]  /*0b90*/  UIMAD.WIDE UR4, UR4, 0x66666667, URZ ;  /* 0x66666667040478a5 */ /* 0x000fe4000f8e023f */
[----:B------:R-:W-:Y:S02]  /*0ba0*/  UIADD3 UR6, UR7, UR6, URZ ;  /* 0x0000000607067290 */ /* 0x000fe4000fffe03f */
[----:B------:R-:W-:Y:S02]  /*0bb0*/  USHF.R.U32.HI UR4, URZ, 0x1f, UR5 ;  /* 0x0000001f3f047899 */ /* 0x000fe40008011605 */
[----:B------:R-:W-:Y:S02]  /*0bc0*/  UIMAD.WIDE UR6, UR6, 0x66666667, URZ ;  /* 0x66666667060678a5 */ /* 0x000fe4000f8e023f */
[----:B------:R-:W-:Y:S02]  /*0bd0*/  ULEA.HI.SX32 UR4, UR5, UR4, 0x1a ;  /* 0x0000000405047291 */ /* 0x000fe4000f8fd23f */
[----:B------:R-:W-:-:S04]  /*0be0*/  USHF.R.U32.HI UR6, URZ, 0x1f, UR7 ;  /* 0x0000001f3f067899 */ /* 0x000fc80008011607 */
[----:B------:R-:W-:-:S04]  /*0bf0*/  ULEA.HI.SX32 UR6, UR7, UR6, 0x1a ;  /* 0x0000000607067291 */ /* 0x000fc8000f8fd23f */
[----:B------:R-:W-:-:S04]  /*0c00*/  UISETP.LT.AND UP0, UPT, UR4, UR6, UPT ;  /* 0x000000060400728c */ /* 0x000fc8000bf01270 */
[----:B------:R-:W-:Y:S02]  /*0c10*/  USEL UR9, UR4, UR6, UP0 ;  /* 0x0000000604097287 */ /* 0x000fe40008000000 */
[----:B------:R-:W-:Y:S02]  /*0c20*/  UISETP.NE.AND UP0, UPT, UR10, URZ, UPT ;  /* 0x0000003f0a00728c */ /* 0x000fe4000bf05270 */
[----:B------:R-:W-:Y:S01]  /*0c30*/  UISETP.GE.AND UP1, UPT, UR9, 0x1, UPT ;  /* 0x000000010900788c */ /* 0x000fe2000bf26270 */
[----:B------:R-:W-:-:S05]  /*0c40*/  UMOV UR4, URZ ;  /* 0x0000003f00047c82 */ /* 0x000fca0008000000 */
[----:B------:R-:W-:-:S03]  /*0c50*/  PLOP3.LUT P0, PT, PT, PT, UP1, 0x80, 0x0 ;  /* 0x000000000000781c */ /* 0x000fc60003f0f018 */
[----:B------:R-:W-:-:S10]  /*0c60*/  @!UP0 ULDC UR10, c[0x0][0x9f0] ;  /* 0x00027c00000a8ab9 */ /* 0x000fd40000000800 */
[----:B------:R-:W-:Y:S05]  /*0c70*/  @!P0 BRA `(.L_x_2236) ;  /* 0x0000000000848947 */ /* 0x000fea0003800000 */
[----:B------:R-:W-:Y:S01]  /*0c80*/  IMAD.U32 R3, RZ, RZ, UR10 ;  /* 0x0000000aff037e24 */ /* 0x000fe2000f8e00ff */
[----:B------:R-:W-:Y:S01]  /*0c90*/  UIADD3 UR6, UR10, -0x1, UR9 ;  /* 0xffffffff0a067890 */ /* 0x000fe2000fffe009 */
[----:B------:R-:W-:-:S03]  /*0ca0*/  UMOV UR4, URZ ;  /* 0x0000003f00047c82 */ /* 0x000fc60008000000 */
        /* <DEDUP_REMOVED lines=8> */
[----:B------:R-:W1:Y:S08]  /*0d30*/  I2F.RP R0, UR11 ;  /* 0x0000000b00007d06 */ /* 0x000e700008209400 */
[----:B-1----:R-:W0:Y:S02]  /*0d40*/  MUFU.RCP R0, R0 ;  /* 0x0000000000007308 */ /* 0x002e240000001000 */
        /* <DEDUP_REMOVED lines=20> */
.L_x_2236:
[----:B------:R-:W-:Y:S01]  /*0e90*/  UIMAD UR58, UR58, UR4, URZ ;  /* 0x000000043a3a72a4 */ /* 0x000fe2000f8e023f */
[----:B------:R-:W-:Y:S01]  /*0ea0*/  IMAD.U32 R0, RZ, RZ, UR9 ;  /* 0x00000009ff007e24 */ /* 0x000fe2000f8e00ff */
[----:B------:R-:W1:Y:S01]  /*0eb0*/  S2UR UR5, SR_CTAID.Z ;  /* 0x00000000000579c3 */ /* 0x000e620000002700 */
[----:B------:R-:W-:Y:S01]  /*0ec0*/  IMAD.U32 R3, RZ, RZ, UR4 ;  /* 0x00000004ff037e24 */ /* 0x000fe2000f8e00ff */
[----:B------:R-:W-:Y:S01]  /*0ed0*/  UIMAD UR41, UR55, UR41, URZ ;  /* 0x00000029372972a4 */ /* 0x000fe2000f8e023f */
[----:B------:R-:W-:Y:S01]  /*0ee0*/  VIADD R18, R29, 0xffffff80 ;  /* 0xffffff801d127836 */ /* 0x000fe20000000000 */
[----:B------:R-:W-:Y:S02]  /*0ef0*/  PLOP3.LUT P0, PT, PT, PT, PT, 0x80, 0x0 ;  /* 0x000000000000781c */ /* 0x000fe40003f0f070 */
[----:B------:R-:W-:Y:S02]  /*0f00*/  CS2R R28, SRZ ;  /* 0x00000000001c7805 */ /* 0x000fe4000001ff00 */
[----:B------:R-:W-:Y:S01]  /*0f10*/  VIADDMNMX R0, R3, UR58, R0, PT ;  /* 0x0000003a03007c46 */ /* 0x000fe2000b800100 */
[----:B0-----:R-:W-:Y:S01]  /*0f20*/  IMAD.MOV.U32 R2, RZ, RZ, RZ ;  /* 0x000000ffff027224 */ /* 0x001fe200078e00ff */
[----:B------:R-:W-:-:S02]  /*0f30*/  CS2R R24, SRZ ;  /* 0x0000000000187805 */ /* 0x000fc4000001ff00 */
[----:B------:R-:W-:Y:S02]  /*0f40*/  CS2R R30, SRZ ;  /* 0x00000000001e7805 */ /* 0x000fe4000001ff00 */
[----:B------:R-:W-:Y:S01]  /*0f50*/  R2UR UR40, R0 ;  /* 0x00000000002872ca */ /* 0x000fe200000e0000 */
        /* <DEDUP_REMOVED lines=12> */
[----:B------:R-:W-:Y:S01]  /*1020*/  UISETP.GT.AND UP0, UPT, UR40, UR58, UPT ;  /* 0x0000003a2800728c */ /* 0x000fe2000bf04270 */
[----:B------:R-:W-:Y:S01]  /*1030*/  CS2R R54, SRZ ;  /* 0x0000000000367805 */ /* 0x000fe2000001ff00 */
[----:B-1----:R-:W-:Y:S01]  /*1040*/  USHF.R.S32.HI UR4, URZ, 0x1f, UR5 ;  /* 0x0000001f3f047899 */ /* 0x002fe20008011405 */
[----:B------:R-:W-:Y:S02]  /*1050*/  CS2R R50, SRZ ;  /* 0x0000000000327805 */ /* 0x000fe4000001ff00 */
[----:B------:R-:W-:Y:S02]  /*1060*/  CS2R R60, SRZ ;  /* 0x00000000003c7805 */ /* 0x000fe4000001ff00 */
[----:B------:R-:W-:Y:S02]  /*1070*/  CS2R R56, SRZ ;  /* 0x0000000000387805 */ /* 0x000fe4000001ff00 */
[----:B------:R-:W-:-:S02]  /*1080*/  PLOP3.LUT P1, PT, PT, PT, UP0, 0x80, 0x0 ;  /* 0x000000000000781c */ /* 0x000fc40003f2f008 */
[----:B------:R-:W-:Y:S01]  /*1090*/  CS2R R62, SRZ ;  /* 0x00000000003e7805 */ /* 0x000fe2000001ff00 */
[----:B------:R-:W-:Y:S01]  /*10a0*/  IMAD.U32 R17, RZ, RZ, UR4 ;  /* 0x00000004ff117e24 */ /* 0x000fe2000f8e00ff */
        /* <DEDUP_REMOVED lines=45> */
[----:B0-----:R-:W-:-:S07]  /*1380*/  IMAD.MOV.U32 R13, RZ, RZ, RZ ;  /* 0x000000ffff0d7224 */ /* 0x001fce00078e00ff */
[----:B------:R-:W-:-:S07]  /*1390*/  LEPC R20, `(.L_x_2238) ;  /* 0x000000001014794e */ /* 0x000fce0000000000 */
[----:B-1----:R-:W-:Y:S05]  /*13a0*/  CALL.ABS.NOINC R2 ;  /* 0x0000000002007343 */ /* 0x002fea0003c00000 */
.L_x_2238:
[----:B------:R-:W0:Y:S01]  /*13b0*/  S2UR UR8, SR_CTAID.Z ;  /* 0x00000000000879c3 */ /* 0x000e220000002700 */
[----:B------:R-:W-:Y:S01]  /*13c0*/  ULDC.64 UR6, c[0x0][0x990] ;  /* 0x0002640000067ab9 */ /* 0x000fe20000000a00 */
[----:B------:R-:W-:Y:S01]  /*13d0*/  ULDC.64 UR4, c[0x0][0x998] ;  /* 0x0002660000047ab9 */ /* 0x000fe20000000a00 */
[----:B------:R-:W-:Y:S01]  /*13e0*/  UISETP.NE.U32.AND UP0, UPT, UR6, URZ, UPT ;  /* 0x0000003f0600728c */ /* 0x000fe2000bf05070 */
[----:B------:R-:W-:Y:S01]  /*13f0*/  IMAD.MOV.U32 R7, RZ, RZ, 0x3f800000 ;  /* 0x3f800000ff077424 */ /* 0x000fe200078e00ff */
[----:B------:R-:W-:Y:S01]  /*1400*/  UISETP.NE.U32.AND UP1, UPT, UR4, URZ, UPT ;  /* 0x0000003f0400728c */ /* 0x000fe2000bf25070 */
[----:B------:R-:W-:Y:S01]  /*1410*/  IMAD.MOV.U32 R0, RZ, RZ, 0x3f800000 ;  /* 0x3f800000ff007424 */ /* 0x000fe200078e00ff */
[----:B------:R-:W-:Y:S01]  /*1420*/  UISETP.NE.AND.EX UP0, UPT, UR7, URZ, UPT, UP0 ;  /* 0x0000003f0700728c */ /* 0x000fe2000bf05300 */
[----:B------:R-:W1:Y:S01]  /*1430*/  S2UR UR11, SR_CTAID.Z ;  /* 0x00000000000b79c3 */ /* 0x000e620000002700 */
[----:B------:R-:W-:-:S04]  /*1440*/  UISETP.NE.AND.EX UP1, UPT, UR5, URZ, UPT, UP1 ;  /* 0x0000003f0500728c */ /* 0x000fc8000bf25310 */
[----:B------:R-:W-:Y:S02]  /*1450*/  PLOP3.LUT P0, PT, PT, PT, UP0, 0x80, 0x0 ;  /* 0x000000000000781c */ /* 0x000fe40003f0f008 */
[----:B------:R-:W-:-:S03]  /*1460*/  PLOP3.LUT P1, PT, PT, PT, UP1, 0x80, 0x0 ;  /* 0x000000000000781c */ /* 0x000fc60003f2f018 */
[----:B------:R-:W-:Y:S02]  /*1470*/  @UP0 ULDC.64 UR16, c[0x0][0x9a8] ;  /* 0x00026a0000100ab9 */ /* 0x000fe40000000a00 */
[----:B------:R-:W-:Y:S01]  /*1480*/  @UP1 ULDC.64 UR14, c[0x0][0x9b8] ;  /* 0x00026e00000e1ab9 */ /* 0x000fe20000000a00 */
[----:B------:R-:W-:Y:S02]  /*1490*/  @UP1 USHF.R.S32.HI UR19, URZ, 0x1f, UR57 ;  /* 0x0000001f3f131899 */ /* 0x000fe40008011439 */
[----:B0-----:R-:W-:-:S04]  /*14a0*/  USHF.R.S32.HI UR9, URZ, 0x1f, UR8 ;  /* 0x0000001f3f097899 */ /* 0x001fc80008011408 */
[----:B------:R-:W-:Y:S02]  /*14b0*/  @UP0 UIMAD UR8, UR9, UR16, URZ ;  /* 0x00000010090802a4 */ /* 0x000fe4000f8e023f */
[----:B------:R-:W-:Y:S02]  /*14c0*/  @UP1 UIMAD UR10, UR9, UR14, URZ ;  /* 0x0000000e090a12a4 */ /* 0x000fe4000f8e023f */
[----:B-1----:R-:W-:Y:S02]  /*14d0*/  @UP0 UIMAD.WIDE.U32 UR12, UR11, UR16, URZ ;  /* 0x000000100b0c02a5 */ /* 0x002fe4000f8e003f */
[----:B------:R-:W-:Y:S02]  /*14e0*/  @UP0 UIMAD UR17, UR11, UR17, UR8 ;  /* 0x000000110b1102a4 */ /* 0x000fe4000f8e0208 */
[----:B------:R-:W-:Y:S02]  /*14f0*/  @UP0 USHF.R.S32.HI UR16, URZ, 0x1f, UR57 ;  /* 0x0000001f3f100899 */ /* 0x000fe40008011439 */
[----:B------:R-:W-:-:S02]  /*1500*/  @UP1 UIMAD.WIDE.U32 UR8, UR11, UR14, URZ ;  /* 0x0000000e0b0812a5 */ /* 0x000fc4000f8e003f */
[----:B------:R-:W-:Y:S02]  /*1510*/  @UP1 UIMAD UR18, UR11, UR15, UR10 ;  /* 0x0000000f0b1212a4 */ /* 0x000fe4000f8e020a */
[----:B------:R-:W-:Y:S01]  /*1520*/  @UP0 UIADD3 UR13, UR13, UR17, URZ ;  /* 0x000000110d0d0290 */ /* 0x000fe2000fffe03f */
[----:B------:R-:W-:Y:S01]  /*1530*/  @UP0 ULDC.64 UR14, c[0x0][0x9b0] ;  /* 0x00026c00000e0ab9 */ /* 0x000fe20000000a00 */
[----:B------:R-:W-:Y:S01]  /*1540*/  @UP1 ULDC.64 UR10, c[0x0][0x9c0] ;  /* 0x00027000000a1ab9 */ /* 0x000fe20000000a00 */
[----:B------:R-:W-:Y:S02]  /*1550*/  @UP0 UIMAD UR16, UR16, UR14, URZ ;  /* 0x0000000e101002a4 */ /* 0x000fe4000f8e023f */
[----:B------:R-:W-:Y:S02]  /*1560*/  @UP1 UIMAD UR17, UR19, UR10, URZ ;  /* 0x0000000a131112a4 */ /* 0x000fe4000f8e023f */
[----:B------:R-:W-:Y:S02]  /*1570*/  @UP1 UIADD3 UR9, UR9, UR18, URZ ;  /* 0x0000001209091290 */ /* 0x000fe4000fffe03f */
[----:B------:R-:W-:-:S02]  /*1580*/  @UP0 UIMAD UR16, UR57, UR15, UR16 ;  /* 0x0000000f391002a4 */ /* 0x000fc4000f8e0210 */
[----:B------:R-:W-:Y:S02]  /*1590*/  @UP1 UIMAD UR17, UR57, UR11, UR17 ;  /* 0x0000000b391112a4 */ /* 0x000fe4000f8e0211 */
[----:B------:R-:W-:Y:S02]  /*15a0*/  @UP0 UIMAD.WIDE.U32 UR14, UR57, UR14, UR12 ;  /* 0x0000000e390e02a5 */ /* 0x000fe4000f8e000c */
[----:B------:R-:W-:Y:S02]  /*15b0*/  @UP1 UIMAD.WIDE.U32 UR10, UR57, UR10, UR8 ;  /* 0x0000000a390a12a5 */ /* 0x000fe4000f8e0008 */
[----:B------:R-:W-:Y:S02]  /*15c0*/  @UP0 UIADD3 UR9, UR15, UR16, URZ ;  /* 0x000000100f090290 */ /* 0x000fe4000fffe03f */
[----:B------:R-:W-:Y:S02]  /*15d0*/  @UP0 ULEA UR6, UP2, UR14, UR6, 0x2 ;  /* 0x000000060e060291 */ /* 0x000fe4000f84103f */
[----:B------:R-:W-:-:S02]  /*15e0*/  @UP1 UIADD3 UR8, UR11, UR17, URZ ;  /* 0x000000110b081290 */ /* 0x000fc4000fffe03f */
        /* <DEDUP_REMOVED lines=8> */
[----:B------:R-:W-:-:S03]  /*1670*/  IMAD.U32 R5, RZ, RZ, UR5 ;  /* 0x00000005ff057e24 */ /* 0x000fc6000f8e00ff */
[----:B------:R-:W2:Y:S04]  /*1680*/  @P0 LDG.E R7, desc[UR36][R2.64] ;  /* 0x0000002402070981 */ /* 0x000ea8000c1e1900 */
[----:B------:R-:W2:Y:S01]  /*1690*/  @P1 LDG.E R0, desc[UR36][R4.64] ;  /* 0x0000002404001981 */ /* 0x000ea2000c1e1900 */
[----:B------:R-:W0:Y:S01]  /*16a0*/  SYNCS.PHASECHK.TRANS64.TRYWAIT P0, [UR38+0x29800], R6 ;  /* 0x02980006ff0075a7 */ /* 0x000e220008000166 */
[----:B--2---:R-:W-:-:S04]  /*16b0*/  FMUL.FTZ R0, R7, R0 ;  /* 0x0000000007007220 */ /* 0x004fc80000410000 */
[----:B------:R-:W-:Y:S01]  /*16c0*/  FMUL.FTZ R0, R0, UR4 ;  /* 0x0000000400007c20 */ /* 0x000fe20008410000 */
[----:B0-----:R-:W-:Y:S06]  /*16d0*/  @!P0 BRA `(.L_x_2239) ;  /* 0x0000013800448947 */ /* 0x001fec0003800000 */
.L_x_2337:
[----:B------:R-:W2:Y:S02]  /*16e0*/  LDL R2, [R1+0x14] ;  /* 0x0000140001027983 */ /* 0x000ea40000100800 */
[----:B--2---:R-:W-:-:S13]  /*16f0*/  R2UR UR4, R2 ;  /* 0x00000000020472ca */ /* 0x004fda00000e0000 */
[----:B------:R-:W-:-:S06]  /*1700*/  ULOP3.LUT UR4, UR4, 0x1, URZ, 0xfc, !UPT ;  /* 0x0000000104047892 */ /* 0x000fcc000f8efc3f */
[----:B------:R-:W-:-:S05]  /*1710*/  IMAD.U32 R2, RZ, RZ, UR4 ;  /* 0x00000004ff027e24 */ /* 0x000fca000f8e00ff */
[----:B------:R-:W-:-:S13]  /*1720*/  ISETP.NE.AND P0, PT, R2, 0x3, PT ;  /* 0x000000030200780c */ /* 0x000fda0003f05270 */
[----:B------:R-:W-:Y:S05]  /*1730*/  @!P0 BRA `(.L_x_2240) ;  /* 0x0000000000048947 */ /* 0x000fea0003800000 */
[----:B------:R-:W-:Y:S01]  /*1740*/  BPT.TRAP 0x1 ;  /* 0x000000040000795c */ /* 0x000fe20000300000 */
.L_x_2240:
[----:B------:R1:W2:Y:S01]  /*1750*/  SYNCS.PHASECHK.TRANS64.TRYWAIT P1, [UR38+0x29830], R6 ;  /* 0x02983006ff0075a7 */ /* 0x0002a20008020166 */
[----:B------:R-:W-:Y:S05]  /*1760*/  @!P0 BRA `(.L_x_2241) ;  /* 0x0000000000048947 */ /* 0x000fea0003800000 */
[----:B------:R-:W-:Y:S01]  /*1770*/  BPT.TRAP 0x1 ;  /* 0x000000040000795c */ /* 0x000fe20000300000 */
.L_x_2241:
[----:B------:R-:W-:-:S05]  /*1780*/  IMAD.U32 R2, RZ, RZ, UR43 ;  /* 0x0000002bff027e24 */ /* 0x000fca000f8e00ff */
[----:B------:R-:W-:Y:S01]  /*1790*/  LOP3.LUT R2, R2, 0x10000, RZ, 0xfc, !PT ;  /* 0x0001000002027812 */ /* 0x000fe200078efcff */
[----:B--2---:R-:W-:Y:S06]  /*17a0*/  @P1 BRA `(.L_x_2242) ;  /* 0x0000000000081947 */ /* 0x004fec0003800000 */
[----:B------:R-:W2:Y:S02]  /*17b0*/  SYNCS.PHASECHK.TRANS64.TRYWAIT P1, [UR38+0x29830], R6 ;  /* 0x02983006ff0075a7 */ /* 0x000ea40008020166 */
[----:B--2---:R-:W-:Y:S05]  /*17c0*/  @!P1 BRA `(.L_x_2243) ;  /* 0x0000013800209947 */ /* 0x004fea0003800000 */
.L_x_2242:
[----:B------:R-:W-:Y:S05]  /*17d0*/  WARPSYNC.ALL ;  /* 0x0000000000007948 */ /* 0x000fea0003800000 */
[----:B0-----:R-:W-:Y:S01]  /*17e0*/  IMAD.MOV.U32 R3, RZ, RZ, -0x7fffffe0 ;  /* 0x80000020ff037424 */ /* 0x001fe200078e00ff */
        /* <DEDUP_REMOVED lines=29> */
[----:B------:R-:W-:Y:S01]  /*19c0*/  UMOV UR5, UR25 ;  /* 0x0000001900057c82 */ /* 0x000fe20008000000 */
[----:B------:R-:W-:Y:S01]  /*19d0*/  UIADD3 UR30, UR52, 0x602, URZ ;  /* 0x00000602341e7890 */ /* 0x000fe2000fffe03f */
        /* <DEDUP_REMOVED lines=16> */
[----:B------:R-:W-:Y:S01]  /*1ae0*/  R2UR UR18, R2 ;  /* 0x00000000021272ca */ /* 0x000fe200000e0000 */
[----:B------:R-:W-:-:S12]  /*1af0*/  UMOV UR17, 0x80000020 ;  /* 0x8000002000117882 */ /* 0x000fd80000000000 */
[----:B------:R-:W-:Y:S02]  /*1b00*/  UIADD3 UR24, UR18, 0x2, URZ ;  /* 0x0000000212187890 */ /* 0x000fe4000fffe03f */
[----:B------:R-:W-:-:S05]  /*1b10*/  UIADD3 UR16, UR18, 0x202, URZ ;  /* 0x0000020212107890 */ /* 0x000fca000fffe03f */
[----:B------:R-:W-:Y:S01]  /*1b20*/  UMOV UR4, UR24 ;  /* 0x0000001800047c82 */ /* 0x000fe20008000000 */
[----:B------:R-:W-:Y:S01]  /*1b30*/  UMOV UR8, UR24 ;  /* 0x0000001800087c82 */ /* 0x000fe20008000000 */
[----:B------:R-:W-:Y:S01]  /*1b40*/  UMOV UR12, UR24 ;  /* 0x00000018000c7c82 */ /* 0x000fe20008000000 */
[----:B------:R-:W-:Y:S02]  /*1b50*/  WARPGROUP.DEPBAR.LE gsb0, 0x0 ;  /* 0x00008000000079c5 */ /* 0x000fe40000010000 */
[----:B------:R-:W-:-:S06]  /*1b60*/  WARPGROUP.ARRIVE ;  /* 0x00000000000079c5 */ /* 0x000fcc0000000000 */
[----:B------:R-:W-:Y:S01]  /*1b70*/  QGMMA.64x32x32.F32.E4M3.E4M3 R24, gdesc[UR20], RZ, !UPT, gsb0 ;  /* 0x00600000141879f3 */ /* 0x000fe2000c0008ff */
        /* <DEDUP_REMOVED lines=87> */
[----:B------:R-:W-:Y:S02]  /*20f0*/  WARPGROUP.DEPBAR.LE gsb0, 0x0 ;  /* 0x00008000000079c5 */ /* 0x000fe40000010000 */
[----:B------:R-:W-:-:S06]  /*2100*/  WARPGROUP.ARRIVE ;  /* 0x00000000000079c5 */ /* 0x000fcc0000000000 */
[----:B------:R-:W-:Y:S01]  /*2110*/  QGMMA.64x32x32.F32.E4M3.E4M3 R56, gdesc[UR12], R56, gsb0 ;  /* 0x006000000c3879f3 */ /* 0x000fe20008000838 */
[----:B------:R-:W-:Y:S01]  /*2120*/  UIADD3 UR12, UR18, 0x400, URZ ;  /* 0x00000400120c7890 */ /* 0x000fe2000fffe03f */
[----:B------:R-:W-:Y:S01]  /*2130*/  UMOV UR13, 0x80000020 ;  /* 0x80000020000d7882 */ /* 0x000fe20000000000 */
[----:B------:R-:W-:Y:S01]  /*2140*/  UIADD3 UR14, UR52, 0x600, URZ ;  /* 0x00000600340e7890 */ /* 0x000fe2000fffe03f */
        /* <DEDUP_REMOVED lines=29> */
[----:B------:R-:W-:Y:S01]  /*2320*/  UIADD3 UR10, UR52, 0x582, URZ ;  /* 0x00000582340a7890 */ /* 0x000fe2000fffe03f */
        /* <DEDUP_REMOVED lines=12> */
[----:B------:R-:W-:-:S07]  /*23f0*/  UIADD3 UR8, UR18, 0x402, URZ ;  /* 0x0000040212087890 */ /* 0x000fce000fffe03f */
        /* <DEDUP_REMOVED lines=35> */
.L_x_2244:
[----:B------:R-:W-:Y:S01]  /*2630*/  LOP3.LUT R7, R104, 0xffffff80, RZ, 0xc0, !PT ;  /* 0xffffff8068077812 */ /* 0x000fe200078ec0ff */
[C---:B-12---:R-:W-:Y:S01]  /*2640*/  FMUL.FTZ R6, R0.reuse, R58 ;  /* 0x0000003a00067220 */ /* 0x046fe20000410000 */
[C---:B------:R-:W-:Y:S01]  /*2650*/  FMUL.FTZ R9, R0.reuse, R93 ;  /* 0x0000005d00097220 */ /* 0x040fe20000410000 */
[----:B------:R-:W-:Y:S01]  /*2660*/  FMUL.FTZ R59, R0, R59 ;  /* 0x0000003b003b7220 */ /* 0x000fe20000410000 */
[----:B------:R-:W-:Y:S01]  /*2670*/  LEA.HI R105, R105, R18, RZ, 0x2 ;  /* 0x0000001269697211 */ /* 0x000fe200078f10ff */
[----:B------:R-:W-:Y:S01]  /*2680*/  IMAD.IADD R7, R18, 0x1, -R7 ;  /* 0x0000000112077824 */ /* 0x000fe200078e0a07 */
[----:B------:R0:W-:Y:S01]  /*2690*/  MUFU.TANH R93, R6 ;  /* 0x00000006005d7308 */ /* 0x0001e20000002400 */
[C---:B------:R-:W-:Y:S01]  /*26a0*/  FMUL.FTZ R75, R0.reuse, R75 ;  /* 0x0000004b004b7220 */ /* 0x040fe20000410000 */
[C---:B------:R-:W-:Y:S01]  /*26b0*/  FMUL.FTZ R21, R0.reuse, R76 ;  /* 0x0000004c00157220 */ /* 0x040fe20000410000 */
[----:B------:R-:W-:Y:S01]  /*26c0*/  LOP3.LUT R105, R105, 0xfffffffc, RZ, 0xc0, !PT ;  /* 0xfffffffc69697812 */ /* 0x000fe200078ec0ff */
[C---:B------:R-:W-:Y:S01]  /*26d0*/  FMUL.FTZ R62, R0.reuse, R62 ;  /* 0x0000003e003e7220 */ /* 0x040fe20000410000 */
[C---:B------:R-:W-:Y:S01]  /*26e0*/  FMUL.FTZ R58, R0.reuse, R61 ;  /* 0x0000003d003a7220 */ /* 0x040fe20000410000 */
[----:B------:R-:W-:Y:S01]  /*26f0*/  FMUL.FTZ R5, R0, R89 ;  /* 0x0000005900057220 */ /* 0x000fe20000410000 */
[----:B------:R-:W-:Y:S01]  /*2700*/  LEA.HI R61, R106, R106, RZ, 0x1 ;  /* 0x0000006a6a3d7211 */ /* 0x000fe200078f08ff */
[----:B------:R1:W-:Y:S01]  /*2710*/  MUFU.TANH R76, R59 ;  /* 0x0000003b004c7308 */ /* 0x0003e20000002400 */
[----:B0-----:R-:W-:Y:S01]  /*2720*/  SHF.R.S32.HI R6, RZ, 0x1f, R7 ;  /* 0x0000001fff067819 */ /* 0x001fe20000011407 */
[----:B------:R-:W-:Y:S01]  /*2730*/  IMAD.IADD R105, R18, 0x1, -R105 ;  /* 0x0000000112697824 */ /* 0x000fe200078e0a69 */
[----:B------:R-:W-:Y:S01]  /*2740*/  UISETP.NE.AND UP0, UPT, UR56, URZ, UPT ;  /* 0x0000003f3800728c */ /* 0x000fe2000bf05270 */
[----:B------:R-:W-:Y:S01]  /*2750*/  LOP3.LUT R61, R61, 0x3fffffe, RZ, 0xc0, !PT ;  /* 0x03fffffe3d3d7812 */ /* 0x000fe200078ec0ff */
[----:B------:R-:W-:Y:S01]  /*2760*/  FMUL.FTZ R18, R0, R64 ;  /* 0x0000004000127220 */ /* 0x000fe20000410000 */
[CC--:B------:R-:W-:Y:S01]  /*2770*/  LEA.HI R10, R6.reuse, R7.reuse, RZ, 0x2 ;  /* 0x00000007060a7211 */ /* 0x0c0fe200078f10ff */
[----:B------:R-:W-:Y:S01]  /*2780*/  UMOV UR5, 0xffffff60 ;  /* 0xffffff6000057882 */ /* 0x000fe20000000000 */
[----:B------:R-:W-:Y:S01]  /*2790*/  LEA.HI R13, R6, R7, RZ, 0x5 ;  /* 0x00000007060d7211 */ /* 0x000fe200078f28ff */
[----:B------:R0:W-:Y:S01]  /*27a0*/  MUFU.TANH R113, R75 ;  /* 0x0000004b00717308 */ /* 0x0001e20000002400 */
[--C-:B------:R-:W-:Y:S01]  /*27b0*/  SHF.R.S32.HI R6, RZ, 0x2, R10.reuse ;  /* 0x00000002ff067819 */ /* 0x100fe2000001140a */
[----:B------:R-:W-:Y:S01]  /*27c0*/  UIMAD UR5, UR40, UR5, 0xa1 ;  /* 0x000000a1280574a4 */ /* 0x000fe2000f8e0205 */
[----:B-1----:R-:W-:Y:S01]  /*27d0*/  SHF.R.S32.HI R59, RZ, 0x1f, R10 ;  /* 0x0000001fff3b7819 */ /* 0x002fe2000001140a */
[----:B------:R-:W-:Y:S01]  /*27e0*/  FMUL.FTZ R90, R0, R90 ;  /* 0x0000005a005a7220 */ /* 0x000fe20000410000 */
[----:B------:R-:W-:Y:S01]  /*27f0*/  SHF.R.S32.HI R13, RZ, 0x5, R13 ;  /* 0x00000005ff0d7819 */ /* 0x000fe2000001140d */
[----:B------:R-:W-:Y:S01]  /*2800*/  @UP0 ULDC UR4, c[0x0][0x44c] ;  /* 0x0001130000040ab9 */ /* 0x000fe20000000800 */
[----:B------:R-:W-:Y:S01]  /*2810*/  IADD3 R61, R106, -R61, RZ ;  /* 0x8000003d6a3d7210 */ /* 0x000fe20007ffe0ff */
[----:B------:R1:W-:Y:S01]  /*2820*/  MUFU.TANH R89, R62 ;  /* 0x0000003e00597308 */ /* 0x0003e20000002400 */
[C---:B0-----:R-:W-:Y:S01]  /*2830*/  FMUL.FTZ R75, R0.reuse, R56 ;  /* 0x00000038004b7220 */ /* 0x041fe20000410000 */
[C---:B------:R-:W-:Y:S01]  /*2840*/  FMUL.FTZ R56, R0.reuse, R57 ;  /* 0x0000003900387220 */ /* 0x040fe20000410000 */
[C---:B------:R-:W-:Y:S01]  /*2850*/  FMUL.FTZ R57, R0.reuse, R60 ;  /* 0x0000003c00397220 */ /* 0x040fe20000410000 */
[----:B------:R-:W-:Y:S01]  /*2860*/  LEA.HI R60, R59, R6, RZ, 0x3 ;  /* 0x000000063b3c7211 */ /* 0x000fe200078f18ff */
[C---:B------:R-:W-:Y:S01]  /*2870*/  FMUL.FTZ R91, R0.reuse, R91 ;  /* 0x0000005b005b7220 */ /* 0x040fe20000410000 */
[----:B------:R-:W-:Y:S01]  /*2880*/  PLOP3.LUT P1, PT, PT, PT, UP0, 0x80, 0x0 ;  /* 0x000000000000781c */ /* 0x000fe20003f2f008 */
[C---:B------:R-:W-:Y:S01]  /*2890*/  FMUL.FTZ R66, R0.reuse, R66 ;  /* 0x0000004200427220 */ /* 0x040fe20000410000 */
[----:B------:R-:W-:Y:S01]  /*28a0*/  PLOP3.LUT P2, PT, PT, PT, UP0, 0x80, 0x0 ;  /* 0x000000000000781c */ /* 0x000fe20003f4f008 */
[C---:B------:R-:W-:Y:S01]  /*28b0*/  FMUL.FTZ R20, R0.reuse, R73 ;  /* 0x0000004900147220 */ /* 0x040fe20000410000 */
[----:B-1----:R-:W-:Y:S01]  /*28c0*/  LEA R62, R13, UR39, 0x4 ;  /* 0x000000270d3e7c11 */ /* 0x002fe2000f8e20ff */
[----:B------:R-:W-:Y:S01]  /*28d0*/  FMUL.FTZ R94, R0, R94 ;  /* 0x0000005e005e7220 */ /* 0x000fe20000410000 */
[----:B------:R-:W-:Y:S01]  /*28e0*/  LOP3.LUT R13, R60, 0xfffffff8, RZ, 0xc0, !PT ;  /* 0xfffffff83c0d7812 */ /* 0x000fe200078ec0ff */
[C---:B------:R-:W-:Y:S01]  /*28f0*/  FMUL.FTZ R12, R0.reuse, R97 ;  /* 0x00000061000c7220 */ /* 0x040fe20000410000 */
[----:B------:R-:W-:Y:S01]  /*2900*/  LEA.HI R60, R105, R105, RZ, 0x1 ;  /* 0x00000069693c7211 */ /* 0x000fe200078f08ff */
[----:B------:R-:W-:Y:S01]  /*2910*/  FMUL.FTZ R73, R0, R85 ;  /* 0x0000005500497220 */ /* 0x000fe20000410000 */
[----:B------:R-:W-:Y:S01]  /*2920*/  IADD3 R62, R62, R6, -R13 ;  /* 0x000000063e3e7210 */ /* 0x000fe20007ffe80d */
[----:B------:R0:W-:Y:S01]  /*2930*/  MUFU.TANH R85, R66 ;  /* 0x0000004200557308 */ /* 0x0001e20000002400 */
[----:B------:R-:W-:Y:S01]  /*2940*/  LOP3.LUT R60, R60, 0x1ffffffe, RZ, 0xc0, !PT ;  /* 0x1ffffffe3c3c7812 */ /* 0x000fe200078ec0ff */
[----:B------:R-:W-:Y:S01]  /*2950*/  FMUL.FTZ R95, R0, R95 ;  /* 0x0000005f005f7220 */ /* 0x000fe20000410000 */
[----:B------:R-:W-:Y:S01]  /*2960*/  LOP3.LUT R10, R10, 0x7ffffffc, RZ, 0xc0, !PT ;  /* 0x7ffffffc0a0a7812 */ /* 0x000fe200078ec0ff */
[----:B------:R-:W-:Y:S01]  /*2970*/  IMAD R61, R61, 0x40, R62 ;  /* 0x000000403d3d7824 */ /* 0x000fe200078e023e */
[----:B------:R-:W-:Y:S01]  /*2980*/  ULDC UR10, c[0x0][0x288] ;  /* 0x0000a200000a7ab9 */ /* 0x000fe20000000800 */
[----:B------:R-:W-:-:S02]  /*2990*/  IMAD.IADD R6, R105, 0x1, -R60 ;  /* 0x0000000169067824 */ /* 0x000fc400078e0a3c */
[----:B------:R-:W-:Y:S01]  /*29a0*/  FMUL.FTZ R98, R0, R98 ;  /* 0x0000006200627220 */ /* 0x000fe20000410000 */
[----:B------:R-:W-:Y:S01]  /*29b0*/  IMAD.IADD R7, R7, 0x1, -R10 ;  /* 0x0000000107077824 */ /* 0x000fe200078e0a0a */
[----:B------:R-:W1:Y:S01]  /*29c0*/  MUFU.TANH R90, R90 ;  /* 0x0000005a005a7308 */ /* 0x000e620000002400 */
[----:B------:R-:W-:Y:S02]  /*29d0*/  IMAD R6, R6, 0x8, R61 ;  /* 0x0000000806067824 */ /* 0x000fe400078e023d */
[C---:B------:R-:W-:Y:S01]  /*29e0*/  FMUL.FTZ R99, R0.reuse, R99 ;  /* 0x0000006300637220 */ /* 0x040fe20000410000 */
[----:B------:R-:W-:Y:S02]  /*29f0*/  IMAD.U32 R10, RZ, RZ, UR5 ;  /* 0x00000005ff0a7e24 */ /* 0x000fe4000f8e00ff */
[----:B------:R-:W-:Y:S01]  /*2a00*/  FMUL.FTZ R102, R0, R102 ;  /* 0x0000006600667220 */ /* 0x000fe20000410000 */
[----:B------:R-:W-:Y:S01]  /*2a10*/  @P1 IMAD.HI.U32 R13, R6, UR4, RZ ;  /* 0x00000004060d1c27 */ /* 0x000fe2000f8e00ff */
[----:B------:R-:W-:-:S03]  /*2a20*/  @UP0 ULDC UR4, c[0x0][0x450] ;  /* 0x0001140000040ab9 */ /* 0x000fc60000000800 */
[C---:B------:R-:W-:Y:S01]  /*2a30*/  FMUL.FTZ R103, R0.reuse, R103 ;  /* 0x0000006700677220 */ /* 0x040fe20000410000 */
[----:B------:R-:W2:Y:S01]  /*2a40*/  MUFU.TANH R91, R91 ;  /* 0x0000005b005b7308 */ /* 0x000ea20000002400 */
[----:B------:R-:W-:Y:S01]  /*2a50*/  IMAD.MOV.U32 R64, RZ, RZ, R6 ;  /* 0x000000ffff407224 */ /* 0x000fe200078e0006 */
[----:B------:R-:W-:Y:S01]  /*2a60*/  @P2 SHF.R.U32.HI R64, RZ, UR4, R13 ;  /* 0x00000004ff402c19 */ /* 0x000fe2000801160d */
[----:B------:R-:W-:Y:S01]  /*2a70*/  UIMAD UR4, UR40, -0xa0, UR41 ;  /* 0xffffff60280478a4 */ /* 0x000fe2000f8e0229 */
[----:B------:R-:W-:Y:S02]  /*2a80*/  IMAD R97, R7, -0x2, R10 ;  /* 0xfffffffe07617824 */ /* 0x000fe400078e020a */
[C---:B------:R-:W-:Y:S01]  /*2a90*/  FMUL.FTZ R74, R0.reuse, R74 ;  /* 0x0000004a004a7220 */ /* 0x040fe20000410000 */
[----:B------:R-:W-:Y:S01]  /*2aa0*/  IMAD.U32 R10, RZ, RZ, UR41 ;  /* 0x00000029ff0a7e24 */ /* 0x000fe2000f8e00ff */
[----:B------:R-:W3:Y:S01]  /*2ab0*/  SHFL.IDX PT, R13, R64, 0x1, 0x1c1f ;  /* 0x003c1f00400d7f89 */ /* 0x000ee200000e0000 */
[----:B------:R-:W-:Y:S01]  /*2ac0*/  UIADD3 UR4, UR4, 0xa0, URZ ;  /* 0x000000a004047890 */ /* 0x000fe2000fffe03f */
[----:B------:R-:W4:Y:S01]  /*2ad0*/  MUFU.TANH R94, R94 ;  /* 0x0000005e005e7308 */ /* 0x000f220000002400 */
[C---:B------:R-:W-:Y:S01]  /*2ae0*/  FMUL.FTZ R78, R0.reuse, R78 ;  /* 0x0000004e004e7220 */ /* 0x040fe20000410000 */
[----:B------:R-:W-:Y:S01]  /*2af0*/  IADD3 R97, R97, -UR10, R10 ;  /* 0x8000000a61617c10 */ /* 0x000fe2000fffe00a */
[C---:B------:R-:W-:Y:S01]  /*2b00*/  FMUL.FTZ R79, R0.reuse, R79 ;  /* 0x0000004f004f7220 */ /* 0x040fe20000410000 */
[----:B------:R-:W-:Y:S01]  /*2b10*/  FMUL.FTZ R82, R0, R82 ;  /* 0x0000005200527220 */ /* 0x000fe20000410000 */
[----:B0-----:R-:W-:-:S02]  /*2b20*/  IMAD.U32 R66, RZ, RZ, UR4 ;  /* 0x00000004ff427e24 */ /* 0x001fc4000f8e00ff */
[C---:B------:R-:W-:Y:S01]  /*2b30*/  FMUL.FTZ R83, R0.reuse, R83 ;  /* 0x0000005300537220 */ /* 0x040fe20000410000 */
[C---:B------:R-:W-:Y:S01]  /*2b40*/  FMUL.FTZ R86, R0.reuse, R86 ;  /* 0x0000005600567220 */ /* 0x040fe20000410000 */
[----:B------:R-:W0:Y:S01]  /*2b50*/  MUFU.TANH R95, R95 ;  /* 0x0000005f005f7308 */ /* 0x000e220000002400 */
[----:B------:R-:W-:Y:S02]  /*2b60*/  IMAD R66, R7, -0x2, R66 ;  /* 0xfffffffe07427824 */ /* 0x000fe400078e0242 */
        /* <DEDUP_REMOVED lines=8> */
[C---:B------:R-:W-:Y:S01]  /*2bf0*/  FMUL.FTZ R43, R0.reuse, R43 ;  /* 0x0000002b002b7220 */ /* 0x040fe20000410000 */
[C---:B------:R-:W-:Y:S01]  /*2c00*/  FMUL.FTZ R59, R0.reuse, R65 ;  /* 0x00000041003b7220 */ /* 0x040fe20000410000 */
[C---:B------:R-:W-:Y:S01]  /*2c10*/  FMUL.FTZ R46, R0.reuse, R46 ;  /* 0x0000002e002e7220 */ /* 0x040fe20000410000 */
[C---:B------:R-:W-:Y:S01]  /*2c20*/  FMUL.FTZ R61, R0.reuse, R69 ;  /* 0x00000045003d7220 */ /* 0x040fe20000410000 */
[----:B---3--:R-:W-:Y:S01]  /*2c30*/  VIADDMNMX R13, R13, R97, R66, PT ;  /* 0x000000610d0d7246 */ /* 0x008fe20003800142 */
[C---:B------:R-:W-:Y:S01]  /*2c40*/  FMUL.FTZ R51, R0.reuse, R51 ;  /* 0x0000003300337220 */ /* 0x040fe20000410000 */
[----:B------:R-:W3:Y:S01]  /*2c50*/  MUFU.TANH R99, R99 ;  /* 0x0000006300637308 */ /* 0x000ee20000002400 */
[C---:B------:R-:W-:Y:S01]  /*2c60*/  FMUL.FTZ R47, R0.reuse, R47 ;  /* 0x0000002f002f7220 */ /* 0x040fe20000410000 */
        /* <DEDUP_REMOVED lines=10> */
[----:B------:R-:W-:Y:S01]  /*2d10*/  ISETP.GT.AND P1, PT, R13, 0x9, PT ;  /* 0x000000090d00780c */ /* 0x000fe20003f24270 */
[----:B------:R-:W-:Y:S01]  /*2d20*/  FMUL.FTZ R54, R0, R54 ;  /* 0x0000003600367220 */ /* 0x000fe20000410000 */
[----:B----4-:R-:W-:Y:S01]  /*2d30*/  FSEL R123, R94, -INF , P3 ;  /* 0xff8000005e7b7808 */ /* 0x010fe20001800000 */
[C---:B------:R-:W-:Y:S01]  /*2d40*/  FMUL.FTZ R55, R0.reuse, R55 ;  /* 0x0000003700377220 */ /* 0x040fe20000410000 */
[----:B------:R-:W-:Y:S01]  /*2d50*/  FMNMX.FTZ R10, R127, R125, !PT ;  /* 0x0000007d7f0a7209 */ /* 0x000fe20007810000 */
[----:B------:R-:W2:Y:S01]  /*2d60*/  MUFU.TANH R103, R103 ;  /* 0x0000006700677308 */ /* 0x000ea20000002400 */
[----:B------:R-:W-:Y:S01]  /*2d70*/  ISETP.GT.AND P2, PT, R13, 0x10, PT ;  /* 0x000000100d00780c */ /* 0x000fe20003f44270 */
[C---:B------:R-:W-:Y:S01]  /*2d80*/  FMUL.FTZ R26, R0.reuse, R26 ;  /* 0x0000001a001a7220 */ /* 0x040fe20000410000 */
[----:B0-----:R-:W-:Y:S01]  /*2d90*/  FSEL R119, R95, -INF , P1 ;  /* 0xff8000005f777808 */ /* 0x001fe20000800000 */
[C---:B------:R-:W-:Y:S01]  /*2da0*/  FMUL.FTZ R30, R0.reuse, R30 ;  /* 0x0000001e001e7220 */ /* 0x040fe20000410000 */
[----:B------:R-:W-:Y:S01]  /*2db0*/  FMNMX.FTZ R10, R123, R10, !PT ;  /* 0x0000000a7b0a7209 */ /* 0x000fe20007810000 */
[----:B------:R-:W-:Y:S01]  /*2dc0*/  FMUL.FTZ R34, R0, R34 ;  /* 0x0000002200227220 */ /* 0x000fe20000410000 */
[----:B------:R-:W-:Y:S01]  /*2dd0*/  ISETP.GT.AND P1, PT, R13, 0x11, PT ;  /* 0x000000110d00780c */ /* 0x000fe20003f24270 */
[----:B------:R-:W0:Y:S01]  /*2de0*/  MUFU.TANH R117, R74 ;  /* 0x0000004a00757308 */ /* 0x000e220000002400 */
[----:B-----5:R-:W-:Y:S01]  /*2df0*/  FSEL R121, R98, -INF , P2 ;  /* 0xff80000062797808 */ /* 0x020fe20001000000 */
[C---:B------:R-:W-:Y:S01]  /*2e00*/  FMUL.FTZ R19, R0.reuse, R72 ;  /* 0x0000004800137220 */ /* 0x040fe20000410000 */
[----:B------:R-:W-:Y:S01]  /*2e10*/  FMNMX.FTZ R10, R119, R10, !PT ;  /* 0x0000000a770a7209 */ /* 0x000fe20007810000 */
[C---:B------:R-:W-:Y:S01]  /*2e20*/  FMUL.FTZ R38, R0.reuse, R38 ;  /* 0x0000002600267220 */ /* 0x040fe20000410000 */
[----:B------:R-:W-:Y:S01]  /*2e30*/  ISETP.GT.AND P2, PT, R13, 0x18, PT ;  /* 0x000000180d00780c */ /* 0x000fe20003f44270 */
[C---:B------:R-:W-:Y:S01]  /*2e40*/  FMUL.FTZ R72, R0.reuse, R81 ;  /* 0x0000005100487220 */ /* 0x040fe20000410000 */
[----:B---3--:R-:W-:Y:S01]  /*2e50*/  FSEL R115, R99, -INF , P1 ;  /* 0xff80000063737808 */ /* 0x008fe20000800000 */
[----:B------:R-:W3:Y:S01]  /*2e60*/  MUFU.TANH R78, R78 ;  /* 0x0000004e004e7308 */ /* 0x000ee20000002400 */
[----:B------:R-:W-:Y:S01]  /*2e70*/  FMNMX.FTZ R10, R121, R10, !PT ;  /* 0x0000000a790a7209 */ /* 0x000fe20007810000 */
[C---:B------:R-:W-:Y:S01]  /*2e80*/  FMUL.FTZ R22, R0.reuse, R77 ;  /* 0x0000004d00167220 */ /* 0x040fe20000410000 */
[----:B------:R-:W-:Y:S01]  /*2e90*/  ISETP.GT.AND P1, PT, R13, 0x19, PT ;  /* 0x000000190d00780c */ /* 0x000fe20003f24270 */
[----:B------:R-:W-:Y:S01]  /*2ea0*/  FMUL.FTZ R4, R0, R88 ;  /* 0x0000005800047220 */ /* 0x000fe20000410000 */
[----:B-1----:R-:W-:Y:S01]  /*2eb0*/  FSEL R107, R102, -INF , P2 ;  /* 0xff800000666b7808 */ /* 0x002fe20001000000 */
[C---:B------:R-:W-:Y:S01]  /*2ec0*/  FMUL.FTZ R8, R0.reuse, R92 ;  /* 0x0000005c00087220 */ /* 0x040fe20000410000 */
[----:B------:R-:W-:Y:S01]  /*2ed0*/  FMNMX.FTZ R10, R115, R10, !PT ;  /* 0x0000000a730a7209 */ /* 0x000fe20007810000 */
[----:B------:R-:W1:Y:S01]  /*2ee0*/  MUFU.TANH R79, R79 ;  /* 0x0000004f004f7308 */ /* 0x000e620000002400 */
[----:B------:R-:W-:Y:S01]  /*2ef0*/  ISETP.GT.AND P2, PT, R13, 0x20, PT ;  /* 0x000000200d00780c */ /* 0x000fe20003f44270 */
[----:B------:R-:W-:Y:S01]  /*2f00*/  ULDC UR4, c[0x0][0x988] ;  /* 0x0002620000047ab9 */ /* 0x000fe20000000800 */
[----:B--2---:R-:W-:Y:S01]  /*2f10*/  FSEL R111, R103, -INF , P1 ;  /* 0xff800000676f7808 */ /* 0x004fe20000800000 */
[C---:B------:R-:W-:Y:S01]  /*2f20*/  FMUL.FTZ R24, R0.reuse, R24 ;  /* 0x0000001800187220 */ /* 0x040fe20000410000 */
[----:B------:R-:W-:Y:S01]  /*2f30*/  FMNMX.FTZ R10, R107, R10, !PT ;  /* 0x0000000a6b0a7209 */ /* 0x000fe20007810000 */
[C---:B------:R-:W-:Y:S01]  /*2f40*/  FMUL.FTZ R11, R0.reuse, R96 ;  /* 0x00000060000b7220 */ /* 0x040fe20000410000 */
[----:B------:R-:W-:Y:S01]  /*2f50*/  ISETP.GT.AND P1, PT, R13, 0x21, PT ;  /* 0x000000210d00780c */ /* 0x000fe20003f24270 */
[----:B------:R-:W2:Y:S01]  /*2f60*/  MUFU.TANH R82, R82 ;  /* 0x0000005200527308 */ /* 0x000ea20000002400 */
[----:B0-----:R-:W-:Y:S01]  /*2f70*/  FSEL R117, R117, -INF , P2 ;  /* 0xff80000075757808 */ /* 0x001fe20001000000 */
[C---:B------:R-:W-:Y:S01]  /*2f80*/  FMUL.FTZ R53, R0.reuse, R53 ;  /* 0x0000003500357220 */ /* 0x040fe20000410000 */
[----:B------:R-:W-:Y:S01]  /*2f90*/  FMNMX.FTZ R10, R111, R10, !PT ;  /* 0x0000000a6f0a7209 */ /* 0x000fe20007810000 */
[C---:B------:R-:W-:Y:S01]  /*2fa0*/  FMUL.FTZ R32, R0.reuse, R32 ;  /* 0x0000002000207220 */ /* 0x040fe20000410000 */
[----:B------:R-:W-:Y:S01]  /*2fb0*/  ISETP.GT.AND P2, PT, R13, 0x28, PT ;  /* 0x000000280d00780c */ /* 0x000fe20003f44270 */
[C---:B------:R-:W-:Y:S01]  /*2fc0*/  FMUL.FTZ R14, R0.reuse, R100 ;  /* 0x00000064000e7220 */ /* 0x040fe20000410000 */
[----:B------:R-:W-:Y:S01]  /*2fd0*/  FSEL R113, R113, -INF , P1 ;  /* 0xff80000071717808 */ /* 0x000fe20000800000 */
[----:B------:R-:W0:Y:S01]  /*2fe0*/  MUFU.TANH R83, R83 ;  /* 0x0000005300537308 */ /* 0x000e220000002400 */
[----:B------:R-:W-:Y:S01]  /*2ff0*/  FMNMX.FTZ R10, R117, R10, !PT ;  /* 0x0000000a750a7209 */ /* 0x000fe20007810000 */
[C---:B------:R-:W-:Y:S01]  /*3000*/  FMUL.FTZ R49, R0.reuse, R49 ;  /* 0x0000003100317220 */ /* 0x040fe20000410000 */
[----:B------:R-:W-:Y:S01]  /*3010*/  ISETP.GT.AND P1, PT, R13, 0x29, PT ;  /* 0x000000290d00780c */ /* 0x000fe20003f24270 */
[----:B------:R-:W-:Y:S01]  /*3020*/  FMUL.FTZ R37, R0, R37 ;  /* 0x0000002500257220 */ /* 0x000fe20000410000 */
[----:B---3--:R-:W-:Y:S01]  /*3030*/  FSEL R109, R78, -INF , P2 ;  /* 0xff8000004e6d7808 */ /* 0x008fe20001000000 */
[C---:B------:R-:W-:Y:S01]  /*3040*/  FMUL.FTZ R33, R0.reuse, R33 ;  /* 0x0000002100217220 */ /* 0x040fe20000410000 */
[----:B------:R-:W-:Y:S01]  /*3050*/  FMNMX.FTZ R10, R113, R10, !PT ;  /* 0x0000000a710a7209 */ /* 0x000fe20007810000 */
[----:B------:R-:W3:Y:S01]  /*3060*/  MUFU.TANH R86, R86 ;  /* 0x0000005600567308 */ /* 0x000ee20000002400 */
[----:B------:R-:W-:Y:S01]  /*3070*/  ISETP.GT.AND P2, PT, R13, 0x30, PT ;  /* 0x000000300d00780c */ /* 0x000fe20003f44270 */
[C---:B------:R-:W-:Y:S01]  /*3080*/  FMUL.FTZ R23, R0.reuse, R80 ;  /* 0x0000005000177220 */ /* 0x040fe20000410000 */
[----:B-1----:R-:W-:Y:S01]  /*3090*/  FSEL R105, R79, -INF , P1 ;  /* 0xff8000004f697808 */ /* 0x002fe20000800000 */
[C---:B------:R-:W-:Y:S01]  /*30a0*/  FMUL.FTZ R29, R0.reuse, R29 ;  /* 0x0000001d001d7220 */ /* 0x040fe20000410000 */
[----:B------:R-:W-:Y:S01]  /*30b0*/  FMNMX.FTZ R10, R109, R10, !PT ;  /* 0x0000000a6d0a7209 */ /* 0x000fe20007810000 */
[----:B------:R-:W-:Y:S01]  /*30c0*/  FMUL.FTZ R74, R0, R84 ;  /* 0x00000054004a7220 */ /* 0x000fe20000410000 */
[----:B------:R-:W-:Y:S01]  /*30d0*/  ISETP.GT.AND P1, PT, R13, 0x31, PT ;  /* 0x000000310d00780c */ /* 0x000fe20003f24270 */
[----:B------:R-:W1:Y:S01]  /*30e0*/  MUFU.TANH R87, R87 ;  /* 0x0000005700577308 */ /* 0x000e620000002400 */
[----:B--2---:R-:W-:Y:S01]  /*30f0*/  FSEL R103, R82, -INF , P2 ;  /* 0xff80000052677808 */ /* 0x004fe20001000000 */
[C---:B------:R-:W-:Y:S01]  /*3100*/  FMUL.FTZ R28, R0.reuse, R28 ;  /* 0x0000001c001c7220 */ /* 0x040fe20000410000 */
[----:B------:R-:W-:Y:S01]  /*3110*/  FMNMX.FTZ R10, R105, R10, !PT ;  /* 0x0000000a690a7209 */ /* 0x000fe20007810000 */
[C---:B------:R-:W-:Y:S01]  /*3120*/  FMUL.FTZ R25, R0.reuse, R25 ;  /* 0x0000001900197220 */ /* 0x040fe20000410000 */
[----:B------:R-:W-:Y:S01]  /*3130*/  ISETP.GT.AND P2, PT, R13, 0x38, PT ;  /* 0x000000380d00780c */ /* 0x000fe20003f44270 */
[C---:B------:R-:W-:Y:S01]  /*3140*/  FMUL.FTZ R44, R0.reuse, R44 ;  /* 0x0000002c002c7220 */ /* 0x040fe20000410000 */
[----:B0-----:R-:W-:Y:S01]  /*3150*/  FSEL R101, R83, -INF , P1 ;  /* 0xff80000053657808 */ /* 0x001fe20000800000 */
[----:B------:R-:W0:Y:S01]  /*3160*/  MUFU.TANH R63, R63 ;  /* 0x0000003f003f7308 */ /* 0x000e220000002400 */
[----:B------:R-:W-:Y:S01]  /*3170*/  FMNMX.FTZ R10, R103, R10, !PT ;  /* 0x0000000a670a7209 */ /* 0x000fe20007810000 */
[C---:B------:R-:W-:Y:S01]  /*3180*/  FMUL.FTZ R48, R0.reuse, R48 ;  /* 0x0000003000307220 */ /* 0x040fe20000410000 */
[----:B------:R-:W-:Y:S01]  /*3190*/  ISETP.GT.AND P1, PT, R13, 0x39, PT ;  /* 0x000000390d00780c */ /* 0x000fe20003f24270 */
[----:B------:R-:W-:Y:S01]  /*31a0*/  FMUL.FTZ R52, R0, R52 ;  /* 0x0000003400347220 */ /* 0x000fe20000410000 */
[----:B---3--:R-:W-:Y:S01]  /*31b0*/  FSEL R99, R86, -INF , P2 ;  /* 0xff80000056637808 */ /* 0x008fe20001000000 */
[----:B------:R-:W-:Y:S01]  /*31c0*/  FMUL.FTZ R36, R0, R36 ;  /* 0x0000002400247220 */ /* 0x000fe20000410000 */
[----:B------:R-:W-:Y:S01]  /*31d0*/  FMNMX.FTZ R10, R101, R10, !PT ;  /* 0x0000000a650a7209 */ /* 0x000fe20007810000 */
[----:B------:R-:W2:Y:S01]  /*31e0*/  MUFU.TANH R67, R67 ;  /* 0x0000004300437308 */ /* 0x000ea20000002400 */
[----:B------:R-:W-:Y:S01]  /*31f0*/  ISETP.GT.AND P2, PT, R13, 0x40, PT ;  /* 0x000000400d00780c */ /* 0x000fe20003f44270 */
[----:B------:R-:W-:Y:S01]  /*3200*/  @UP0 ULDC UR11, c[0x0][0x450] ;  /* 0x00011400000b0ab9 */ /* 0x000fe20000000800 */
[----:B-1----:R-:W-:Y:S01]  /*3210*/  FSEL R95, R87, -INF , P1 ;  /* 0xff800000575f7808 */ /* 0x002fe20000800000 */
[----:B------:R-:W-:Y:S01]  /*3220*/  UIADD3 UR6, UR40, -0x2, URZ ;  /* 0xfffffffe28067890 */ /* 0x000fe2000fffe03f */
[----:B------:R-:W-:Y:S01]  /*3230*/  FMNMX.FTZ R10, R99, R10, !PT ;  /* 0x0000000a630a7209 */ /* 0x000fe20007810000 */
[----:B------:R-:W-:Y:S01]  /*3240*/  UIADD3 UR7, UR38, 0x29840, URZ ;  /* 0x0002984026077890 */ /* 0x000fe2000fffe03f */
[----:B------:R-:W-:Y:S01]  /*3250*/  ISETP.GT.AND P1, PT, R13, 0x41, PT ;  /* 0x000000410d00780c */ /* 0x000fe20003f24270 */
[----:B------:R-:W-:Y:S01]  /*3260*/  MUFU.TANH R70, R70 ;  /* 0x0000004600467308 */ /* 0x000fe20000002400 */
[----:B------:R-:W-:Y:S01]  /*3270*/  FSEL R93, R93, -INF , P2 ;  /* 0xff8000005d5d7808 */ /* 0x000fe20001000000 */
[----:B------:R-:W-:Y:S01]  /*3280*/  UPRMT UR7, UR42, 0x654, UR7 ;  /* 0x000006542a077896 */ /* 0x000fe20008000007 */
[----:B------:R-:W-:Y:S01]  /*3290*/  FMNMX.FTZ R10, R95, R10, !PT ;  /* 0x0000000a5f0a7209 */ /* 0x000fe20007810000 */
[----:B------:R-:W1:Y:S01]  /*32a0*/  S2UR UR60, SR_CgaCtaId ;  /* 0x00000000003c79c3 */ /* 0x000e620000008800 */
[----:B------:R-:W-:-:S02]  /*32b0*/  ISETP.GT.AND P2, PT, R13, 0x48, PT ;  /* 0x000000480d00780c */ /* 0x000fc40003f44270 */
[----:B------:R-:W-:Y:S01]  /*32c0*/  FSEL R91, R76, -INF , P1 ;  /* 0xff8000004c5b7808 */ /* 0x000fe20000800000 */
[----:B------:R-:W3:Y:S01]  /*32d0*/  MUFU.TANH R71, R71 ;  /* 0x0000004700477308 */ /* 0x000ee20000002400 */
[----:B------:R-:W-:Y:S02]  /*32e0*/  FMNMX.FTZ R10, R93, R10, !PT ;  /* 0x0000000a5d0a7209 */ /* 0x000fe40007810000 */
[----:B------:R-:W-:Y:S01]  /*32f0*/  ISETP.GT.AND P1, PT, R13, 0x49, PT ;  /* 0x000000490d00780c */ /* 0x000fe20003f24270 */
[----:B------:R-:W-:Y:S01]  /*3300*/  SYNCS.ARRIVE.TRANS64.RED.A1T0 RZ, [UR7], RZ ;  /* 0x000000ffffff79a7 */ /* 0x000fe20008100407 */
[----:B------:R-:W-:Y:S02]  /*3310*/  FSEL R89, R89, -INF , P2 ;  /* 0xff80000059597808 */ /* 0x000fe40001000000 */
[----:B------:R-:W-:Y:S01]  /*3320*/  FMNMX.FTZ R10, R91, R10, !PT ;  /* 0x0000000a5b0a7209 */ /* 0x000fe20007810000 */
[----:B------:R4:W-:Y:S01]  /*3330*/  MUFU.TANH R65, R42 ;  /* 0x0000002a00417308 */ /* 0x0009e20000002400 */
[----:B------:R-:W-:-:S02]  /*3340*/  ISETP.GT.AND P2, PT, R13, 0x50, PT ;  /* 0x000000500d00780c */ /* 0x000fc40003f44270 */
[----:B0-----:R-:W-:Y:S02]  /*3350*/  FSEL R87, R63, -INF , P1 ;  /* 0xff8000003f577808 */ /* 0x001fe40000800000 */
[----:B------:R-:W-:Y:S02]  /*3360*/  FMNMX.FTZ R10, R89, R10, !PT ;  /* 0x0000000a590a7209 */ /* 0x000fe40007810000 */
[----:B------:R-:W-:Y:S01]  /*3370*/  ISETP.GT.AND P1, PT, R13, 0x51, PT ;  /* 0x000000510d00780c */ /* 0x000fe20003f24270 */
[----:B------:R-:W0:Y:S01]  /*3380*/  MUFU.TANH R43, R43 ;  /* 0x0000002b002b7308 */ /* 0x000e220000002400 */
[----:B------:R-:W-:Y:S02]  /*3390*/  FSEL R85, R85, -INF , P2 ;  /* 0xff80000055557808 */ /* 0x000fe40001000000 */
[----:B------:R-:W-:Y:S02]  /*33a0*/  FMNMX.FTZ R10, R87, R10, !PT ;  /* 0x0000000a570a7209 */ /* 0x000fe40007810000 */
[----:B------:R-:W-:-:S02]  /*33b0*/  ISETP.GT.AND P2, PT, R13, 0x58, PT ;  /* 0x000000580d00780c */ /* 0x000fc40003f44270 */
[----:B--2---:R-:W-:Y:S01]  /*33c0*/  FSEL R69, R67, -INF , P1 ;  /* 0xff80000043457808 */ /* 0x004fe20000800000 */
[----:B------:R-:W-:Y:S01]  /*33d0*/  MUFU.TANH R46, R46 ;  /* 0x0000002e002e7308 */ /* 0x000fe20000002400 */
[----:B----4-:R-:W-:Y:S01]  /*33e0*/  FMNMX.FTZ R42, R85, R10, !PT ;  /* 0x0000000a552a7209 */ /* 0x010fe20007810000 */
[----:B------:R-:W-:Y:S01]  /*33f0*/  FMUL.FTZ R10, R0, R27 ;  /* 0x0000001b000a7220 */ /* 0x000fe20000410000 */
[----:B------:R-:W-:Y:S02]  /*3400*/  ISETP.GT.AND P1, PT, R13, 0x59, PT ;  /* 0x000000590d00780c */ /* 0x000fe40003f24270 */
[----:B------:R-:W-:Y:S02]  /*3410*/  FMNMX.FTZ R42, R69, R42, !PT ;  /* 0x0000002a452a7209 */ /* 0x000fe40007810000 */
[----:B---3--:R-:W-:Y:S01]  /*3420*/  FSEL R41, R71, -INF , P1 ;  /* 0xff80000047297808 */ /* 0x008fe20000800000 */
[----:B------:R2:W-:Y:S01]  /*3430*/  MUFU.TANH R68, R51 ;  /* 0x0000003300447308 */ /* 0x0005e20000002400 */
[----:B------:R-:W-:-:S04]  /*3440*/  ISETP.GT.AND P1, PT, R13, 0x61, PT ;  /* 0x000000610d00780c */ /* 0x000fc80003f24270 */
[----:B0-----:R-:W-:Y:S02]  /*3450*/  FSEL R43, R43, -INF , P1 ;  /* 0xff8000002b2b7808 */ /* 0x001fe40000800000 */
[C---:B------:R-:W-:Y:S01]  /*3460*/  ISETP.GT.AND P1, PT, R13.reuse, 0x69, PT ;  /* 0x000000690d00780c */ /* 0x040fe20003f24270 */
[----:B------:R-:W0:Y:S01]  /*3470*/  MUFU.TANH R47, R47 ;  /* 0x0000002f002f7308 */ /* 0x000e220000002400 */
[----:B--2---:R-:W-:Y:S02]  /*3480*/  FSEL R51, R70, -INF , P2 ;  /* 0xff80000046337808 */ /* 0x004fe40001000000 */
[----:B------:R-:W-:Y:S02]  /*3490*/  ISETP.GT.AND P2, PT, R13, 0x60, PT ;  /* 0x000000600d00780c */ /* 0x000fe40003f44270 */
[----:B------:R-:W-:Y:S02]  /*34a0*/  FMNMX.FTZ R42, R51, R42, !PT ;  /* 0x0000002a332a7209 */ /* 0x000fe40007810000 */
[----:B------:R-:W-:Y:S01]  /*34b0*/  FSEL R27, R65, -INF , P2 ;  /* 0xff800000411b7808 */ /* 0x000fe20001000000 */
[----:B------:R-:W2:Y:S01]  /*34c0*/  MUFU.TANH R50, R50 ;  /* 0x0000003200327308 */ /* 0x000ea20000002400 */
[----:B------:R-:W-:-:S02]  /*34d0*/  FMNMX.FTZ R42, R41, R42, !PT ;  /* 0x0000002a292a7209 */ /* 0x000fc40007810000 */
[----:B------:R-:W-:Y:S02]  /*34e0*/  ISETP.GT.AND P2, PT, R13, 0x68, PT ;  /* 0x000000680d00780c */ /* 0x000fe40003f44270 */
[----:B------:R-:W-:-:S03]  /*34f0*/  FMNMX.FTZ R42, R27, R42, !PT ;  /* 0x0000002a1b2a7209 */ /* 0x000fc60007810000 */
[----:B------:R3:W-:Y:S01]  /*3500*/  MUFU.TANH R70, R10 ;  /* 0x0000000a00467308 */ /* 0x0007e20000002400 */
[----:B------:R-:W-:Y:S02]  /*3510*/  FMNMX.FTZ R42, R43, R42, !PT ;  /* 0x0000002a2b2a7209 */ /* 0x000fe40007810000 */
[----:B0-----:R-:W-:Y:S02]  /*3520*/  FSEL R47, R47, -INF , P1 ;  /* 0xff8000002f2f7808 */ /* 0x001fe40000800000 */
[----:B------:R-:W-:-:S03]  /*3530*/  ISETP.GT.AND P1, PT, R13, 0x71, PT ;  /* 0x000000710d00780c */ /* 0x000fc60003f24270 */
[----:B------:R-:W-:Y:S01]  /*3540*/  MUFU.TANH R54, R54 ;  /* 0x0000003600367308 */ /* 0x000fe20000002400 */
[----:B---3--:R-:W-:Y:S01]  /*3550*/  FMUL.FTZ R10, R0, R31 ;  /* 0x0000001f000a7220 */ /* 0x008fe20000410000 */
[----:B------:R-:W-:Y:S02]  /*3560*/  FSEL R31, R46, -INF , P2 ;  /* 0xff8000002e1f7808 */ /* 0x000fe40001000000 */
[----:B------:R-:W-:Y:S02]  /*3570*/  ISETP.GT.AND P2, PT, R13, 0x70, PT ;  /* 0x000000700d00780c */ /* 0x000fe40003f44270 */
[----:B------:R-:W-:Y:S02]  /*3580*/  FMNMX.FTZ R42, R31, R42, !PT ;  /* 0x0000002a1f2a7209 */ /* 0x000fe40007810000 */
[----:B------:R2:W0:Y:S01]  /*3590*/  MUFU.TANH R76, R55 ;  /* 0x00000037004c7308 */ /* 0x0004220000002400 */
[----:B------:R-:W-:Y:S02]  /*35a0*/  FSEL R63, R68, -INF , P1 ;  /* 0xff800000443f7808 */ /* 0x000fe40000800000 */
[----:B------:R-:W-:-:S02]  /*35b0*/  FMNMX.FTZ R42, R47, R42, !PT ;  /* 0x0000002a2f2a7209 */ /* 0x000fc40007810000 */
[----:B------:R-:W-:-:S03]  /*35c0*/  ISETP.GT.AND P1, PT, R13, 0x79, PT ;  /* 0x000000790d00780c */ /* 0x000fc60003f24270 */
[----:B------:R-:W3:Y:S01]  /*35d0*/  MUFU.TANH R26, R26 ;  /* 0x0000001a001a7308 */ /* 0x000ee20000002400 */
[----:B--2---:R-:W-:Y:S02]  /*35e0*/  FSEL R55, R50, -INF , P2 ;  /* 0xff80000032377808 */ /* 0x004fe40001000000 */
[----:B------:R-:W-:Y:S02]  /*35f0*/  ISETP.GT.AND P2, PT, R13, 0x78, PT ;  /* 0x000000780d00780c */ /* 0x000fe40003f44270 */
[----:B------:R-:W-:-:S03]  /*3600*/  FMNMX.FTZ R42, R55, R42, !PT ;  /* 0x0000002a372a7209 */ /* 0x000fc60007810000 */
[----:B------:R2:W4:Y:S01]  /*3610*/  MUFU.TANH R79, R10 ;  /* 0x0000000a004f7308 */ /* 0x0005220000002400 */
[----:B------:R-:W-:Y:S02]  /*3620*/  FMNMX.FTZ R42, R63, R42, !PT ;  /* 0x0000002a3f2a7209 */ /* 0x000fe40007810000 */
[----:B0-----:R-:W-:Y:S02]  /*3630*/  FSEL R65, R76, -INF , P1 ;  /* 0xff8000004c417808 */ /* 0x001fe40000800000 */
[----:B------:R-:W-:-:S03]  /*3640*/  ISETP.GT.AND P1, PT, R13, 0x81, PT ;  /* 0x000000810d00780c */ /* 0x000fc60003f24270 */
[----:B------:R-:W0:Y:S01]  /*3650*/  MUFU.TANH R30, R30 ;  /* 0x0000001e001e7308 */ /* 0x000e220000002400 */
[----:B--2---:R-:W-:Y:S01]  /*3660*/  FMUL.FTZ R10, R0, R35 ;  /* 0x00000023000a7220 */ /* 0x004fe20000410000 */
[----:B------:R-:W-:Y:S02]  /*3670*/  FSEL R35, R54, -INF , P2 ;  /* 0xff80000036237808 */ /* 0x000fe40001000000 */
[----:B------:R-:W-:Y:S02]  /*3680*/  ISETP.GT.AND P2, PT, R13, 0x80, PT ;  /* 0x000000800d00780c */ /* 0x000fe40003f44270 */
[----:B------:R-:W-:Y:S02]  /*3690*/  FMNMX.FTZ R42, R35, R42, !PT ;  /* 0x0000002a232a7209 */ /* 0x000fe40007810000 */
[----:B------:R-:W2:Y:S01]  /*36a0*/  MUFU.TANH R34, R34 ;  /* 0x0000002200227308 */ /* 0x000ea20000002400 */
[----:B---3--:R-:W-:Y:S02]  /*36b0*/  FSEL R67, R26, -INF , P2 ;  /* 0xff8000001a437808 */ /* 0x008fe40001000000 */
[----:B------:R-:W-:-:S02]  /*36c0*/  FMNMX.FTZ R42, R65, R42, !PT ;  /* 0x0000002a412a7209 */ /* 0x000fc40007810000 */
[----:B------:R-:W-:Y:S02]  /*36d0*/  ISETP.GT.AND P2, PT, R13, 0x88, PT ;  /* 0x000000880d00780c */ /* 0x000fe40003f44270 */
[----:B------:R-:W-:Y:S01]  /*36e0*/  FSEL R71, R70, -INF , P1 ;  /* 0xff80000046477808 */ /* 0x000fe20000800000 */
[----:B------:R3:W5:Y:S01]  /*36f0*/  MUFU.TANH R81, R10 ;  /* 0x0000000a00517308 */ /* 0x0007620000002400 */
[----:B------:R-:W-:Y:S02]  /*3700*/  FMNMX.FTZ R42, R67, R42, !PT ;  /* 0x0000002a432a7209 */ /* 0x000fe40007810000 */
[----:B------:R-:W-:Y:S02]  /*3710*/  ISETP.GT.AND P1, PT, R13, 0x89, PT ;  /* 0x000000890d00780c */ /* 0x000fe40003f24270 */
[----:B------:R-:W-:Y:S02]  /*3720*/  FMNMX.FTZ R42, R71, R42, !PT ;  /* 0x0000002a472a7209 */ /* 0x000fe40007810000 */
[----:B----4-:R-:W-:Y:S01]  /*3730*/  FSEL R79, R79, -INF , P1 ;  /* 0xff8000004f4f7808 */ /* 0x010fe20000800000 */
[----:B------:R-:W4:Y:S01]  /*3740*/  MUFU.TANH R38, R38 ;  /* 0x0000002600267308 */ /* 0x000f220000002400 */
[----:B---3--:R-:W-:Y:S01]  /*3750*/  FMUL.FTZ R10, R0, R39 ;  /* 0x00000027000a7220 */ /* 0x008fe20000410000 */
[----:B0-----:R-:W-:-:S02]  /*3760*/  FSEL R39, R30, -INF , P2 ;  /* 0xff8000001e277808 */ /* 0x001fc40001000000 */
[----:B------:R-:W-:Y:S01]  /*3770*/  ISETP.GT.AND P2, PT, R13, 0x90, PT ;  /* 0x000000900d00780c */ /* 0x000fe20003f44270 */
[----:B------:R-:W0:Y:S01]  /*3780*/  SHFL.IDX PT, R30, R64, RZ, 0x1c1f ;  /* 0x001c1fff401e7589 */ /* 0x000e2200000e0000 */
[----:B------:R-:W-:Y:S02]  /*3790*/  FMNMX.FTZ R42, R39, R42, !PT ;  /* 0x0000002a272a7209 */ /* 0x000fe40007810000 */
[----:B------:R3:W1:Y:S01]  /*37a0*/  MUFU.TANH R83, R10 ;  /* 0x0000000a00537308 */ /* 0x0006620000002400 */
[----:B------:R-:W-:Y:S02]  /*37b0*/  ISETP.GT.AND P1, PT, R13, 0x91, PT ;  /* 0x000000910d00780c */ /* 0x000fe40003f24270 */
[----:B--2---:R-:W-:Y:S02]  /*37c0*/  FSEL R77, R34, -INF , P2 ;  /* 0xff800000224d7808 */ /* 0x004fe40001000000 */
[----:B------:R-:W-:Y:S02]  /*37d0*/  FMNMX.FTZ R42, R79, R42, !PT ;  /* 0x0000002a4f2a7209 */ /* 0x000fe40007810000 */
[----:B------:R-:W-:Y:S01]  /*37e0*/  ISETP.GT.AND P2, PT, R13, 0x98, PT ;  /* 0x000000980d00780c */ /* 0x000fe20003f44270 */
[----:B------:R-:W-:Y:S01]  /*37f0*/  MUFU.TANH R4, R4 ;  /* 0x0000000400047308 */ /* 0x000fe20000002400 */
[----:B-----5:R-:W-:Y:S01]  /*3800*/  FSEL R81, R81, -INF , P1 ;  /* 0xff80000051517808 */ /* 0x020fe20000800000 */
[----:B---3--:R-:W-:Y:S01]  /*3810*/  FMUL.FTZ R10, R0, R45 ;  /* 0x0000002d000a7220 */ /* 0x008fe20000410000 */
[----:B------:R-:W-:-:S02]  /*3820*/  FMNMX.FTZ R42, R77, R42, !PT ;  /* 0x0000002a4d2a7209 */ /* 0x000fc40007810000 */
[----:B------:R-:W-:Y:S02]  /*3830*/  ISETP.GT.AND P1, PT, R13, 0x99, PT ;  /* 0x000000990d00780c */ /* 0x000fe40003f24270 */
[----:B----4-:R-:W-:Y:S01]  /*3840*/  FSEL R45, R38, -INF , P2 ;  /* 0xff800000262d7808 */ /* 0x010fe20001000000 */
[----:B------:R2:W-:Y:S01]  /*3850*/  MUFU.TANH R34, R10 ;  /* 0x0000000a00227308 */ /* 0x0005e20000002400 */
[----:B------:R-:W-:Y:S02]  /*3860*/  FMNMX.FTZ R42, R81, R42, !PT ;  /* 0x0000002a512a7209 */ /* 0x000fe40007810000 */
[----:B-1----:R-:W-:Y:S02]  /*3870*/  FSEL R83, R83, -INF , P1 ;  /* 0xff80000053537808 */ /* 0x002fe40000800000 */
[----:B------:R-:W-:Y:S02]  /*3880*/  FMNMX.FTZ R42, R45, R42, !PT ;  /* 0x0000002a2d2a7209 */ /* 0x000fe40007810000 */
[----:B0-----:R-:W-:Y:S01]  /*3890*/  VIADDMNMX R66, R30, R97, R66, PT ;  /* 0x000000611e427246 */ /* 0x001fe20003800142 */
[----:B------:R-:W0:Y:S01]  /*38a0*/  MUFU.TANH R5, R5 ;  /* 0x0000000500057308 */ /* 0x000e220000002400 */
[----:B------:R-:W-:-:S02]  /*38b0*/  FMNMX.FTZ R42, R83, R42, !PT ;  /* 0x0000002a532a7209 */ /* 0x000fc40007810000 */
[C---:B------:R-:W-:Y:S02]  /*38c0*/  ISETP.GT.AND P2, PT, R66.reuse, 0x1, PT ;  /* 0x000000014200780c */ /* 0x040fe40003f44270 */
[----:B------:R-:W-:Y:S01]  /*38d0*/  ISETP.GT.AND P3, PT, R66, 0x8, PT ;  /* 0x000000084200780c */ /* 0x000fe20003f64270 */
[----:B------:R-:W2:Y:S02]  /*38e0*/  SHFL.BFLY PT, R13, R42, 0x2, 0x1f ;  /* 0x0c401f002a0d7f89 */ /* 0x000ea400000e0000 */
[----:B------:R-:W-:Y:S08]  /*38f0*/  MUFU.TANH R8, R8 ;  /* 0x0000000800087308 */ /* 0x000ff00000002400 */
[----:B------:R1:W-:Y:S08]  /*3900*/  MUFU.TANH R50, R24 ;  /* 0x0000001800327308 */ /* 0x0003f00000002400 */
[----:B------:R-:W-:Y:S01]  /*3910*/  MUFU.TANH R9, R9 ;  /* 0x0000000900097308 */ /* 0x000fe20000002400 */
[----:B--2---:R-:W-:-:S07]  /*3920*/  FMNMX.FTZ R10, R42, R13, !PT ;  /* 0x0000000d2a0a7209 */ /* 0x004fce0007810000 */
[----:B------:R-:W2:Y:S01]  /*3930*/  MUFU.TANH R11, R11 ;  /* 0x0000000b000b7308 */ /* 0x000ea20000002400 */
[----:B------:R-:W3:Y:S07]  /*3940*/  SHFL.BFLY PT, R13, R10, 0x1, 0x1f ;  /* 0x0c201f000a0d7f89 */ /* 0x000eee00000e0000 */
[----:B------:R-:W-:Y:S08]  /*3950*/  MUFU.TANH R12, R12 ;  /* 0x0000000c000c7308 */ /* 0x000ff00000002400 */
[----:B------:R-:W-:Y:S08]  /*3960*/  MUFU.TANH R46, R53 ;  /* 0x00000035002e7308 */ /* 0x000ff00000002400 */
[----:B------:R0:W-:Y:S01]  /*3970*/  MUFU.TANH R68, R32 ;  /* 0x0000002000447308 */ /* 0x0001e20000002400 */
[----:B---3--:R-:W-:Y:S01]  /*3980*/  FMNMX.FTZ R13, R10, R13, !PT ;  /* 0x0000000d0a0d7209 */ /* 0x008fe20007810000 */
[----:B------:R-:W-:Y:S01]  /*3990*/  IMAD.U32 R10, RZ, RZ, UR4 ;  /* 0x00000004ff0a7e24 */ /* 0x000fe2000f8e00ff */
[----:B------:R-:W-:-:S02]  /*39a0*/  @UP0 ULDC UR4, c[0x0][0x44c] ;  /* 0x0001130000040ab9 */ /* 0x000fc40000000800 */
[C---:B------:R-:W-:Y:S01]  /*39b0*/  FSETP.NEU.FTZ.AND P1, PT, R13.reuse, -INF , PT ;  /* 0xff8000000d00780b */ /* 0x040fe20003f3d000 */
[-C--:B-1----:R-:W-:Y:S01]  /*39c0*/  FFMA.FTZ R24, R13, R10.reuse, -8 ;  /* 0xc10000000d187423 */ /* 0x082fe2000001000a */
[----:B0-----:R-:W-:Y:S01]  /*39d0*/  FSEL R32, R5, -INF , P2 ;  /* 0xff80000005207808 */ /* 0x001fe20001000000 */
[----:B------:R-:W0:Y:S01]  /*39e0*/  MUFU.TANH R14, R14 ;  /* 0x0000000e000e7308 */ /* 0x000e220000002400 */
[----:B------:R-:W-:Y:S01]  /*39f0*/  ISETP.GT.AND P2, PT, R66, 0x10, PT ;  /* 0x000000104200780c */ /* 0x000fe20003f44270 */
[----:B------:R-:W-:Y:S01]  /*3a00*/  UIMAD.WIDE.U32 UR4, UR39, UR4, URZ ;  /* 0x00000004270472a5 */ /* 0x000fe2000f8e003f */
[----:B------:R-:W-:Y:S02]  /*3a10*/  FSEL R24, R24, RZ, P1 ;  /* 0x000000ff18187208 */ /* 0x000fe40000800000 */
[----:B------:R-:W-:Y:S01]  /*3a20*/  ISETP.GT.AND P1, PT, R66, RZ, PT ;  /* 0x000000ff4200720c */ /* 0x000fe20003f24270 */
[----:B------:R-:W-:Y:S01]  /*3a30*/  @UP0 USHF.R.U32.HI UR39, URZ, UR11, UR5 ;  /* 0x0000000b3f270299 */ /* 0x000fe20008011605 */
[----:B--2---:R-:W-:Y:S01]  /*3a40*/  FSEL R97, R11, -INF , P2 ;  /* 0xff8000000b617808 */ /* 0x004fe20001000000 */
[----:B------:R1:W-:Y:S01]  /*3a50*/  MUFU.TANH R38, R49 ;  /* 0x0000003100267308 */ /* 0x0003e20000002400 */
[----:B------:R-:W-:Y:S01]  /*3a60*/  FSEL R53, R4, -INF , P1 ;  /* 0xff80000004357808 */ /* 0x000fe20000800000 */
[-CC-:B------:R-:W-:Y:S01]  /*3a70*/  FFMA.FTZ R115, R115, R10.reuse, -R24.reuse ;  /* 0x0000000a73737223 */ /* 0x180fe20000010818 */
[C---:B------:R-:W-:Y:S01]  /*3a80*/  ISETP.GT.AND P1, PT, R66.reuse, 0x9, PT ;  /* 0x000000094200780c */ /* 0x040fe20003f24270 */
[--C-:B------:R-:W-:Y:S01]  /*3a90*/  FFMA.FTZ R11, R117, R10, -R24.reuse ;  /* 0x0000000a750b7223 */ /* 0x100fe20000010818 */
[----:B------:R-:W-:Y:S01]  /*3aa0*/  FMNMX.FTZ R4, R53, R32, !PT ;  /* 0x0000002035047209 */ /* 0x000fe20007810000 */
[-CC-:B------:R-:W-:Y:S01]  /*3ab0*/  FFMA.FTZ R30, R121, R10.reuse, -R24.reuse ;  /* 0x0000000a791e7223 */ /* 0x180fe20000010818 */
[----:B------:R-:W-:Y:S01]  /*3ac0*/  ISETP.GT.AND P2, PT, R66, 0x18, PT ;  /* 0x000000184200780c */ /* 0x000fe20003f44270 */
[----:B------:R-:W-:Y:S01]  /*3ad0*/  MUFU.TANH R15, R15 ;  /* 0x0000000f000f7308 */ /* 0x000fe20000002400 */
[----:B-1----:R-:W-:Y:S01]  /*3ae0*/  FSEL R49, R8, -INF , P3 ;  /* 0xff80000008317808 */ /* 0x002fe20001800000 */
[-CC-:B------:R-:W-:Y:S01]  /*3af0*/  FFMA.FTZ R93, R93, R10.reuse, -R24.reuse ;  /* 0x0000000a5d5d7223 */ /* 0x180fe20000010818 */
[-CC-:B------:R-:W-:Y:S01]  /*3b00*/  FFMA.FTZ R99, R99, R10.reuse, -R24.reuse ;  /* 0x0000000a63637223 */ /* 0x180fe20000010818 */
[--C-:B------:R-:W-:Y:S01]  /*3b10*/  FFMA.FTZ R26, R125, R10, -R24.reuse ;  /* 0x0000000a7d1a7223 */ /* 0x100fe20000010818 */
[----:B------:R-:W-:Y:S01]  /*3b20*/  FMNMX.FTZ R8, R49, R4, !PT ;  /* 0x0000000431087209 */ /* 0x000fe20007810000 */
[-CC-:B------:R-:W-:Y:S01]  /*3b30*/  FFMA.FTZ R51, R51, R10.reuse, -R24.reuse ;  /* 0x0000000a33337223 */ /* 0x180fe20000010818 */
[-CC-:B------:R-:W-:Y:S01]  /*3b40*/  FFMA.FTZ R41, R41, R10.reuse, -R24.reuse ;  /* 0x0000000a29297223 */ /* 0x180fe20000010818 */
[----:B------:R1:W-:Y:S01]  /*3b50*/  MUFU.TANH R147, R37 ;  /* 0x0000002500937308 */ /* 0x0003e20000002400 */
[-CC-:B------:R-:W-:Y:S01]  /*3b60*/  FFMA.FTZ R27, R27, R10.reuse, -R24.reuse ;  /* 0x0000000a1b1b7223 */ /* 0x180fe20000010818 */
[-CC-:B------:R-:W-:Y:S01]  /*3b70*/  FFMA.FTZ R31, R31, R10.reuse, -R24.reuse ;  /* 0x0000000a1f1f7223 */ /* 0x180fe20000010818 */
[-CC-:B------:R-:W-:Y:S01]  /*3b80*/  FFMA.FTZ R35, R35, R10.reuse, -R24.reuse ;  /* 0x0000000a23237223 */ /* 0x180fe20000010818 */
[-CC-:B------:R-:W-:Y:S01]  /*3b90*/  FFMA.FTZ R39, R39, R10.reuse, -R24.reuse ;  /* 0x0000000a27277223 */ /* 0x180fe20000010818 */
[-CC-:B------:R-:W-:Y:S01]  /*3ba0*/  FFMA.FTZ R45, R45, R10.reuse, -R24.reuse ;  /* 0x0000000a2d2d7223 */ /* 0x180fe20000010818 */
[-CC-:B------:R-:W-:Y:S01]  /*3bb0*/  FFMA.FTZ R83, R83, R10.reuse, -R24.reuse ;  /* 0x0000000a53537223 */ /* 0x180fe20000010818 */
[----:B------:R-:W-:Y:S01]  /*3bc0*/  UIADD3 UR4, UR39, -UR10, UR41 ;  /* 0x8000000a27047290 */ /* 0x000fe2000fffe029 */
[----:B------:R-:W2:Y:S01]  /*3bd0*/  MUFU.TANH R19, R19 ;  /* 0x0000001300137308 */ /* 0x000ea20000002400 */
[----:B-1----:R-:W-:Y:S01]  /*3be0*/  FSEL R37, R9, -INF , P1 ;  /* 0xff80000009257808 */ /* 0x002fe20000800000 */
[----:B------:R-:W-:Y:S01]  /*3bf0*/  FFMA.FTZ R9, R111, R10, -R24 ;  /* 0x0000000a6f097223 */ /* 0x000fe20000010818 */
[----:B------:R-:W-:Y:S01]  /*3c00*/  ISETP.GT.AND P1, PT, R66, 0x11, PT ;  /* 0x000000114200780c */ /* 0x000fe20003f24270 */
[----:B------:R-:W-:Y:S01]  /*3c10*/  UIMAD.WIDE UR4, UR4, 0x66666667, URZ ;  /* 0x66666667040478a5 */ /* 0x000fe2000f8e023f */
[----:B------:R-:W-:-:S02]  /*3c20*/  FMNMX.FTZ R8, R37, R8, !PT ;  /* 0x0000000825087209 */ /* 0x000fc40007810000 */
[----:B0-----:R-:W-:Y:S01]  /*3c30*/  FSEL R111, R14, -INF , P2 ;  /* 0xff8000000e6f7808 */ /* 0x001fe20001000000 */
[----:B------:R0:W-:Y:S01]  /*3c40*/  MUFU.TANH R143, R33 ;  /* 0x00000021008f7308 */ /* 0x0001e20000002400 */
[----:B------:R-:W-:Y:S01]  /*3c50*/  FMNMX.FTZ R8, R97, R8, !PT ;  /* 0x0000000861087209 */ /* 0x000fe20007810000 */
[----:B------:R-:W-:Y:S01]  /*3c60*/  USHF.R.U32.HI UR4, URZ, 0x1f, UR5 ;  /* 0x0000001f3f047899 */ /* 0x000fe20008011605 */
[----:B------:R-:W-:-:S03]  /*3c70*/  ISETP.GT.AND P2, PT, R66, 0x20, PT ;  /* 0x000000204200780c */ /* 0x000fc60003f44270 */
[----:B------:R-:W-:Y:S02]  /*3c80*/  ULEA.HI.SX32 UR4, UR5, UR4, 0x1a ;  /* 0x0000000405047291 */ /* 0x000fe4000f8fd23f */
[----:B------:R-:W-:Y:S01]  /*3c90*/  MUFU.TANH R20, R20 ;  /* 0x0000001400147308 */ /* 0x000fe20000002400 */
[--C-:B0-----:R-:W-:Y:S01]  /*3ca0*/  FFMA.FTZ R33, R107, R10, -R24.reuse ;  /* 0x0000000a6b217223 */ /* 0x101fe20000010818 */
[----:B------:R-:W-:Y:S01]  /*3cb0*/  FSEL R107, R12, -INF , P1 ;  /* 0xff8000000c6b7808 */ /* 0x000fe20000800000 */
[----:B------:R-:W-:Y:S01]  /*3cc0*/  UISETP.LT.AND UP0, UPT, UR58, UR4, UPT ;  /* 0x000000043a00728c */ /* 0x000fe2000bf01270 */
[C---:B------:R-:W-:Y:S01]  /*3cd0*/  ISETP.GT.AND P1, PT, R66.reuse, 0x19, PT ;  /* 0x000000194200780c */ /* 0x040fe20003f24270 */
[----:B------:R-:W-:Y:S01]  /*3ce0*/  UMOV UR5, URZ ;  /* 0x0000003f00057c82 */ /* 0x000fe20008000000 */
[----:B------:R-:W-:Y:S01]  /*3cf0*/  FMNMX.FTZ R8, R107, R8, !PT ;  /* 0x000000086b087209 */ /* 0x000fe20007810000 */
[----:B------:R-:W-:Y:S01]  /*3d00*/  USEL UR53, UR58, UR4, !UP0 ;  /* 0x000000043a357287 */ /* 0x000fe2000c000000 */
[----:B------:R-:W0:Y:S01]  /*3d10*/  MUFU.TANH R21, R21 ;  /* 0x0000001500157308 */ /* 0x000e220000002400 */
[----:B--2---:R-:W-:Y:S01]  /*3d20*/  FSEL R117, R19, -INF , P2 ;  /* 0xff80000013757808 */ /* 0x004fe20001000000 */
[----:B------:R-:W-:Y:S01]  /*3d30*/  FFMA.FTZ R19, R105, R10, -R24 ;  /* 0x0000000a69137223 */ /* 0x000fe20000010818 */
[----:B------:R-:W-:Y:S01]  /*3d40*/  FMNMX.FTZ R12, R111, R8, !PT ;  /* 0x000000086f0c7209 */ /* 0x000fe20007810000 */
[----:B------:R-:W-:Y:S01]  /*3d50*/  UISETP.GE.AND UP0, UPT, UR6, UR53, UPT ;  /* 0x000000350600728c */ /* 0x000fe2000bf06270 */
[----:B------:R-:W-:Y:S01]  /*3d60*/  ISETP.GT.AND P2, PT, R66, 0x28, PT ;  /* 0x000000284200780c */ /* 0x000fe20003f44270 */
[----:B------:R-:W-:-:S02]  /*3d70*/  UMOV UR4, URZ ;  /* 0x0000003f00047c82 */ /* 0x000fc40008000000 */
[----:B------:R-:W1:Y:S08]  /*3d80*/  MUFU.TANH R22, R22 ;  /* 0x0000001600167308 */ /* 0x000e700000002400 */
[----:B------:R2:W-:Y:S08]  /*3d90*/  MUFU.EX2 R5, R115 ;  /* 0x0000007300057308 */ /* 0x0005f00000000800 */
[----:B------:R-:W3:Y:S01]  /*3da0*/  MUFU.TANH R23, R23 ;  /* 0x0000001700177308 */ /* 0x000ee20000002400 */
[----:B--2---:R-:W-:Y:S01]  /*3db0*/  FSEL R115, R15, -INF , P1 ;  /* 0xff8000000f737808 */ /* 0x004fe20000800000 */
[----:B------:R-:W-:Y:S01]  /*3dc0*/  FFMA.FTZ R15, R113, R10, -R24 ;  /* 0x0000000a710f7223 */ /* 0x000fe20000010818 */
[----:B------:R-:W-:-:S02]  /*3dd0*/  ISETP.GT.AND P1, PT, R66, 0x21, PT ;  /* 0x000000214200780c */ /* 0x000fc40003f24270 */
[----:B------:R-:W-:Y:S02]  /*3de0*/  FMNMX.FTZ R12, R115, R12, !PT ;  /* 0x0000000c730c7209 */ /* 0x000fe40007810000 */
[----:B0-----:R-:W-:Y:S01]  /*3df0*/  FSEL R113, R21, -INF , P2 ;  /* 0xff80000015717808 */ /* 0x001fe20001000000 */
[----:B------:R0:W-:Y:S01]  /*3e00*/  MUFU.TANH R141, R29 ;  /* 0x0000001d008d7308 */ /* 0x0001e20000002400 */
[----:B------:R-:W-:Y:S01]  /*3e10*/  FMNMX.FTZ R12, R117, R12, !PT ;  /* 0x0000000c750c7209 */ /* 0x000fe20007810000 */
[----:B------:R-:W-:Y:S01]  /*3e20*/  FFMA.FTZ R21, R101, R10, -R24 ;  /* 0x0000000a65157223 */ /* 0x000fe20000010818 */
[----:B------:R-:W-:-:S05]  /*3e30*/  ISETP.GT.AND P2, PT, R66, 0x30, PT ;  /* 0x000000304200780c */ /* 0x000fca0003f44270 */
[----:B------:R-:W-:Y:S01]  /*3e40*/  MUFU.TANH R72, R72 ;  /* 0x0000004800487308 */ /* 0x000fe20000002400 */
[----:B0-----:R-:W-:Y:S01]  /*3e50*/  FFMA.FTZ R29, R119, R10, -R24 ;  /* 0x0000000a771d7223 */ /* 0x001fe20000010818 */
[----:B------:R-:W-:Y:S02]  /*3e60*/  FSEL R119, R20, -INF , P1 ;  /* 0xff80000014777808 */ /* 0x000fe40000800000 */
[----:B------:R-:W-:Y:S02]  /*3e70*/  ISETP.GT.AND P1, PT, R66, 0x29, PT ;  /* 0x000000294200780c */ /* 0x000fe40003f24270 */
[----:B------:R-:W-:Y:S02]  /*3e80*/  FMNMX.FTZ R12, R119, R12, !PT ;  /* 0x0000000c770c7209 */ /* 0x000fe40007810000 */
[----:B------:R-:W0:Y:S01]  /*3e90*/  MUFU.TANH R74, R74 ;  /* 0x0000004a004a7308 */ /* 0x000e220000002400 */
[----:B-1----:R-:W-:Y:S02]  /*3ea0*/  FSEL R121, R22, -INF , P1 ;  /* 0xff80000016797808 */ /* 0x002fe40000800000 */
[----:B------:R-:W-:-:S02]  /*3eb0*/  FMNMX.FTZ R14, R113, R12, !PT ;  /* 0x0000000c710e7209 */ /* 0x000fc40007810000 */
[C---:B------:R-:W-:Y:S02]  /*3ec0*/  ISETP.GT.AND P1, PT, R66.reuse, 0x31, PT ;  /* 0x000000314200780c */ /* 0x040fe40003f24270 */
[----:B------:R-:W-:Y:S01]  /*3ed0*/  FMNMX.FTZ R14, R121, R14, !PT ;  /* 0x0000000e790e7209 */ /* 0x000fe20007810000 */
[----:B------:R-:W1:Y:S08]  /*3ee0*/  MUFU.TANH R73, R73 ;  /* 0x0000004900497308 */ /* 0x000e700000002400 */
[----:B------:R2:W-:Y:S08]  /*3ef0*/  MUFU.EX2 R8, R11 ;  /* 0x0000000b00087308 */ /* 0x0005f00000000800 */
[----:B------:R-:W4:Y:S01]  /*3f00*/  MUFU.TANH R75, R75 ;  /* 0x0000004b004b7308 */ /* 0x000f220000002400 */
[-CC-:B--2---:R-:W-:Y:S01]  /*3f10*/  FFMA.FTZ R11, R109, R10.reuse, -R24.reuse ;  /* 0x0000000a6d0b7223 */ /* 0x184fe20000010818 */
[----:B---3--:R-:W-:Y:S01]  /*3f20*/  FSEL R109, R23, -INF , P2 ;  /* 0xff800000176d7808 */ /* 0x008fe20001000000 */
[----:B------:R-:W-:Y:S01]  /*3f30*/  FFMA.FTZ R23, R95, R10, -R24 ;  /* 0x0000000a5f177223 */ /* 0x000fe20000010818 */
[----:B------:R-:W-:-:S02]  /*3f40*/  ISETP.GT.AND P2, PT, R66, 0x38, PT ;  /* 0x000000384200780c */ /* 0x000fc40003f44270 */
[----:B------:R-:W-:Y:S02]  /*3f50*/  FMNMX.FTZ R14, R109, R14, !PT ;  /* 0x0000000e6d0e7209 */ /* 0x000fe40007810000 */
[----:B------:R2:W-:Y:S01]  /*3f60*/  MUFU.TANH R54, R28 ;  /* 0x0000001c00367308 */ /* 0x0005e20000002400 */
[----:B0-----:R-:W-:Y:S02]  /*3f70*/  FSEL R105, R74, -INF , P2 ;  /* 0xff8000004a697808 */ /* 0x001fe40001000000 */
[----:B------:R-:W-:-:S05]  /*3f80*/  ISETP.GT.AND P2, PT, R66, 0x40, PT ;  /* 0x000000404200780c */ /* 0x000fca0003f44270 */
[----:B------:R-:W-:Y:S01]  /*3f90*/  MUFU.TANH R56, R56 ;  /* 0x0000003800387308 */ /* 0x000fe20000002400 */
[----:B--2---:R-:W-:Y:S01]  /*3fa0*/  FFMA.FTZ R28, R123, R10, -R24 ;  /* 0x0000000a7b1c7223 */ /* 0x004fe20000010818 */
[----:B------:R-:W-:Y:S02]  /*3fb0*/  FSEL R123, R72, -INF , P1 ;  /* 0xff800000487b7808 */ /* 0x000fe40000800000 */
[----:B------:R-:W-:Y:S02]  /*3fc0*/  ISETP.GT.AND P1, PT, R66, 0x39, PT ;  /* 0x000000394200780c */ /* 0x000fe40003f24270 */
[----:B------:R-:W-:Y:S02]  /*3fd0*/  FMNMX.FTZ R14, R123, R14, !PT ;  /* 0x0000000e7b0e7209 */ /* 0x000fe40007810000 */
[----:B------:R-:W0:Y:S01]  /*3fe0*/  MUFU.TANH R57, R57 ;  /* 0x0000003900397308 */ /* 0x000e220000002400 */
[----:B-1----:R-:W-:Y:S02]  /*3ff0*/  FSEL R73, R73, -INF , P1 ;  /* 0xff80000049497808 */ /* 0x002fe40000800000 */
[----:B------:R-:W-:-:S02]  /*4000*/  FMNMX.FTZ R20, R105, R14, !PT ;  /* 0x0000000e69147209 */ /* 0x000fc40007810000 */
[C---:B------:R-:W-:Y:S02]  /*4010*/  ISETP.GT.AND P1, PT, R66.reuse, 0x41, PT ;  /* 0x000000414200780c */ /* 0x040fe40003f24270 */
[----:B----4-:R-:W-:Y:S01]  /*4020*/  FSEL R75, R75, -INF , P2 ;  /* 0xff8000004b4b7808 */ /* 0x010fe20001000000 */
[----:B------:R-:W-:Y:S01]  /*4030*/  MUFU.TANH R58, R58 ;  /* 0x0000003a003a7308 */ /* 0x000fe20000002400 */
[----:B------:R-:W-:Y:S02]  /*4040*/  FMNMX.FTZ R20, R73, R20, !PT ;  /* 0x0000001449147209 */ /* 0x000fe40007810000 */
[----:B------:R-:W-:Y:S02]  /*4050*/  ISETP.GT.AND P2, PT, R66, 0x48, PT ;  /* 0x000000484200780c */ /* 0x000fe40003f44270 */
[----:B------:R-:W-:-:S03]  /*4060*/  FMNMX.FTZ R20, R75, R20, !PT ;  /* 0x000000144b147209 */ /* 0x000fc60007810000 */
[----:B------:R-:W1:Y:S01]  /*4070*/  MUFU.TANH R18, R18 ;  /* 0x0000001200127308 */ /* 0x000e620000002400 */
[----:B0-----:R-:W-:Y:S01]  /*4080*/  FSEL R101, R57, -INF , P2 ;  /* 0xff80000039657808 */ /* 0x001fe20001000000 */
[----:B------:R-:W-:Y:S01]  /*4090*/  FFMA.FTZ R57, R87, R10, -R24 ;  /* 0x0000000a57397223 */ /* 0x000fe20000010818 */
[----:B------:R-:W-:-:S05]  /*40a0*/  ISETP.GT.AND P2, PT, R66, 0x50, PT ;  /* 0x000000504200780c */ /* 0x000fca0003f44270 */
[----:B------:R0:W-:Y:S08]  /*40b0*/  MUFU.EX2 R12, R11 ;  /* 0x0000000b000c7308 */ /* 0x0001f00000000800 */
[----:B------:R-:W2:Y:S01]  /*40c0*/  MUFU.TANH R59, R59 ;  /* 0x0000003b003b7308 */ /* 0x000ea20000002400 */
[----:B0-----:R-:W-:Y:S01]  /*40d0*/  FFMA.FTZ R11, R103, R10, -R24 ;  /* 0x0000000a670b7223 */ /* 0x001fe20000010818 */
[----:B------:R-:W-:-:S02]  /*40e0*/  FSEL R103, R56, -INF , P1 ;  /* 0xff80000038677808 */ /* 0x000fc40000800000 */
[----:B------:R-:W-:Y:S02]  /*40f0*/  ISETP.GT.AND P1, PT, R66, 0x49, PT ;  /* 0x000000494200780c */ /* 0x000fe40003f24270 */
[----:B------:R-:W-:Y:S02]  /*4100*/  FMNMX.FTZ R20, R103, R20, !PT ;  /* 0x0000001467147209 */ /* 0x000fe40007810000 */
[----:B------:R-:W0:Y:S01]  /*4110*/  MUFU.TANH R60, R60 ;  /* 0x0000003c003c7308 */ /* 0x000e220000002400 */
[----:B-1----:R-:W-:Y:S02]  /*4120*/  FSEL R129, R18, -INF , P2 ;  /* 0xff80000012817808 */ /* 0x002fe40001000000 */
[----:B------:R-:W-:Y:S02]  /*4130*/  FMNMX.FTZ R20, R101, R20, !PT ;  /* 0x0000001465147209 */ /* 0x000fe40007810000 */
[----:B------:R-:W-:-:S03]  /*4140*/  ISETP.GT.AND P2, PT, R66, 0x58, PT ;  /* 0x000000584200780c */ /* 0x000fc60003f44270 */
[----:B------:R1:W-:Y:S08]  /*4150*/  MUFU.TANH R42, R25 ;  /* 0x00000019002a7308 */ /* 0x0003f00000002400 */
[----:B------:R-:W3:Y:S01]  /*4160*/  MUFU.TANH R61, R61 ;  /* 0x0000003d003d7308 */ /* 0x000ee20000002400 */
[----:B-1----:R-:W-:Y:S01]  /*4170*/  FFMA.FTZ R25, R127, R10, -R24 ;  /* 0x0000000a7f197223 */ /* 0x002fe20000010818 */
[----:B------:R-:W-:-:S02]  /*4180*/  FSEL R127, R58, -INF , P1 ;  /* 0xff8000003a7f7808 */ /* 0x000fc40000800000 */
[C---:B------:R-:W-:Y:S02]  /*4190*/  ISETP.GT.AND P1, PT, R66.reuse, 0x51, PT ;  /* 0x000000514200780c */ /* 0x040fe40003f24270 */
[----:B------:R-:W-:Y:S02]  /*41a0*/  FMNMX.FTZ R20, R127, R20, !PT ;  /* 0x000000147f147209 */ /* 0x000fe40007810000 */
[----:B------:R-:W1:Y:S01]  /*41b0*/  MUFU.TANH R62, R62 ;  /* 0x0000003e003e7308 */ /* 0x000e620000002400 */
[----:B--2---:R-:W-:Y:S01]  /*41c0*/  FSEL R131, R59, -INF , P1 ;  /* 0xff8000003b837808 */ /* 0x004fe20000800000 */
[----:B------:R-:W-:Y:S01]  /*41d0*/  FFMA.FTZ R59, R69, R10, -R24 ;  /* 0x0000000a453b7223 */ /* 0x000fe20000010818 */
[----:B------:R-:W-:Y:S02]  /*41e0*/  FMNMX.FTZ R20, R129, R20, !PT ;  /* 0x0000001481147209 */ /* 0x000fe40007810000 */
[----:B------:R-:W-:Y:S02]  /*41f0*/  ISETP.GT.AND P1, PT, R66, 0x59, PT ;  /* 0x000000594200780c */ /* 0x000fe40003f24270 */
[----:B0-----:R-:W-:Y:S01]  /*4200*/  FSEL R133, R60, -INF , P2 ;  /* 0xff8000003c857808 */ /* 0x001fe20001000000 */
[----:B------:R-:W0:Y:S01]  /*4210*/  MUFU.TANH R40, R40 ;  /* 0x0000002800287308 */ /* 0x000e220000002400 */
[----:B------:R-:W-:-:S02]  /*4220*/  FMNMX.FTZ R20, R131, R20, !PT ;  /* 0x0000001483147209 */ /* 0x000fc40007810000 */
[C---:B------:R-:W-:Y:S02]  /*4230*/  ISETP.GT.AND P2, PT, R66.reuse, 0x60, PT ;  /* 0x000000604200780c */ /* 0x040fe40003f44270 */
[----:B---3--:R-:W-:Y:S02]  /*4240*/  FSEL R135, R61, -INF , P1 ;  /* 0xff8000003d877808 */ /* 0x008fe40000800000 */
[----:B------:R-:W-:Y:S01]  /*4250*/  FMNMX.FTZ R22, R133, R20, !PT ;  /* 0x0000001485167209 */ /* 0x000fe20007810000 */
[----:B------:R-:W2:Y:S01]  /*4260*/  MUFU.TANH R44, R44 ;  /* 0x0000002c002c7308 */ /* 0x000ea20000002400 */
[----:B------:R-:W-:Y:S02]  /*4270*/  ISETP.GT.AND P1, PT, R66, 0x61, PT ;  /* 0x000000614200780c */ /* 0x000fe40003f24270 */
[----:B-1----:R-:W-:Y:S02]  /*4280*/  FSEL R137, R62, -INF , P2 ;  /* 0xff8000003e897808 */ /* 0x002fe40001000000 */
[----:B------:R-:W-:-:S02]  /*4290*/  FMNMX.FTZ R22, R135, R22, !PT ;  /* 0x0000001687167209 */ /* 0x000fc40007810000 */
[----:B------:R-:W-:Y:S01]  /*42a0*/  ISETP.GT.AND P2, PT, R66, 0x68, PT ;  /* 0x000000684200780c */ /* 0x000fe20003f44270 */
[----:B------:R-:W1:Y:S01]  /*42b0*/  MUFU.TANH R48, R48 ;  /* 0x0000003000307308 */ /* 0x000e620000002400 */
[----:B0-----:R-:W-:Y:S01]  /*42c0*/  FSEL R139, R40, -INF , P1 ;  /* 0xff800000288b7808 */ /* 0x001fe20000800000 */
[----:B------:R-:W-:Y:S01]  /*42d0*/  FFMA.FTZ R40, R55, R10, -R24 ;  /* 0x0000000a37287223 */ /* 0x000fe20000010818 */
[----:B------:R-:W-:Y:S02]  /*42e0*/  FMNMX.FTZ R22, R137, R22, !PT ;  /* 0x0000001689167209 */ /* 0x000fe40007810000 */
[----:B------:R-:W-:Y:S02]  /*42f0*/  ISETP.GT.AND P1, PT, R66, 0x69, PT ;  /* 0x000000694200780c */ /* 0x000fe40003f24270 */
[----:B------:R-:W-:Y:S01]  /*4300*/  FMNMX.FTZ R22, R139, R22, !PT ;  /* 0x000000168b167209 */ /* 0x000fe20007810000 */
[----:B------:R-:W0:Y:S01]  /*4310*/  MUFU.TANH R52, R52 ;  /* 0x0000003400347308 */ /* 0x000e220000002400 */
[----:B--2---:R-:W-:-:S02]  /*4320*/  FSEL R95, R44, -INF , P2 ;  /* 0xff8000002c5f7808 */ /* 0x004fc40001000000 */
[----:B------:R-:W-:Y:S02]  /*4330*/  FSEL R61, R34, -INF , P1 ;  /* 0xff800000223d7808 */ /* 0x000fe40000800000 */
[C---:B------:R-:W-:Y:S02]  /*4340*/  ISETP.GT.AND P2, PT, R66.reuse, 0x70, PT ;  /* 0x000000704200780c */ /* 0x040fe40003f44270 */
[----:B------:R-:W-:Y:S01]  /*4350*/  FMNMX.FTZ R34, R95, R22, !PT ;  /* 0x000000165f227209 */ /* 0x000fe20007810000 */
[----:B------:R2:W-:Y:S01]  /*4360*/  MUFU.EX2 R14, R11 ;  /* 0x0000000b000e7308 */ /* 0x0005e20000000800 */
[----:B------:R-:W-:Y:S02]  /*4370*/  ISETP.GT.AND P1, PT, R66, 0x71, PT ;  /* 0x000000714200780c */ /* 0x000fe40003f24270 */
[----:B------:R-:W-:-:S05]  /*4380*/  FMNMX.FTZ R34, R61, R34, !PT ;  /* 0x000000223d227209 */ /* 0x000fca0007810000 */
[----:B------:R3:W-:Y:S01]  /*4390*/  MUFU.EX2 R4, R33 ;  /* 0x0000002100047308 */ /* 0x0007e20000000800 */
[-CC-:B--2---:R-:W-:Y:S01]  /*43a0*/  FFMA.FTZ R11, R89, R10.reuse, -R24.reuse ;  /* 0x0000000a590b7223 */ /* 0x184fe20000010818 */
[----:B-1----:R-:W-:Y:S01]  /*43b0*/  FSEL R89, R48, -INF , P2 ;  /* 0xff80000030597808 */ /* 0x002fe20001000000 */
[--C-:B------:R-:W-:Y:S01]  /*43c0*/  FFMA.FTZ R48, R79, R10, -R24.reuse ;  /* 0x0000000a4f307223 */ /* 0x100fe20000010818 */
[----:B------:R-:W-:Y:S02]  /*43d0*/  ISETP.GT.AND P2, PT, R66, 0x78, PT ;  /* 0x000000784200780c */ /* 0x000fe40003f44270 */
[----:B------:R-:W-:Y:S02]  /*43e0*/  FMNMX.FTZ R34, R89, R34, !PT ;  /* 0x0000002259227209 */ /* 0x000fe40007810000 */
[----:B0-----:R-:W-:Y:S01]  /*43f0*/  FSEL R87, R52, -INF , P2 ;  /* 0xff80000034577808 */ /* 0x001fe20001000000 */
[----:B---3--:R-:W-:Y:S01]  /*4400*/  FFMA.FTZ R33, R91, R10, -R24 ;  /* 0x0000000a5b217223 */ /* 0x008fe20000010818 */
[----:B------:R-:W-:Y:S01]  /*4410*/  FSEL R91, R38, -INF , P1 ;  /* 0xff800000265b7808 */ /* 0x000fe20000800000 */
[----:B------:R0:W1:Y:S01]  /*4420*/  MUFU.TANH R145, R36 ;  /* 0x0000002400917308 */ /* 0x0000620000002400 */
[----:B------:R-:W-:-:S02]  /*4430*/  ISETP.GT.AND P1, PT, R66, 0x79, PT ;  /* 0x000000794200780c */ /* 0x000fc40003f24270 */
[----:B------:R-:W-:Y:S02]  /*4440*/  FMNMX.FTZ R34, R91, R34, !PT ;  /* 0x000000225b227209 */ /* 0x000fe40007810000 */
[----:B------:R-:W-:-:S03]  /*4450*/  ISETP.GT.AND P2, PT, R66, 0x80, PT ;  /* 0x000000804200780c */ /* 0x000fc60003f44270 */
[----:B------:R2:W-:Y:S01]  /*4460*/  MUFU.EX2 R20, R93 ;  /* 0x0000005d00147308 */ /* 0x0005e20000000800 */
[----:B0-----:R-:W-:-:S07]  /*4470*/  FMNMX.FTZ R36, R87, R34, !PT ;  /* 0x0000002257247209 */ /* 0x001fce0007810000 */
[----:B------:R0:W-:Y:S01]  /*4480*/  MUFU.EX2 R18, R99 ;  /* 0x0000006300127308 */ /* 0x0001e20000000800 */
[----:B--2---:R-:W-:Y:S01]  /*4490*/  FSEL R93, R46, -INF , P1 ;  /* 0xff8000002e5d7808 */ /* 0x004fe20000800000 */
[----:B------:R-:W-:Y:S01]  /*44a0*/  FFMA.FTZ R46, R65, R10, -R24 ;  /* 0x0000000a412e7223 */ /* 0x000fe20000010818 */
[----:B------:R-:W-:Y:S02]  /*44b0*/  ISETP.GT.AND P1, PT, R66, 0x81, PT ;  /* 0x000000814200780c */ /* 0x000fe40003f24270 */
[----:B------:R-:W-:-:S03]  /*44c0*/  FMNMX.FTZ R36, R93, R36, !PT ;  /* 0x000000245d247209 */ /* 0x000fc60007810000 */
[----:B------:R2:W-:Y:S01]  /*44d0*/  MUFU.EX2 R22, R11 ;  /* 0x0000000b00167308 */ /* 0x0005e20000000800 */
[----:B0-----:R-:W-:Y:S02]  /*44e0*/  FSEL R99, R50, -INF , P2 ;  /* 0xff80000032637808 */ /* 0x001fe40001000000 */
[----:B------:R-:W-:Y:S02]  /*44f0*/  ISETP.GT.AND P2, PT, R66, 0x88, PT ;  /* 0x000000884200780c */ /* 0x000fe40003f44270 */
[----:B------:R-:W-:Y:S02]  /*4500*/  FMNMX.FTZ R36, R99, R36, !PT ;  /* 0x0000002463247209 */ /* 0x000fe40007810000 */
[----:B------:R-:W-:Y:S01]  /*4510*/  FSEL R69, R54, -INF , P2 ;  /* 0xff80000036457808 */ /* 0x000fe20001000000 */
[----:B------:R-:W-:Y:S01]  /*4520*/  MUFU.EX2 R25, R25 ;  /* 0x0000001900197308 */ /* 0x000fe20000000800 */
[-CC-:B--2---:R-:W-:Y:S01]  /*4530*/  FFMA.FTZ R11, R85, R10.reuse, -R24.reuse ;  /* 0x0000000a550b7223 */ /* 0x184fe20000010818 */
[----:B------:R-:W-:Y:S01]  /*4540*/  FSEL R85, R42, -INF , P1 ;  /* 0xff8000002a557808 */ /* 0x000fe20000800000 */
[-CC-:B------:R-:W-:Y:S01]  /*4550*/  FFMA.FTZ R42, R47, R10.reuse, -R24.reuse ;  /* 0x0000000a2f2a7223 */ /* 0x180fe20000010818 */
[----:B------:R-:W-:Y:S01]  /*4560*/  ISETP.GT.AND P1, PT, R66, 0x89, PT ;  /* 0x000000894200780c */ /* 0x000fe20003f24270 */
[----:B------:R-:W-:Y:S01]  /*4570*/  FFMA.FTZ R47, R71, R10, -R24 ;  /* 0x0000000a472f7223 */ /* 0x000fe20000010818 */
[----:B------:R-:W-:-:S02]  /*4580*/  FMNMX.FTZ R36, R85, R36, !PT ;  /* 0x0000002455247209 */ /* 0x000fc40007810000 */
[C---:B------:R-:W-:Y:S01]  /*4590*/  ISETP.GT.AND P2, PT, R66.reuse, 0x90, PT ;  /* 0x000000904200780c */ /* 0x040fe20003f44270 */
[----:B------:R0:W-:Y:S01]  /*45a0*/  MUFU.EX2 R34, R11 ;  /* 0x0000000b00227308 */ /* 0x0001e20000000800 */
[----:B------:R-:W-:Y:S02]  /*45b0*/  FSEL R141, R141, -INF , P1 ;  /* 0xff8000008d8d7808 */ /* 0x000fe40000800000 */
[----:B------:R-:W-:Y:S02]  /*45c0*/  FMNMX.FTZ R38, R69, R36, !PT ;  /* 0x0000002445267209 */ /* 0x000fe40007810000 */
[----:B------:R-:W-:Y:S02]  /*45d0*/  ISETP.GT.AND P1, PT, R66, 0x91, PT ;  /* 0x000000914200780c */ /* 0x000fe40003f24270 */
[----:B------:R-:W-:Y:S01]  /*45e0*/  FSEL R125, R68, -INF , P2 ;  /* 0xff800000447d7808 */ /* 0x000fe20001000000 */
[----:B------:R-:W-:Y:S01]  /*45f0*/  MUFU.EX2 R26, R26 ;  /* 0x0000001a001a7308 */ /* 0x000fe20000000800 */
[----:B------:R-:W-:-:S02]  /*4600*/  FMNMX.FTZ R38, R141, R38, !PT ;  /* 0x000000268d267209 */ /* 0x000fc40007810000 */
[C---:B------:R-:W-:Y:S02]  /*4610*/  ISETP.GT.AND P2, PT, R66.reuse, 0x98, PT ;  /* 0x000000984200780c */ /* 0x040fe40003f44270 */
[----:B------:R-:W-:Y:S02]  /*4620*/  FSEL R143, R143, -INF , P1 ;  /* 0xff8000008f8f7808 */ /* 0x000fe40000800000 */
[----:B------:R-:W-:Y:S01]  /*4630*/  FMNMX.FTZ R38, R125, R38, !PT ;  /* 0x000000267d267209 */ /* 0x000fe20007810000 */
[----:B------:R-:W-:Y:S01]  /*4640*/  MUFU.EX2 R28, R28 ;  /* 0x0000001c001c7308 */ /* 0x000fe20000000800 */
[----:B------:R-:W-:Y:S02]  /*4650*/  ISETP.GT.AND P1, PT, R66, 0x99, PT ;  /* 0x000000994200780c */ /* 0x000fe40003f24270 */
[----:B-1----:R-:W-:Y:S02]  /*4660*/  FSEL R145, R145, -INF , P2 ;  /* 0xff80000091917808 */ /* 0x002fe40001000000 */
[----:B------:R-:W-:-:S02]  /*4670*/  FMNMX.FTZ R38, R143, R38, !PT ;  /* 0x000000268f267209 */ /* 0x000fc40007810000 */
[----:B------:R-:W-:Y:S01]  /*4680*/  FSEL R147, R147, -INF , P1 ;  /* 0xff80000093937808 */ /* 0x000fe20000800000 */
[----:B------:R-:W-:Y:S01]  /*4690*/  MUFU.EX2 R29, R29 ;  /* 0x0000001d001d7308 */ /* 0x000fe20000000800 */
[----:B------:R-:W-:-:S04]  /*46a0*/  FMNMX.FTZ R38, R145, R38, !PT ;  /* 0x0000002691267209 */ /* 0x000fc80007810000 */
[----:B0-----:R-:W-:Y:S01]  /*46b0*/  FMNMX.FTZ R11, R147, R38, !PT ;  /* 0x00000026930b7209 */ /* 0x001fe20007810000 */
[-CC-:B------:R-:W-:Y:S01]  /*46c0*/  FFMA.FTZ R38, R43, R10.reuse, -R24.reuse ;  /* 0x0000000a2b267223 */ /* 0x180fe20000010818 */
[--C-:B------:R-:W-:Y:S01]  /*46d0*/  FFMA.FTZ R43, R63, R10, -R24.reuse ;  /* 0x0000000a3f2b7223 */ /* 0x100fe20000010818 */
[----:B------:R-:W-:Y:S02]  /*46e0*/  MUFU.EX2 R30, R30 ;  /* 0x0000001e001e7308 */ /* 0x000fe40000000800 */
[----:B------:R-:W0:Y:S06]  /*46f0*/  SHFL.BFLY PT, R44, R11, 0x2, 0x1f ;  /* 0x0c401f000b2c7f89 */ /* 0x000e2c00000e0000 */
[----:B------:R-:W-:Y:S08]  /*4700*/  MUFU.EX2 R9, R9 ;  /* 0x0000000900097308 */ /* 0x000ff00000000800 */
[----:B------:R-:W-:Y:S08]  /*4710*/  MUFU.EX2 R15, R15 ;  /* 0x0000000f000f7308 */ /* 0x000ff00000000800 */
[----:B------:R1:W-:Y:S01]  /*4720*/  MUFU.EX2 R36, R51 ;  /* 0x0000003300247308 */ /* 0x0003e20000000800 */
[----:B0-----:R-:W-:Y:S01]  /*4730*/  FMNMX.FTZ R50, R11, R44, !PT ;  /* 0x0000002c0b327209 */ /* 0x001fe20007810000 */
[----:B------:R-:W-:-:S04]  /*4740*/  FFMA.FTZ R44, R67, R10, -R24 ;  /* 0x0000000a432c7223 */ /* 0x000fc80000010818 */
[----:B------:R-:W0:Y:S02]  /*4750*/  SHFL.BFLY PT, R11, R50, 0x1, 0x1f ;  /* 0x0c201f00320b7f89 */ /* 0x000e2400000e0000 */
[----:B------:R-:W-:Y:S01]  /*4760*/  MUFU.EX2 R19, R19 ;  /* 0x0000001300137308 */ /* 0x000fe20000000800 */
[----:B-1----:R-:W-:-:S07]  /*4770*/  FFMA.FTZ R51, R81, R10, -R24 ;  /* 0x0000000a51337223 */ /* 0x002fce0000010818 */
[----:B------:R-:W-:Y:S08]  /*4780*/  MUFU.EX2 R21, R21 ;  /* 0x0000001500157308 */ /* 0x000ff00000000800 */
[----:B------:R-:W-:Y:S01]  /*4790*/  MUFU.EX2 R23, R23 ;  /* 0x0000001700177308 */ /* 0x000fe20000000800 */
[----:B0-----:R-:W-:Y:S01]  /*47a0*/  FMNMX.FTZ R11, R50, R11, !PT ;  /* 0x0000000b320b7209 */ /* 0x001fe20007810000 */
[----:B------:R-:W-:-:S06]  /*47b0*/  FFMA.FTZ R50, R77, R10, -R24 ;  /* 0x0000000a4d327223 */ /* 0x000fcc0000010818 */
[----:B------:R-:W-:Y:S01]  /*47c0*/  MUFU.EX2 R33, R33 ;  /* 0x0000002100217308 */ /* 0x000fe20000000800 */
[C---:B------:R-:W-:Y:S01]  /*47d0*/  FSETP.NEU.FTZ.AND P1, PT, R11.reuse, -INF , PT ;  /* 0xff8000000b00780b */ /* 0x040fe20003f3d000 */
[----:B------:R-:W-:-:S05]  /*47e0*/  FFMA.FTZ R52, R11, R10, -8 ;  /* 0xc10000000b347423 */ /* 0x000fca000001000a */
[----:B------:R-:W-:Y:S01]  /*47f0*/  FSEL R52, R52, RZ, P1 ;  /* 0x000000ff34347208 */ /* 0x000fe20000800000 */
[----:B------:R-:W-:Y:S01]  /*4800*/  MUFU.EX2 R57, R57 ;  /* 0x0000003900397308 */ /* 0x000fe20000000800 */
        /* <DEDUP_REMOVED lines=15> */
[----:B------:R-:W0:Y:S01]  /*4900*/  MUFU.EX2 R32, R32 ;  /* 0x0000002000207308 */ /* 0x000e220000000800 */
[-CC-:B------:R-:W-:Y:S01]  /*4910*/  FFMA.FTZ R123, R123, R10.reuse, -R52.reuse ;  /* 0x0000000a7b7b7223 */ /* 0x180fe20000010834 */
[-CC-:B------:R-:W-:Y:S01]  /*4920*/  FFMA.FTZ R105, R105, R10.reuse, -R52.reuse ;  /* 0x0000000a69697223 */ /* 0x180fe20000010834 */
[-CC-:B------:R-:W-:Y:S01]  /*4930*/  FFMA.FTZ R73, R73, R10.reuse, -R52.reuse ;  /* 0x0000000a49497223 */ /* 0x180fe20000010834 */
        /* <DEDUP_REMOVED lines=11> */
[-C--:B------:R-:W-:Y:S01]  /*49f0*/  FFMA.FTZ R95, R95, R10.reuse, -R52 ;  /* 0x0000000a5f5f7223 */ /* 0x080fe20000010834 */
[----:B------:R2:W3:Y:S01]  /*4a00*/  MUFU.EX2 R54, R37 ;  /* 0x0000002500367308 */ /* 0x0004e20000000800 */
        /* <DEDUP_REMOVED lines=8> */
[----:B--2---:R-:W-:Y:S01]  /*4a90*/  FADD.FTZ R37, R25, R26 ;  /* 0x0000001a19257221 */ /* 0x004fe20000010000 */
[-CC-:B------:R-:W-:Y:S01]  /*4aa0*/  FFMA.FTZ R85, R85, R10.reuse, -R52.reuse ;  /* 0x0000000a55557223 */ /* 0x180fe20000010834 */
[-CC-:B------:R-:W-:Y:S01]  /*4ab0*/  FFMA.FTZ R69, R69, R10.reuse, -R52.reuse ;  /* 0x0000000a45457223 */ /* 0x180fe20000010834 */
[-C--:B------:R-:W-:Y:S01]  /*4ac0*/  FFMA.FTZ R141, R141, R10.reuse, -R52 ;  /* 0x0000000a8d8d7223 */ /* 0x080fe20000010834 */
[----:B------:R-:W-:Y:S01]  /*4ad0*/  FADD.FTZ R78, R28, R37 ;  /* 0x000000251c4e7221 */ /* 0x000fe20000010000 */
[----:B-1----:R-:W-:Y:S01]  /*4ae0*/  FADD.FTZ R37, R49, R76 ;  /* 0x0000004c31257221 */ /* 0x002fe20000010000 */
[-C--:B------:R-:W-:Y:S01]  /*4af0*/  FFMA.FTZ R125, R125, R10.reuse, -R52 ;  /* 0x0000000a7d7d7223 */ /* 0x080fe20000010834 */
[----:B------:R-:W1:Y:S01]  /*4b00*/  MUFU.EX2 R56, R107 ;  /* 0x0000006b00387308 */ /* 0x000e620000000800 */
[----:B------:R-:W-:Y:S01]  /*4b10*/  FADD.FTZ R55, R29, R78 ;  /* 0x0000004e1d377221 */ /* 0x000fe20000010000 */
[C---:B---3--:R-:W-:Y:S01]  /*4b20*/  FADD.FTZ R78, R54.reuse, R37 ;  /* 0x00000025364e7221 */ /* 0x048fe20000010000 */
[----:B------:R-:W-:Y:S01]  /*4b30*/  F2FP.SATFINITE.E4M3.F32.PACK_AB_MERGE_C R49, R54, R49, RZ ;  /* 0x000000313631723e */ /* 0x000fe200048070ff */
[-CC-:B------:R-:W-:Y:S01]  /*4b40*/  FFMA.FTZ R143, R143, R10.reuse, -R52.reuse ;  /* 0x0000000a8f8f7223 */ /* 0x180fe20000010834 */
[----:B------:R-:W-:Y:S01]  /*4b50*/  FADD.FTZ R80, R30, R55 ;  /* 0x000000371e507221 */ /* 0x000fe20000010000 */
[-CC-:B------:R-:W-:Y:S01]  /*4b60*/  FFMA.FTZ R145, R145, R10.reuse, -R52.reuse ;  /* 0x0000000a91917223 */ /* 0x180fe20000010834 */
[----:B------:R-:W-:Y:S01]  /*4b70*/  FFMA.FTZ R52, R147, R10, -R52 ;  /* 0x0000000a93347223 */ /* 0x000fe20000010834 */
[----:B------:R-:W2:Y:S01]  /*4b80*/  MUFU.EX2 R111, R111 ;  /* 0x0000006f006f7308 */ /* 0x000ea20000000800 */
[----:B0-----:R-:W-:Y:S01]  /*4b90*/  FADD.FTZ R37, R97, R78 ;  /* 0x0000004e61257221 */ /* 0x001fe20000010000 */
[----:B------:R-:W-:Y:S01]  /*4ba0*/  FADD.FTZ R55, R5, R80 ;  /* 0x0000005005377221 */ /* 0x000fe20000010000 */
[----:B------:R-:W-:-:S03]  /*4bb0*/  F2FP.SATFINITE.E4M3.F32.PACK_AB_MERGE_C R184, R32, R53, R49 ;  /* 0x0000003520b8723e */ /* 0x000fc60004807031 */
[----:B------:R-:W-:Y:S02]  /*4bc0*/  FADD.FTZ R78, R4, R55 ;  /* 0x00000037044e7221 */ /* 0x000fe40000010000 */
[----:B------:R-:W0:Y:S01]  /*4bd0*/  MUFU.EX2 R58, R115 ;  /* 0x00000073003a7308 */ /* 0x000e220000000800 */
[----:B-1----:R-:W-:Y:S01]  /*4be0*/  FADD.FTZ R24, R56, R37 ;  /* 0x0000002538187221 */ /* 0x002fe20000010000 */
[----:B------:R-:W-:-:S04]  /*4bf0*/  FADD.FTZ R55, R9, R78 ;  /* 0x0000004e09377221 */ /* 0x000fc80000010000 */
[----:B------:R-:W-:Y:S02]  /*4c00*/  FADD.FTZ R80, R8, R55 ;  /* 0x0000003708507221 */ /* 0x000fe40000010000 */
[----:B------:R-:W1:Y:S01]  /*4c10*/  MUFU.EX2 R117, R117 ;  /* 0x0000007500757308 */ /* 0x000e620000000800 */
[----:B--2---:R-:W-:Y:S01]  /*4c20*/  FADD.FTZ R37, R111, R24 ;  /* 0x000000186f257221 */ /* 0x004fe20000010000 */
[----:B------:R-:W-:-:S04]  /*4c30*/  FADD.FTZ R55, R15, R80 ;  /* 0x000000500f377221 */ /* 0x000fc80000010000 */
[----:B------:R-:W-:Y:S02]  /*4c40*/  FADD.FTZ R80, R12, R55 ;  /* 0x000000370c507221 */ /* 0x000fe40000010000 */
[----:B------:R-:W2:Y:S01]  /*4c50*/  MUFU.EX2 R60, R119 ;  /* 0x00000077003c7308 */ /* 0x000ea20000000800 */
[C---:B0-----:R-:W-:Y:S01]  /*4c60*/  FADD.FTZ R78, R58.reuse, R37 ;  /* 0x000000253a4e7221 */ /* 0x041fe20000010000 */
[----:B------:R-:W-:Y:S01]  /*4c70*/  FADD.FTZ R55, R19, R80 ;  /* 0x0000005013377221 */ /* 0x000fe20000010000 */
[----:B------:R-:W-:-:S03]  /*4c80*/  F2FP.SATFINITE.E4M3.F32.PACK_AB_MERGE_C R58, R58, R111, RZ ;  /* 0x0000006f3a3a723e */ /* 0x000fc600048070ff */
[----:B------:R-:W-:Y:S01]  /*4c90*/  FADD.FTZ R82, R14, R55 ;  /* 0x000000370e527221 */ /* 0x000fe20000010000 */
[----:B------:R-:W-:Y:S01]  /*4ca0*/  F2FP.SATFINITE.E4M3.F32.PACK_AB_MERGE_C R186, R56, R97, R58 ;  /* 0x0000006138ba723e */ /* 0x000fe2000480703a */
[----:B------:R-:W0:Y:S01]  /*4cb0*/  MUFU.EX2 R113, R113 ;  /* 0x0000007100717308 */ /* 0x000e220000000800 */
[----:B-1----:R-:W-:Y:S01]  /*4cc0*/  FADD.FTZ R37, R117, R78 ;  /* 0x0000004e75257221 */ /* 0x002fe20000010000 */
[----:B------:R-:W-:-:S04]  /*4cd0*/  FADD.FTZ R55, R21, R82 ;  /* 0x0000005215377221 */ /* 0x000fc80000010000 */
[----:B------:R-:W-:Y:S01]  /*4ce0*/  FADD.FTZ R82, R18, R55 ;  /* 0x0000003712527221 */ /* 0x000fe20000010000 */
[----:B------:R-:W-:Y:S01]  /*4cf0*/  F2FP.SATFINITE.E4M3.F32.PACK_AB_MERGE_C R55, R29, R28, RZ ;  /* 0x0000001c1d37723e */ /* 0x000fe200048070ff */
[----:B------:R-:W1:Y:S01]  /*4d00*/  MUFU.EX2 R62, R121 ;  /* 0x00000079003e7308 */ /* 0x000e620000000800 */
[----:B--2---:R-:W-:Y:S01]  /*4d10*/  FADD.FTZ R78, R60, R37 ;  /* 0x000000253c4e7221 */ /* 0x004fe20000010000 */
[C---:B------:R-:W-:Y:S01]  /*4d20*/  FADD.FTZ R29, R23.reuse, R82 ;  /* 0x00000052171d7221 */ /* 0x040fe20000010000 */
[----:B------:R-:W-:Y:S02]  /*4d30*/  F2FP.SATFINITE.E4M3.F32.PACK_AB_MERGE_C R23, R23, R18, RZ ;  /* 0x000000121717723e */ /* 0x000fe400048070ff */
[----:B------:R-:W-:Y:S02]  /*4d40*/  F2FP.SATFINITE.E4M3.F32.PACK_AB_MERGE_C R185, R26, R25, R55 ;  /* 0x000000191ab9723e */ /* 0x000fe40004807037 */
[----:B------:R-:W-:Y:S01]  /*4d50*/  F2FP.SATFINITE.E4M3.F32.PACK_AB_MERGE_C R183, R21, R14, R23 ;  /* 0x0000000e15b7723e */ /* 0x000fe20004807017 */
[----:B------:R-:W2:Y:S01]  /*4d60*/  MUFU.EX2 R109, R109 ;  /* 0x0000006d006d7308 */ /* 0x000ea20000000800 */
[----:B0-----:R-:W-:-:S07]  /*4d70*/  FADD.FTZ R37, R113, R78 ;  /* 0x0000004e71257221 */ /* 0x001fce0000010000 */
[----:B------:R-:W0:Y:S01]  /*4d80*/  MUFU.EX2 R64, R123 ;  /* 0x0000007b00407308 */ /* 0x000e220000000800 */
[C---:B-1----:R-:W-:Y:S01]  /*4d90*/  FADD.FTZ R80, R62.reuse, R37 ;  /* 0x000000253e507221 */ /* 0x042fe20000010000 */
[----:B------:R-:W-:-:S04]  /*4da0*/  F2FP.SATFINITE.E4M3.F32.PACK_AB_MERGE_C R62, R62, R113, RZ ;  /* 0x000000713e3e723e */ /* 0x000fc800048070ff */
[----:B------:R-:W-:Y:S02]  /*4db0*/  F2FP.SATFINITE.E4M3.F32.PACK_AB_MERGE_C R180, R60, R117, R62 ;  /* 0x000000753cb4723e */ /* 0x000fe4000480703e */
[----:B------:R-:W-:Y:S01]  /*4dc0*/  CS2R R62, SRZ ;  /* 0x00000000003e7805 */ /* 0x000fe2000001ff00 */
[----:B------:R-:W1:Y:S01]  /*4dd0*/  MUFU.EX2 R105, R105 ;  /* 0x0000006900697308 */ /* 0x000e620000000800 */
[----:B--2---:R-:W-:-:S07]  /*4de0*/  FADD.FTZ R37, R109, R80 ;  /* 0x000000506d257221 */ /* 0x004fce0000010000 */
[----:B------:R-:W2:Y:S01]  /*4df0*/  MUFU.EX2 R66, R73 ;  /* 0x0000004900427308 */ /* 0x000ea20000000800 */
[----:B0-----:R-:W-:-:S07]  /*4e00*/  FADD.FTZ R80, R64, R37 ;  /* 0x0000002540507221 */ /* 0x001fce0000010000 */
[----:B------:R-:W0:Y:S01]  /*4e10*/  MUFU.EX2 R75, R75 ;  /* 0x0000004b004b7308 */ /* 0x000e220000000800 */
[----:B-1----:R-:W-:Y:S01]  /*4e20*/  FADD.FTZ R37, R105, R80 ;  /* 0x0000005069257221 */ /* 0x002fe20000010000 */
[----:B------:R-:W-:-:S06]  /*4e30*/  FADD.FTZ R80, R20, R29 ;  /* 0x0000001d14507221 */ /* 0x000fcc0000010000 */
[----:B------:R-:W1:Y:S01]  /*4e40*/  MUFU.EX2 R68, R103 ;  /* 0x0000006700447308 */ /* 0x000e620000000800 */
[C---:B--2---:R-:W-:Y:S01]  /*4e50*/  FADD.FTZ R54, R66.reuse, R37 ;  /* 0x0000002542367221 */ /* 0x044fe20000010000 */
[----:B------:R-:W-:Y:S01]  /*4e60*/  F2FP.SATFINITE.E4M3.F32.PACK_AB_MERGE_C R37, R9, R4, RZ ;  /* 0x000000040925723e */ /* 0x000fe200048070ff */
[----:B------:R-:W-:Y:S01]  /*4e70*/  FADD.FTZ R9, R33, R80 ;  /* 0x0000005021097221 */ /* 0x000fe20000010000 */
[----:B------:R-:W-:Y:S02]  /*4e80*/  F2FP.SATFINITE.E4M3.F32.PACK_AB_MERGE_C R66, R66, R105, RZ ;  /* 0x000000694242723e */ /* 0x000fe400048070ff */
[----:B------:R-:W-:Y:S02]  /*4e90*/  CS2R R80, SRZ ;  /* 0x0000000000507805 */ /* 0x000fe4000001ff00 */
[----:B------:R-:W-:Y:S01]  /*4ea0*/  F2FP.SATFINITE.E4M3.F32.PACK_AB_MERGE_C R187, R5, R30, R37 ;  /* 0x0000001e05bb723e */ /* 0x000fe20004807025 */
[----:B------:R-:W2:Y:S01]  /*4eb0*/  MUFU.EX2 R101, R101 ;  /* 0x0000006500657308 */ /* 0x000ea20000000800 */
[----:B0-----:R-:W-:Y:S01]  /*4ec0*/  FADD.FTZ R29, R75, R54 ;  /* 0x000000364b1d7221 */ /* 0x001fe20000010000 */
[----:B------:R-:W-:Y:S01]  /*4ed0*/  FADD.FTZ R54, R22, R9 ;  /* 0x0000000916367221 */ /* 0x000fe20000010000 */
[----:B------:R-:W-:-:S02]  /*4ee0*/  F2FP.SATFINITE.E4M3.F32.PACK_AB_MERGE_C R182, R64, R109, R66 ;  /* 0x0000006d40b6723e */ /* 0x000fc40004807042 */
[----:B------:R-:W-:Y:S02]  /*4ef0*/  CS2R R64, SRZ ;  /* 0x0000000000407805 */ /* 0x000fe4000001ff00 */
[----:B------:R-:W-:Y:S01]  /*4f00*/  CS2R R66, SRZ ;  /* 0x0000000000427805 */ /* 0x000fe2000001ff00 */
[----:B------:R-:W0:Y:S01]  /*4f10*/  MUFU.EX2 R70, R127 ;  /* 0x0000007f00467308 */ /* 0x000e220000000800 */
[----:B-1----:R-:W-:Y:S01]  /*4f20*/  FADD.FTZ R4, R68, R29 ;  /* 0x0000001d44047221 */ /* 0x002fe20000010000 */
[----:B------:R-:W-:Y:S01]  /*4f30*/  F2FP.SATFINITE.E4M3.F32.PACK_AB_MERGE_C R29, R19, R12, RZ ;  /* 0x0000000c131d723e */ /* 0x000fe200048070ff */
[C---:B------:R-:W-:Y:S01]  /*4f40*/  FADD.FTZ R19, R57.reuse, R54 ;  /* 0x0000003639137221 */ /* 0x040fe20000010000 */
[----:B------:R-:W-:Y:S02]  /*4f50*/  F2FP.SATFINITE.E4M3.F32.PACK_AB_MERGE_C R57, R57, R22, RZ ;  /* 0x000000163939723e */ /* 0x000fe400048070ff */
[----:B------:R-:W-:Y:S02]  /*4f60*/  CS2R R54, SRZ ;  /* 0x0000000000367805 */ /* 0x000fe4000001ff00 */
[----:B------:R-:W-:Y:S01]  /*4f70*/  F2FP.SATFINITE.E4M3.F32.PACK_AB_MERGE_C R181, R15, R8, R29 ;  /* 0x000000080fb5723e */ /* 0x000fe2000480701d */
[----:B------:R-:W-:Y:S01]  /*4f80*/  FADD.FTZ R18, R34, R19 ;  /* 0x0000001322127221 */ /* 0x000fe20000010000 */
[----:B------:R-:W1:Y:S01]  /*4f90*/  MUFU.EX2 R129, R129 ;  /* 0x0000008100817308 */ /* 0x000e620000000800 */
[----:B--2---:R-:W-:Y:S01]  /*4fa0*/  FADD.FTZ R9, R101, R4 ;  /* 0x0000000465097221 */ /* 0x004fe20000010000 */
[----:B------:R-:W-:-:S02]  /*4fb0*/  F2FP.SATFINITE.E4M3.F32.PACK_AB_MERGE_C R177, R33, R20, R57 ;  /* 0x0000001421b1723e */ /* 0x000fc40004807039 */
[----:B------:R-:W-:Y:S02]  /*4fc0*/  CS2R R32, SRZ ;  /* 0x0000000000207805 */ /* 0x000fe4000001ff00 */
[----:B------:R-:W-:Y:S02]  /*4fd0*/  CS2R R56, SRZ ;  /* 0x0000000000387805 */ /* 0x000fe4000001ff00 */
[----:B------:R-:W2:Y:S01]  /*4fe0*/  MUFU.EX2 R59, R59 ;  /* 0x0000003b003b7308 */ /* 0x000ea20000000800 */
[C---:B0-----:R-:W-:Y:S01]  /*4ff0*/  FADD.FTZ R12, R70.reuse, R9 ;  /* 0x00000009460c7221 */ /* 0x041fe20000010000 */
[----:B------:R-:W-:-:S04]  /*5000*/  F2FP.SATFINITE.E4M3.F32.PACK_AB_MERGE_C R70, R70, R101, RZ ;  /* 0x000000654646723e */ /* 0x000fc800048070ff */
[----:B------:R-:W-:Y:S02]  /*5010*/  F2FP.SATFINITE.E4M3.F32.PACK_AB_MERGE_C R176, R68, R75, R70 ;  /* 0x0000004b44b0723e */ /* 0x000fe40004807046 */
[----:B------:R-:W-:Y:S01]  /*5020*/  CS2R R70, SRZ ;  /* 0x0000000000467805 */ /* 0x000fe2000001ff00 */
[----:B------:R-:W0:Y:S01]  /*5030*/  MUFU.EX2 R72, R131 ;  /* 0x0000008300487308 */ /* 0x000e220000000800 */
[----:B-1----:R-:W-:-:S07]  /*5040*/  FADD.FTZ R9, R129, R12 ;  /* 0x0000000c81097221 */ /* 0x002fce0000010000 */
[----:B------:R-:W1:Y:S01]  /*5050*/  MUFU.EX2 R133, R133 ;  /* 0x0000008500857308 */ /* 0x000e620000000800 */
[----:B--2---:R-:W-:-:S04]  /*5060*/  FADD.FTZ R19, R59, R18 ;  /* 0x000000123b137221 */ /* 0x004fc80000010000 */
[----:B------:R-:W-:-:S03]  /*5070*/  FADD.FTZ R18, R36, R19 ;  /* 0x0000001324127221 */ /* 0x000fc60000010000 */
[----:B------:R-:W2:Y:S01]  /*5080*/  MUFU.EX2 R74, R135 ;  /* 0x00000087004a7308 */ /* 0x000ea20000000800 */
[----:B0-----:R-:W-:-:S07]  /*5090*/  FADD.FTZ R12, R72, R9 ;  /* 0x00000009480c7221 */ /* 0x001fce0000010000 */
[----:B------:R-:W0:Y:S01]  /*50a0*/  MUFU.EX2 R41, R41 ;  /* 0x0000002900297308 */ /* 0x000e220000000800 */
[----:B-1----:R-:W-:-:S07]  /*50b0*/  FADD.FTZ R9, R133, R12 ;  /* 0x0000000c85097221 */ /* 0x002fce0000010000 */
[----:B------:R-:W1:Y:S01]  /*50c0*/  MUFU.EX2 R27, R27 ;  /* 0x0000001b001b7308 */ /* 0x000e620000000800 */
[C---:B--2---:R-:W-:Y:S01]  /*50d0*/  F2FP.SATFINITE.E4M3.F32.PACK_AB_MERGE_C R133, R74.reuse, R133, RZ ;  /* 0x000000854a85723e */ /* 0x044fe200048070ff */
[----:B------:R-:W-:-:S03]  /*50e0*/  FADD.FTZ R74, R74, R9 ;  /* 0x000000094a4a7221 */ /* 0x000fc60000010000 */
[----:B------:R-:W-:Y:S02]  /*50f0*/  F2FP.SATFINITE.E4M3.F32.PACK_AB_MERGE_C R178, R72, R129, R133 ;  /* 0x0000008148b2723e */ /* 0x000fe40004807085 */
[----:B------:R-:W-:Y:S01]  /*5100*/  CS2R R72, SRZ ;  /* 0x0000000000487805 */ /* 0x000fe2000001ff00 */
[----:B------:R-:W2:Y:S01]  /*5110*/  MUFU.EX2 R137, R137 ;  /* 0x0000008900897308 */ /* 0x000ea20000000800 */
[C---:B0-----:R-:W-:Y:S01]  /*5120*/  FADD.FTZ R18, R41.reuse, R18 ;  /* 0x0000001229127221 */ /* 0x041fe20000010000 */
[----:B------:R-:W-:-:S04]  /*5130*/  F2FP.SATFINITE.E4M3.F32.PACK_AB_MERGE_C R36, R41, R36, RZ ;  /* 0x000000242924723e */ /* 0x000fc800048070ff */
[----:B------:R-:W-:Y:S02]  /*5140*/  F2FP.SATFINITE.E4M3.F32.PACK_AB_MERGE_C R179, R59, R34, R36 ;  /* 0x000000223bb3723e */ /* 0x000fe40004807024 */
[----:B------:R-:W-:Y:S01]  /*5150*/  CS2R R36, SRZ ;  /* 0x0000000000247805 */ /* 0x000fe2000001ff00 */
[----:B------:R-:W0:Y:S01]  /*5160*/  MUFU.EX2 R38, R38 ;  /* 0x0000002600267308 */ /* 0x000e220000000800 */
[----:B-1----:R-:W-:Y:S01]  /*5170*/  FADD.FTZ R19, R27, R18 ;  /* 0x000000121b137221 */ /* 0x002fe20000010000 */
[----:B------:R-:W-:-:S06]  /*5180*/  CS2R R58, SRZ ;  /* 0x00000000003a7805 */ /* 0x000fcc000001ff00 */
[----:B------:R-:W1:Y:S01]  /*5190*/  MUFU.EX2 R76, R139 ;  /* 0x0000008b004c7308 */ /* 0x000e620000000800 */
[----:B--2---:R-:W-:Y:S01]  /*51a0*/  FADD.FTZ R9, R137, R74 ;  /* 0x0000004a89097221 */ /* 0x004fe20000010000 */
[----:B------:R-:W-:-:S06]  /*51b0*/  CS2R R74, SRZ ;  /* 0x00000000004a7805 */ /* 0x000fcc000001ff00 */
[----:B------:R-:W2:Y:S01]  /*51c0*/  MUFU.EX2 R31, R31 ;  /* 0x0000001f001f7308 */ /* 0x000ea20000000800 */
[----:B0-----:R-:W-:-:S07]  /*51d0*/  FADD.FTZ R22, R38, R19 ;  /* 0x0000001326167221 */ /* 0x001fce0000010000 */
[----:B------:R-:W0:Y:S01]  /*51e0*/  MUFU.EX2 R95, R95 ;  /* 0x0000005f005f7308 */ /* 0x000e220000000800 */
[----:B-1----:R-:W-:-:S07]  /*51f0*/  FADD.FTZ R18, R76, R9 ;  /* 0x000000094c127221 */ /* 0x002fce0000010000 */
[----:B------:R1:W3:Y:S01]  /*5200*/  MUFU.EX2 R24, R61 ;  /* 0x0000003d00187308 */ /* 0x0002e20000000800 */
[----:B--2---:R-:W-:-:S07]  /*5210*/  FADD.FTZ R9, R31, R22 ;  /* 0x000000161f097221 */ /* 0x004fce0000010000 */
[----:B------:R-:W2:Y:S01]  /*5220*/  MUFU.EX2 R42, R42 ;  /* 0x0000002a002a7308 */ /* 0x000ea20000000800 */
[----:B0-----:R-:W-:Y:S01]  /*5230*/  FADD.FTZ R5, R95, R18 ;  /* 0x000000125f057221 */ /* 0x001fe20000010000 */
[----:B-1----:R-:W-:-:S06]  /*5240*/  CS2R R60, SRZ ;  /* 0x00000000003c7805 */ /* 0x002fcc000001ff00 */
[----:B------:R-:W0:Y:S01]  /*5250*/  MUFU.EX2 R40, R40 ;  /* 0x0000002800287308 */ /* 0x000e220000000800 */
[C---:B---3--:R-:W-:Y:S01]  /*5260*/  F2FP.SATFINITE.E4M3.F32.PACK_AB_MERGE_C R95, R24.reuse, R95, RZ ;  /* 0x0000005f185f723e */ /* 0x048fe200048070ff */
[----:B------:R-:W-:-:S03]  /*5270*/  FADD.FTZ R24, R24, R5 ;  /* 0x0000000518187221 */ /* 0x000fc60000010000 */
[----:B------:R-:W-:Y:S02]  /*5280*/  F2FP.SATFINITE.E4M3.F32.PACK_AB_MERGE_C R172, R76, R137, R95 ;  /* 0x000000894cac723e */ /* 0x000fe4000480705f */
[----:B------:R-:W-:Y:S01]  /*5290*/  CS2R R76, SRZ ;  /* 0x00000000004c7805 */ /* 0x000fe2000001ff00 */
[----:B------:R-:W1:Y:S01]  /*52a0*/  MUFU.EX2 R89, R89 ;  /* 0x0000005900597308 */ /* 0x000e620000000800 */
[C---:B--2---:R-:W-:Y:S01]  /*52b0*/  FADD.FTZ R9, R42.reuse, R9 ;  /* 0x000000092a097221 */ /* 0x044fe20000010000 */
[----:B------:R-:W-:-:S04]  /*52c0*/  F2FP.SATFINITE.E4M3.F32.PACK_AB_MERGE_C R31, R42, R31, RZ ;  /* 0x0000001f2a1f723e */ /* 0x000fc800048070ff */
[----:B------:R-:W-:Y:S02]  /*52d0*/  F2FP.SATFINITE.E4M3.F32.PACK_AB_MERGE_C R173, R38, R27, R31 ;  /* 0x0000001b26ad723e */ /* 0x000fe4000480701f */
[----:B------:R-:W-:Y:S01]  /*52e0*/  CS2R R26, SRZ ;  /* 0x00000000001a7805 */ /* 0x000fe2000001ff00 */
[----:B------:R-:W2:Y:S01]  /*52f0*/  MUFU.EX2 R43, R43 ;  /* 0x0000002b002b7308 */ /* 0x000ea20000000800 */
[----:B0-----:R-:W-:Y:S01]  /*5300*/  FADD.FTZ R18, R40, R9 ;  /* 0x0000000928127221 */ /* 0x001fe20000010000 */
[----:B------:R-:W-:-:S06]  /*5310*/  CS2R R30, SRZ ;  /* 0x00000000001e7805 */ /* 0x000fcc000001ff00 */
[----:B------:R-:W0:Y:S01]  /*5320*/  MUFU.EX2 R78, R91 ;  /* 0x0000005b004e7308 */ /* 0x000e220000000800 */
[----:B-1----:R-:W-:Y:S01]  /*5330*/  FADD.FTZ R5, R89, R24 ;  /* 0x0000001859057221 */ /* 0x002fe20000010000 */
[----:B------:R-:W-:-:S06]  /*5340*/  CS2R R24, SRZ ;  /* 0x0000000000187805 */ /* 0x000fcc000001ff00 */
        /* <DEDUP_REMOVED lines=11> */
[----:B------:R-:W-:Y:S02]  /*5400*/  F2FP.SATFINITE.E4M3.F32.PACK_AB_MERGE_C R174, R78, R89, R87 ;  /* 0x000000594eae723e */ /* 0x000fe40004807057 */
[----:B------:R-:W-:Y:S02]  /*5410*/  CS2R R78, SRZ ;  /* 0x00000000004e7805 */ /* 0x000fe4000001ff00 */
[----:B------:R-:W-:Y:S01]  /*5420*/  CS2R R86, SRZ ;  /* 0x0000000000567805 */ /* 0x000fe2000001ff00 */
[----:B------:R-:W0:Y:S01]  /*5430*/  MUFU.EX2 R99, R99 ;  /* 0x0000006300637308 */ /* 0x000e220000000800 */
[C---:B-1----:R-:W-:Y:S01]  /*5440*/  FADD.FTZ R9, R46.reuse, R9 ;  /* 0x000000092e097221 */ /* 0x042fe20000010000 */
[----:B------:R-:W-:-:S04]  /*5450*/  F2FP.SATFINITE.E4M3.F32.PACK_AB_MERGE_C R35, R46, R35, RZ ;  /* 0x000000232e23723e */ /* 0x000fc800048070ff */
[----:B------:R-:W-:Y:S02]  /*5460*/  F2FP.SATFINITE.E4M3.F32.PACK_AB_MERGE_C R175, R43, R40, R35 ;  /* 0x000000282baf723e */ /* 0x000fe40004807023 */
[----:B------:R-:W-:Y:S01]  /*5470*/  CS2R R34, SRZ ;  /* 0x0000000000227805 */ /* 0x000fe2000001ff00 */
[----:B------:R-:W1:Y:S01]  /*5480*/  MUFU.EX2 R47, R47 ;  /* 0x0000002f002f7308 */ /* 0x000e620000000800 */
[----:B--2---:R-:W-:Y:S01]  /*5490*/  FADD.FTZ R14, R44, R9 ;  /* 0x000000092c0e7221 */ /* 0x004fe20000010000 */
[----:B------:R-:W-:Y:S02]  /*54a0*/  CS2R R40, SRZ ;  /* 0x0000000000287805 */ /* 0x000fe4000001ff00 */
[----:B------:R-:W-:-:S04]  /*54b0*/  CS2R R42, SRZ ;  /* 0x00000000002a7805 */ /* 0x000fc8000001ff00 */
[----:B------:R2:W3:Y:S01]  /*54c0*/  MUFU.EX2 R4, R85 ;  /* 0x0000005500047308 */ /* 0x0004e20000000800 */
[----:B0-----:R-:W-:Y:S01]  /*54d0*/  FADD.FTZ R5, R99, R28 ;  /* 0x0000001c63057221 */ /* 0x001fe20000010000 */
[----:B------:R-:W-:-:S06]  /*54e0*/  CS2R R28, SRZ ;  /* 0x00000000001c7805 */ /* 0x000fcc000001ff00 */
[----:B------:R-:W0:Y:S01]  /*54f0*/  MUFU.EX2 R39, R39 ;  /* 0x0000002700277308 */ /* 0x000e220000000800 */
[----:B-1----:R-:W-:Y:S01]  /*5500*/  FADD.FTZ R20, R47, R14 ;  /* 0x0000000e2f147221 */ /* 0x002fe20000010000 */
[----:B--2---:R-:W-:-:S06]  /*5510*/  CS2R R84, SRZ ;  /* 0x0000000000547805 */ /* 0x004fcc000001ff00 */
[----:B------:R-:W1:Y:S01]  /*5520*/  MUFU.EX2 R69, R69 ;  /* 0x0000004500457308 */ /* 0x000e620000000800 */
[----:B---3--:R-:W-:-:S07]  /*5530*/  FADD.FTZ R18, R4, R5 ;  /* 0x0000000504127221 */ /* 0x008fce0000010000 */
        /* <DEDUP_REMOVED lines=11> */
[----:B------:R-:W-:Y:S02]  /*55f0*/  F2FP.SATFINITE.E4M3.F32.PACK_AB_MERGE_C R39, R48, R39, RZ ;  /* 0x000000273027723e */ /* 0x000fe400048070ff */
[----:B------:R-:W-:Y:S02]  /*5600*/  CS2R R48, SRZ ;  /* 0x0000000000307805 */ /* 0x000fe4000001ff00 */
[----:B------:R-:W-:Y:S02]  /*5610*/  F2FP.SATFINITE.E4M3.F32.PACK_AB_MERGE_C R169, R47, R44, R39 ;  /* 0x0000002c2fa9723e */ /* 0x000fe40004807027 */
[----:B------:R-:W-:Y:S01]  /*5620*/  CS2R R38, SRZ ;  /* 0x0000000000267805 */ /* 0x000fe2000001ff00 */
[----:B------:R-:W0:Y:S01]  /*5630*/  MUFU.EX2 R51, R51 ;  /* 0x0000003300337308 */ /* 0x000e220000000800 */
[----:B-1----:R-:W-:Y:S01]  /*5640*/  FADD.FTZ R18, R50, R9 ;  /* 0x0000000932127221 */ /* 0x002fe20000010000 */
[----:B------:R-:W-:-:S06]  /*5650*/  CS2R R46, SRZ ;  /* 0x00000000002e7805 */ /* 0x000fcc000001ff00 */
[----:B------:R-:W1:Y:S01]  /*5660*/  MUFU.EX2 R8, R143 ;  /* 0x0000008f00087308 */ /* 0x000e620000000800 */
[----:B--2---:R-:W-:-:S07]  /*5670*/  FADD.FTZ R5, R125, R12 ;  /* 0x0000000c7d057221 */ /* 0x004fce0000010000 */
[----:B------:R-:W-:Y:S01]  /*5680*/  MUFU.EX2 R45, R45 ;  /* 0x0000002d002d7308 */ /* 0x000fe20000000800 */
[----:B0-----:R-:W-:-:S07]  /*5690*/  FADD.FTZ R18, R51, R18 ;  /* 0x0000001233127221 */ /* 0x001fce0000010000 */
[----:B------:R0:W2:Y:S01]  /*56a0*/  MUFU.EX2 R14, R83 ;  /* 0x00000053000e7308 */ /* 0x0000a20000000800 */
[----:B-1----:R-:W-:-:S07]  /*56b0*/  FADD.FTZ R4, R8, R5 ;  /* 0x0000000508047221 */ /* 0x002fce0000010000 */
[----:B------:R-:W1:Y:S01]  /*56c0*/  MUFU.EX2 R145, R145 ;  /* 0x0000009100917308 */ /* 0x000e620000000800 */
[----:B0-----:R-:W-:-:S07]  /*56d0*/  CS2R R82, SRZ ;  /* 0x0000000000527805 */ /* 0x001fce000001ff00 */
[----:B------:R-:W0:Y:S01]  /*56e0*/  MUFU.EX2 R52, R52 ;  /* 0x0000003400347308 */ /* 0x000e220000000800 */
[----:B--2---:R-:W-:Y:S01]  /*56f0*/  F2FP.SATFINITE.E4M3.F32.PACK_AB_MERGE_C R12, R14, R45, RZ ;  /* 0x0000002d0e0c723e */ /* 0x004fe200048070ff */
[----:B------:R-:W-:-:S03]  /*5700*/  FADD.FTZ R45, R45, R18 ;  /* 0x000000122d2d7221 */ /* 0x000fc60000010000 */
[----:B------:R-:W-:Y:S02]  /*5710*/  F2FP.SATFINITE.E4M3.F32.PACK_AB_MERGE_C R171, R51, R50, R12 ;  /* 0x0000003233ab723e */ /* 0x000fe4000480700c */
[----:B------:R-:W-:Y:S01]  /*5720*/  CS2R R50, SRZ ;  /* 0x0000000000327805 */ /* 0x000fe2000001ff00 */
[----:B-1----:R-:W-:Y:S01]  /*5730*/  FADD.FTZ R5, R145, R4 ;  /* 0x0000000491057221 */ /* 0x002fe20000010000 */
[----:B------:R-:W-:Y:S01]  /*5740*/  FADD.FTZ R4, R14, R45 ;  /* 0x0000002d0e047221 */ /* 0x000fe20000010000 */
[----:B------:R-:W-:Y:S02]  /*5750*/  CS2R R44, SRZ ;  /* 0x00000000002c7805 */ /* 0x000fe4000001ff00 */
[C---:B0-----:R-:W-:Y:S01]  /*5760*/  F2FP.SATFINITE.E4M3.F32.PACK_AB_MERGE_C R9, R52.reuse, R145, RZ ;  /* 0x000000913409723e */ /* 0x041fe200048070ff */
[----:B------:R-:W-:Y:S01]  /*5770*/  FADD.FTZ R5, R52, R5 ;  /* 0x0000000534057221 */ /* 0x000fe20000010000 */
[----:B------:R-:W-:Y:S02]  /*5780*/  CS2R R52, SRZ ;  /* 0x0000000000347805 */ /* 0x000fe4000001ff00 */
        /* <DEDUP_REMOVED lines=37> */
[----:B------:R-:W-:Y:S01]  /*59e0*/  UMOV UR7, URZ ;  /* 0x0000003f00077c82 */ /* 0x000fe20008000000 */
[----:B------:R-:W-:Y:S01]  /*59f0*/  UMOV UR6, URZ ;  /* 0x0000003f00067c82 */ /* 0x000fe20008000000 */
[----:B------:R-:W-:Y:S01]  /*5a00*/  ULDC UR61, c[0x0][0x288] ;  /* 0x0000a200003d7ab9 */ /* 0x000fe20000000800 */
[----:B------:R-:W-:-:S05]  /*5a10*/  ULDC UR59, c[0x0][0x2f0] ;  /* 0x0000bc00003b7ab9 */ /* 0x000fca0000000800 */
.L_x_2256:
[----:B------:R-:W-:Y:S01]  /*5a20*/  ISETP.NE.AND P2, PT, RZ, UR54, PT ;  /* 0x00000036ff007c0c */ /* 0x000fe2000bf45270 */
[----:B------:R-:W-:-:S04]  /*5a30*/  UISETP.NE.AND UP0, UPT, UR6, 0x1, UPT ;  /* 0x000000010600788c */ /* 0x000fc8000bf05270 */
[----:B------:R-:W-:-:S04]  /*5a40*/  USEL UR5, URZ, 0x1, UP0 ;  /* 0x000000013f057887 */ /* 0x000fc80008000000 */
[----:B------:R-:W-:-:S04]  /*5a50*/  ULOP3.LUT UR5, UR7, UR5, URZ, 0x3c, !UPT ;  /* 0x0000000507057292 */ /* 0x000fc8000f8e3c3f */
[----:B------:R-:W-:Y:S08]  /*5a60*/  @P2 BRA `(.L_x_2246) ;  /* 0x0000000000382947 */ /* 0x000ff00003800000 */
[----:B------:R-:W-:Y:S05]  /*5a70*/  @!P0 BRA `(.L_x_2247) ;  /* 0x0000000000048947 */ /* 0x000fea0003800000 */
[----:B------:R-:W-:Y:S01]  /*5a80*/  BPT.TRAP 0x1 ;  /* 0x000000040000795c */ /* 0x000fe20000300000 */
.L_x_2247:
        /* <DEDUP_REMOVED lines=9> */
.L_x_2248:
[----:B-1----:R-:W-:Y:S05]  /*5b20*/  @P1 BRA `(.L_x_2246) ;  /* 0x0000000000081947 */ /* 0x002fea0003800000 */
[----:B------:R-:W1:Y:S02]  /*5b30*/  SYNCS.PHASECHK.TRANS64.TRYWAIT P1, [UR4+0x29830], R10 ;  /* 0x0298300aff0075a7 */ /* 0x000e640008020144 */
[----:B-1----:R-:W-:Y:S05]  /*5b40*/  @!P1 BRA `(.L_x_2249) ;  /* 0x000000f400589947 */ /* 0x002fea0003800000 */
.L_x_2246:
[----:B01----:R-:W-:Y:S01]  /*5b50*/  VIADD R10, R16, 0x8 ;  /* 0x00000008100a7836 */ /* 0x003fe20000000000 */
        /* <DEDUP_REMOVED lines=20> */
[----:B------:R-:W-:Y:S01]  /*5ca0*/  UIADD3 UR46, UR30, 0x180, URZ ;  /* 0x000001801e2e7890 */ /* 0x000fe2000fffe03f */
[----:B------:R-:W-:Y:S01]  /*5cb0*/  UMOV UR47, 0x80000020 ;  /* 0x80000020002f7882 */ /* 0x000fe20000000000 */
[----:B------:R-:W-:Y:S01]  /*5cc0*/  UIADD3 UR50, UR30, 0x200, URZ ;  /* 0x000002001e327890 */ /* 0x000fe2000fffe03f */
[----:B------:R-:W-:Y:S01]  /*5cd0*/  UMOV UR51, 0x80000020 ;  /* 0x8000002000337882 */ /* 0x000fe20000000000 */
[----:B------:R-:W-:Y:S01]  /*5ce0*/  UIADD3 UR26, UR30, 0x2, URZ ;  /* 0x000000021e1a7890 */ /* 0x000fe2000fffe03f */
[----:B------:R-:W-:Y:S01]  /*5cf0*/  WARPGROUP.ARRIVE ;  /* 0x00000000000079c5 */ /* 0x000fe20000000000 */
[----:B------:R-:W-:Y:S01]  /*5d00*/  UMOV UR27, 0x80000020 ;  /* 0x80000020001b7882 */ /* 0x000fe20000000000 */
[----:B------:R-:W-:-:S02]  /*5d10*/  UIADD3 UR10, UR30, 0x82, URZ ;  /* 0x000000821e0a7890 */ /* 0x000fc4000fffe03f */
[----:B------:R-:W-:Y:S02]  /*5d20*/  UIADD3 UR11, UR30, 0x182, URZ ;  /* 0x000001821e0b7890 */ /* 0x000fe4000fffe03f */
[----:B------:R-:W-:Y:S01]  /*5d30*/  QGMMA.64x32x32.F32.E4M3.E4M3 R152, gdesc[UR28], RZ, !UPT, gsb0 ;  /* 0x006000001c9879f3 */ /* 0x000fe2000c0008ff */
[----:B------:R-:W-:Y:S01]  /*5d40*/  UIADD3 UR22, UR30, 0x280, URZ ;  /* 0x000002801e167890 */ /* 0x000fe2000fffe03f */
[----:B------:R-:W-:Y:S01]  /*5d50*/  UMOV UR23, 0x80000020 ;  /* 0x8000002000177882 */ /* 0x000fe20000000000 */
[----:B------:R-:W-:Y:S01]  /*5d60*/  UIADD3 UR18, UR30, 0x282, URZ ;  /* 0x000002821e127890 */ /* 0x000fe2000fffe03f */
[----:B------:R-:W-:Y:S01]  /*5d70*/  UMOV UR19, 0x80000020 ;  /* 0x8000002000137882 */ /* 0x000fe20000000000 */
[----:B------:R-:W-:Y:S01]  /*5d80*/  UIADD3 UR14, UR30, 0x500, URZ ;  /* 0x000005001e0e7890 */ /* 0x000fe2000fffe03f */
[----:B------:R-:W-:Y:S01]  /*5d90*/  UMOV UR15, 0x80000020 ;  /* 0x80000020000f7882 */ /* 0x000fe20000000000 */
[----:B------:R-:W-:Y:S01]  /*5da0*/  UMOV UR28, UR8 ;  /* 0x00000008001c7c82 */ /* 0x000fe20008000000 */
[----:B------:R-:W-:Y:S01]  /*5db0*/  UMOV UR29, UR9 ;  /* 0x00000009001d7c82 */ /* 0x000fe20008000000 */
[----:B------:R-:W-:Y:S01]  /*5dc0*/  UMOV UR31, 0x80000020 ;  /* 0x80000020001f7882 */ /* 0x000fe20000000000 */
[----:B------:R-:W-:-:S02]  /*5dd0*/  WARPGROUP.DEPBAR.LE gsb0, 0x0 ;  /* 0x00008000000079c5 */ /* 0x000fc40000010000 */
        /* <DEDUP_REMOVED lines=153> */
.L_x_2251:
[----:B------:R-:W-:Y:S01]  /*6770*/  ULEA UR10, UR6, UR38, 0x3 ;  /* 0x00000026060a7291 */ /* 0x000fe2000f8e183f */
[----:B------:R-:W-:-:S05]  /*6780*/  IMAD.U32 R10, RZ, RZ, UR7 ;  /* 0x00000007ff0a7e24 */ /* 0x000fca000f8e00ff */
[----:B------:R-:W-:-:S04]  /*6790*/  SHF.L.U32 R10, R10, 0x1f, RZ ;  /* 0x0000001f0a0a7819 */ /* 0x000fc800000006ff */
[----:B------:R0:W1:Y:S01]  /*67a0*/  SYNCS.PHASECHK.TRANS64.TRYWAIT P1, [UR10+0x29850], R10 ;  /* 0x0298500aff0075a7 */ /* 0x000062000802014a */
[----:B------:R-:W-:Y:S05]  /*67b0*/  @!P0 BRA `(.L_x_2252) ;  /* 0x0000000000048947 */ /* 0x000fea0003800000 */
[----:B------:R-:W-:Y:S01]  /*67c0*/  BPT.TRAP 0x1 ;  /* 0x000000040000795c */ /* 0x000fe20000300000 */
.L_x_2252:
[----:B-1----:R-:W-:Y:S05]  /*67d0*/  @P1 BRA `(.L_x_2250) ;  /* 0x0000000000081947 */ /* 0x002fea0003800000 */
[----:B------:R-:W1:Y:S02]  /*67e0*/  SYNCS.PHASECHK.TRANS64.TRYWAIT P1, [UR10+0x29850], R10 ;  /* 0x0298500aff0075a7 */ /* 0x000e64000802014a */
[----:B-1----:R-:W-:Y:S05]  /*67f0*/  @!P1 BRA `(.L_x_2253) ;  /* 0x000000e800449947 */ /* 0x002fea0003800000 */
.L_x_2250:
        /* <DEDUP_REMOVED lines=34> */
.L_x_2254:
[----:B------:R-:W-:Y:S01]  /*6a20*/  UISETP.NE.AND UP0, UPT, UR56, URZ, UPT ;  /* 0x0000003f3800728c */ /* 0x000fe2000bf05270 */
[C---:B------:R-:W-:Y:S01]  /*6a30*/  FMUL.FTZ R14, R0.reuse, R159 ;  /* 0x0000009f000e7220 */ /* 0x040fe20000410000 */
[C---:B------:R-:W-:Y:S01]  /*6a40*/  FMUL.FTZ R159, R0.reuse, R137 ;  /* 0x00000089009f7220 */ /* 0x040fe20000410000 */
[C---:B------:R-:W-:Y:S01]  /*6a50*/  FMUL.FTZ R137, R0.reuse, R142 ;  /* 0x0000008e00897220 */ /* 0x040fe20000410000 */
[C---:B------:R-:W-:Y:S01]  /*6a60*/  FMUL.FTZ R142, R0.reuse, R125 ;  /* 0x0000007d008e7220 */ /* 0x040fe20000410000 */
[C---:B------:R-:W-:Y:S01]  /*6a70*/  FMUL.FTZ R15, R0.reuse, R158 ;  /* 0x0000009e000f7220 */ /* 0x040fe20000410000 */
[----:B------:R-:W-:Y:S01]  /*6a80*/  PLOP3.LUT P1, PT, PT, PT, UP0, 0x80, 0x0 ;  /* 0x000000000000781c */ /* 0x000fe20003f2f008 */
[C---:B------:R-:W-:Y:S01]  /*6a90*/  FMUL.FTZ R158, R0.reuse, R136 ;  /* 0x00000088009e7220 */ /* 0x040fe20000410000 */
[----:B------:R-:W-:Y:S01]  /*6aa0*/  PLOP3.LUT P2, PT, PT, PT, UP0, 0x80, 0x0 ;  /* 0x000000000000781c */ /* 0x000fe20003f4f008 */
[C---:B------:R-:W-:Y:S01]  /*6ab0*/  FMUL.FTZ R136, R0.reuse, R143 ;  /* 0x0000008f00887220 */ /* 0x040fe20000410000 */
[----:B------:R-:W-:Y:S01]  /*6ac0*/  FMUL.FTZ R143, R0, R128 ;  /* 0x00000080008f7220 */ /* 0x000fe20000410000 */
[----:B------:R-:W-:Y:S01]  /*6ad0*/  @UP0 ULDC UR7, c[0x0][0x44c] ;  /* 0x0001130000070ab9 */ /* 0x000fe20000000800 */
[----:B------:R-:W-:-:S02]  /*6ae0*/  IMAD.MOV.U32 R128, RZ, RZ, R6 ;  /* 0x000000ffff807224 */ /* 0x000fc400078e0006 */
[C---:B------:R-:W-:Y:S01]  /*6af0*/  FMUL.FTZ R179, R0.reuse, R145 ;  /* 0x0000009100b37220 */ /* 0x040fe20000410000 */
[C---:B0-----:R-:W-:Y:S01]  /*6b00*/  FMUL.FTZ R10, R0.reuse, R152 ;  /* 0x00000098000a7220 */ /* 0x041fe20000410000 */
[C---:B------:R-:W-:Y:S01]  /*6b10*/  FMUL.FTZ R169, R0.reuse, R124 ;  /* 0x0000007c00a97220 */ /* 0x040fe20000410000 */
[C---:B------:R-:W-:Y:S01]  /*6b20*/  FMUL.FTZ R124, R0.reuse, R130 ;  /* 0x00000082007c7220 */ /* 0x040fe20000410000 */
[C---:B------:R-:W-:Y:S01]  /*6b30*/  FMUL.FTZ R171, R0.reuse, R121 ;  /* 0x0000007900ab7220 */ /* 0x040fe20000410000 */
[----:B------:R-:W-:Y:S01]  /*6b40*/  FMUL.FTZ R121, R0, R123 ;  /* 0x0000007b00797220 */ /* 0x000fe20000410000 */
[----:B------:R-:W-:Y:S01]  /*6b50*/  @P1 IMAD.HI.U32 R125, R6, UR7, RZ ;  /* 0x00000007067d1c27 */ /* 0x000fe2000f8e00ff */
[----:B------:R-:W-:-:S03]  /*6b60*/  @UP0 ULDC UR7, c[0x0][0x450] ;  /* 0x0001140000070ab9 */ /* 0x000fc60000000800 */
[C---:B------:R-:W-:Y:S01]  /*6b70*/  FMUL.FTZ R11, R0.reuse, R153 ;  /* 0x00000099000b7220 */ /* 0x040fe20000410000 */
[C---:B------:R-:W-:Y:S01]  /*6b80*/  FMUL.FTZ R123, R0.reuse, R127 ;  /* 0x0000007f007b7220 */ /* 0x040fe20000410000 */
[----:B------:R-:W-:Y:S01]  /*6b90*/  MOV R127, UR59 ;  /* 0x0000003b007f7c02 */ /* 0x000fe20008000f00 */
[----:B------:R-:W0:Y:S01]  /*6ba0*/  MUFU.TANH R10, R10 ;  /* 0x0000000a000a7308 */ /* 0x000e220000002400 */
[----:B------:R-:W-:Y:S01]  /*6bb0*/  @P2 SHF.R.U32.HI R128, RZ, UR7, R125 ;  /* 0x00000007ff802c19 */ /* 0x000fe2000801167d */
[----:B------:R-:W-:Y:S01]  /*6bc0*/  UMOV UR7, 0x1 ;  /* 0x0000000100077882 */ /* 0x000fe20000000000 */
[C---:B------:R-:W-:Y:S01]  /*6bd0*/  FMUL.FTZ R152, R0.reuse, R156 ;  /* 0x0000009c00987220 */ /* 0x040fe20000410000 */
[----:B------:R-:W-:Y:S01]  /*6be0*/  UIMAD UR7, UR39, -0xa0, UR7 ;  /* 0xffffff60270778a4 */ /* 0x000fe2000f8e0207 */
[C---:B------:R-:W-:Y:S01]  /*6bf0*/  FMUL.FTZ R153, R0.reuse, R157 ;  /* 0x0000009d00997220 */ /* 0x040fe20000410000 */
[----:B------:R-:W1:Y:S01]  /*6c00*/  SHFL.IDX PT, R145, R128, RZ, 0x1c1f ;  /* 0x001c1fff80917589 */ /* 0x000e6200000e0000 */
[C---:B------:R-:W-:Y:S01]  /*6c10*/  FMUL.FTZ R181, R0.reuse, R144 ;  /* 0x0000009000b57220 */ /* 0x040fe20000410000 */
[----:B------:R-:W2:Y:S01]  /*6c20*/  MUFU.TANH R11, R11 ;  /* 0x0000000b000b7308 */ /* 0x000ea20000002400 */
[----:B------:R-:W-:Y:S01]  /*6c30*/  FMUL.FTZ R144, R0, R132 ;  /* 0x0000008400907220 */ /* 0x000fe20000410000 */
[----:B------:R-:W-:-:S02]  /*6c40*/  IMAD.U32 R130, RZ, RZ, UR7 ;  /* 0x00000007ff827e24 */ /* 0x000fc4000f8e00ff */
[C---:B------:R-:W-:Y:S01]  /*6c50*/  FMUL.FTZ R13, R0.reuse, R154 ;  /* 0x0000009a000d7220 */ /* 0x040fe20000410000 */
[C---:B------:R-:W-:Y:S01]  /*6c60*/  FMUL.FTZ R154, R0.reuse, R160 ;  /* 0x000000a0009a7220 */ /* 0x040fe20000410000 */
[C---:B------:R-:W-:Y:S01]  /*6c70*/  FMUL.FTZ R12, R0.reuse, R155 ;  /* 0x0000009b000c7220 */ /* 0x040fe20000410000 */
[----:B------:R-:W-:Y:S02]  /*6c80*/  IMAD R130, R7, -0x2, R130 ;  /* 0xfffffffe07827824 */ /* 0x000fe400078e0282 */
[C---:B------:R-:W-:Y:S01]  /*6c90*/  FMUL.FTZ R155, R0.reuse, R161 ;  /* 0x000000a1009b7220 */ /* 0x040fe20000410000 */
[----:B------:R-:W3:Y:S01]  /*6ca0*/  MUFU.TANH R152, R152 ;  /* 0x0000009800987308 */ /* 0x000ee20000002400 */
[C---:B------:R-:W-:Y:S01]  /*6cb0*/  FMUL.FTZ R18, R0.reuse, R163 ;  /* 0x000000a300127220 */ /* 0x040fe20000410000 */
[----:B------:R-:W-:Y:S02]  /*6cc0*/  IMAD R130, R127, UR55, R130 ;  /* 0x000000377f827c24 */ /* 0x000fe4000f8e0282 */
[C---:B------:R-:W-:Y:S01]  /*6cd0*/  FMUL.FTZ R157, R0.reuse, R164 ;  /* 0x000000a4009d7220 */ /* 0x040fe20000410000 */
[C---:B------:R-:W-:Y:S01]  /*6ce0*/  FMUL.FTZ R156, R0.reuse, R165 ;  /* 0x000000a5009c7220 */ /* 0x040fe20000410000 */
[C---:B------:R-:W-:Y:S01]  /*6cf0*/  FMUL.FTZ R160, R0.reuse, R140 ;  /* 0x0000008c00a07220 */ /* 0x040fe20000410000 */
        /* <DEDUP_REMOVED lines=8> */
[----:B-1----:R-:W-:Y:S01]  /*6d80*/  IADD3 R132, R145, -UR61, R130 ;  /* 0x8000003d91847c10 */ /* 0x002fe2000fffe082 */
[C---:B------:R-:W-:Y:S01]  /*6d90*/  FMUL.FTZ R131, R0.reuse, R133 ;  /* 0x0000008500837220 */ /* 0x040fe20000410000 */
[----:B------:R-:W1:Y:S01]  /*6da0*/  MUFU.TANH R154, R154 ;  /* 0x0000009a009a7308 */ /* 0x000e620000002400 */
[----:B------:R-:W-:Y:S01]  /*6db0*/  FMUL.FTZ R105, R0, R105 ;  /* 0x0000006900697220 */ /* 0x000fe20000410000 */
[----:B------:R-:W-:Y:S01]  /*6dc0*/  ISETP.GT.AND P1, PT, R132, RZ, PT ;  /* 0x000000ff8400720c */ /* 0x000fe20003f24270 */
[----:B------:R-:W-:Y:S01]  /*6dd0*/  FMUL.FTZ R104, R0, R104 ;  /* 0x0000006800687220 */ /* 0x000fe20000410000 */
[----:B------:R-:W-:Y:S01]  /*6de0*/  ISETP.GT.AND P2, PT, R132, 0x1, PT ;  /* 0x000000018400780c */ /* 0x000fe20003f44270 */
[----:B------:R-:W-:Y:S01]  /*6df0*/  FMUL.FTZ R109, R0, R109 ;  /* 0x0000006d006d7220 */ /* 0x000fe20000410000 */
[----:B0-----:R-:W-:Y:S01]  /*6e00*/  FSEL R163, R10, -INF , P1 ;  /* 0xff8000000aa37808 */ /* 0x001fe20000800000 */
[----:B------:R-:W-:Y:S01]  /*6e10*/  FMUL.FTZ R120, R0, R122 ;  /* 0x0000007a00787220 */ /* 0x000fe20000410000 */
[----:B------:R-:W0:Y:S01]  /*6e20*/  MUFU.TANH R155, R155 ;  /* 0x0000009b009b7308 */ /* 0x000e220000002400 */
[----:B------:R-:W-:Y:S01]  /*6e30*/  ISETP.GT.AND P1, PT, R132, 0x8, PT ;  /* 0x000000088400780c */ /* 0x000fe20003f24270 */
[C---:B------:R-:W-:Y:S01]  /*6e40*/  FMUL.FTZ R122, R0.reuse, R126 ;  /* 0x0000007e007a7220 */ /* 0x040fe20000410000 */
[----:B--2---:R-:W-:Y:S01]  /*6e50*/  FSEL R183, R11, -INF , P2 ;  /* 0xff8000000bb77808 */ /* 0x004fe20001000000 */
[C---:B------:R-:W-:Y:S01]  /*6e60*/  FMUL.FTZ R126, R0.reuse, R134 ;  /* 0x00000086007e7220 */ /* 0x040fe20000410000 */
[----:B------:R-:W-:Y:S01]  /*6e70*/  FMNMX.FTZ R10, R163, R8, !PT ;  /* 0x00000008a30a7209 */ /* 0x000fe20007810000 */
[----:B------:R-:W-:Y:S01]  /*6e80*/  FMUL.FTZ R113, R0, R113 ;  /* 0x0000007100717220 */ /* 0x000fe20000410000 */
[----:B------:R-:W-:Y:S01]  /*6e90*/  ISETP.GT.AND P2, PT, R132, 0x9, PT ;  /* 0x000000098400780c */ /* 0x000fe20003f44270 */
[----:B------:R-:W2:Y:S01]  /*6ea0*/  MUFU.TANH R157, R157 ;  /* 0x0000009d009d7308 */ /* 0x000ea20000002400 */
[----:B---3--:R-:W-:Y:S01]  /*6eb0*/  FSEL R187, R152, -INF , P1 ;  /* 0xff80000098bb7808 */ /* 0x008fe20000800000 */
[C---:B------:R-:W-:Y:S01]  /*6ec0*/  FMUL.FTZ R108, R0.reuse, R108 ;  /* 0x0000006c006c7220 */ /* 0x040fe20000410000 */
[----:B------:R-:W-:Y:S01]  /*6ed0*/  FMNMX.FTZ R10, R183, R10, !PT ;  /* 0x0000000ab70a7209 */ /* 0x000fe20007810000 */
[----:B------:R-:W-:Y:S01]  /*6ee0*/  FMUL.FTZ R117, R0, R117 ;  /* 0x0000007500757220 */ /* 0x000fe20000410000 */
[----:B------:R-:W-:Y:S01]  /*6ef0*/  ISETP.GT.AND P1, PT, R132, 0x10, PT ;  /* 0x000000108400780c */ /* 0x000fe20003f24270 */
[C---:B------:R-:W-:Y:S01]  /*6f00*/  FMUL.FTZ R23, R0.reuse, R138 ;  /* 0x0000008a00177220 */ /* 0x040fe20000410000 */
[----:B----4-:R-:W-:Y:S01]  /*6f10*/  FSEL R191, R153, -INF , P2 ;  /* 0xff80000099bf7808 */ /* 0x010fe20001000000 */
[----:B------:R-:W3:Y:S01]  /*6f20*/  MUFU.TANH R156, R156 ;  /* 0x0000009c009c7308 */ /* 0x000ee20000002400 */
[----:B------:R-:W-:Y:S01]  /*6f30*/  FMNMX.FTZ R10, R187, R10, !PT ;  /* 0x0000000abb0a7209 */ /* 0x000fe20007810000 */
[----:B------:R-:W-:Y:S01]  /*6f40*/  FMUL.FTZ R112, R0, R112 ;  /* 0x0000007000707220 */ /* 0x000fe20000410000 */
[----:B------:R-:W-:Y:S01]  /*6f50*/  ISETP.GT.AND P2, PT, R132, 0x11, PT ;  /* 0x000000118400780c */ /* 0x000fe20003f44270 */
[----:B------:R-:W-:Y:S01]  /*6f60*/  FMUL.FTZ R138, R0, R146 ;  /* 0x00000092008a7220 */ /* 0x000fe20000410000 */
[----:B-1----:R-:W-:Y:S01]  /*6f70*/  FSEL R195, R154, -INF , P1 ;  /* 0xff8000009ac37808 */ /* 0x002fe20000800000 */
[----:B------:R-:W-:Y:S01]  /*6f80*/  FMUL.FTZ R116, R0, R116 ;  /* 0x0000007400747220 */ /* 0x000fe20000410000 */
[----:B------:R-:W-:Y:S01]  /*6f90*/  FMNMX.FTZ R10, R191, R10, !PT ;  /* 0x0000000abf0a7209 */ /* 0x000fe20007810000 */
[----:B------:R-:W1:Y:S01]  /*6fa0*/  MUFU.TANH R158, R158 ;  /* 0x0000009e009e7308 */ /* 0x000e620000002400 */
        /* <DEDUP_REMOVED lines=8> */
[----:B--2---:R-:W-:Y:S01]  /*7030*/  FSEL R199, R157, -INF , P1 ;  /* 0xff8000009dc77808 */ /* 0x004fe20000800000 */
[C---:B------:R-:W-:Y:S01]  /*7040*/  FMUL.FTZ R127, R0.reuse, R135 ;  /* 0x00000087007f7220 */ /* 0x040fe20000410000 */
[----:B------:R-:W-:Y:S01]  /*7050*/  FMNMX.FTZ R10, R197, R10, !PT ;  /* 0x0000000ac50a7209 */ /* 0x000fe20007810000 */
[----:B------:R-:W-:Y:S01]  /*7060*/  FMUL.FTZ R92, R0, R92 ;  /* 0x0000005c005c7220 */ /* 0x000fe20000410000 */
[----:B------:R-:W-:Y:S01]  /*7070*/  ISETP.GT.AND P1, PT, R132, 0x20, PT ;  /* 0x000000208400780c */ /* 0x000fe20003f24270 */
[----:B------:R-:W-:Y:S01]  /*7080*/  FMUL.FTZ R141, R0, R151 ;  /* 0x00000097008d7220 */ /* 0x000fe20000410000 */
[----:B---3--:R-:W-:Y:S01]  /*7090*/  FSEL R193, R156, -INF , P2 ;  /* 0xff8000009cc17808 */ /* 0x008fe20001000000 */
[----:B------:R-:W2:Y:S01]  /*70a0*/  MUFU.TANH R160, R160 ;  /* 0x000000a000a07308 */ /* 0x000ea20000002400 */
        /* <DEDUP_REMOVED lines=17> */
[----:B------:R-:W-:Y:S01]  /*71c0*/  FMUL.FTZ R102, R0, R102 ;  /* 0x0000006600667220 */ /* 0x000fe20000410000 */
[----:B------:R-:W-:Y:S01]  /*71d0*/  FMNMX.FTZ R10, R185, R10, !PT ;  /* 0x0000000ab90a7209 */ /* 0x000fe20007810000 */
[----:B------:R-:W-:Y:S01]  /*71e0*/  ULEA UR7, UR4, UR38, 0x3 ;  /* 0x0000002604077291 */ /* 0x000fe2000f8e183f */
[----:B------:R-:W-:-:S02]  /*71f0*/  ISETP.GT.AND P1, PT, R132, 0x30, PT ;  /* 0x000000308400780c */ /* 0x000fc40003f24270 */
[----:B------:R-:W-:Y:S01]  /*7200*/  FMNMX.FTZ R10, R165, R10, !PT ;  /* 0x0000000aa50a7209 */ /* 0x000fe20007810000 */
[----:B------:R-:W2:Y:S01]  /*7210*/  MUFU.TANH R179, R179 ;  /* 0x000000b300b37308 */ /* 0x000ea20000002400 */
[----:B-1----:R-:W-:Y:S01]  /*7220*/  FSEL R167, R161, -INF , P2 ;  /* 0xff800000a1a77808 */ /* 0x002fe20001000000 */
[----:B------:R-:W-:Y:S01]  /*7230*/  UIADD3 UR7, UR7, 0x29840, URZ ;  /* 0x0002984007077890 */ /* 0x000fe2000fffe03f */
[----:B------:R-:W-:Y:S02]  /*7240*/  ISETP.GT.AND P2, PT, R132, 0x31, PT ;  /* 0x000000318400780c */ /* 0x000fe40003f44270 */
[----:B------:R-:W-:Y:S01]  /*7250*/  FMNMX.FTZ R10, R167, R10, !PT ;  /* 0x0000000aa70a7209 */ /* 0x000fe20007810000 */
[----:B------:R-:W-:Y:S02]  /*7260*/  UPRMT UR7, UR60, 0x654, UR7 ;  /* 0x000006543c077896 */ /* 0x000fe40008000007 */
[----:B------:R-:W1:Y:S01]  /*7270*/  MUFU.TANH R177, R177 ;  /* 0x000000b100b17308 */ /* 0x000e620000002400 */
[----:B0-----:R-:W-:-:S02]  /*7280*/  FSEL R181, R181, -INF , P1 ;  /* 0xff800000b5b57808 */ /* 0x001fc40000800000 */
[C---:B------:R-:W-:Y:S02]  /*7290*/  ISETP.GT.AND P1, PT, R132.reuse, 0x38, PT ;  /* 0x000000388400780c */ /* 0x040fe40003f24270 */
[----:B------:R-:W-:Y:S02]  /*72a0*/  FMNMX.FTZ R10, R181, R10, !PT ;  /* 0x0000000ab50a7209 */ /* 0x000fe40007810000 */
[----:B------:R-:W-:Y:S01]  /*72b0*/  SYNCS.ARRIVE.TRANS64.RED.A1T0 RZ, [UR7], RZ ;  /* 0x000000ffffff79a7 */ /* 0x000fe20008100407 */
[----:B------:R-:W0:Y:S01]  /*72c0*/  MUFU.TANH R175, R175 ;  /* 0x000000af00af7308 */ /* 0x000e220000002400 */
[----:B--2---:R-:W-:Y:S02]  /*72d0*/  FSEL R179, R179, -INF , P2 ;  /* 0xff800000b3b37808 */ /* 0x004fe40001000000 */
[----:B------:R-:W-:Y:S02]  /*72e0*/  ISETP.GT.AND P2, PT, R132, 0x39, PT ;  /* 0x000000398400780c */ /* 0x000fe40003f44270 */
[----:B------:R-:W-:-:S03]  /*72f0*/  FMNMX.FTZ R10, R179, R10, !PT ;  /* 0x0000000ab30a7209 */ /* 0x000fc60007810000 */
[----:B------:R-:W2:Y:S01]  /*7300*/  MUFU.TANH R173, R173 ;  /* 0x000000ad00ad7308 */ /* 0x000ea20000002400 */
[----:B-1----:R-:W-:Y:S02]  /*7310*/  FSEL R177, R177, -INF , P1 ;  /* 0xff800000b1b17808 */ /* 0x002fe40000800000 */
[----:B------:R-:W-:Y:S02]  /*7320*/  ISETP.GT.AND P1, PT, R132, 0x40, PT ;  /* 0x000000408400780c */ /* 0x000fe40003f24270 */
[----:B------:R-:W-:-:S03]  /*7330*/  FMNMX.FTZ R10, R177, R10, !PT ;  /* 0x0000000ab10a7209 */ /* 0x000fc60007810000 */
[----:B------:R-:W1:Y:S01]  /*7340*/  MUFU.TANH R171, R171 ;  /* 0x000000ab00ab7308 */ /* 0x000e620000002400 */
[----:B0-----:R-:W-:Y:S02]  /*7350*/  FSEL R175, R175, -INF , P2 ;  /* 0xff800000afaf7808 */ /* 0x001fe40001000000 */
[----:B------:R-:W-:Y:S02]  /*7360*/  ISETP.GT.AND P2, PT, R132, 0x41, PT ;  /* 0x000000418400780c */ /* 0x000fe40003f44270 */
[----:B------:R-:W-:-:S03]  /*7370*/  FMNMX.FTZ R10, R175, R10, !PT ;  /* 0x0000000aaf0a7209 */ /* 0x000fc60007810000 */
        /* <DEDUP_REMOVED lines=12> */
[----:B------:R-:W-:Y:S08]  /*7440*/  MUFU.TANH R129, R129 ;  /* 0x0000008100817308 */ /* 0x000ff00000002400 */
[----:B------:R-:W0:Y:S08]  /*7450*/  MUFU.TANH R144, R144 ;  /* 0x0000009000907308 */ /* 0x000e300000002400 */
[----:B------:R3:W-:Y:S08]  /*7460*/  MUFU.TANH R11, R105 ;  /* 0x00000069000b7308 */ /* 0x0007f00000002400 */
[----:B------:R-:W-:Y:S01]  /*7470*/  MUFU.TANH R131, R131 ;  /* 0x0000008300837308 */ /* 0x000fe20000002400 */
[----:B---3--:R-:W-:Y:S01]  /*7480*/  FMUL.FTZ R105, R0, R107 ;  /* 0x0000006b00697220 */ /* 0x008fe20000410000 */
[----:B--2---:R-:W-:Y:S01]  /*7490*/  FSEL R107, R142, -INF , P2 ;  /* 0xff8000008e6b7808 */ /* 0x004fe20001000000 */
[----:B------:R-:W-:Y:S01]  /*74a0*/  FMUL.FTZ R142, R0, R95 ;  /* 0x0000005f008e7220 */ /* 0x000fe20000410000 */
[----:B------:R-:W-:-:S02]  /*74b0*/  ISETP.GT.AND P2, PT, R132, 0x51, PT ;  /* 0x000000518400780c */ /* 0x000fc40003f44270 */
[----:B------:R-:W-:Y:S02]  /*74c0*/  FMNMX.FTZ R10, R107, R10, !PT ;  /* 0x0000000a6b0a7209 */ /* 0x000fe40007810000 */
[----:B------:R2:W3:Y:S08]  /*74d0*/  MUFU.TANH R133, R104 ;  /* 0x0000006800857308 */ /* 0x0004f00000002400 */
[----:B------:R1:W-:Y:S01]  /*74e0*/  MUFU.TANH R134, R109 ;  /* 0x0000006d00867308 */ /* 0x0003e20000002400 */
[----:B--2---:R-:W-:-:S07]  /*74f0*/  FMUL.FTZ R104, R0, R106 ;  /* 0x0000006a00687220 */ /* 0x004fce0000410000 */
[----:B------:R2:W-:Y:S01]  /*7500*/  MUFU.TANH R145, R113 ;  /* 0x0000007100917308 */ /* 0x0005e20000002400 */
[----:B-1----:R-:W-:Y:S02]  /*7510*/  FSEL R109, R143, -INF , P1 ;  /* 0xff8000008f6d7808 */ /* 0x002fe40000800000 */
[----:B------:R-:W-:Y:S02]  /*7520*/  ISETP.GT.AND P1, PT, R132, 0x58, PT ;  /* 0x000000588400780c */ /* 0x000fe40003f24270 */
[----:B------:R-:W-:Y:S01]  /*7530*/  FMNMX.FTZ R106, R109, R10, !PT ;  /* 0x0000000a6d6a7209 */ /* 0x000fe20007810000 */
[----:B------:R-:W-:Y:S01]  /*7540*/  FMUL.FTZ R10, R0, R89 ;  /* 0x00000059000a7220 */ /* 0x000fe20000410000 */
[----:B0-----:R-:W-:Y:S01]  /*7550*/  FSEL R89, R144, -INF , P1 ;  /* 0xff80000090597808 */ /* 0x001fe20000800000 */
[----:B------:R-:W0:Y:S01]  /*7560*/  MUFU.TANH R108, R108 ;  /* 0x0000006c006c7308 */ /* 0x000e220000002400 */
[----:B--2---:R-:W-:Y:S01]  /*7570*/  FSEL R113, R129, -INF , P2 ;  /* 0xff80000081717808 */ /* 0x004fe20001000000 */
[----:B------:R-:W-:Y:S01]  /*7580*/  FMUL.FTZ R144, R0, R98 ;  /* 0x0000006200907220 */ /* 0x000fe20000410000 */
[----:B------:R-:W-:-:S02]  /*7590*/  ISETP.GT.AND P2, PT, R132, 0x59, PT ;  /* 0x000000598400780c */ /* 0x000fc40003f44270 */
[----:B------:R-:W-:Y:S02]  /*75a0*/  FMNMX.FTZ R106, R113, R106, !PT ;  /* 0x0000006a716a7209 */ /* 0x000fe40007810000 */
[C---:B------:R-:W-:Y:S01]  /*75b0*/  ISETP.GT.AND P1, PT, R132.reuse, 0x60, PT ;  /* 0x000000608400780c */ /* 0x040fe20003f24270 */
[----:B------:R1:W-:Y:S01]  /*75c0*/  MUFU.TANH R146, R117 ;  /* 0x0000007500927308 */ /* 0x0003e20000002400 */
[----:B------:R-:W-:Y:S02]  /*75d0*/  FMNMX.FTZ R106, R89, R106, !PT ;  /* 0x0000006a596a7209 */ /* 0x000fe40007810000 */
[----:B---3--:R-:W-:Y:S02]  /*75e0*/  FSEL R129, R133, -INF , P1 ;  /* 0xff80000085817808 */ /* 0x008fe40000800000 */
[----:B------:R-:W-:-:S03]  /*75f0*/  ISETP.GT.AND P1, PT, R132, 0x68, PT ;  /* 0x000000688400780c */ /* 0x000fc60003f24270 */
[----:B------:R-:W2:Y:S01]  /*7600*/  MUFU.TANH R112, R112 ;  /* 0x0000007000707308 */ /* 0x000ea20000002400 */
[----:B-1----:R-:W-:Y:S02]  /*7610*/  FSEL R117, R131, -INF , P2 ;  /* 0xff80000083757808 */ /* 0x002fe40001000000 */
[C---:B------:R-:W-:Y:S02]  /*7620*/  ISETP.GT.AND P2, PT, R132.reuse, 0x61, PT ;  /* 0x000000618400780c */ /* 0x040fe40003f44270 */
[----:B------:R-:W-:Y:S02]  /*7630*/  FMNMX.FTZ R106, R117, R106, !PT ;  /* 0x0000006a756a7209 */ /* 0x000fe40007810000 */
[----:B------:R-:W-:Y:S01]  /*7640*/  FSEL R131, R11, -INF , P2 ;  /* 0xff8000000b837808 */ /* 0x000fe20001000000 */
[----:B------:R-:W1:Y:S01]  /*7650*/  MUFU.TANH R116, R116 ;  /* 0x0000007400747308 */ /* 0x000e620000002400 */
[----:B------:R-:W-:Y:S02]  /*7660*/  FMNMX.FTZ R106, R129, R106, !PT ;  /* 0x0000006a816a7209 */ /* 0x000fe40007810000 */
[----:B------:R-:W-:-:S02]  /*7670*/  ISETP.GT.AND P2, PT, R132, 0x69, PT ;  /* 0x000000698400780c */ /* 0x000fc40003f44270 */
[----:B0-----:R-:W-:Y:S01]  /*7680*/  FSEL R133, R108, -INF , P1 ;  /* 0xff8000006c857808 */ /* 0x001fe20000800000 */
[----:B------:R-:W-:Y:S01]  /*7690*/  FMUL.FTZ R108, R0, R111 ;  /* 0x0000006f006c7220 */ /* 0x000fe20000410000 */
[----:B------:R-:W-:Y:S01]  /*76a0*/  FMNMX.FTZ R106, R131, R106, !PT ;  /* 0x0000006a836a7209 */ /* 0x000fe20007810000 */
[----:B------:R0:W-:Y:S01]  /*76b0*/  MUFU.TANH R147, R10 ;  /* 0x0000000a00937308 */ /* 0x0001e20000002400 */
[----:B------:R-:W-:Y:S02]  /*76c0*/  ISETP.GT.AND P1, PT, R132, 0x70, PT ;  /* 0x000000708400780c */ /* 0x000fe40003f24270 */
[----:B------:R-:W-:Y:S02]  /*76d0*/  FMNMX.FTZ R106, R133, R106, !PT ;  /* 0x0000006a856a7209 */ /* 0x000fe40007810000 */
[----:B--2---:R-:W-:Y:S01]  /*76e0*/  FSEL R135, R112, -INF , P1 ;  /* 0xff80000070877808 */ /* 0x004fe20000800000 */
[----:B------:R-:W-:Y:S01]  /*76f0*/  FMUL.FTZ R112, R0, R115 ;  /* 0x0000007300707220 */ /* 0x000fe20000410000 */
[----:B------:R-:W-:Y:S01]  /*7700*/  ISETP.GT.AND P1, PT, R132, 0x78, PT ;  /* 0x000000788400780c */ /* 0x000fe20003f24270 */
[----:B------:R-:W2:Y:S01]  /*7710*/  MUFU.TANH R88, R88 ;  /* 0x0000005800587308 */ /* 0x000ea20000002400 */
[----:B0-----:R-:W-:Y:S01]  /*7720*/  FMUL.FTZ R10, R0, R93 ;  /* 0x0000005d000a7220 */ /* 0x001fe20000410000 */
[----:B------:R-:W-:Y:S01]  /*7730*/  FSEL R93, R134, -INF , P2 ;  /* 0xff800000865d7808 */ /* 0x000fe20001000000 */
[----:B------:R-:W-:Y:S01]  /*7740*/  FMUL.FTZ R134, R0, R94 ;  /* 0x0000005e00867220 */ /* 0x000fe20000410000 */
[----:B------:R-:W-:-:S02]  /*7750*/  ISETP.GT.AND P2, PT, R132, 0x71, PT ;  /* 0x000000718400780c */ /* 0x000fc40003f44270 */
[----:B------:R-:W-:Y:S02]  /*7760*/  FMNMX.FTZ R106, R93, R106, !PT ;  /* 0x0000006a5d6a7209 */ /* 0x000fe40007810000 */
[----:B------:R-:W-:Y:S01]  /*7770*/  FSEL R143, R145, -INF , P2 ;  /* 0xff800000918f7808 */ /* 0x000fe20001000000 */
[----:B------:R0:W-:Y:S01]  /*7780*/  MUFU.TANH R151, R10 ;  /* 0x0000000a00977308 */ /* 0x0001e20000002400 */
[----:B------:R-:W-:Y:S02]  /*7790*/  FMNMX.FTZ R106, R135, R106, !PT ;  /* 0x0000006a876a7209 */ /* 0x000fe40007810000 */
[----:B------:R-:W-:Y:S02]  /*77a0*/  ISETP.GT.AND P2, PT, R132, 0x79, PT ;  /* 0x000000798400780c */ /* 0x000fe40003f44270 */
[----:B------:R-:W-:Y:S02]  /*77b0*/  FMNMX.FTZ R106, R143, R106, !PT ;  /* 0x0000006a8f6a7209 */ /* 0x000fe40007810000 */
[----:B------:R-:W-:Y:S01]  /*77c0*/  FSEL R145, R146, -INF , P2 ;  /* 0xff80000092917808 */ /* 0x000fe20001000000 */
[----:B------:R-:W3:Y:S01]  /*77d0*/  MUFU.TANH R92, R92 ;  /* 0x0000005c005c7308 */ /* 0x000ee20000002400 */
[----:B0-----:R-:W-:Y:S01]  /*77e0*/  FMUL.FTZ R10, R0, R97 ;  /* 0x00000061000a7220 */ /* 0x001fe20000410000 */
[----:B-1----:R-:W-:Y:S01]  /*77f0*/  FSEL R97, R116, -INF , P1 ;  /* 0xff80000074617808 */ /* 0x002fe20000800000 */
[----:B------:R-:W-:Y:S01]  /*7800*/  FMUL.FTZ R146, R0, R99 ;  /* 0x0000006300927220 */ /* 0x000fe20000410000 */
[----:B------:R-:W-:Y:S01]  /*7810*/  ISETP.GT.AND P1, PT, R132, 0x80, PT ;  /* 0x000000808400780c */ /* 0x000fe20003f24270 */
[----:B------:R-:W0:Y:S01]  /*7820*/  SHFL.IDX PT, R99, R128, 0x1, 0x1c1f ;  /* 0x003c1f0080637f89 */ /* 0x000e2200000e0000 */
[----:B------:R-:W-:Y:S01]  /*7830*/  FMNMX.FTZ R106, R97, R106, !PT ;  /* 0x0000006a616a7209 */ /* 0x000fe20007810000 */
[----:B------:R-:W-:Y:S01]  /*7840*/  FMUL.FTZ R116, R0, R119 ;  /* 0x0000007700747220 */ /* 0x000fe20000410000 */
[----:B------:R-:W1:Y:S01]  /*7850*/  MUFU.TANH R96, R96 ;  /* 0x0000006000607308 */ /* 0x000e620000002400 */
[----:B------:R-:W-:-:S02]  /*7860*/  ISETP.GT.AND P2, PT, R132, 0x81, PT ;  /* 0x000000818400780c */ /* 0x000fc40003f44270 */
[----:B--2---:R-:W-:Y:S02]  /*7870*/  FSEL R149, R88, -INF , P1 ;  /* 0xff80000058957808 */ /* 0x004fe40000800000 */
[----:B------:R-:W-:Y:S02]  /*7880*/  FMNMX.FTZ R106, R145, R106, !PT ;  /* 0x0000006a916a7209 */ /* 0x000fe40007810000 */
[C---:B------:R-:W-:Y:S01]  /*7890*/  ISETP.GT.AND P1, PT, R132.reuse, 0x88, PT ;  /* 0x000000888400780c */ /* 0x040fe20003f24270 */
[----:B------:R2:W4:Y:S01]  /*78a0*/  MUFU.TANH R155, R10 ;  /* 0x0000000a009b7308 */ /* 0x0005220000002400 */
[----:B------:R-:W-:Y:S02]  /*78b0*/  FSEL R147, R147, -INF , P2 ;  /* 0xff80000093937808 */ /* 0x000fe40001000000 */
[----:B------:R-:W-:Y:S02]  /*78c0*/  FMNMX.FTZ R106, R149, R106, !PT ;  /* 0x0000006a956a7209 */ /* 0x000fe40007810000 */
[----:B------:R-:W-:-:S02]  /*78d0*/  ISETP.GT.AND P2, PT, R132, 0x89, PT ;  /* 0x000000898400780c */ /* 0x000fc40003f44270 */
[----:B------:R-:W-:Y:S01]  /*78e0*/  FMNMX.FTZ R106, R147, R106, !PT ;  /* 0x0000006a936a7209 */ /* 0x000fe20007810000 */
[----:B------:R-:W5:Y:S01]  /*78f0*/  MUFU.TANH R100, R100 ;  /* 0x0000006400647308 */ /* 0x000f620000002400 */
[----:B--2---:R-:W-:Y:S01]  /*7900*/  FMUL.FTZ R10, R0, R101 ;  /* 0x00000065000a7220 */ /* 0x004fe20000410000 */
[----:B---3--:R-:W-:Y:S02]  /*7910*/  FSEL R101, R92, -INF , P1 ;  /* 0xff8000005c657808 */ /* 0x008fe40000800000 */
[----:B------:R-:W-:Y:S02]  /*7920*/  ISETP.GT.AND P1, PT, R132, 0x90, PT ;  /* 0x000000908400780c */ /* 0x000fe40003f24270 */
[----:B------:R-:W-:Y:S02]  /*7930*/  FSEL R151, R151, -INF , P2 ;  /* 0xff80000097977808 */ /* 0x000fe40001000000 */
[----:B------:R-:W2:Y:S01]  /*7940*/  MUFU.TANH R10, R10 ;  /* 0x0000000a000a7308 */ /* 0x000ea20000002400 */
[----:B------:R-:W-:Y:S01]  /*7950*/  FMNMX.FTZ R88, R101, R106, !PT ;  /* 0x0000006a65587209 */ /* 0x000fe20007810000 */
[----:B------:R-:W-:Y:S01]  /*7960*/  FMUL.FTZ R106, R0, R110 ;  /* 0x0000006e006a7220 */ /* 0x000fe20000410000 */
[----:B------:R-:W-:Y:S01]  /*7970*/  ISETP.GT.AND P2, PT, R132, 0x91, PT ;  /* 0x000000918400780c */ /* 0x000fe20003f44270 */
[----:B------:R-:W-:Y:S01]  /*7980*/  FMUL.FTZ R110, R0, R114 ;  /* 0x00000072006e7220 */ /* 0x000fe20000410000 */
[----:B-1----:R-:W-:Y:S01]  /*7990*/  FSEL R153, R96, -INF , P1 ;  /* 0xff80000060997808 */ /* 0x002fe20000800000 */
[C---:B------:R-:W-:Y:S01]  /*79a0*/  FMUL.FTZ R114, R0.reuse, R118 ;  /* 0x0000007600727220 */ /* 0x040fe20000410000 */
[----:B------:R-:W-:Y:S01]  /*79b0*/  FMNMX.FTZ R88, R151, R88, !PT ;  /* 0x0000005897587209 */ /* 0x000fe20007810000 */
[----:B------:R-:W-:Y:S01]  /*79c0*/  FMUL.FTZ R118, R0, R90 ;  /* 0x0000005a00767220 */ /* 0x000fe20000410000 */
[----:B------:R-:W-:Y:S01]  /*79d0*/  ISETP.GT.AND P1, PT, R132, 0x98, PT ;  /* 0x000000988400780c */ /* 0x000fe20003f24270 */
[----:B------:R-:W1:Y:S01]  /*79e0*/  MUFU.TANH R13, R13 ;  /* 0x0000000d000d7308 */ /* 0x000e620000002400 */
[----:B----4-:R-:W-:-:S02]  /*79f0*/  FSEL R155, R155, -INF , P2 ;  /* 0xff8000009b9b7808 */ /* 0x010fc40001000000 */
[----:B------:R-:W-:Y:S02]  /*7a00*/  FMNMX.FTZ R88, R153, R88, !PT ;  /* 0x0000005899587209 */ /* 0x000fe40007810000 */
[----:B------:R-:W-:Y:S01]  /*7a10*/  ISETP.GT.AND P2, PT, R132, 0x99, PT ;  /* 0x000000998400780c */ /* 0x000fe20003f44270 */
[----:B------:R-:W-:Y:S01]  /*7a20*/  FMUL.FTZ R132, R0, R91 ;  /* 0x0000005b00847220 */ /* 0x000fe20000410000 */
[----:B-----5:R-:W-:Y:S01]  /*7a30*/  FSEL R157, R100, -INF , P1 ;  /* 0xff800000649d7808 */ /* 0x020fe20000800000 */
[----:B------:R-:W3:Y:S01]  /*7a40*/  MUFU.TANH R12, R12 ;  /* 0x0000000c000c7308 */ /* 0x000ee20000002400 */
[----:B------:R-:W-:Y:S02]  /*7a50*/  FMNMX.FTZ R88, R155, R88, !PT ;  /* 0x000000589b587209 */ /* 0x000fe40007810000 */
[----:B--2---:R-:W-:Y:S02]  /*7a60*/  FSEL R111, R10, -INF , P2 ;  /* 0xff8000000a6f7808 */ /* 0x004fe40001000000 */
[----:B------:R-:W-:Y:S01]  /*7a70*/  FMNMX.FTZ R88, R157, R88, !PT ;  /* 0x000000589d587209 */ /* 0x000fe20007810000 */
[----:B------:R-:W2:Y:S01]  /*7a80*/  LDC R10, c[0x0][0x988] ;  /* 0x00026200ff0a7b82 */ /* 0x000ea20000000800 */
[----:B0-----:R-:W-:Y:S01]  /*7a90*/  IADD3 R130, R99, -UR61, R130 ;  /* 0x8000003d63827c10 */ /* 0x001fe2000fffe082 */
[----:B------:R-:W0:Y:S01]  /*7aa0*/  MUFU.TANH R15, R15 ;  /* 0x0000000f000f7308 */ /* 0x000e220000002400 */
[----:B------:R-:W-:-:S02]  /*7ab0*/  FMNMX.FTZ R88, R111, R88, !PT ;  /* 0x000000586f587209 */ /* 0x000fc40007810000 */
[C---:B------:R-:W-:Y:S02]  /*7ac0*/  ISETP.GT.AND P2, PT, R130.reuse, RZ, PT ;  /* 0x000000ff8200720c */ /* 0x040fe40003f44270 */
[C---:B------:R-:W-:Y:S01]  /*7ad0*/  ISETP.GT.AND P3, PT, R130.reuse, 0x1, PT ;  /* 0x000000018200780c */ /* 0x040fe20003f64270 */
[----:B------:R-:W4:Y:S01]  /*7ae0*/  SHFL.BFLY PT, R11, R88, 0x2, 0x1f ;  /* 0x0c401f00580b7f89 */ /* 0x000f2200000e0000 */
[----:B-1----:R-:W-:Y:S01]  /*7af0*/  FSEL R96, R13, -INF , P2 ;  /* 0xff8000000d607808 */ /* 0x002fe20001000000 */
[----:B------:R-:W1:Y:S01]  /*7b00*/  MUFU.TANH R14, R14 ;  /* 0x0000000e000e7308 */ /* 0x000e620000002400 */
[----:B------:R-:W-:Y:S02]  /*7b10*/  ISETP.GT.AND P2, PT, R130, 0x8, PT ;  /* 0x000000088200780c */ /* 0x000fe40003f44270 */
[----:B---3--:R-:W-:Y:S02]  /*7b20*/  FSEL R103, R12, -INF , P3 ;  /* 0xff8000000c677808 */ /* 0x008fe40001800000 */
[----:B------:R-:W-:-:S02]  /*7b30*/  FMNMX.FTZ R98, R96, R9, !PT ;  /* 0x0000000960627209 */ /* 0x000fc40007810000 */
[C---:B------:R-:W-:Y:S01]  /*7b40*/  ISETP.GT.AND P3, PT, R130.reuse, 0x9, PT ;  /* 0x000000098200780c */ /* 0x040fe20003f64270 */
[----:B------:R-:W3:Y:S01]  /*7b50*/  MUFU.TANH R19, R19 ;  /* 0x0000001300137308 */ /* 0x000ee20000002400 */
[----:B0-----:R-:W-:Y:S02]  /*7b60*/  FSEL R15, R15, -INF , P2 ;  /* 0xff8000000f0f7808 */ /* 0x001fe40001000000 */
[----:B------:R-:W-:Y:S02]  /*7b70*/  FMNMX.FTZ R98, R103, R98, !PT ;  /* 0x0000006267627209 */ /* 0x000fe40007810000 */
[----:B------:R-:W-:Y:S02]  /*7b80*/  ISETP.GT.AND P2, PT, R130, 0x10, PT ;  /* 0x000000108200780c */ /* 0x000fe40003f44270 */
[----:B------:R-:W-:Y:S01]  /*7b90*/  FMNMX.FTZ R98, R15, R98, !PT ;  /* 0x000000620f627209 */ /* 0x000fe20007810000 */
[----:B------:R-:W0:Y:S01]  /*7ba0*/  MUFU.TANH R18, R18 ;  /* 0x0000001200127308 */ /* 0x000e220000002400 */
[----:B-1----:R-:W-:-:S02]  /*7bb0*/  FSEL R119, R14, -INF , P3 ;  /* 0xff8000000e777808 */ /* 0x002fc40001800000 */
[----:B------:R-:W-:Y:S02]  /*7bc0*/  ISETP.GT.AND P3, PT, R130, 0x11, PT ;  /* 0x000000118200780c */ /* 0x000fe40003f64270 */
[----:B------:R-:W-:Y:S02]  /*7bd0*/  FMNMX.FTZ R98, R119, R98, !PT ;  /* 0x0000006277627209 */ /* 0x000fe40007810000 */
[----:B----4-:R-:W-:Y:S01]  /*7be0*/  FMNMX.FTZ R90, R88, R11, !PT ;  /* 0x0000000b585a7209 */ /* 0x010fe20007810000 */
[----:B------:R-:W1:Y:S01]  /*7bf0*/  MUFU.TANH R21, R21 ;  /* 0x0000001500157308 */ /* 0x000e620000002400 */
[----:B---3--:R-:W-:Y:S02]  /*7c00*/  FSEL R19, R19, -INF , P2 ;  /* 0xff80000013137808 */ /* 0x008fe40001000000 */
[----:B------:R-:W-:Y:S01]  /*7c10*/  ISETP.GT.AND P2, PT, R130, 0x18, PT ;  /* 0x000000188200780c */ /* 0x000fe20003f44270 */
[----:B------:R-:W3:Y:S01]  /*7c20*/  SHFL.BFLY PT, R11, R90, 0x1, 0x1f ;  /* 0x0c201f005a0b7f89 */ /* 0x000ee200000e0000 */
[----:B------:R-:W-:-:S03]  /*7c30*/  FMNMX.FTZ R98, R19, R98, !PT ;  /* 0x0000006213627209 */ /* 0x000fc60007810000 */
[----:B------:R-:W-:Y:S01]  /*7c40*/  MUFU.TANH R20, R20 ;  /* 0x0000001400147308 */ /* 0x000fe20000002400 */
[----:B0-----:R-:W-:Y:S02]  /*7c50*/  FSEL R159, R18, -INF , P3 ;  /* 0xff800000129f7808 */ /* 0x001fe40001800000 */
[----:B------:R-:W-:Y:S02]  /*7c60*/  ISETP.GT.AND P3, PT, R130, 0x19, PT ;  /* 0x000000198200780c */ /* 0x000fe40003f64270 */
[----:B------:R-:W-:-:S03]  /*7c70*/  FMNMX.FTZ R98, R159, R98, !PT ;  /* 0x000000629f627209 */ /* 0x000fc60007810000 */
[----:B------:R-:W0:Y:S01]  /*7c80*/  MUFU.TANH R23, R23 ;  /* 0x0000001700177308 */ /* 0x000e220000002400 */
[----:B-1----:R-:W-:Y:S02]  /*7c90*/  FSEL R21, R21, -INF , P2 ;  /* 0xff80000015157808 */ /* 0x002fe40001000000 */
[----:B------:R-:W-:Y:S02]  /*7ca0*/  ISETP.GT.AND P2, PT, R130, 0x20, PT ;  /* 0x000000208200780c */ /* 0x000fe40003f44270 */
[----:B------:R-:W-:-:S03]  /*7cb0*/  FMNMX.FTZ R98, R21, R98, !PT ;  /* 0x0000006215627209 */ /* 0x000fc60007810000 */
[----:B------:R-:W1:Y:S01]  /*7cc0*/  MUFU.TANH R22, R22 ;  /* 0x0000001600167308 */ /* 0x000e620000002400 */
[----:B---3--:R-:W-:-:S04]  /*7cd0*/  FMNMX.FTZ R11, R90, R11, !PT ;  /* 0x0000000b5a0b7209 */ /* 0x008fc80007810000 */
[C---:B------:R-:W-:Y:S01]  /*7ce0*/  FSETP.NEU.FTZ.AND P1, PT, R11.reuse, -INF , PT ;  /* 0xff8000000b00780b */ /* 0x040fe20003f3d000 */
[----:B--2---:R-:W-:-:S02]  /*7cf0*/  FFMA.FTZ R88, R11, R10, -8 ;  /* 0xc10000000b587423 */ /* 0x004fc4000001000a */
[----:B------:R-:W2:Y:S01]  /*7d00*/  MUFU.TANH R137, R137 ;  /* 0x0000008900897308 */ /* 0x000ea20000002400 */
[----:B0-----:R-:W-:Y:S02]  /*7d10*/  FSEL R23, R23, -INF , P2 ;  /* 0xff80000017177808 */ /* 0x001fe40001000000 */
[----:B------:R-:W-:Y:S02]  /*7d20*/  ISETP.GT.AND P2, PT, R130, 0x28, PT ;  /* 0x000000288200780c */ /* 0x000fe40003f44270 */
[----:B------:R-:W-:-:S03]  /*7d30*/  FSEL R88, R88, RZ, P1 ;  /* 0x000000ff58587208 */ /* 0x000fc60000800000 */
[----:B------:R-:W0:Y:S02]  /*7d40*/  MUFU.TANH R136, R136 ;  /* 0x0000008800887308 */ /* 0x000e240000002400 */
[----:B------:R-:W-:-:S01]  /*7d50*/  FFMA.FTZ R90, R163, R10, -R88 ;  /* 0x0000000aa35a7223 */ /* 0x000fc20000010858 */
[----:B------:R-:W-:Y:S01]  /*7d60*/  FSEL R163, R20, -INF , P3 ;  /* 0xff80000014a37808 */ /* 0x000fe20001800000 */
[----:B------:R-:W-:-:S01]  /*7d70*/  FFMA.FTZ R18, R165, R10, -R88 ;  /* 0x0000000aa5127223 */ /* 0x000fc20000010858 */
[----:B------:R-:W-:Y:S01]  /*7d80*/  ISETP.GT.AND P3, PT, R130, 0x21, PT ;  /* 0x000000218200780c */ /* 0x000fe20003f64270 */
[----:B------:R-:W-:-:S01]  /*7d90*/  FFMA.FTZ R91, R183, R10, -R88 ;  /* 0x0000000ab75b7223 */ /* 0x000fc20000010858 */
[----:B------:R-:W-:Y:S01]  /*7da0*/  FMNMX.FTZ R98, R163, R98, !PT ;  /* 0x00000062a3627209 */ /* 0x000fe20007810000 */
[----:B------:R-:W3:Y:S01]  /*7db0*/  MUFU.TANH R138, R138 ;  /* 0x0000008a008a7308 */ /* 0x000ee20000002400 */
[----:B-1----:R-:W-:Y:S01]  /*7dc0*/  FSEL R165, R22, -INF , P3 ;  /* 0xff80000016a57808 */ /* 0x002fe20001800000 */
[--C-:B------:R-:W-:Y:S01]  /*7dd0*/  FFMA.FTZ R161, R185, R10, -R88.reuse ;  /* 0x0000000ab9a17223 */ /* 0x100fe20000010858 */
[----:B------:R-:W-:Y:S01]  /*7de0*/  FMNMX.FTZ R98, R23, R98, !PT ;  /* 0x0000006217627209 */ /* 0x000fe20007810000 */
[-CC-:B------:R-:W-:Y:S01]  /*7df0*/  FFMA.FTZ R20, R181, R10.reuse, -R88.reuse ;  /* 0x0000000ab5147223 */ /* 0x180fe20000010858 */
[C---:B------:R-:W-:Y:S01]  /*7e00*/  ISETP.GT.AND P3, PT, R130.reuse, 0x29, PT ;  /* 0x000000298200780c */ /* 0x040fe20003f64270 */
[--C-:B------:R-:W-:Y:S01]  /*7e10*/  FFMA.FTZ R92, R187, R10, -R88.reuse ;  /* 0x0000000abb5c7223 */ /* 0x100fe20000010858 */
[----:B--2---:R-:W-:Y:S01]  /*7e20*/  FSEL R137, R137, -INF , P2 ;  /* 0xff80000089897808 */ /* 0x004fe20001000000 */
[----:B------:R-:W1:Y:S01]  /*7e30*/  MUFU.TANH R139, R139 ;  /* 0x0000008b008b7308 */ /* 0x000e620000002400 */
[----:B------:R-:W-:Y:S01]  /*7e40*/  FMNMX.FTZ R98, R165, R98, !PT ;  /* 0x00000062a5627209 */ /* 0x000fe20007810000 */
[-CC-:B------:R-:W-:Y:S01]  /*7e50*/  FFMA.FTZ R22, R177, R10.reuse, -R88.reuse ;  /* 0x0000000ab1167223 */ /* 0x180fe20000010858 */
[----:B------:R-:W-:Y:S01]  /*7e60*/  ISETP.GT.AND P2, PT, R130, 0x30, PT ;  /* 0x000000308200780c */ /* 0x000fe20003f44270 */
[-CC-:B------:R-:W-:Y:S01]  /*7e70*/  FFMA.FTZ R14, R189, R10.reuse, -R88.reuse ;  /* 0x0000000abd0e7223 */ /* 0x180fe20000010858 */
[----:B0-----:R-:W-:Y:S01]  /*7e80*/  FSEL R183, R136, -INF , P3 ;  /* 0xff80000088b77808 */ /* 0x001fe20001800000 */
[--C-:B------:R-:W-:Y:S01]  /*7e90*/  FFMA.FTZ R95, R191, R10, -R88.reuse ;  /* 0x0000000abf5f7223 */ /* 0x100fe20000010858 */
[----:B------:R-:W-:Y:S01]  /*7ea0*/  FMNMX.FTZ R98, R137, R98, !PT ;  /* 0x0000006289627209 */ /* 0x000fe20007810000 */
[----:B------:R-:W0:Y:S01]  /*7eb0*/  MUFU.TANH R140, R140 ;  /* 0x0000008c008c7308 */ /* 0x000e220000002400 */
[----:B------:R-:W-:Y:S01]  /*7ec0*/  ISETP.GT.AND P3, PT, R130, 0x31, PT ;  /* 0x000000318200780c */ /* 0x000fe20003f64270 */
[-CC-:B------:R-:W-:Y:S01]  /*7ed0*/  FFMA.FTZ R13, R173, R10.reuse, -R88.reuse ;  /* 0x0000000aad0d7223 */ /* 0x180fe20000010858 */
[----:B---3--:R-:W-:Y:S01]  /*7ee0*/  FSEL R185, R138, -INF , P2 ;  /* 0xff8000008ab97808 */ /* 0x008fe20001000000 */
[--C-:B------:R-:W-:Y:S01]  /*7ef0*/  FFMA.FTZ R115, R193, R10, -R88.reuse ;  /* 0x0000000ac1737223 */ /* 0x100fe20000010858 */
[----:B------:R-:W-:Y:S01]  /*7f00*/  FMNMX.FTZ R98, R183, R98, !PT ;  /* 0x00000062b7627209 */ /* 0x000fe20007810000 */
[-CC-:B------:R-:W-:Y:S01]  /*7f10*/  FFMA.FTZ R94, R195, R10.reuse, -R88.reuse ;  /* 0x0000000ac35e7223 */ /* 0x180fe20000010858 */
[C---:B------:R-:W-:Y:S01]  /*7f20*/  ISETP.GT.AND P2, PT, R130.reuse, 0x38, PT ;  /* 0x000000388200780c */ /* 0x040fe20003f44270 */
[----:B------:R-:W2:Y:S01]  /*7f30*/  MUFU.TANH R141, R141 ;  /* 0x0000008d008d7308 */ /* 0x000ea20000002400 */
[----:B-1----:R-:W-:Y:S01]  /*7f40*/  FSEL R181, R139, -INF , P3 ;  /* 0xff8000008bb57808 */ /* 0x002fe20001800000 */
[--C-:B------:R-:W-:Y:S01]  /*7f50*/  FFMA.FTZ R139, R179, R10, -R88.reuse ;  /* 0x0000000ab38b7223 */ /* 0x100fe20000010858 */
[----:B------:R-:W-:Y:S01]  /*7f60*/  FMNMX.FTZ R98, R185, R98, !PT ;  /* 0x00000062b9627209 */ /* 0x000fe20007810000 */
[-CC-:B------:R-:W-:Y:S01]  /*7f70*/  FFMA.FTZ R197, R197, R10.reuse, -R88.reuse ;  /* 0x0000000ac5c57223 */ /* 0x180fe20000010858 */
[----:B------:R-:W-:Y:S01]  /*7f80*/  ISETP.GT.AND P3, PT, R130, 0x39, PT ;  /* 0x000000398200780c */ /* 0x000fe20003f64270 */
[--C-:B------:R-:W-:Y:S01]  /*7f90*/  FFMA.FTZ R199, R199, R10, -R88.reuse ;  /* 0x0000000ac7c77223 */ /* 0x100fe20000010858 */
[----:B------:R-:W-:Y:S01]  /*7fa0*/  FMNMX.FTZ R98, R181, R98, !PT ;  /* 0x00000062b5627209 */ /* 0x000fe20007810000 */
[----:B------:R-:W1:Y:S01]  /*7fb0*/  MUFU.TANH R120, R120 ;  /* 0x0000007800787308 */ /* 0x000e620000002400 */
[----:B0-----:R-:W-:Y:S01]  /*7fc0*/  FSEL R187, R140, -INF , P2 ;  /* 0xff8000008cbb7808 */ /* 0x001fe20001000000 */
[-CC-:B------:R-:W-:Y:S01]  /*7fd0*/  FFMA.FTZ R211, R131, R10.reuse, -R88.reuse ;  /* 0x0000000a83d37223 */ /* 0x180fe20000010858 */
[----:B------:R-:W-:Y:S01]  /*7fe0*/  ISETP.GT.AND P2, PT, R130, 0x40, PT ;  /* 0x000000408200780c */ /* 0x000fe20003f44270 */
[--C-:B------:R-:W-:Y:S01]  /*7ff0*/  FFMA.FTZ R167, R167, R10, -R88.reuse ;  /* 0x0000000aa7a77223 */ /* 0x100fe20000010858 */
[----:B------:R-:W-:Y:S01]  /*8000*/  FMNMX.FTZ R98, R187, R98, !PT ;  /* 0x00000062bb627209 */ /* 0x000fe20007810000 */
[-CC-:B------:R-:W-:Y:S01]  /*8010*/  FFMA.FTZ R89, R89, R10.reuse, -R88.reuse ;  /* 0x0000000a59597223 */ /* 0x180fe20000010858 */
[----:B------:R-:W-:-:S01]  /*8020*/  FFMA.FTZ R93, R93, R10, -R88 ;  /* 0x0000000a5d5d7223 */ /* 0x000fc20000010858 */
[----:B------:R-:W0:Y:S01]  /*8030*/  MUFU.TANH R121, R121 ;  /* 0x0000007900797308 */ /* 0x000e220000002400 */
[----:B--2---:R-:W-:Y:S01]  /*8040*/  FSEL R141, R141, -INF , P3 ;  /* 0xff8000008d8d7808 */ /* 0x004fe20001800000 */
[-CC-:B------:R-:W-:Y:S01]  /*8050*/  FFMA.FTZ R97, R97, R10.reuse, -R88.reuse ;  /* 0x0000000a61617223 */ /* 0x180fe20000010858 */
[----:B------:R-:W-:Y:S01]  /*8060*/  ISETP.GT.AND P3, PT, R130, 0x41, PT ;  /* 0x000000418200780c */ /* 0x000fe20003f64270 */
[--C-:B------:R-:W-:Y:S01]  /*8070*/  FFMA.FTZ R101, R101, R10, -R88.reuse ;  /* 0x0000000a65657223 */ /* 0x100fe20000010858 */
[----:B------:R-:W-:Y:S01]  /*8080*/  FMNMX.FTZ R98, R141, R98, !PT ;  /* 0x000000628d627209 */ /* 0x000fe20007810000 */
[----:B------:R-:W-:-:S02]  /*8090*/  FFMA.FTZ R111, R111, R10, -R88 ;  /* 0x0000000a6f6f7223 */ /* 0x000fc40000010858 */
[----:B------:R-:W2:Y:S01]  /*80a0*/  MUFU.TANH R122, R122 ;  /* 0x0000007a007a7308 */ /* 0x000ea20000002400 */
[----:B-1----:R-:W-:Y:S02]  /*80b0*/  FSEL R179, R120, -INF , P2 ;  /* 0xff80000078b37808 */ /* 0x002fe40001000000 */
[----:B------:R-:W-:Y:S02]  /*80c0*/  ISETP.GT.AND P2, PT, R130, 0x48, PT ;  /* 0x000000488200780c */ /* 0x000fe40003f44270 */
[----:B------:R-:W-:-:S03]  /*80d0*/  FMNMX.FTZ R98, R179, R98, !PT ;  /* 0x00000062b3627209 */ /* 0x000fc60007810000 */
[----:B------:R-:W1:Y:S01]  /*80e0*/  MUFU.TANH R123, R123 ;  /* 0x0000007b007b7308 */ /* 0x000e620000002400 */
[----:B0-----:R-:W-:Y:S01]  /*80f0*/  FSEL R177, R121, -INF , P3 ;  /* 0xff80000079b17808 */ /* 0x001fe20001800000 */
[----:B------:R-:W-:Y:S01]  /*8100*/  FFMA.FTZ R121, R175, R10, -R88 ;  /* 0x0000000aaf797223 */ /* 0x000fe20000010858 */
[----:B------:R-:W-:Y:S02]  /*8110*/  ISETP.GT.AND P3, PT, R130, 0x49, PT ;  /* 0x000000498200780c */ /* 0x000fe40003f64270 */
[----:B------:R-:W-:-:S03]  /*8120*/  FMNMX.FTZ R98, R177, R98, !PT ;  /* 0x00000062b1627209 */ /* 0x000fc60007810000 */
[----:B------:R-:W0:Y:S01]  /*8130*/  MUFU.TANH R124, R124 ;  /* 0x0000007c007c7308 */ /* 0x000e220000002400 */
[----:B--2---:R-:W-:Y:S02]  /*8140*/  FSEL R189, R122, -INF , P2 ;  /* 0xff8000007abd7808 */ /* 0x004fe40001000000 */
[----:B------:R-:W-:Y:S02]  /*8150*/  ISETP.GT.AND P2, PT, R130, 0x50, PT ;  /* 0x000000508200780c */ /* 0x000fe40003f44270 */
[----:B------:R-:W-:-:S03]  /*8160*/  FMNMX.FTZ R98, R189, R98, !PT ;  /* 0x00000062bd627209 */ /* 0x000fc60007810000 */
[----:B------:R-:W2:Y:S01]  /*8170*/  MUFU.TANH R125, R125 ;  /* 0x0000007d007d7308 */ /* 0x000ea20000002400 */
[----:B-1----:R-:W-:Y:S01]  /*8180*/  FSEL R175, R123, -INF , P3 ;  /* 0xff8000007baf7808 */ /* 0x002fe20001800000 */
[----:B------:R-:W-:Y:S01]  /*8190*/  FFMA.FTZ R123, R171, R10, -R88 ;  /* 0x0000000aab7b7223 */ /* 0x000fe20000010858 */
        /* <DEDUP_REMOVED lines=14> */
[----:B------:R-:W-:Y:S01]  /*8280*/  MUFU.TANH R105, R105 ;  /* 0x0000006900697308 */ /* 0x000fe20000002400 */
[----:B0-----:R-:W-:Y:S02]  /*8290*/  FSEL R127, R127, -INF , P3 ;  /* 0xff8000007f7f7808 */ /* 0x001fe40001800000 */
[----:B------:R-:W-:-:S05]  /*82a0*/  ISETP.GT.AND P3, PT, R130, 0x61, PT ;  /* 0x000000618200780c */ /* 0x000fca0003f64270 */
[----:B------:R-:W0:Y:S01]  /*82b0*/  MUFU.TANH R106, R106 ;  /* 0x0000006a006a7308 */ /* 0x000e220000002400 */
[----:B--2---:R-:W-:Y:S02]  /*82c0*/  FSEL R171, R104, -INF , P2 ;  /* 0xff80000068ab7808 */ /* 0x004fe40001000000 */
[----:B------:R-:W-:Y:S02]  /*82d0*/  FMNMX.FTZ R104, R127, R100, !PT ;  /* 0x000000647f687209 */ /* 0x000fe40007810000 */
[----:B------:R-:W-:Y:S02]  /*82e0*/  ISETP.GT.AND P2, PT, R130, 0x68, PT ;  /* 0x000000688200780c */ /* 0x000fe40003f44270 */
[----:B------:R-:W-:Y:S01]  /*82f0*/  FMNMX.FTZ R104, R171, R104, !PT ;  /* 0x00000068ab687209 */ /* 0x000fe20007810000 */
[----:B------:R-:W1:Y:S08]  /*8300*/  MUFU.TANH R108, R108 ;  /* 0x0000006c006c7308 */ /* 0x000e700000002400 */
[----:B------:R-:W2:Y:S01]  /*8310*/  MUFU.TANH R110, R110 ;  /* 0x0000006e006e7308 */ /* 0x000ea20000002400 */
[----:B0-----:R-:W-:-:S02]  /*8320*/  FSEL R193, R106, -INF , P2 ;  /* 0xff8000006ac17808 */ /* 0x001fc40001000000 */
[----:B------:R-:W-:-:S05]  /*8330*/  ISETP.GT.AND P2, PT, R130, 0x70, PT ;  /* 0x000000708200780c */ /* 0x000fca0003f44270 */
[----:B------:R0:W-:Y:S08]  /*8340*/  MUFU.EX2 R98, R13 ;  /* 0x0000000d00627308 */ /* 0x0001f00000000800 */
[----:B------:R-:W3:Y:S01]  /*8350*/  MUFU.TANH R112, R112 ;  /* 0x0000007000707308 */ /* 0x000ee20000002400 */
[----:B0-----:R-:W-:-:S01]  /*8360*/  FFMA.FTZ R13, R169, R10, -R88 ;  /* 0x0000000aa90d7223 */ /* 0x001fc20000010858 */
[----:B------:R-:W-:Y:S01]  /*8370*/  FSEL R169, R105, -INF , P3 ;  /* 0xff80000069a97808 */ /* 0x000fe20001800000 */
[----:B------:R-:W-:-:S01]  /*8380*/  FFMA.FTZ R105, R107, R10, -R88 ;  /* 0x0000000a6b697223 */ /* 0x000fc20000010858 */
[----:B------:R-:W-:-:S02]  /*8390*/  ISETP.GT.AND P3, PT, R130, 0x69, PT ;  /* 0x000000698200780c */ /* 0x000fc40003f64270 */
[----:B------:R-:W-:Y:S02]  /*83a0*/  FMNMX.FTZ R104, R169, R104, !PT ;  /* 0x00000068a9687209 */ /* 0x000fe40007810000 */
[----:B------:R-:W0:Y:S01]  /*83b0*/  MUFU.TANH R114, R114 ;  /* 0x0000007200727308 */ /* 0x000e220000002400 */
[----:B-1----:R-:W-:Y:S02]  /*83c0*/  FSEL R107, R108, -INF , P3 ;  /* 0xff8000006c6b7808 */ /* 0x002fe40001800000 */
[----:B------:R-:W-:Y:S02]  /*83d0*/  FMNMX.FTZ R104, R193, R104, !PT ;  /* 0x00000068c1687209 */ /* 0x000fe40007810000 */
[----:B------:R-:W-:Y:S02]  /*83e0*/  ISETP.GT.AND P3, PT, R130, 0x71, PT ;  /* 0x000000718200780c */ /* 0x000fe40003f64270 */
[----:B--2---:R-:W-:Y:S01]  /*83f0*/  FSEL R195, R110, -INF , P2 ;  /* 0xff8000006ec37808 */ /* 0x004fe20001000000 */
[----:B------:R-:W-:Y:S01]  /*8400*/  MUFU.TANH R116, R116 ;  /* 0x0000007400747308 */ /* 0x000fe20000002400 */
[----:B------:R-:W-:-:S02]  /*8410*/  FMNMX.FTZ R106, R107, R104, !PT ;  /* 0x000000686b6a7209 */ /* 0x000fc40007810000 */
[----:B------:R-:W-:Y:S02]  /*8420*/  ISETP.GT.AND P2, PT, R130, 0x78, PT ;  /* 0x000000788200780c */ /* 0x000fe40003f44270 */
[----:B------:R-:W-:-:S03]  /*8430*/  FMNMX.FTZ R106, R195, R106, !PT ;  /* 0x0000006ac36a7209 */ /* 0x000fc60007810000 */
[----:B------:R-:W1:Y:S08]  /*8440*/  MUFU.TANH R118, R118 ;  /* 0x0000007600767308 */ /* 0x000e700000002400 */
[----:B------:R-:W2:Y:S08]  /*8450*/  MUFU.TANH R132, R132 ;  /* 0x0000008400847308 */ /* 0x000eb00000002400 */
[----:B------:R3:W-:Y:S08]  /*8460*/  MUFU.EX2 R99, R197 ;  /* 0x000000c500637308 */ /* 0x0007f00000000800 */
[----:B------:R-:W4:Y:S01]  /*8470*/  MUFU.TANH R134, R134 ;  /* 0x0000008600867308 */ /* 0x000f220000002400 */
[----:B---3--:R-:W-:Y:S01]  /*8480*/  FSEL R197, R112, -INF , P3 ;  /* 0xff80000070c57808 */ /* 0x008fe20001800000 */
[----:B------:R-:W-:Y:S01]  /*8490*/  FFMA.FTZ R112, R129, R10, -R88 ;  /* 0x0000000a81707223 */ /* 0x000fe20000010858 */
[----:B------:R-:W-:-:S02]  /*84a0*/  ISETP.GT.AND P3, PT, R130, 0x79, PT ;  /* 0x000000798200780c */ /* 0x000fc40003f64270 */
[----:B------:R-:W-:-:S03]  /*84b0*/  FMNMX.FTZ R106, R197, R106, !PT ;  /* 0x0000006ac56a7209 */ /* 0x000fc60007810000 */
[----:B------:R0:W-:Y:S08]  /*84c0*/  MUFU.EX2 R12, R199 ;  /* 0x000000c7000c7308 */ /* 0x0001f00000000800 */
[----:B------:R3:W-:Y:S01]  /*84d0*/  MUFU.EX2 R100, R13 ;  /* 0x0000000d00647308 */ /* 0x0007e20000000800 */
[----:B0-----:R-:W-:Y:S02]  /*84e0*/  FSEL R199, R114, -INF , P2 ;  /* 0xff80000072c77808 */ /* 0x001fe40001000000 */
[----:B------:R-:W-:-:S02]  /*84f0*/  ISETP.GT.AND P2, PT, R130, 0x80, PT ;  /* 0x000000808200780c */ /* 0x000fc40003f44270 */
[----:B------:R-:W-:Y:S02]  /*8500*/  FMNMX.FTZ R106, R199, R106, !PT ;  /* 0x0000006ac76a7209 */ /* 0x000fe40007810000 */
[----:B-1----:R-:W-:Y:S01]  /*8510*/  FSEL R201, R118, -INF , P2 ;  /* 0xff80000076c97808 */ /* 0x002fe20001000000 */
[----:B------:R-:W-:Y:S01]  /*8520*/  MUFU.TANH R142, R142 ;  /* 0x0000008e008e7308 */ /* 0x000fe20000002400 */
[----:B---3--:R-:W-:-:S01]  /*8530*/  FFMA.FTZ R13, R109, R10, -R88 ;  /* 0x0000000a6d0d7223 */ /* 0x008fc20000010858 */
[-CC-:B------:R-:W-:Y:S01]  /*8540*/  FFMA.FTZ R109, R113, R10.reuse, -R88.reuse ;  /* 0x0000000a716d7223 */ /* 0x180fe20000010858 */
[----:B------:R-:W-:Y:S01]  /*8550*/  FSEL R113, R116, -INF , P3 ;  /* 0xff80000074717808 */ /* 0x000fe20001800000 */
[-CC-:B------:R-:W-:Y:S01]  /*8560*/  FFMA.FTZ R116, R151, R10.reuse, -R88.reuse ;  /* 0x0000000a97747223 */ /* 0x180fe20000010858 */
[C---:B------:R-:W-:Y:S01]  /*8570*/  ISETP.GT.AND P3, PT, R130.reuse, 0x81, PT ;  /* 0x000000818200780c */ /* 0x040fe20003f64270 */
[----:B------:R-:W-:Y:S01]  /*8580*/  FFMA.FTZ R118, R153, R10, -R88 ;  /* 0x0000000a99767223 */ /* 0x000fe20000010858 */
[----:B------:R-:W-:Y:S01]  /*8590*/  FMNMX.FTZ R106, R113, R106, !PT ;  /* 0x0000006a716a7209 */ /* 0x000fe20007810000 */
[----:B------:R-:W0:Y:S01]  /*85a0*/  MUFU.TANH R144, R144 ;  /* 0x0000009000907308 */ /* 0x000e220000002400 */
[----:B------:R-:W-:-:S02]  /*85b0*/  ISETP.GT.AND P2, PT, R130, 0x88, PT ;  /* 0x000000888200780c */ /* 0x000fc40003f44270 */
[----:B--2---:R-:W-:Y:S02]  /*85c0*/  FSEL R203, R132, -INF , P3 ;  /* 0xff80000084cb7808 */ /* 0x004fe40001800000 */
[----:B------:R-:W-:Y:S02]  /*85d0*/  FMNMX.FTZ R106, R201, R106, !PT ;  /* 0x0000006ac96a7209 */ /* 0x000fe40007810000 */
[----:B------:R-:W-:Y:S01]  /*85e0*/  ISETP.GT.AND P3, PT, R130, 0x89, PT ;  /* 0x000000898200780c */ /* 0x000fe20003f64270 */
[----:B------:R-:W1:Y:S01]  /*85f0*/  MUFU.TANH R146, R146 ;  /* 0x0000009200927308 */ /* 0x000e620000002400 */
[----:B----4-:R-:W-:Y:S02]  /*8600*/  FSEL R205, R134, -INF , P2 ;  /* 0xff80000086cd7808 */ /* 0x010fe40001000000 */
[----:B------:R-:W-:Y:S02]  /*8610*/  FMNMX.FTZ R108, R203, R106, !PT ;  /* 0x0000006acb6c7209 */ /* 0x000fe40007810000 */
[----:B------:R-:W-:-:S02]  /*8620*/  ISETP.GT.AND P2, PT, R130, 0x90, PT ;  /* 0x000000908200780c */ /* 0x000fc40003f44270 */
[----:B------:R-:W-:Y:S01]  /*8630*/  FMNMX.FTZ R108, R205, R108, !PT ;  /* 0x0000006ccd6c7209 */ /* 0x000fe20007810000 */
[----:B------:R-:W2:Y:S01]  /*8640*/  MUFU.TANH R102, R102 ;  /* 0x0000006600667308 */ /* 0x000ea20000002400 */
[----:B0-----:R-:W-:Y:S02]  /*8650*/  FSEL R207, R144, -INF , P2 ;  /* 0xff80000090cf7808 */ /* 0x001fe40001000000 */
[----:B------:R-:W-:-:S05]  /*8660*/  ISETP.GT.AND P2, PT, R130, 0x98, PT ;  /* 0x000000988200780c */ /* 0x000fca0003f44270 */
[----:B------:R0:W-:Y:S08]  /*8670*/  MUFU.EX2 R104, R13 ;  /* 0x0000000d00687308 */ /* 0x0001f00000000800 */
[----:B------:R-:W3:Y:S01]  /*8680*/  MUFU.TANH R148, R148 ;  /* 0x0000009400947308 */ /* 0x000ee20000002400 */
[----:B0-----:R-:W-:-:S01]  /*8690*/  FFMA.FTZ R13, R117, R10, -R88 ;  /* 0x0000000a750d7223 */ /* 0x001fc20000010858 */
[----:B------:R-:W-:-:S02]  /*86a0*/  FSEL R117, R142, -INF , P3 ;  /* 0xff8000008e757808 */ /* 0x000fc40001800000 */
[----:B------:R-:W-:Y:S02]  /*86b0*/  ISETP.GT.AND P3, PT, R130, 0x91, PT ;  /* 0x000000918200780c */ /* 0x000fe40003f64270 */
[----:B------:R-:W-:Y:S02]  /*86c0*/  FMNMX.FTZ R110, R117, R108, !PT ;  /* 0x0000006c756e7209 */ /* 0x000fe40007810000 */
[----:B-1----:R-:W-:Y:S01]  /*86d0*/  FSEL R129, R146, -INF , P3 ;  /* 0xff80000092817808 */ /* 0x002fe20001800000 */
[----:B------:R0:W-:Y:S01]  /*86e0*/  MUFU.EX2 R106, R13 ;  /* 0x0000000d006a7308 */ /* 0x0001e20000000800 */
[----:B------:R-:W-:Y:S02]  /*86f0*/  FMNMX.FTZ R110, R207, R110, !PT ;  /* 0x0000006ecf6e7209 */ /* 0x000fe40007810000 */
[----:B------:R-:W-:Y:S02]  /*8700*/  ISETP.GT.AND P3, PT, R130, 0x99, PT ;  /* 0x000000998200780c */ /* 0x000fe40003f64270 */
[----:B--2---:R-:W-:Y:S01]  /*8710*/  FSEL R209, R102, -INF , P2 ;  /* 0xff80000066d17808 */ /* 0x004fe20001000000 */
[--C-:B------:R-:W-:Y:S01]  /*8720*/  FFMA.FTZ R102, R133, R10, -R88.reuse ;  /* 0x0000000a85667223 */ /* 0x100fe20000010858 */
[----:B------:R-:W-:Y:S01]  /*8730*/  FMNMX.FTZ R110, R129, R110, !PT ;  /* 0x0000006e816e7209 */ /* 0x000fe20007810000 */
[----:B------:R1:W-:Y:S01]  /*8740*/  MUFU.EX2 R108, R112 ;  /* 0x00000070006c7308 */ /* 0x0003e20000000800 */
[----:B---3--:R-:W-:Y:S01]  /*8750*/  FSEL R131, R148, -INF , P3 ;  /* 0xff80000094837808 */ /* 0x008fe20001800000 */
[--C-:B------:R-:W-:Y:S01]  /*8760*/  FFMA.FTZ R133, R143, R10, -R88.reuse ;  /* 0x0000000a8f857223 */ /* 0x100fe20000010858 */
[----:B------:R-:W-:Y:S01]  /*8770*/  FMNMX.FTZ R110, R209, R110, !PT ;  /* 0x0000006ed16e7209 */ /* 0x000fe20007810000 */
[----:B------:R-:W-:-:S03]  /*8780*/  FFMA.FTZ R143, R155, R10, -R88 ;  /* 0x0000000a9b8f7223 */ /* 0x000fc60000010858 */
[----:B0-----:R-:W-:Y:S01]  /*8790*/  FMNMX.FTZ R13, R131, R110, !PT ;  /* 0x0000006e830d7209 */ /* 0x001fe20007810000 */
[----:B------:R-:W-:-:S01]  /*87a0*/  FFMA.FTZ R110, R135, R10, -R88 ;  /* 0x0000000a876e7223 */ /* 0x000fc20000010858 */
[-CC-:B------:R-:W-:Y:S01]  /*87b0*/  FFMA.FTZ R135, R147, R10.reuse, -R88.reuse ;  /* 0x0000000a93877223 */ /* 0x180fe20000010858 */
[----:B------:R-:W-:Y:S01]  /*87c0*/  FSEL R147, R11, RZ, P1 ;  /* 0x000000ff0b937208 */ /* 0x000fe20000800000 */
[----:B-1----:R-:W-:Y:S01]  /*87d0*/  FFMA.FTZ R112, R145, R10, -R88 ;  /* 0x0000000a91707223 */ /* 0x002fe20000010858 */
[----:B------:R-:W0:Y:S01]  /*87e0*/  SHFL.BFLY PT, R114, R13, 0x2, 0x1f ;  /* 0x0c401f000d727f89 */ /* 0x000e2200000e0000 */
[----:B------:R-:W-:Y:S02]  /*87f0*/  MUFU.EX2 R90, R90 ;  /* 0x0000005a005a7308 */ /* 0x000fe40000000800 */
[----:B------:R-:W-:-:S04]  /*8800*/  FADD.FTZ R147, -R147, R8 ;  /* 0x0000000893937221 */ /* 0x000fc80000010100 */
[----:B------:R-:W-:Y:S02]  /*8810*/  FMUL.FTZ R142, R147, R10 ;  /* 0x0000000a938e7220 */ /* 0x000fe40000410000 */
[----:B------:R-:W-:Y:S08]  /*8820*/  MUFU.EX2 R91, R91 ;  /* 0x0000005b005b7308 */ /* 0x000ff00000000800 */
[----:B------:R-:W-:Y:S01]  /*8830*/  MUFU.EX2 R92, R92 ;  /* 0x0000005c005c7308 */ /* 0x000fe20000000800 */
[----:B0-----:R-:W-:Y:S01]  /*8840*/  FMNMX.FTZ R120, R13, R114, !PT ;  /* 0x000000720d787209 */ /* 0x001fe20007810000 */
[----:B------:R-:W-:-:S06]  /*8850*/  FFMA.FTZ R114, R149, R10, -R88 ;  /* 0x0000000a95727223 */ /* 0x000fcc0000010858 */
[----:B------:R-:W-:Y:S01]  /*8860*/  MUFU.EX2 R95, R95 ;  /* 0x0000005f005f7308 */ /* 0x000fe20000000800 */
[----:B------:R-:W0:Y:S07]  /*8870*/  SHFL.BFLY PT, R13, R120, 0x1, 0x1f ;  /* 0x0c201f00780d7f89 */ /* 0x000e2e00000e0000 */
[----:B------:R-:W-:Y:S08]  /*8880*/  MUFU.EX2 R94, R94 ;  /* 0x0000005e005e7308 */ /* 0x000ff00000000800 */
[----:B------:R-:W-:Y:S08]  /*8890*/  MUFU.EX2 R115, R115 ;  /* 0x0000007300737308 */ /* 0x000ff00000000800 */
[----:B------:R-:W-:Y:S01]  /*88a0*/  MUFU.EX2 R14, R14 ;  /* 0x0000000e000e7308 */ /* 0x000fe20000000800 */
[----:B0-----:R-:W-:Y:S01]  /*88b0*/  FMNMX.FTZ R13, R120, R13, !PT ;  /* 0x0000000d780d7209 */ /* 0x001fe20007810000 */
[----:B------:R-:W-:-:S03]  /*88c0*/  FFMA.FTZ R120, R157, R10, -R88 ;  /* 0x0000000a9d787223 */ /* 0x000fc60000010858 */
[C---:B------:R-:W-:Y:S01]  /*88d0*/  FSETP.NEU.FTZ.AND P2, PT, R13.reuse, -INF , PT ;  /* 0xff8000000d00780b */ /* 0x040fe20003f5d000 */
[----:B------:R-:W-:-:S02]  /*88e0*/  FFMA.FTZ R122, R13, R10, -8 ;  /* 0xc10000000d7a7423 */ /* 0x000fc4000001000a */
[----:B------:R-:W-:Y:S01]  /*88f0*/  MUFU.EX2 R161, R161 ;  /* 0x000000a100a17308 */ /* 0x000fe20000000800 */
        /* <DEDUP_REMOVED lines=31> */
[----:B------:R-:W-:Y:S01]  /*8af0*/  FFMA.FTZ R173, R173, R10, -R88 ;  /* 0x0000000aadad7223 */ /* 0x000fe20000010858 */
[----:B------:R-:W-:-:S01]  /*8b00*/  FADD.FTZ R149, R91, R144 ;  /* 0x000000905b957221 */ /* 0x000fc20000010000 */
[-CC-:B------:R-:W-:Y:S01]  /*8b10*/  FFMA.FTZ R127, R127, R10.reuse, -R88.reuse ;  /* 0x0000000a7f7f7223 */ /* 0x180fe20000010858 */
[----:B------:R-:W-:-:S01]  /*8b20*/  FFMA.FTZ R107, R107, R10, -R88 ;  /* 0x0000000a6b6b7223 */ /* 0x000fc20000010858 */
[----:B------:R-:W0:Y:S01]  /*8b30*/  MUFU.EX2 R96, R96 ;  /* 0x0000006000607308 */ /* 0x000e220000000800 */
[----:B------:R-:W-:-:S01]  /*8b40*/  FADD.FTZ R144, R92, R149 ;  /* 0x000000955c907221 */ /* 0x000fc20000010000 */
[-CC-:B------:R-:W-:Y:S01]  /*8b50*/  FFMA.FTZ R117, R117, R10.reuse, -R88.reuse ;  /* 0x0000000a75757223 */ /* 0x180fe20000010858 */
[----:B------:R-:W-:-:S01]  /*8b60*/  FFMA.FTZ R205, R205, R10, -R88 ;  /* 0x0000000acdcd7223 */ /* 0x000fc20000010858 */
[----:B------:R-:W-:Y:S01]  /*8b70*/  FFMA.FTZ R207, R207, R10, -R88 ;  /* 0x0000000acfcf7223 */ /* 0x000fe20000010858 */
[----:B------:R-:W-:-:S01]  /*8b80*/  FADD.FTZ R149, R95, R144 ;  /* 0x000000905f957221 */ /* 0x000fc20000010000 */
[-CC-:B------:R-:W-:Y:S01]  /*8b90*/  FFMA.FTZ R144, R171, R10.reuse, -R88.reuse ;  /* 0x0000000aab907223 */ /* 0x180fe20000010858 */
[----:B------:R-:W-:-:S01]  /*8ba0*/  FFMA.FTZ R129, R129, R10, -R88 ;  /* 0x0000000a81817223 */ /* 0x000fc20000010858 */
[----:B------:R-:W2:Y:S01]  /*8bb0*/  MUFU.EX2 R15, R15 ;  /* 0x0000000f000f7308 */ /* 0x000ea20000000800 */
[----:B-1----:R-:W-:-:S01]  /*8bc0*/  FFMA.FTZ R5, R138, R4, R145 ;  /* 0x000000048a057223 */ /* 0x002fc20000010091 */
[----:B------:R-:W-:Y:S01]  /*8bd0*/  FADD.FTZ R146, R94, R149 ;  /* 0x000000955e927221 */ /* 0x000fe20000010000 */
[----:B------:R-:W-:-:S01]  /*8be0*/  FFMA.FTZ R149, R169, R10, -R88 ;  /* 0x0000000aa9957223 */ /* 0x000fc20000010858 */
[----:B------:R-:W-:-:S02]  /*8bf0*/  FFMA.FTZ R209, R209, R10, -R88 ;  /* 0x0000000ad1d17223 */ /* 0x000fc40000010858 */
[----:B------:R-:W-:-:S02]  /*8c00*/  FADD.FTZ R151, R99, R146 ;  /* 0x0000009263977221 */ /* 0x000fc40000010000 */
[----:B------:R-:W1:Y:S01]  /*8c10*/  MUFU.EX2 R122, R122 ;  /* 0x0000007a007a7308 */ /* 0x000e620000000800 */
[----:B0-----:R-:W-:-:S01]  /*8c20*/  FADD.FTZ R4, R96, R5 ;  /* 0x0000000560047221 */ /* 0x001fc20000010000 */
[----:B------:R-:W-:-:S04]  /*8c30*/  FADD.FTZ R146, R12, R151 ;  /* 0x000000970c927221 */ /* 0x000fc80000010000 */
[----:B------:R-:W-:Y:S01]  /*8c40*/  FADD.FTZ R151, R115, R146 ;  /* 0x0000009273977221 */ /* 0x000fe20000010000 */
[----:B------:R-:W-:-:S01]  /*8c50*/  FFMA.FTZ R146, R193, R10, -R88 ;  /* 0x0000000ac1927223 */ /* 0x000fc20000010858 */
[----:B------:R-:W0:Y:S01]  /*8c60*/  MUFU.EX2 R19, R19 ;  /* 0x0000001300137308 */ /* 0x000e220000000800 */
[----:B--2---:R-:W-:-:S01]  /*8c70*/  FADD.FTZ R5, R15, R4 ;  /* 0x000000040f057221 */ /* 0x004fc20000010000 */
[----:B------:R-:W-:-:S04]  /*8c80*/  FADD.FTZ R148, R14, R151 ;  /* 0x000000970e947221 */ /* 0x000fc80000010000 */
[----:B------:R-:W-:Y:S02]  /*8c90*/  FADD.FTZ R151, R161, R148 ;  /* 0x00000094a1977221 */ /* 0x000fe40000010000 */
        /* <DEDUP_REMOVED lines=19> */
[----:B------:R-:W-:-:S06]  /*8dd0*/  FFMA.FTZ R148, R195, R10, -R88 ;  /* 0x0000000ac3947223 */ /* 0x000fcc0000010858 */
[----:B------:R-:W2:Y:S01]  /*8de0*/  MUFU.EX2 R119, R119 ;  /* 0x0000007700777308 */ /* 0x000ea20000000800 */
[----:B-1----:R-:W-:-:S07]  /*8df0*/  FADD.FTZ R4, R130, R5 ;  /* 0x0000000582047221 */ /* 0x002fce0000010000 */
[----:B------:R-:W1:Y:S01]  /*8e00*/  MUFU.EX2 R139, R139 ;  /* 0x0000008b008b7308 */ /* 0x000e620000000800 */
[----:B0-----:R-:W-:-:S01]  /*8e10*/  FADD.FTZ R150, R20, R151 ;  /* 0x0000009714967221 */ /* 0x001fc20000010000 */
[----:B------:R-:W-:-:S06]  /*8e20*/  FFMA.FTZ R151, R197, R10, -R88 ;  /* 0x0000000ac5977223 */ /* 0x000fcc0000010858 */
        /* <DEDUP_REMOVED lines=11> */
[----:B0-----:R-:W-:-:S04]  /*8ee0*/  FADD.FTZ R5, R121, R4 ;  /* 0x0000000479057221 */ /* 0x001fc80000010000 */
[----:B------:R-:W-:-:S03]  /*8ef0*/  FADD.FTZ R4, R98, R5 ;  /* 0x0000000562047221 */ /* 0x000fc60000010000 */
[----:B------:R-:W0:Y:S01]  /*8f00*/  MUFU.EX2 R123, R123 ;  /* 0x0000007b007b7308 */ /* 0x000e220000000800 */
[----:B--2---:R-:W-:-:S01]  /*8f10*/  FADD.FTZ R153, R137, R150 ;  /* 0x0000009689997221 */ /* 0x004fc20000010000 */
[----:B------:R-:W-:-:S06]  /*8f20*/  FFMA.FTZ R150, R199, R10, -R88 ;  /* 0x0000000ac7967223 */ /* 0x000fcc0000010858 */
[----:B------:R-:W2:Y:S01]  /*8f30*/  MUFU.EX2 R141, R141 ;  /* 0x0000008d008d7308 */ /* 0x000ea20000000800 */
[----:B-1----:R-:W-:-:S01]  /*8f40*/  FADD.FTZ R152, R136, R153 ;  /* 0x0000009988987221 */ /* 0x002fc20000010000 */
[-CC-:B------:R-:W-:Y:S01]  /*8f50*/  FFMA.FTZ R153, R113, R10.reuse, -R88.reuse ;  /* 0x0000000a71997223 */ /* 0x180fe20000010858 */
[----:B------:R-:W-:-:S05]  /*8f60*/  FFMA.FTZ R113, R201, R10, -R88 ;  /* 0x0000000ac9717223 */ /* 0x000fca0000010858 */
[----:B------:R-:W1:Y:S01]  /*8f70*/  MUFU.EX2 R8, R8 ;  /* 0x0000000800087308 */ /* 0x000e620000000800 */
[----:B0-----:R-:W-:-:S04]  /*8f80*/  FADD.FTZ R5, R123, R4 ;  /* 0x000000047b057221 */ /* 0x001fc80000010000 */
[----:B------:R-:W-:-:S03]  /*8f90*/  FADD.FTZ R4, R100, R5 ;  /* 0x0000000564047221 */ /* 0x000fc60000010000 */
        /* <DEDUP_REMOVED lines=15> */
[-CC-:B------:R-:W-:Y:S01]  /*9090*/  FFMA.FTZ R152, R203, R10.reuse, -R88.reuse ;  /* 0x0000000acb987223 */ /* 0x180fe20000010858 */
[----:B------:R-:W-:-:S05]  /*90a0*/  FFMA.FTZ R88, R131, R10, -R88 ;  /* 0x0000000a83587223 */ /* 0x000fca0000010858 */
[----:B------:R-:W2:Y:S01]  /*90b0*/  MUFU.EX2 R127, R127 ;  /* 0x0000007f007f7308 */ /* 0x000ea20000000800 */
[----:B-1----:R-:W-:-:S04]  /*90c0*/  FADD.FTZ R155, R89, R4 ;  /* 0x00000004599b7221 */ /* 0x002fc80000010000 */
[----:B------:R-:W-:-:S03]  /*90d0*/  FADD.FTZ R155, R106, R155 ;  /* 0x0000009b6a9b7221 */ /* 0x000fc60000010000 */
[----:B------:R-:W1:Y:S01]  /*90e0*/  MUFU.EX2 R144, R144 ;  /* 0x0000009000907308 */ /* 0x000e620000000800 */
[----:B0-----:R-:W-:-:S07]  /*90f0*/  FADD.FTZ R4, R142, R5 ;  /* 0x000000058e047221 */ /* 0x001fce0000010000 */
[----:B------:R-:W0:Y:S01]  /*9100*/  MUFU.EX2 R211, R211 ;  /* 0x000000d300d37308 */ /* 0x000e220000000800 */
[----:B--2---:R-:W-:-:S01]  /*9110*/  FADD.FTZ R5, R127, R4 ;  /* 0x000000047f057221 */ /* 0x004fc20000010000 */
[----:B------:R-:W-:-:S06]  /*9120*/  FADD.FTZ R4, R108, R155 ;  /* 0x0000009b6c047221 */ /* 0x000fcc0000010000 */
        /* <DEDUP_REMOVED lines=22> */
[----:B------:R-:W0:Y:S08]  /*9290*/  MUFU.EX2 R112, R112 ;  /* 0x0000007000707308 */ /* 0x000e300000000800 */
[----:B------:R-:W3:Y:S08]  /*92a0*/  MUFU.EX2 R153, R153 ;  /* 0x0000009900997308 */ /* 0x000ef00000000800 */
[----:B------:R-:W4:Y:S08]  /*92b0*/  MUFU.EX2 R114, R114 ;  /* 0x0000007200727308 */ /* 0x000f300000000800 */
[----:B------:R-:W5:Y:S08]  /*92c0*/  MUFU.EX2 R113, R113 ;  /* 0x0000007100717308 */ /* 0x000f700000000800 */
[----:B------:R-:W5:Y:S08]  /*92d0*/  MUFU.EX2 R135, R135 ;  /* 0x0000008700877308 */ /* 0x000f700000000800 */
[----:B------:R-:W5:Y:S08]  /*92e0*/  MUFU.EX2 R152, R152 ;  /* 0x0000009800987308 */ /* 0x000f700000000800 */
[----:B------:R-:W5:Y:S08]  /*92f0*/  MUFU.EX2 R101, R101 ;  /* 0x0000006500657308 */ /* 0x000f700000000800 */
[----:B------:R2:W-:Y:S08]  /*9300*/  MUFU.EX2 R157, R117 ;  /* 0x00000075009d7308 */ /* 0x0005f00000000800 */
[----:B------:R-:W5:Y:S01]  /*9310*/  MUFU.EX2 R156, R205 ;  /* 0x000000cd009c7308 */ /* 0x000f620000000800 */
[----:B--2---:R-:W-:-:S01]  /*9320*/  FADD.FTZ R117, R97, R4 ;  /* 0x0000000461757221 */ /* 0x004fc20000010000 */
[----:B-1----:R-:W-:-:S03]  /*9330*/  FADD.FTZ R4, R150, R5 ;  /* 0x0000000596047221 */ /* 0x002fc60000010000 */
[----:B0-----:R-:W-:Y:S01]  /*9340*/  FADD.FTZ R117, R112, R117 ;  /* 0x0000007570757221 */ /* 0x001fe20000010000 */
[----:B---3--:R-:W-:-:S02]  /*9350*/  FADD.FTZ R4, R153, R4 ;  /* 0x0000000499047221 */ /* 0x008fc40000010000 */
[----:B------:R-:W0:Y:S01]  /*9360*/  MUFU.EX2 R116, R116 ;  /* 0x0000007400747308 */ /* 0x000e220000000800 */
[----:B----4-:R-:W-:-:S01]  /*9370*/  FADD.FTZ R154, R114, R117 ;  /* 0x00000075729a7221 */ /* 0x010fc20000010000 */
[----:B-----5:R-:W-:-:S03]  /*9380*/  FADD.FTZ R5, R113, R4 ;  /* 0x0000000471057221 */ /* 0x020fc60000010000 */
[----:B------:R-:W-:Y:S01]  /*9390*/  FADD.FTZ R154, R135, R154 ;  /* 0x0000009a879a7221 */ /* 0x000fe20000010000 */
[----:B------:R-:W-:-:S02]  /*93a0*/  FADD.FTZ R5, R152, R5 ;  /* 0x0000000598057221 */ /* 0x000fc40000010000 */
[----:B------:R-:W1:Y:S01]  /*93b0*/  MUFU.EX2 R118, R118 ;  /* 0x0000007600767308 */ /* 0x000e620000000800 */
[----:B------:R-:W-:-:S01]  /*93c0*/  FADD.FTZ R117, R101, R154 ;  /* 0x0000009a65757221 */ /* 0x000fc20000010000 */
[----:B------:R-:W-:-:S04]  /*93d0*/  FADD.FTZ R5, R156, R5 ;  /* 0x000000059c057221 */ /* 0x000fc80000010000 */
[----:B------:R-:W-:Y:S02]  /*93e0*/  FADD.FTZ R5, R157, R5 ;  /* 0x000000059d057221 */ /* 0x000fe40000010000 */
        /* <DEDUP_REMOVED lines=14> */
[----:B-1----:R-:W-:-:S03]  /*94d0*/  FADD.FTZ R5, R111, R4 ;  /* 0x000000046f057221 */ /* 0x002fc60000010000 */
[----:B--2---:R-:W-:Y:S01]  /*94e0*/  FADD.FTZ R4, R129, R117 ;  /* 0x0000007581047221 */ /* 0x004fe20000010000 */
[----:B------:R-:W-:Y:S06]  /*94f0*/  @!P0 BRA `(.L_x_2255) ;  /* 0x0000000000048947 */ /* 0x000fec0003800000 */
[----:B------:R-:W-:Y:S01]  /*9500*/  BPT.TRAP 0x1 ;  /* 0x000000040000795c */ /* 0x000fe20000300000 */
.L_x_2255:
[----:B------:R-:W-:Y:S01]  /*9510*/  ULEA UR6, UR6, UR38, 0x3 ;  /* 0x0000002606067291 */ /* 0x000fe2000f8e183f */
[----:B------:R-:W-:Y:S01]  /*9520*/  F2FP.SATFINITE.E4M3.F32.PACK_AB_MERGE_C R92, R95, R92, RZ ;  /* 0x0000005c5f5c723e */ /* 0x000fe200048070ff */
[----:B------:R-:W-:Y:S01]  /*9530*/  UISETP.GT.AND UP0, UPT, UR39, UR53, UPT ;  /* 0x000000352700728c */ /* 0x000fe2000bf04270 */
[----:B------:R-:W-:Y:S01]  /*9540*/  F2FP.SATFINITE.E4M3.F32.PACK_AB_MERGE_C R8, R147, R8, RZ ;  /* 0x000000089308723e */ /* 0x000fe200048070ff */
[----:B------:R-:W-:Y:S01]  /*9550*/  UIADD3 UR6, UR6, 0x29860, URZ ;  /* 0x0002986006067890 */ /* 0x000fe2000fffe03f */
[----:B------:R-:W-:Y:S01]  /*9560*/  F2FP.SATFINITE.E4M3.F32.PACK_AB_MERGE_C R15, R122, R15, RZ ;  /* 0x0000000f7a0f723e */ /* 0x000fe200048070ff */
[----:B------:R-:W-:Y:S01]  /*9570*/  UIADD3 UR39, UR39, -0x1, URZ ;  /* 0xffffffff27277890 */ /* 0x000fe2000fffe03f */
[----:B------:R-:W-:Y:S01]  /*9580*/  F2FP.SATFINITE.E4M3.F32.PACK_AB_MERGE_C R12, R115, R12, RZ ;  /* 0x0000000c730c723e */ /* 0x000fe200048070ff */
[----:B------:R-:W-:Y:S01]  /*9590*/  UPRMT UR6, UR60, 0x654, UR6 ;  /* 0x000006543c067896 */ /* 0x000fe20008000006 */
[----:B------:R-:W-:Y:S01]  /*95a0*/  PLOP3.LUT P1, PT, PT, PT, UP0, 0x80, 0x0 ;  /* 0x000000000000781c */ /* 0x000fe20003f2f008 */
[----:B------:R-:W-:Y:S01]  /*95b0*/  UMOV UR7, UR5 ;  /* 0x0000000500077c82 */ /* 0x000fe20008000000 */
[----:B------:R-:W-:Y:S01]  /*95c0*/  F2FP.SATFINITE.E4M3.F32.PACK_AB_MERGE_C R21, R126, R21, RZ ;  /* 0x000000157e15723e */ /* 0x000fe200048070ff */
        /* <DEDUP_REMOVED lines=8> */
[----:B------:R-:W-:Y:S01]  /*9650*/  UMOV UR6, UR4 ;  /* 0x0000000400067c82 */ /* 0x000fe20008000000 */
        /* <DEDUP_REMOVED lines=92> */
[----:B------:R-:W-:-:S02]  /*9c20*/  IMAD.MOV.U32 R9, RZ, RZ, R13 ;  /* 0x000000ffff097224 */ /* 0x000fc400078e000d */
[----:B------:R-:W-:Y:S01]  /*9c30*/  IMAD.MOV.U32 R8, RZ, RZ, R11 ;  /* 0x000000ffff087224 */ /* 0x000fe200078e000b */
[----:B------:R-:W-:Y:S06]  /*9c40*/  @P1 BRA `(.L_x_2256) ;  /* 0xffffffbc00741947 */ /* 0x000fec000383ffff */
[----:B------:R-:W-:-:S05]  /*9c50*/  UMOV UR6, UR39 ;  /* 0x0000002700067c82 */ /* 0x000fca0008000000 */
.L_x_2245:
[----:B------:R-:W-:-:S06]  /*9c60*/  UISETP.GE.AND UP0, UPT, UR6, UR58, UPT ;  /* 0x0000003a0600728c */ /* 0x000fcc000bf06270 */
[----:B------:R-:W-:-:S13]  /*9c70*/  PLOP3.LUT P1, PT, PT, PT, UP0, 0x80, 0x0 ;  /* 0x000000000000781c */ /* 0x000fda0003f2f008 */
[----:B------:R-:W-:Y:S05]  /*9c80*/  @!P1 BRA `(.L_x_2257) ;  /* 0x0000003400bc9947 */ /* 0x000fea0003800000 */
[C---:B------:R-:W-:Y:S01]  /*9c90*/  VIADD R7, R16.reuse, 0x8 ;  /* 0x0000000810077836 */ /* 0x040fe20000000000 */
[----:B------:R-:W-:Y:S01]  /*9ca0*/  IADD3 R16, -R16, 0xb, RZ ;  /* 0x0000000b10107810 */ /* 0x000fe20007ffe1ff */
[----:B------:R-:W-:Y:S01]  /*9cb0*/  IMAD.MOV.U32 R8, RZ, RZ, R13 ;  /* 0x000000ffff087224 */ /* 0x000fe200078e000d */
[----:B------:R-:W-:Y:S01]  /*9cc0*/  UMOV UR39, UR5 ;  /* 0x0000000500277c82 */ /* 0x000fe20008000000 */
[----:B------:R-:W-:Y:S01]  /*9cd0*/  IMAD.MOV.U32 R6, RZ, RZ, R11 ;  /* 0x000000ffff067224 */ /* 0x000fe200078e000b */
[----:B------:R-:W-:-:S06]  /*9ce0*/  UMOV UR7, UR4 ;  /* 0x0000000400077c82 */ /* 0x000fcc0008000000 */
.L_x_2268:
[----:B------:R-:W-:Y:S01]  /*9cf0*/  UIADD3 UR4, UR7, 0x1, URZ ;  /* 0x0000000107047890 */ /* 0x000fe2000fffe03f */
[----:B------:R-:W-:-:S03]  /*9d00*/  ISETP.NE.AND P2, PT, RZ, UR54, PT ;  /* 0x00000036ff007c0c */ /* 0x000fc6000bf45270 */
[----:B------:R-:W-:-:S04]  /*9d10*/  UISETP.NE.AND UP0, UPT, UR4, 0x2, UPT ;  /* 0x000000020400788c */ /* 0x000fc8000bf05270 */
[----:B------:R-:W-:Y:S02]  /*9d20*/  USEL UR5, URZ, 0x1, UP0 ;  /* 0x000000013f057887 */ /* 0x000fe40008000000 */
[----:B------:R-:W-:Y:S02]  /*9d30*/  USEL UR4, UR4, URZ, UP0 ;  /* 0x0000003f04047287 */ /* 0x000fe40008000000 */
[----:B------:R-:W-:Y:S02]  /*9d40*/  ULOP3.LUT UR5, UR39, UR5, URZ, 0x3c, !UPT ;  /* 0x0000000527057292 */ /* 0x000fe4000f8e3c3f */
[----:B--2---:R-:W-:Y:S10]  /*9d50*/  @P2 BRA `(.L_x_2258) ;  /* 0x00000000002c2947 */ /* 0x004ff40003800000 */
[----:B------:R-:W-:Y:S05]  /*9d60*/  @!P0 BRA `(.L_x_2259) ;  /* 0x0000000000048947 */ /* 0x000fea0003800000 */
[----:B------:R-:W-:Y:S01]  /*9d70*/  BPT.TRAP 0x1 ;  /* 0x000000040000795c */ /* 0x000fe20000300000 */
.L_x_2259:
[----:B------:R-:W-:Y:S01]  /*9d80*/  ULEA UR10, UR4, UR38, 0x3 ;  /* 0x00000026040a7291 */ /* 0x000fe2000f8e183f */
[----:B------:R-:W-:-:S05]  /*9d90*/  IMAD.U32 R9, RZ, RZ, UR5 ;  /* 0x00000005ff097e24 */ /* 0x000fca000f8e00ff */
[----:B------:R-:W-:-:S04]  /*9da0*/  SHF.L.U32 R9, R9, 0x1f, RZ ;  /* 0x0000001f09097819 */ /* 0x000fc800000006ff */
[----:B------:R0:W1:Y:S01]  /*9db0*/  SYNCS.PHASECHK.TRANS64.TRYWAIT P1, [UR10+0x29830], R9 ;  /* 0x02983009ff0075a7 */ /* 0x000062000802014a */
[----:B------:R-:W-:Y:S05]  /*9dc0*/  @!P0 BRA `(.L_x_2260) ;  /* 0x0000000000048947 */ /* 0x000fea0003800000 */
[----:B------:R-:W-:Y:S01]  /*9dd0*/  BPT.TRAP 0x1 ;  /* 0x000000040000795c */ /* 0x000fe20000300000 */
.L_x_2260:
[----:B-1----:R-:W-:Y:S05]  /*9de0*/  @P1 BRA `(.L_x_2258) ;  /* 0x0000000000081947 */ /* 0x002fea0003800000 */
[----:B------:R-:W1:Y:S02]  /*9df0*/  SYNCS.PHASECHK.TRANS64.TRYWAIT P1, [UR10+0x29830], R9 ;  /* 0x02983009ff0075a7 */ /* 0x000e64000802014a */
[----:B-1----:R-:W-:Y:S05]  /*9e00*/  @!P1 BRA `(.L_x_2261) ;  /* 0x000000b000d89947 */ /* 0x002fea0003800000 */
.L_x_2258:
[----:B------:R2:W-:Y:S01]  /*9e10*/  BAR.SYNC.DEFER_BLOCKING R7, 0x100 ;  /* 0x000400070000751d */ /* 0x0005e20000010000 */
[C---:B------:R-:W-:Y:S01]  /*9e20*/  R2UR UR28, R2.reuse ;  /* 0x00000000021c72ca */ /* 0x040fe200000e0000 */
[----:B------:R-:W-:Y:S01]  /*9e30*/  UIMAD UR10, UR4, 0x780, UR52 ;  /* 0x00000780040a78a4 */ /* 0x000fe2000f8e0234 */
[C---:B------:R-:W-:Y:S02]  /*9e40*/  R2UR UR29, R3.reuse ;  /* 0x00000000031d72ca */ /* 0x040fe400000e0000 */
[C---:B------:R-:W-:Y:S01]  /*9e50*/  R2UR UR32, R2.reuse ;  /* 0x00000000022072ca */ /* 0x040fe200000e0000 */
[----:B------:R-:W-:Y:S01]  /*9e60*/  UMOV UR31, 0x80000020 ;  /* 0x80000020001f7882 */ /* 0x000fe20000000000 */
[C---:B------:R-:W-:Y:S01]  /*9e70*/  R2UR UR33, R3.reuse ;  /* 0x00000000032172ca */ /* 0x040fe200000e0000 */
[----:B------:R-:W-:Y:S01]  /*9e80*/  UIADD3 UR34, UR10, 0x80, URZ ;  /* 0x000000800a227890 */ /* 0x000fe2000fffe03f */
[C---:B------:R-:W-:Y:S01]  /*9e90*/  R2UR UR40, R2.reuse ;  /* 0x00000000022872ca */ /* 0x040fe200000e0000 */
[----:B------:R-:W-:Y:S01]  /*9ea0*/  UMOV UR30, UR10 ;  /* 0x0000000a001e7c82 */ /* 0x000fe20008000000 */
[----:B------:R-:W-:Y:S01]  /*9eb0*/  UMOV UR35, 0x80000020 ;  /* 0x8000002000237882 */ /* 0x000fe20000000000 */
[C---:B------:R-:W-:Y:S01]  /*9ec0*/  R2UR UR41, R3.reuse ;  /* 0x00000000032972ca */ /* 0x040fe200000e0000 */
[----:B------:R-:W-:Y:S01]  /*9ed0*/  UIADD3 UR42, UR10, 0x100, URZ ;  /* 0x000001000a2a7890 */ /* 0x000fe2000fffe03f */
[C---:B------:R-:W-:Y:S01]  /*9ee0*/  R2UR UR44, R2.reuse ;  /* 0x00000000022c72ca */ /* 0x040fe200000e0000 */
[----:B------:R-:W-:Y:S01]  /*9ef0*/  UMOV UR43, 0x80000020 ;  /* 0x80000020002b7882 */ /* 0x000fe20000000000 */
[C---:B------:R-:W-:Y:S01]  /*9f00*/  R2UR UR45, R3.reuse ;  /* 0x00000000032d72ca */ /* 0x040fe200000e0000 */
[----:B------:R-:W-:Y:S01]  /*9f10*/  UIADD3 UR46, UR10, 0x180, URZ ;  /* 0x000001800a2e7890 */ /* 0x000fe2000fffe03f */
[----:B------:R-:W-:Y:S01]  /*9f20*/  R2UR UR48, R2 ;  /* 0x00000000023072ca */ /* 0x000fe200000e0000 */
[----:B------:R-:W-:Y:S01]  /*9f30*/  UMOV UR47, 0x80000020 ;  /* 0x80000020002f7882 */ /* 0x000fe20000000000 */
[----:B------:R-:W-:Y:S01]  /*9f40*/  R2UR UR49, R3 ;  /* 0x00000000033172ca */ /* 0x000fe200000e0000 */
        /* <DEDUP_REMOVED lines=145> */
[----:B------:R-:W-:Y:S01]  /*a860*/  QGMMA.64x32x32.F32.E4M3.E4M3 R88, gdesc[UR12], R88, gsb0 ;  /* 0x006000000c5879f3 */ /* 0x000fe20008000858 */
[----:B------:R-:W-:Y:S02]  /*a870*/  UIADD3 UR14, UR10, 0x602, URZ ;  /* 0x000006020a0e7890 */ /* 0x000fe4000fffe03f */
[----:B------:R-:W-:-:S05]  /*a880*/  UIADD3 UR15, UR10, 0x682, URZ ;  /* 0x000006820a0f7890 */ /* 0x000fca000fffe03f */
        /* <DEDUP_REMOVED lines=21> */
[----:B--2---:R-:W-:Y:S05]  /*a9e0*/  @P2 BRA `(.L_x_2262) ;  /* 0x00000000002c2947 */ /* 0x004fea0003800000 */
[----:B------:R-:W-:Y:S05]  /*a9f0*/  @!P0 BRA `(.L_x_2263) ;  /* 0x0000000000048947 */ /* 0x000fea0003800000 */
[----:B------:R-:W-:Y:S01]  /*aa00*/  BPT.TRAP 0x1 ;  /* 0x000000040000795c */ /* 0x000fe20000300000 */
.L_x_2263:
[----:B------:R-:W-:Y:S01]  /*aa10*/  ULEA UR10, UR7, UR38, 0x3 ;  /* 0x00000026070a7291 */ /* 0x000fe2000f8e183f */
[----:B01----:R-:W-:-:S05]  /*aa20*/  IMAD.U32 R9, RZ, RZ, UR39 ;  /* 0x00000027ff097e24 */ /* 0x003fca000f8e00ff */
[----:B------:R-:W-:-:S04]  /*aa30*/  SHF.L.U32 R9, R9, 0x1f, RZ ;  /* 0x0000001f09097819 */ /* 0x000fc800000006ff */
[----:B------:R0:W1:Y:S01]  /*aa40*/  SYNCS.PHASECHK.TRANS64.TRYWAIT P1, [UR10+0x29850], R9 ;  /* 0x02985009ff0075a7 */ /* 0x000062000802014a */
[----:B------:R-:W-:Y:S05]  /*aa50*/  @!P0 BRA `(.L_x_2264) ;  /* 0x0000000000048947 */ /* 0x000fea0003800000 */
[----:B------:R-:W-:Y:S01]  /*aa60*/  BPT.TRAP 0x1 ;  /* 0x000000040000795c */ /* 0x000fe20000300000 */
.L_x_2264:
[----:B-1----:R-:W-:Y:S05]  /*aa70*/  @P1 BRA `(.L_x_2262) ;  /* 0x0000000000081947 */ /* 0x002fea0003800000 */
[----:B------:R-:W1:Y:S02]  /*aa80*/  SYNCS.PHASECHK.TRANS64.TRYWAIT P1, [UR10+0x29850], R9 ;  /* 0x02985009ff0075a7 */ /* 0x000e64000802014a */
[----:B-1----:R-:W-:Y:S05]  /*aa90*/  @!P1 BRA `(.L_x_2265) ;  /* 0x000000a400cc9947 */ /* 0x002fea0003800000 */
.L_x_2262:
[----:B------:R-:W-:Y:S01]  /*aaa0*/  UIADD3 UR10, UR38, 0x400, URZ ;  /* 0x00000400260a7890 */ /* 0x000fe2000fffe03f */
[----:B------:R-:W-:Y:S01]  /*aab0*/  WARPGROUP.ARRIVE ;  /* 0x00000000000079c5 */ /* 0x000fe20000000000 */
[----:B------:R-:W-:Y:S02]  /*aac0*/  UMOV UR11, 0xc0000010 ;  /* 0xc0000010000b7882 */ /* 0x000fe40000000000 */
        /* <DEDUP_REMOVED lines=30> */
.L_x_2266:
[C---:B------:R-:W-:Y:S01]  /*acb0*/  FMUL.FTZ R19, R0.reuse, R152 ;  /* 0x0000009800137220 */ /* 0x040fe20000410000 */
[C---:B------:R-:W-:Y:S01]  /*acc0*/  FMUL.FTZ R21, R0.reuse, R153 ;  /* 0x0000009900157220 */ /* 0x040fe20000410000 */
[C---:B01----:R-:W-:Y:S01]  /*acd0*/  FMUL.FTZ R9, R0.reuse, R154 ;  /* 0x0000009a00097220 */ /* 0x043fe20000410000 */
        /* <DEDUP_REMOVED lines=36> */
[----:B---3--:R-:W-:Y:S01]  /*af20*/  FMNMX.FTZ R12, R9, R8, !PT ;  /* 0x00000008090c7209 */ /* 0x008fe20007810000 */
        /* <DEDUP_REMOVED lines=64> */
[----:B------:R-:W-:-:S04]  /*b330*/  ULEA UR10, UR4, UR38, 0x3 ;  /* 0x00000026040a7291 */ /* 0x000fc8000f8e183f */
[----:B------:R-:W-:Y:S02]  /*b340*/  UIADD3 UR10, UR10, 0x29840, URZ ;  /* 0x000298400a0a7890 */ /* 0x000fe4000fffe03f */
[----:B------:R-:W1:Y:S01]  /*b350*/  MUFU.TANH R165, R165 ;  /* 0x000000a500a57308 */ /* 0x000e620000002400 */
[----:B---3--:R-:W-:Y:S01]  /*b360*/  FMNMX.FTZ R10, R171, R10, !PT ;  /* 0x0000000aab0a7209 */ /* 0x008fe20007810000 */
[----:B------:R-:W-:-:S06]  /*b370*/  UPRMT UR10, UR60, 0x654, UR10 ;  /* 0x000006543c0a7896 */ /* 0x000fcc000800000a */
[----:B------:R-:W3:Y:S01]  /*b380*/  MUFU.TANH R173, R173 ;  /* 0x000000ad00ad7308 */ /* 0x000ee20000002400 */
[----:B0-----:R-:W-:Y:S02]  /*b390*/  FMNMX.FTZ R12, R163, R12, !PT ;  /* 0x0000000ca30c7209 */ /* 0x001fe40007810000 */
[----:B------:R-:W-:Y:S05]  /*b3a0*/  SYNCS.ARRIVE.TRANS64.RED.A1T0 RZ, [UR10], RZ ;  /* 0x000000ffffff79a7 */ /* 0x000fea000810040a */
[----:B------:R-:W0:Y:S01]  /*b3b0*/  MUFU.TANH R175, R175 ;  /* 0x000000af00af7308 */ /* 0x000e220000002400 */
[----:B-1----:R-:W-:-:S07]  /*b3c0*/  FMNMX.FTZ R10, R165, R10, !PT ;  /* 0x0000000aa50a7209 */ /* 0x002fce0007810000 */
[----:B------:R-:W1:Y:S01]  /*b3d0*/  MUFU.TANH R167, R167 ;  /* 0x000000a700a77308 */ /* 0x000e620000002400 */
[----:B---3--:R-:W-:-:S07]  /*b3e0*/  FMNMX.FTZ R12, R173, R12, !PT ;  /* 0x0000000cad0c7209 */ /* 0x008fce0007810000 */
[----:B------:R-:W3:Y:S01]  /*b3f0*/  MUFU.TANH R137, R137 ;  /* 0x0000008900897308 */ /* 0x000ee20000002400 */
[----:B0-----:R-:W-:-:S07]  /*b400*/  FMNMX.FTZ R10, R175, R10, !PT ;  /* 0x0000000aaf0a7209 */ /* 0x001fce0007810000 */
        /* <DEDUP_REMOVED lines=103> */
[----:B-1----:R-:W-:Y:S02]  /*ba80*/  FMNMX.FTZ R11, R229, R10, !PT ;  /* 0x0000000ae50b7209 */ /* 0x002fe40007810000 */
[----:B------:R-:W1:Y:S05]  /*ba90*/  LDC R10, c[0x0][0x988] ;  /* 0x00026200ff0a7b82 */ /* 0x000e6a0000000800 */
[----:B------:R-:W4:Y:S01]  /*baa0*/  MUFU.TANH R93, R93 ;  /* 0x0000005d005d7308 */ /* 0x000f220000002400 */
[----:B---3--:R-:W-:-:S07]  /*bab0*/  FMNMX.FTZ R12, R91, R12, !PT ;  /* 0x0000000c5b0c7209 */ /* 0x008fce0007810000 */
[----:B------:R-:W3:Y:S01]  /*bac0*/  MUFU.TANH R18, R18 ;  /* 0x0000001200127308 */ /* 0x000ee20000002400 */
[----:B0-----:R-:W-:-:S07]  /*bad0*/  FMNMX.FTZ R11, R14, R11, !PT ;  /* 0x0000000b0e0b7209 */ /* 0x001fce0007810000 */
[----:B------:R-:W0:Y:S01]  /*bae0*/  MUFU.TANH R95, R95 ;  /* 0x0000005f005f7308 */ /* 0x000e220000002400 */
[----:B----4-:R-:W-:-:S07]  /*baf0*/  FMNMX.FTZ R12, R93, R12, !PT ;  /* 0x0000000c5d0c7209 */ /* 0x010fce0007810000 */
        /* <DEDUP_REMOVED lines=13> */
[----:B---3--:R-:W-:-:S05]  /*bbd0*/  FMNMX.FTZ R90, R88, R11, !PT ;  /* 0x0000000b585a7209 */ /* 0x008fca0007810000 */
[----:B------:R-:W3:Y:S01]  /*bbe0*/  SHFL.BFLY PT, R11, R90, 0x2, 0x1f ;  /* 0x0c401f005a0b7f89 */ /* 0x000ee200000e0000 */
[----:B0-----:R-:W-:-:S04]  /*bbf0*/  FMNMX.FTZ R12, R101, R12, !PT ;  /* 0x0000000c650c7209 */ /* 0x001fc80007810000 */
[----:B----4-:R-:W-:-:S05]  /*bc00*/  FMNMX.FTZ R12, R103, R12, !PT ;  /* 0x0000000c670c7209 */ /* 0x010fca0007810000 */
[----:B------:R-:W0:Y:S01]  /*bc10*/  SHFL.BFLY PT, R13, R12, 0x2, 0x1f ;  /* 0x0c401f000c0d7f89 */ /* 0x000e2200000e0000 */
[----:B---3--:R-:W-:-:S05]  /*bc20*/  FMNMX.FTZ R92, R90, R11, !PT ;  /* 0x0000000b5a5c7209 */ /* 0x008fca0007810000 */
[----:B------:R-:W3:Y:S01]  /*bc30*/  SHFL.BFLY PT, R11, R92, 0x1, 0x1f ;  /* 0x0c201f005c0b7f89 */ /* 0x000ee200000e0000 */
[----:B0-----:R-:W-:-:S05]  /*bc40*/  FMNMX.FTZ R94, R12, R13, !PT ;  /* 0x0000000d0c5e7209 */ /* 0x001fca0007810000 */
[----:B------:R-:W0:Y:S01]  /*bc50*/  SHFL.BFLY PT, R13, R94, 0x1, 0x1f ;  /* 0x0c201f005e0d7f89 */ /* 0x000e2200000e0000 */
[----:B---3--:R-:W-:-:S05]  /*bc60*/  FMNMX.FTZ R11, R92, R11, !PT ;  /* 0x0000000b5c0b7209 */ /* 0x008fca0007810000 */
[C---:B-1----:R-:W-:Y:S01]  /*bc70*/  FFMA.FTZ R104, R11.reuse, R10, -8 ;  /* 0xc10000000b687423 */ /* 0x042fe2000001000a */
[----:B------:R-:W-:-:S03]  /*bc80*/  FADD.FTZ R183, -R11, R6 ;  /* 0x000000060bb77221 */ /* 0x000fc60000010100 */
[-CC-:B------:R-:W-:Y:S01]  /*bc90*/  FFMA.FTZ R106, R197, R10.reuse, -R104.reuse ;  /* 0x0000000ac56a7223 */ /* 0x180fe20000010868 */
[-C--:B------:R-:W-:Y:S01]  /*bca0*/  FMUL.FTZ R6, R183, R10.reuse ;  /* 0x0000000ab7067220 */ /* 0x080fe20000410000 */
[-CC-:B------:R-:W-:Y:S01]  /*bcb0*/  FFMA.FTZ R92, R171, R10.reuse, -R104.reuse ;  /* 0x0000000aab5c7223 */ /* 0x180fe20000010868 */
[----:B------:R-:W-:-:S01]  /*bcc0*/  FFMA.FTZ R197, R20, R10, -R104 ;  /* 0x0000000a14c57223 */ /* 0x000fc20000010868 */
[-CC-:B------:R-:W-:Y:S01]  /*bcd0*/  FFMA.FTZ R171, R195, R10.reuse, -R104.reuse ;  /* 0x0000000ac3ab7223 */ /* 0x180fe20000010868 */
[----:B------:R-:W-:-:S01]  /*bce0*/  FFMA.FTZ R195, R14, R10, -R104 ;  /* 0x0000000a0ec37223 */ /* 0x000fc20000010868 */
[-CC-:B------:R-:W-:Y:S01]  /*bcf0*/  FFMA.FTZ R14, R18, R10.reuse, -R104.reuse ;  /* 0x0000000a120e7223 */ /* 0x180fe20000010868 */
[----:B0-----:R-:W-:Y:S01]  /*bd00*/  FMNMX.FTZ R13, R94, R13, !PT ;  /* 0x0000000d5e0d7209 */ /* 0x001fe20007810000 */
[-CC-:B------:R-:W-:Y:S01]  /*bd10*/  FFMA.FTZ R19, R19, R10.reuse, -R104.reuse ;  /* 0x0000000a13137223 */ /* 0x180fe20000010868 */
[----:B------:R-:W-:-:S01]  /*bd20*/  FFMA.FTZ R18, R22, R10, -R104 ;  /* 0x0000000a16127223 */ /* 0x000fc20000010868 */
[----:B------:R-:W-:Y:S01]  /*bd30*/  MUFU.EX2 R6, R6 ;  /* 0x0000000600067308 */ /* 0x000fe20000000800 */
[----:B------:R-:W-:-:S01]  /*bd40*/  FFMA.FTZ R12, R23, R10, -R104 ;  /* 0x0000000a170c7223 */ /* 0x000fc20000010868 */
[C---:B------:R-:W-:Y:S01]  /*bd50*/  FADD.FTZ R183, -R13.reuse, R8 ;  /* 0x000000080db77221 */ /* 0x040fe20000010100 */
[----:B------:R-:W-:-:S01]  /*bd60*/  FFMA.FTZ R20, R13, R10, -8 ;  /* 0xc10000000d147423 */ /* 0x000fc2000001000a */
[-CC-:B------:R-:W-:Y:S01]  /*bd70*/  FFMA.FTZ R8, R21, R10.reuse, -R104.reuse ;  /* 0x0000000a15087223 */ /* 0x180fe20000010868 */
[----:B------:R-:W-:-:S01]  /*bd80*/  FFMA.FTZ R94, R175, R10, -R104 ;  /* 0x0000000aaf5e7223 */ /* 0x000fc20000010868 */
[-C--:B------:R-:W-:Y:S01]  /*bd90*/  FMUL.FTZ R183, R183, R10.reuse ;  /* 0x0000000ab7b77220 */ /* 0x080fe20000410000 */
[----:B------:R-:W-:-:S01]  /*bda0*/  FFMA.FTZ R22, R9, R10, -R20 ;  /* 0x0000000a09167223 */ /* 0x000fc20000010814 */
[-CC-:B------:R-:W-:Y:S01]  /*bdb0*/  FFMA.FTZ R9, R15, R10.reuse, -R20.reuse ;  /* 0x0000000a0f097223 */ /* 0x180fe20000010814 */
[----:B------:R-:W0:Y:S01]  /*bdc0*/  MUFU.EX2 R19, R19 ;  /* 0x0000001300137308 */ /* 0x000e220000000800 */
[----:B------:R-:W-:-:S01]  /*bdd0*/  FFMA.FTZ R15, R155, R10, -R20 ;  /* 0x0000000a9b0f7223 */ /* 0x000fc20000010814 */
[-CC-:B------:R-:W-:Y:S01]  /*bde0*/  FFMA.FTZ R175, R199, R10.reuse, -R104.reuse ;  /* 0x0000000ac7af7223 */ /* 0x180fe20000010868 */
[----:B------:R-:W-:-:S01]  /*bdf0*/  FFMA.FTZ R21, R153, R10, -R104 ;  /* 0x0000000a99157223 */ /* 0x000fc20000010868 */
[-C--:B------:R-:W-:Y:S01]  /*be00*/  FFMA.FTZ R199, R88, R10.reuse, -R104 ;  /* 0x0000000a58c77223 */ /* 0x080fe20000010868 */
        /* <DEDUP_REMOVED lines=20> */
[----:B------:R-:W-:-:S01]  /*bf50*/  FFMA.FTZ R185, R211, R10, -R104 ;  /* 0x0000000ad3b97223 */ /* 0x000fc20000010868 */
[-CC-:B------:R-:W-:Y:S01]  /*bf60*/  FFMA.FTZ R114, R213, R10.reuse, -R104.reuse ;  /* 0x0000000ad5727223 */ /* 0x180fe20000010868 */
[----:B------:R-:W-:-:S01]  /*bf70*/  FFMA.FTZ R187, R215, R10, -R104 ;  /* 0x0000000ad7bb7223 */ /* 0x000fc20000010868 */
[-CC-:B------:R-:W-:Y:S01]  /*bf80*/  FFMA.FTZ R116, R217, R10.reuse, -R104.reuse ;  /* 0x0000000ad9747223 */ /* 0x180fe20000010868 */
[----:B------:R-:W-:-:S01]  /*bf90*/  FFMA.FTZ R189, R219, R10, -R104 ;  /* 0x0000000adbbd7223 */ /* 0x000fc20000010868 */
[-CC-:B------:R-:W-:Y:S01]  /*bfa0*/  FFMA.FTZ R118, R221, R10.reuse, -R104.reuse ;  /* 0x0000000add767223 */ /* 0x180fe20000010868 */
[----:B------:R-:W-:-:S01]  /*bfb0*/  FFMA.FTZ R191, R223, R10, -R104 ;  /* 0x0000000adfbf7223 */ /* 0x000fc20000010868 */
[----:B------:R-:W4:Y:S01]  /*bfc0*/  MUFU.EX2 R9, R9 ;  /* 0x0000000900097308 */ /* 0x000f220000000800 */
[----:B------:R-:W-:-:S01]  /*bfd0*/  FFMA.FTZ R120, R225, R10, -R104 ;  /* 0x0000000ae1787223 */ /* 0x000fc20000010868 */
[-CC-:B------:R-:W-:Y:S01]  /*bfe0*/  FFMA.FTZ R193, R227, R10.reuse, -R104.reuse ;  /* 0x0000000ae3c17223 */ /* 0x180fe20000010868 */
[----:B------:R-:W-:-:S01]  /*bff0*/  FFMA.FTZ R122, R229, R10, -R104 ;  /* 0x0000000ae57a7223 */ /* 0x000fc20000010868 */
[-CC-:B------:R-:W-:Y:S01]  /*c000*/  FFMA.FTZ R104, R169, R10.reuse, -R20.reuse ;  /* 0x0000000aa9687223 */ /* 0x180fe20000010814 */
[----:B------:R-:W-:-:S01]  /*c010*/  FFMA.FTZ R155, R163, R10, -R20 ;  /* 0x0000000aa39b7223 */ /* 0x000fc20000010814 */
[----:B0-----:R-:W-:Y:S01]  /*c020*/  FFMA.FTZ R5, R6, R5, R19 ;  /* 0x0000000506057223 */ /* 0x001fe20000010013 */
[----:B-1----:R-:W-:-:S01]  /*c030*/  FFMA.FTZ R4, R183, R4, R22 ;  /* 0x00000004b7047223 */ /* 0x002fc20000010016 */
[----:B------:R-:W0:Y:S01]  /*c040*/  MUFU.EX2 R12, R12 ;  /* 0x0000000c000c7308 */ /* 0x000e220000000800 */
[----:B------:R-:W-:-:S01]  /*c050*/  FFMA.FTZ R124, R173, R10, -R20 ;  /* 0x0000000aad7c7223 */ /* 0x000fc20000010814 */
[----:B---3--:R-:W-:Y:S01]  /*c060*/  FADD.FTZ R5, R8, R5 ;  /* 0x0000000508057221 */ /* 0x008fe20000010000 */
[----:B------:R-:W-:-:S01]  /*c070*/  FFMA.FTZ R157, R167, R10, -R20 ;  /* 0x0000000aa79d7223 */ /* 0x000fc20000010814 */
[-CC-:B------:R-:W-:Y:S01]  /*c080*/  FFMA.FTZ R126, R177, R10.reuse, -R20.reuse ;  /* 0x0000000ab17e7223 */ /* 0x180fe20000010814 */
[----:B------:R-:W-:-:S01]  /*c090*/  FFMA.FTZ R134, R123, R10, -R20 ;  /* 0x0000000a7b867223 */ /* 0x000fc20000010814 */
[-CC-:B------:R-:W-:Y:S01]  /*c0a0*/  FFMA.FTZ R139, R139, R10.reuse, -R20.reuse ;  /* 0x0000000a8b8b7223 */ /* 0x180fe20000010814 */
[----:B------:R-:W-:-:S01]  /*c0b0*/  FFMA.FTZ R123, R125, R10, -R20 ;  /* 0x0000000a7d7b7223 */ /* 0x000fc20000010814 */
[----:B------:R-:W1:Y:S01]  /*c0c0*/  MUFU.EX2 R15, R15 ;  /* 0x0000000f000f7308 */ /* 0x000e620000000800 */
[----:B----4-:R-:W-:-:S01]  /*c0d0*/  FADD.FTZ R4, R9, R4 ;  /* 0x0000000409047221 */ /* 0x010fc20000010000 */
[-CC-:B------:R-:W-:Y:S01]  /*c0e0*/  FFMA.FTZ R125, R129, R10.reuse, -R20.reuse ;  /* 0x0000000a817d7223 */ /* 0x180fe20000010814 */
[----:B------:R-:W-:-:S01]  /*c0f0*/  FFMA.FTZ R128, R141, R10, -R20 ;  /* 0x0000000a8d807223 */ /* 0x000fc20000010814 */
[-CC-:B------:R-:W-:Y:S01]  /*c100*/  FFMA.FTZ R141, R143, R10.reuse, -R20.reuse ;  /* 0x0000000a8f8d7223 */ /* 0x180fe20000010814 */
[----:B------:R-:W-:-:S01]  /*c110*/  FFMA.FTZ R130, R145, R10, -R20 ;  /* 0x0000000a91827223 */ /* 0x000fc20000010814 */
[-CC-:B------:R-:W-:Y:S01]  /*c120*/  FFMA.FTZ R143, R147, R10.reuse, -R20.reuse ;  /* 0x0000000a938f7223 */ /* 0x180fe20000010814 */
[----:B------:R-:W-:-:S01]  /*c130*/  FFMA.FTZ R132, R149, R10, -R20 ;  /* 0x0000000a95847223 */ /* 0x000fc20000010814 */
[----:B------:R-:W3:Y:S01]  /*c140*/  MUFU.EX2 R21, R21 ;  /* 0x0000001500157308 */ /* 0x000ee20000000800 */
        /* <DEDUP_REMOVED lines=16> */
[----:B---3--:R-:W-:-:S01]  /*c250*/  FADD.FTZ R142, R21, R142 ;  /* 0x0000008e158e7221 */ /* 0x008fc20000010000 */
[-CC-:B------:R-:W-:Y:S01]  /*c260*/  FFMA.FTZ R99, R99, R10.reuse, -R20.reuse ;  /* 0x0000000a63637223 */ /* 0x180fe20000010814 */
[----:B------:R-:W-:-:S05]  /*c270*/  FFMA.FTZ R101, R101, R10, -R20 ;  /* 0x0000000a65657223 */ /* 0x000fca0000010814 */
[----:B------:R-:W3:Y:S01]  /*c280*/  MUFU.EX2 R104, R104 ;  /* 0x0000006800687308 */ /* 0x000ee20000000800 */
[----:B0-----:R-:W-:-:S07]  /*c290*/  FADD.FTZ R5, R88, R5 ;  /* 0x0000000558057221 */ /* 0x001fce0000010000 */
[----:B------:R-:W0:Y:S01]  /*c2a0*/  MUFU.EX2 R90, R90 ;  /* 0x0000005a005a7308 */ /* 0x000e220000000800 */
[----:B-1----:R-:W-:-:S01]  /*c2b0*/  FADD.FTZ R129, R23, R142 ;  /* 0x0000008e17817221 */ /* 0x002fc20000010000 */
[-CC-:B------:R-:W-:Y:S01]  /*c2c0*/  FFMA.FTZ R142, R107, R10.reuse, -R20.reuse ;  /* 0x0000000a6b8e7223 */ /* 0x180fe20000010814 */
[----:B------:R-:W-:-:S05]  /*c2d0*/  FFMA.FTZ R107, R109, R10, -R20 ;  /* 0x0000000a6d6b7223 */ /* 0x000fca0000010814 */
        /* <DEDUP_REMOVED lines=22> */
[----:B------:R-:W-:-:S06]  /*c440*/  FFMA.FTZ R144, R111, R10, -R20 ;  /* 0x0000000a6f907223 */ /* 0x000fcc0000010814 */
[----:B------:R-:W0:Y:S01]  /*c450*/  MUFU.EX2 R159, R159 ;  /* 0x0000009f009f7308 */ /* 0x000e220000000800 */
[----:B-1----:R-:W-:-:S07]  /*c460*/  FADD.FTZ R4, R96, R5 ;  /* 0x0000000560047221 */ /* 0x002fce0000010000 */
[----:B------:R-:W1:Y:S01]  /*c470*/  MUFU.EX2 R141, R141 ;  /* 0x0000008d008d7308 */ /* 0x000e620000000800 */
[----:B---3--:R-:W-:-:S01]  /*c480*/  FADD.FTZ R146, R128, R109 ;  /* 0x0000006d80927221 */ /* 0x008fc20000010000 */
[----:B------:R-:W-:-:S06]  /*c490*/  FFMA.FTZ R109, R113, R10, -R20 ;  /* 0x0000000a716d7223 */ /* 0x000fcc0000010814 */
        /* <DEDUP_REMOVED lines=16> */
[----:B-1----:R-:W-:-:S01]  /*c5a0*/  FADD.FTZ R148, R132, R111 ;  /* 0x0000006f84947221 */ /* 0x002fc20000010000 */
[----:B------:R-:W-:-:S06]  /*c5b0*/  FFMA.FTZ R111, R117, R10, -R20 ;  /* 0x0000000a756f7223 */ /* 0x000fcc0000010814 */
        /* <DEDUP_REMOVED lines=26> */
[-CC-:B------:R-:W-:Y:S01]  /*c760*/  FFMA.FTZ R148, R91, R10.reuse, -R20.reuse ;  /* 0x0000000a5b947223 */ /* 0x180fe20000010814 */
[----:B------:R-:W-:-:S05]  /*c770*/  FFMA.FTZ R20, R103, R10, -R20 ;  /* 0x0000000a67147223 */ /* 0x000fca0000010814 */
        /* <DEDUP_REMOVED lines=69> */
[----:B-1----:R-:W-:-:S01]  /*cbd0*/  FADD.FTZ R91, R160, R5 ;  /* 0x00000005a05b7221 */ /* 0x002fc20000010000 */
[----:B---3--:R-:W-:-:S03]  /*cbe0*/  FADD.FTZ R5, R199, R4 ;  /* 0x00000004c7057221 */ /* 0x008fc60000010000 */
[----:B0-----:R-:W-:Y:S01]  /*cbf0*/  FADD.FTZ R4, R93, R91 ;  /* 0x0000005b5d047221 */ /* 0x001fe20000010000 */
[----:B------:R-:W-:Y:S06]  /*cc00*/  @!P0 BRA `(.L_x_2267) ;  /* 0x0000000000048947 */ /* 0x000fec0003800000 */
[----:B------:R-:W-:Y:S01]  /*cc10*/  BPT.TRAP 0x1 ;  /* 0x000000040000795c */ /* 0x000fe20000300000 */
.L_x_2267:
        /* <DEDUP_REMOVED lines=12> */
[----:B------:R-:W-:Y:S01]  /*cce0*/  FMUL.FTZ R24, R24, R6 ;  /* 0x0000000618187220 */ /* 0x000fe20000410000 */
[----:B------:R-:W-:Y:S01]  /*ccf0*/  F2FP.SATFINITE.E4M3.F32.PACK_AB_MERGE_C R114, R187, R114, RZ ;  /* 0x00000072bb72723e */ /* 0x000fe200048070ff */
[----:B------:R-:W-:Y:S01]  /*cd00*/  FMUL.FTZ R25, R25, R6 ;  /* 0x0000000619197220 */ /* 0x000fe20000410000 */
[----:B------:R-:W-:Y:S01]  /*cd10*/  F2FP.SATFINITE.E4M3.F32.PACK_AB_MERGE_C R15, R9, R22, R15 ;  /* 0x00000016090f723e */ /* 0x000fe2000480700f */
[----:B------:R-:W-:Y:S01]  /*cd20*/  FMUL.FTZ R28, R28, R6 ;  /* 0x000000061c1c7220 */ /* 0x000fe20000410000 */
[----:B------:R-:W-:Y:S01]  /*cd30*/  F2FP.SATFINITE.E4M3.F32.PACK_AB_MERGE_C R132, R143, R130, R132 ;  /* 0x000000828f84723e */ /* 0x000fe20004807084 */
[----:B------:R-:W-:Y:S01]  /*cd40*/  SYNCS.ARRIVE.TRANS64.RED.A1T0 RZ, [UR7], RZ ;  /* 0x000000ffffff79a7 */ /* 0x000fe20008100407 */
[----:B------:R-:W-:Y:S01]  /*cd50*/  F2FP.SATFINITE.E4M3.F32.PACK_AB_MERGE_C R92, R153, R92, RZ ;  /* 0x0000005c995c723e */ /* 0x000fe200048070ff */
[----:B------:R-:W-:Y:S01]  /*cd60*/  UMOV UR7, UR4 ;  /* 0x0000000400077c82 */ /* 0x000fe20008000000 */
        /* <DEDUP_REMOVED lines=95> */
[----:B------:R-:W-:Y:S01]  /*d360*/  F2FP.SATFINITE.E4M3.F32.PACK_AB_MERGE_C R171, R158, R156, R21 ;  /* 0x0000009c9eab723e */ /* 0x000fe20004807015 */
[----:B------:R-:W-:Y:S06]  /*d370*/  @P1 BRA `(.L_x_2268) ;  /* 0xffffffc8005c1947 */ /* 0x000fec000383ffff */
.L_x_2257:
[----:B------:R-:W-:Y:S06]  /*d380*/  BAR.ARV 0x8, 0x180 ;  /* 0x0206000000007b1d */ /* 0x000fec0000002000 */
[----:B------:R-:W-:Y:S05]  /*d390*/  @!P0 BRA `(.L_x_2269) ;  /* 0x0000000000048947 */ /* 0x000fea0003800000 */
[----:B------:R-:W-:Y:S01]  /*d3a0*/  BPT.TRAP 0x1 ;  /* 0x000000040000795c */ /* 0x000fe20000300000 */
.L_x_2269:
[----:B------:R-:W-:Y:S01]  /*d3b0*/  ULEA UR9, UR4, UR38, 0x3 ;  /* 0x0000002604097291 */ /* 0x000fe2000f8e183f */
[----:B------:R-:W-:-:S05]  /*d3c0*/  IMAD.U32 R0, RZ, RZ, UR5 ;  /* 0x00000005ff007e24 */ /* 0x000fca000f8e00ff */
[----:B------:R-:W-:-:S04]  /*d3d0*/  SHF.L.U32 R0, R0, 0x1f, RZ ;  /* 0x0000001f00007819 */ /* 0x000fc800000006ff */
[----:B------:R0:W1:Y:S01]  /*d3e0*/  SYNCS.PHASECHK.TRANS64.TRYWAIT P1, [UR9+0x29850], R0 ;  /* 0x02985000ff0075a7 */ /* 0x0000620008020149 */
[----:B------:R-:W-:Y:S05]  /*d3f0*/  @!P0 BRA `(.L_x_2270) ;  /* 0x0000000000048947 */ /* 0x000fea0003800000 */
[----:B------:R-:W-:Y:S01]  /*d400*/  BPT.TRAP 0x1 ;  /* 0x000000040000795c */ /* 0x000fe20000300000 */
.L_x_2270:
[----:B-1----:R-:W-:Y:S05]  /*d410*/  @P1 BRA `(.L_x_2271) ;  /* 0x0000000000081947 */ /* 0x002fea0003800000 */
[----:B------:R-:W1:Y:S02]  /*d420*/  SYNCS.PHASECHK.TRANS64.TRYWAIT P1, [UR9+0x29850], R0 ;  /* 0x02985000ff0075a7 */ /* 0x000e640008020149 */
[----:B-1----:R-:W-:Y:S05]  /*d430*/  @!P1 BRA `(.L_x_2272) ;  /* 0x0000007c007c9947 */ /* 0x002fea0003800000 */
.L_x_2271:
[----:B------:R-:W-:Y:S01]  /*d440*/  UIADD3 UR38, UR38, 0x400, URZ ;  /* 0x0000040026267890 */ /* 0x000fe2000fffe03f */
[----:B------:R-:W-:Y:S01]  /*d450*/  WARPGROUP.ARRIVE ;  /* 0x00000000000079c5 */ /* 0x000fe20000000000 */
[----:B------:R-:W-:-:S05]  /*d460*/  UMOV UR7, 0xc0000010 ;  /* 0xc000001000077882 */ /* 0x000fca0000000000 */
[----:B------:R-:W3:Y:S01]  /*d470*/  S2UR UR5, SR_CTAID.Z ;  /* 0x00000000000579c3 */ /* 0x000ee20000002700 */
[----:B------:R-:W-:Y:S01]  /*d480*/  USHF.R.U32.HI UR38, URZ, 0x4, UR38 ;  /* 0x000000043f267899 */ /* 0x000fe20008011626 */
[----:B------:R-:W-:Y:S01]  /*d490*/  IMAD.MOV.U32 R6, RZ, RZ, 0x3f800000 ;  /* 0x3f800000ff067424 */ /* 0x000fe200078e00ff */
[----:B------:R-:W-:Y:S02]  /*d4a0*/  ULDC.64 UR10, c[0x0][0x9a0] ;  /* 0x00026800000a7ab9 */ /* 0x000fe40000000a00 */
[----:B------:R-:W-:Y:S02]  /*d4b0*/  ULOP3.LUT UR38, UR38, 0x3fff, URZ, 0xc0, !UPT ;  /* 0x00003fff26267892 */ /* 0x000fe4000f8ec03f */
[----:B------:R-:W-:Y:S01]  /*d4c0*/  UISETP.NE.U32.AND UP0, UPT, UR10, URZ, UPT ;  /* 0x0000003f0a00728c */ /* 0x000fe2000bf05070 */
[----:B------:R-:W4:Y:S01]  /*d4d0*/  S2UR UR14, SR_CTAID.Z ;  /* 0x00000000000e79c3 */ /* 0x000f220000002700 */
[----:B------:R-:W-:Y:S02]  /*d4e0*/  ULOP3.LUT UR8, UR38, 0x10000, URZ, 0xfc, !UPT ;  /* 0x0001000026087892 */ /* 0x000fe4000f8efc3f */
[----:B------:R-:W-:-:S02]  /*d4f0*/  UISETP.NE.AND.EX UP0, UPT, UR11, URZ, UPT, UP0 ;  /* 0x0000003f0b00728c */ /* 0x000fc4000bf05300 */
[----:B------:R-:W-:-:S04]  /*d500*/  UIMAD UR8, UR4, 0x500, UR8 ;  /* 0x00000500040878a4 */ /* 0x000fc8000f8e0208 */
[----:B------:R-:W-:Y:S01]  /*d510*/  UIADD3 UR4, UR8, 0x100, URZ ;  /* 0x0000010008047890 */ /* 0x000fe2000fffe03f */
[----:B------:R-:W-:Y:S02]  /*d520*/  PLOP3.LUT P1, PT, PT, PT, UP0, 0x80, 0x0 ;  /* 0x000000000000781c */ /* 0x000fe40003f2f008 */
[----:B------:R-:W-:-:S06]  /*d530*/  UMOV UR6, UR8 ;  /* 0x0000000800067c82 */ /* 0x000fcc0008000000 */
[----:B---3--:R-:W-:Y:S01]  /*d540*/  QGMMA.64x128x32.F32.E4M3.E4M3 R24, R184, gdesc[UR4], R24, gsb0 ;  /* 0x01e00004b8187df3 */ /* 0x008fe20008000818 */
[----:B------:R-:W-:Y:S01]  /*d550*/  UMOV UR7, 0xc0000010 ;  /* 0xc000001000077882 */ /* 0x000fe20000000000 */
[----:B------:R-:W-:Y:S01]  /*d560*/  UMOV UR6, UR4 ;  /* 0x0000000400067c82 */ /* 0x000fe20008000000 */
[----:B------:R-:W-:Y:S01]  /*d570*/  USHF.R.S32.HI UR5, URZ, 0x1f, UR5 ;  /* 0x0000001f3f057899 */ /* 0x000fe20008011405 */
[----:B------:R-:W-:Y:S01]  /*d580*/  @UP0 ULDC.64 UR12, c[0x0][0x9c8] ;  /* 0x00027200000c0ab9 */ /* 0x000fe20000000a00 */
[----:B------:R-:W-:Y:S02]  /*d590*/  WARPGROUP.DEPBAR.LE gsb0, 0x0 ;  /* 0x00008000000079c5 */ /* 0x000fe40000010000 */
[----:B------:R-:W-:-:S06]  /*d5a0*/  WARPGROUP.ARRIVE ;  /* 0x00000000000079c5 */ /* 0x000fcc0000000000 */
[----:B------:R-:W-:Y:S01]  /*d5b0*/  QGMMA.64x128x32.F32.E4M3.E4M3 R24, R180, gdesc[UR4], R24, gsb0 ;  /* 0x01e00004b4187df3 */ /* 0x000fe20008000818 */
[----:B------:R-:W-:Y:S02]  /*d5c0*/  @UP0 UIMAD UR6, UR5, UR12, URZ ;  /* 0x0000000c050602a4 */ /* 0x000fe4000f8e023f */
[----:B----4-:R-:W-:Y:S02]  /*d5d0*/  @UP0 UIMAD.WIDE.U32 UR4, UR14, UR12, URZ ;  /* 0x0000000c0e0402a5 */ /* 0x010fe4000f8e003f */
[----:B------:R-:W-:Y:S02]  /*d5e0*/  @UP0 UIMAD UR6, UR14, UR13, UR6 ;  /* 0x0000000d0e0602a4 */ /* 0x000fe4000f8e0206 */
[----:B------:R-:W-:Y:S01]  /*d5f0*/  @UP0 USHF.R.S32.HI UR7, URZ, 0x1f, UR57 ;  /* 0x0000001f3f070899 */ /* 0x000fe20008011439 */
[----:B------:R-:W-:Y:S01]  /*d600*/  @UP0 ULDC.64 UR12, c[0x0][0x9d0] ;  /* 0x00027400000c0ab9 */ /* 0x000fe20000000a00 */
[----:B------:R-:W-:Y:S02]  /*d610*/  @UP0 UIADD3 UR5, UR5, UR6, URZ ;  /* 0x0000000605050290 */ /* 0x000fe4000fffe03f */
[----:B------:R-:W-:-:S02]  /*d620*/  @UP0 UIMAD UR6, UR7, UR12, URZ ;  /* 0x0000000c070602a4 */ /* 0x000fc4000f8e023f */
[----:B------:R-:W-:Y:S02]  /*d630*/  @UP0 UIMAD.WIDE.U32 UR4, UR57, UR12, UR4 ;  /* 0x0000000c390402a5 */ /* 0x000fe4000f8e0004 */
[----:B------:R-:W-:-:S04]  /*d640*/  @UP0 UIMAD UR6, UR57, UR13, UR6 ;  /* 0x0000000d390602a4 */ /* 0x000fc8000f8e0206 */
[----:B------:R-:W-:Y:S02]  /*d650*/  @UP0 UIADD3 UR5, UR5, UR6, URZ ;  /* 0x0000000605050290 */ /* 0x000fe4000fffe03f */
[----:B------:R-:W-:-:S04]  /*d660*/  @UP0 ULEA UR6, UP1, UR4, UR10, 0x2 ;  /* 0x0000000a04060291 */ /* 0x000fc8000f82103f */
[----:B------:R-:W-:Y:S02]  /*d670*/  @UP0 ULEA.HI.X UR7, UR4, UR11, UR5, 0x2, UP1 ;  /* 0x0000000b04070291 */ /* 0x000fe400088f1405 */
[----:B------:R-:W-:Y:S01]  /*d680*/  UIADD3 UR4, UR8, 0x200, URZ ;  /* 0x0000020008047890 */ /* 0x000fe2000fffe03f */
[----:B------:R-:W-:-:S03]  /*d690*/  IMAD.U32 R2, RZ, RZ, UR6 ;  /* 0x00000006ff027e24 */ /* 0x000fc6000f8e00ff */
[----:B-1----:R-:W-:Y:S01]  /*d6a0*/  IMAD.U32 R3, RZ, RZ, UR7 ;  /* 0x00000007ff037e24 */ /* 0x002fe2000f8e00ff */
        /* <DEDUP_REMOVED lines=10> */
[----:B0-----:R-:W0:Y:S04]  /*d750*/  SHFL.BFLY PT, R0, R5, 0x2, 0x1f ;  /* 0x0c401f0005007f89 */ /* 0x001e2800000e0000 */
[----:B------:R-:W4:Y:S01]  /*d760*/  SHFL.BFLY PT, R7, R4, 0x2, 0x1f ;  /* 0x0c401f0004077f89 */ /* 0x000f2200000e0000 */
[----:B------:R-:W-:Y:S02]  /*d770*/  WARPGROUP.DEPBAR.LE gsb0, 0x0 ;  /* 0x00008000000079c5 */ /* 0x000fe40000010000 */
[----:B------:R-:W-:-:S06]  /*d780*/  WARPGROUP.ARRIVE ;  /* 0x00000000000079c5 */ /* 0x000fcc0000000000 */
[----:B------:R-:W-:Y:S01]  /*d790*/  QGMMA.64x128x32.F32.E4M3.E4M3 R24, R172, gdesc[UR4], R24, gsb0 ;  /* 0x01e00004ac187df3 */ /* 0x000fe20008000818 */
[----:B------:R-:W-:Y:S01]  /*d7a0*/  UMOV UR6, UR8 ;  /* 0x0000000800067c82 */ /* 0x000fe20008000000 */
[----:B------:R-:W-:Y:S01]  /*d7b0*/  UMOV UR7, 0xc0000010 ;  /* 0xc000001000077882 */ /* 0x000fe20000000000 */
[----:B0-----:R-:W-:Y:S01]  /*d7c0*/  FADD.FTZ R0, R0, R5 ;  /* 0x0000000500007221 */ /* 0x001fe20000010000 */
[----:B----4-:R-:W-:-:S04]  /*d7d0*/  FADD.FTZ R7, R7, R4 ;  /* 0x0000000407077221 */ /* 0x010fc80000010000 */
[----:B-1----:R-:W0:Y:S04]  /*d7e0*/  SHFL.BFLY PT, R3, R0, 0x1, 0x1f ;  /* 0x0c201f0000037f89 */ /* 0x002e2800000e0000 */
[----:B------:R-:W1:Y:S01]  /*d7f0*/  SHFL.BFLY PT, R2, R7, 0x1, 0x1f ;  /* 0x0c201f0007027f89 */ /* 0x000e6200000e0000 */
[----:B0-----:R-:W-:Y:S01]  /*d800*/  FADD.FTZ R9, R0, R3 ;  /* 0x0000000300097221 */ /* 0x001fe20000010000 */
[----:B-1----:R-:W-:-:S04]  /*d810*/  FADD.FTZ R12, R7, R2 ;  /* 0x00000002070c7221 */ /* 0x002fc80000010000 */
[C---:B------:R-:W-:Y:S01]  /*d820*/  FSETP.NE.FTZ.AND P1, PT, R9.reuse, RZ, PT ;  /* 0x000000ff0900720b */ /* 0x040fe20003f35000 */
[----:B------:R-:W-:Y:S01]  /*d830*/  FMUL.FTZ R14, R9, 0.00390625 ;  /* 0x3b800000090e7820 */ /* 0x000fe20000410000 */
[----:B------:R-:W-:Y:S01]  /*d840*/  FMUL.FTZ R15, R12, 0.00390625 ;  /* 0x3b8000000c0f7820 */ /* 0x000fe20000410000 */
[----:B------:R-:W-:-:S03]  /*d850*/  IMAD.MOV.U32 R3, RZ, RZ, RZ ;  /* 0x000000ffff037224 */ /* 0x000fc600078e00ff */
[----:B------:R-:W-:Y:S02]  /*d860*/  FSETP.NE.FTZ.AND P2, PT, R14, RZ, PT ;  /* 0x000000ff0e00720b */ /* 0x000fe40003f55000 */
[----:B------:R-:W-:-:S05]  /*d870*/  FSETP.NE.FTZ.AND P3, PT, R15, RZ, PT ;  /* 0x000000ff0f00720b */ /* 0x000fca0003f75000 */
[----:B------:R-:W-:Y:S01]  /*d880*/  @P1 MUFU.RCP R3, R9 ;  /* 0x0000000900031308 */ /* 0x000fe20000001000 */
[----:B------:R-:W-:Y:S02]  /*d890*/  FSETP.NE.FTZ.AND P1, PT, R12, RZ, PT ;  /* 0x000000ff0c00720b */ /* 0x000fe40003f35000 */
[----:B------:R-:W-:Y:S01]  /*d8a0*/  MOV R7, RZ ;  /* 0x000000ff00077202 */ /* 0x000fe20000000f00 */
[----:B------:R-:W-:Y:S02]  /*d8b0*/  WARPGROUP.DEPBAR.LE gsb0, 0x0 ;  /* 0x00008000000079c5 */ /* 0x000fe40000010000 */
[----:B------:R-:W-:-:S06]  /*d8c0*/  WARPGROUP.ARRIVE ;  /* 0x00000000000079c5 */ /* 0x000fcc0000000000 */
[----:B------:R-:W-:Y:S01]  /*d8d0*/  QGMMA.64x128x32.F32.E4M3.E4M3 R24, R168, gdesc[UR4], R24, gsb0 ;  /* 0x01e00004a8187df3 */ /* 0x000fe20008000818 */
[----:B------:R-:W0:Y:S08]  /*d8e0*/  @P2 MUFU.LG2 R5, R14 ;  /* 0x0000000e00052308 */ /* 0x000e300000000c00 */
[----:B------:R-:W1:Y:S08]  /*d8f0*/  @P3 MUFU.LG2 R8, R15 ;  /* 0x0000000f00083308 */ /* 0x000e700000000c00 */
[----:B------:R-:W4:Y:S01]  /*d900*/  @P1 MUFU.RCP R7, R12 ;  /* 0x0000000c00071308 */ /* 0x000f220000001000 */
[C---:B------:R-:W-:Y:S01]  /*d910*/  @P2 FMUL.FTZ R4, R10.reuse, 0.69314718246459960938 ;  /* 0x3f3172180a042820 */ /* 0x040fe20000410000 */
[----:B------:R-:W-:Y:S01]  /*d920*/  @P3 FMUL.FTZ R19, R10, 0.69314718246459960938 ;  /* 0x3f3172180a133820 */ /* 0x000fe20000410000 */
[----:B0-----:R-:W-:Y:S01]  /*d930*/  @P2 FMUL.FTZ R5, R5, 0.69314718246459960938 ;  /* 0x3f31721805052820 */ /* 0x001fe20000410000 */
        /* <DEDUP_REMOVED lines=10> */
.L_x_2273:
        /* <DEDUP_REMOVED lines=68> */
.L_x_2237:
        /* <DEDUP_REMOVED lines=11> */
[----:B------:R0:W3:Y:S01]  /*ded0*/  LDG.E.CONSTANT R5, desc[UR36][R4.64] ;  /* 0x0000002404057981 */ /* 0x0000e2000c1e9900 */
[C---:B------:R-:W-:Y:S01]  /*dee0*/  LOP3.LUT P0, R3, R7.reuse, 0x3, RZ, 0xc0, !PT ;  /* 0x0000000307037812 */ /* 0x040fe2000780c0ff */
[----:B------:R-:W-:Y:S01]  /*def0*/  VIADD R7, R7, 0xffffff80 ;  /* 0xffffff8007077836 */ /* 0x000fe20000000000 */
[----:B------:R-:W1:Y:S01]  /*df00*/  S2UR UR12, SR_CTAID.Z ;  /* 0x00000000000c79c3 */ /* 0x000e620000002700 */
[----:B------:R-:W-:Y:S01]  /*df10*/  UIMAD.WIDE.U32 UR4, UR57, UR8, URZ ;  /* 0x00000008390472a5 */ /* 0x000fe2000f8e003f */
[----:B------:R-:W-:Y:S01]  /*df20*/  ISETP.EQ.OR P0, PT, R3, 0x3, !P0 ;  /* 0x000000030300780c */ /* 0x000fe20004702670 */
[----:B------:R-:W-:Y:S01]  /*df30*/  UIMAD UR6, UR7, UR8, URZ ;  /* 0x00000008070672a4 */ /* 0x000fe2000f8e023f */
[----:B------:R-:W-:Y:S01]  /*df40*/  BSSY B0, `(.L_x_2275) ;  /* 0x0000192000007945 */ /* 0x000fe20003800000 */
[----:B------:R-:W-:Y:S01]  /*df50*/  UIMAD UR8, UR7, UR10, URZ ;  /* 0x0000000a070872a4 */ /* 0x000fe2000f8e023f */
[----:B------:R-:W-:Y:S01]  /*df60*/  SEL R6, R24, R25, P0 ;  /* 0x0000001918067207 */ /* 0x000fe20000000000 */
[----:B------:R-:W-:Y:S01]  /*df70*/  UIMAD UR9, UR57, UR9, UR6 ;  /* 0x00000009390972a4 */ /* 0x000fe2000f8e0206 */
[----:B0-----:R-:W-:Y:S01]  /*df80*/  SHF.R.S32.HI R4, RZ, 0x1f, R7 ;  /* 0x0000001fff047819 */ /* 0x001fe20000011407 */
[----:B------:R-:W-:Y:S01]  /*df90*/  UIMAD.WIDE.U32 UR6, UR57, UR10, URZ ;  /* 0x0000000a390672a5 */ /* 0x000fe2000f8e003f */
[----:B------:R-:W-:Y:S01]  /*dfa0*/  SEL R9, R25, R24, P0 ;  /* 0x0000001819097207 */ /* 0x000fe20000000000 */
[----:B------:R-:W-:Y:S01]  /*dfb0*/  UIADD3 UR9, UR5, UR9, URZ ;  /* 0x0000000905097290 */ /* 0x000fe2000fffe03f */
[----:B------:R-:W-:Y:S01]  /*dfc0*/  LEA.HI R3, R4, R7, RZ, 0x7 ;  /* 0x0000000704037211 */ /* 0x000fe200078f38ff */
[----:B------:R-:W-:Y:S01]  /*dfd0*/  UIMAD UR8, UR57, UR11, UR8 ;  /* 0x0000000b390872a4 */ /* 0x000fe2000f8e0208 */
[----:B------:R-:W-:-:S02]  /*dfe0*/  SEL R24, R48, R49, P0 ;  /* 0x0000003130187207 */ /* 0x000fc40000000000 */
[----:B------:R-:W-:Y:S01]  /*dff0*/  SEL R21, R49, R48, P0 ;  /* 0x0000003031157207 */ /* 0x000fe20000000000 */
[----:B------:R-:W-:Y:S01]  /*e000*/  UIADD3 UR8, UR7, UR8, URZ ;  /* 0x0000000807087290 */ /* 0x000fe2000fffe03f */
[----:B------:R-:W-:Y:S02]  /*e010*/  SEL R20, R80, R81, P0 ;  /* 0x0000005150147207 */ /* 0x000fe40000000000 */
[----:B------:R-:W-:Y:S02]  /*e020*/  SEL R91, R81, R80, P0 ;  /* 0x00000050515b7207 */ /* 0x000fe40000000000 */
[----:B------:R-:W-:Y:S02]  /*e030*/  SEL R48, R26, R27, P0 ;  /* 0x0000001b1a307207 */ /* 0x000fe40000000000 */
[----:B------:R-:W-:Y:S01]  /*e040*/  SEL R81, R27, R26, P0 ;  /* 0x0000001a1b517207 */ /* 0x000fe20000000000 */
[----:B-1----:R-:W-:Y:S01]  /*e050*/  USHF.R.S32.HI UR13, URZ, 0x1f, UR12 ;  /* 0x0000001f3f0d7899 */ /* 0x002fe2000801140c */
[----:B------:R-:W-:Y:S01]  /*e060*/  LOP3.LUT R26, R3, 0xffffff80, RZ, 0xc0, !PT ;  /* 0xffffff80031a7812 */ /* 0x000fe200078ec0ff */
[----:B------:R-:W0:Y:S01]  /*e070*/  S2UR UR12, SR_CTAID.Z ;  /* 0x00000000000c79c3 */ /* 0x000e220000002700 */
        /* <DEDUP_REMOVED lines=10> */
[----:B------:R-:W-:Y:S01]  /*e120*/  IMAD.IADD R66, R7, 0x1, -R26 ;  /* 0x0000000107427824 */ /* 0x000fe200078e0a1a */
[----:B------:R-:W-:Y:S02]  /*e130*/  SEL R102, R36, R37, P0 ;  /* 0x0000002524667207 */ /* 0x000fe40000000000 */
[----:B------:R-:W-:Y:S02]  /*e140*/  SEL R109, R37, R36, P0 ;  /* 0x00000024256d7207 */ /* 0x000fe40000000000 */
[----:B------:R-:W-:-:S02]  /*e150*/  SHF.R.S32.HI R13, RZ, 0x1f, R66 ;  /* 0x0000001fff0d7819 */ /* 0x000fc40000011442 */
[----:B------:R-:W-:Y:S02]  /*e160*/  SEL R36, R74, R75, P0 ;  /* 0x0000004b4a247207 */ /* 0x000fe40000000000 */
[----:B------:R-:W-:Y:S02]  /*e170*/  SEL R41, R75, R74, P0 ;  /* 0x0000004a4b297207 */ /* 0x000fe40000000000 */
[----:B------:R-:W1:Y:S01]  /*e180*/  S2R R75, SR_CTAID.X ;  /* 0x00000000004b7919 */ /* 0x000e620000002500 */
[----:B------:R-:W-:Y:S02]  /*e190*/  LEA.HI R4, R4, R7, RZ, 0x2 ;  /* 0x0000000704047211 */ /* 0x000fe400078f10ff */
[----:B------:R-:W-:Y:S02]  /*e1a0*/  LEA.HI R19, R13, R66, RZ, 0x2 ;  /* 0x000000420d137211 */ /* 0x000fe400078f10ff */
[----:B------:R-:W-:Y:S02]  /*e1b0*/  SEL R12, R30, R31, P0 ;  /* 0x0000001f1e0c7207 */ /* 0x000fe40000000000 */
[----:B------:R-:W-:-:S02]  /*e1c0*/  SEL R89, R31, R30, P0 ;  /* 0x0000001e1f597207 */ /* 0x000fc40000000000 */
[----:B------:R-:W-:Y:S02]  /*e1d0*/  LOP3.LUT R30, R4, 0xfffffffc, RZ, 0xc0, !PT ;  /* 0xfffffffc041e7812 */ /* 0x000fe400078ec0ff */
[--C-:B------:R-:W-:Y:S02]  /*e1e0*/  SHF.R.S32.HI R4, RZ, 0x2, R19.reuse ;  /* 0x00000002ff047819 */ /* 0x100fe40000011413 */
[----:B------:R-:W-:Y:S01]  /*e1f0*/  SHF.R.S32.HI R25, RZ, 0x1f, R19 ;  /* 0x0000001fff197819 */ /* 0x000fe20000011413 */
[----:B------:R-:W-:Y:S01]  /*e200*/  IMAD.IADD R30, R7, 0x1, -R30 ;  /* 0x00000001071e7824 */ /* 0x000fe200078e0a1e */
[----:B------:R-:W-:Y:S02]  /*e210*/  SHF.R.S32.HI R26, RZ, 0x7, R3 ;  /* 0x00000007ff1a7819 */ /* 0x000fe40000011403 */
[----:B------:R-:W-:Y:S02]  /*e220*/  LEA.HI R25, R25, R4, RZ, 0x3 ;  /* 0x0000000419197211 */ /* 0x000fe400078f18ff */
[----:B------:R-:W-:-:S02]  /*e230*/  LEA.HI R3, R3, R26, RZ, 0x1 ;  /* 0x0000001a03037211 */ /* 0x000fc400078f08ff */
[----:B------:R-:W-:Y:S02]  /*e240*/  LOP3.LUT R25, R25, 0xfffffff8, RZ, 0xc0, !PT ;  /* 0xfffffff819197812 */ /* 0x000fe400078ec0ff */
[----:B------:R-:W-:Y:S02]  /*e250*/  LEA.HI R13, R13, R66, RZ, 0x5 ;  /* 0x000000420d0d7211 */ /* 0x000fe400078f28ff */
[----:B------:R-:W-:Y:S01]  /*e260*/  LOP3.LUT R3, R3, 0x3fffffe, RZ, 0xc0, !PT ;  /* 0x03fffffe03037812 */ /* 0x000fe200078ec0ff */
[----:B------:R-:W-:Y:S01]  /*e270*/  IMAD.IADD R4, R4, 0x1, -R25 ;  /* 0x0000000104047824 */ /* 0x000fe200078e0a19 */
[----:B------:R-:W-:Y:S02]  /*e280*/  SHF.R.S32.HI R13, RZ, 0x5, R13 ;  /* 0x00000005ff0d7819 */ /* 0x000fe4000001140d */
[----:B------:R-:W-:Y:S01]  /*e290*/  LEA.HI R7, R30, R30, RZ, 0x1 ;  /* 0x0000001e1e077211 */ /* 0x000fe200078f08ff */
[----:B------:R-:W-:Y:S01]  /*e2a0*/  IMAD.IADD R3, R26, 0x1, -R3 ;  /* 0x000000011a037824 */ /* 0x000fe200078e0a03 */
[----:B------:R-:W-:Y:S01]  /*e2b0*/  SEL R92, R68, R69, P0 ;  /* 0x00000045445c7207 */ /* 0x000fe20000000000 */
[----:B------:R-:W-:Y:S01]  /*e2c0*/  IMAD R4, R13, 0x10, R4 ;  /* 0x000000100d047824 */ /* 0x000fe200078e0204 */
[----:B------:R-:W-:-:S02]  /*e2d0*/  SEL R99, R69, R68, P0 ;  /* 0x0000004445637207 */ /* 0x000fc40000000000 */
[----:B------:R-:W-:Y:S01]  /*e2e0*/  SEL R68, R72, R73, P0 ;  /* 0x0000004948447207 */ /* 0x000fe20000000000 */
[----:B------:R-:W-:Y:S01]  /*e2f0*/  IMAD R3, R3, 0x40, R4 ;  /* 0x0000004003037824 */ /* 0x000fe200078e0204 */
[----:B------:R-:W-:Y:S02]  /*e300*/  SEL R69, R73, R72, P0 ;  /* 0x0000004849457207 */ /* 0x000fe40000000000 */
[----:B------:R-:W-:Y:S02]  /*e310*/  SEL R72, R84, R85, P0 ;  /* 0x0000005554487207 */ /* 0x000fe40000000000 */
[----:B------:R-:W-:Y:S02]  /*e320*/  SEL R93, R85, R84, P0 ;  /* 0x00000054555d7207 */ /* 0x000fe40000000000 */
[----:B------:R-:W-:Y:S02]  /*e330*/  LOP3.LUT R7, R7, 0x1ffffffe, RZ, 0xc0, !PT ;  /* 0x1ffffffe07077812 */ /* 0x000fe400078ec0ff */
[----:B------:R-:W-:-:S02]  /*e340*/  SEL R18, R38, R39, P0 ;  /* 0x0000002726127207 */ /* 0x000fc40000000000 */
[----:B------:R-:W-:Y:S02]  /*e350*/  SEL R85, R39, R38, P0 ;  /* 0x0000002627557207 */ /* 0x000fe40000000000 */
[----:B--2---:R-:W-:Y:S02]  /*e360*/  SEL R16, R82, R83, P0 ;  /* 0x0000005352107207 */ /* 0x004fe40000000000 */
[----:B------:R-:W-:Y:S02]  /*e370*/  SEL R39, R83, R82, P0 ;  /* 0x0000005253277207 */ /* 0x000fe40000000000 */
[----:B------:R-:W2:Y:S01]  /*e380*/  LDC R82, c[0x0][0xbe8] ;  /* 0x0002fa00ff527b82 */ /* 0x000ea20000000800 */
[----:B------:R-:W-:Y:S02]  /*e390*/  IADD3 R30, R30, -R7, RZ ;  /* 0x800000071e1e7210 */ /* 0x000fe40007ffe0ff */
[----:B------:R-:W-:Y:S02]  /*e3a0*/  SEL R8, R86, R87, P0 ;  /* 0x0000005756087207 */ /* 0x000fe40000000000 */
[----:B------:R-:W-:Y:S01]  /*e3b0*/  SEL R90, R64, R65, P0 ;  /* 0x00000041405a7207 */ /* 0x000fe20000000000 */
[----:B------:R-:W-:Y:S01]  /*e3c0*/  IMAD R4, R30, 0x8, R3 ;  /* 0x000000081e047824 */ /* 0x000fe200078e0203 */
[----:B------:R-:W-:-:S02]  /*e3d0*/  SEL R97, R65, R64, P0 ;  /* 0x0000004041617207 */ /* 0x000fc40000000000 */
[----:B------:R-:W-:Y:S02]  /*e3e0*/  SEL R87, R87, R86, P0 ;  /* 0x0000005657577207 */ /* 0x000fe40000000000 */
[----:B------:R-:W-:Y:S02]  /*e3f0*/  SEL R64, R42, R43, P0 ;  /* 0x0000002b2a407207 */ /* 0x000fe40000000000 */
[----:B------:R-:W-:Y:S02]  /*e400*/  SEL R11, R43, R42, P0 ;  /* 0x0000002a2b0b7207 */ /* 0x000fe40000000000 */
[----:B------:R-:W-:Y:S02]  /*e410*/  SEL R38, R70, R71, P0 ;  /* 0x0000004746267207 */ /* 0x000fe40000000000 */
[----:B------:R-:W-:Y:S01]  /*e420*/  SEL R43, R71, R70, P0 ;  /* 0x00000046472b7207 */ /* 0x000fe20000000000 */
[C---:B-1----:R-:W-:Y:S01]  /*e430*/  IMAD R70, R75.reuse, 0x80, R3 ;  /* 0x000000804b467824 */ /* 0x042fe200078e0203 */
[----:B------:R-:W-:Y:S01]  /*e440*/  SEL R10, R54, R55, P0 ;  /* 0x00000037360a7207 */ /* 0x000fe20000000000 */
[----:B------:R-:W-:Y:S01]  /*e450*/  IMAD R75, R75, 0x80, R4 ;  /* 0x000000804b4b7824 */ /* 0x000fe200078e0204 */
[----:B------:R-:W-:-:S02]  /*e460*/  SEL R14, R32, R33, P0 ;  /* 0x00000021200e7207 */ /* 0x000fc40000000000 */
[----:B------:R-:W-:Y:S01]  /*e470*/  SEL R15, R33, R32, P0 ;  /* 0x00000020210f7207 */ /* 0x000fe20000000000 */
[----:B------:R-:W-:Y:S01]  /*e480*/  IMAD.U32 R32, RZ, RZ, UR4 ;  /* 0x00000004ff207e24 */ /* 0x000fe2000f8e00ff */
[----:B------:R-:W-:Y:S01]  /*e490*/  SEL R61, R55, R54, P0 ;  /* 0x00000036373d7207 */ /* 0x000fe20000000000 */
[----:B------:R-:W1:Y:S01]  /*e4a0*/  S2UR UR4, SR_CTAID.Y ;  /* 0x00000000000479c3 */ /* 0x000e620000002600 */
[----:B------:R-:W-:Y:S01]  /*e4b0*/  SEL R94, R56, R57, P0 ;  /* 0x00000039385e7207 */ /* 0x000fe20000000000 */
[----:B------:R-:W-:Y:S01]  /*e4c0*/  IMAD.U32 R33, RZ, RZ, UR5 ;  /* 0x00000005ff217e24 */ /* 0x000fe2000f8e00ff */
[----:B------:R-:W-:Y:S01]  /*e4d0*/  SEL R101, R57, R56, P0 ;  /* 0x0000003839657207 */ /* 0x000fe20000000000 */
[----:B------:R-:W-:Y:S01]  /*e4e0*/  IMAD.U32 R33, RZ, RZ, UR9 ;  /* 0x00000009ff217e24 */ /* 0x000fe2000f8e00ff */
[----:B------:R-:W-:Y:S02]  /*e4f0*/  LOP3.LUT R19, R19, 0x7ffffffc, RZ, 0xc0, !PT ;  /* 0x7ffffffc13137812 */ /* 0x000fe400078ec0ff */
[----:B------:R-:W-:-:S02]  /*e500*/  SEL R100, R44, R45, P0 ;  /* 0x0000002d2c647207 */ /* 0x000fc40000000000 */
[----:B------:R-:W-:Y:S01]  /*e510*/  SEL R107, R45, R44, P0 ;  /* 0x0000002c2d6b7207 */ /* 0x000fe20000000000 */
[----:B------:R-:W-:Y:S01]  /*e520*/  IMAD.U32 R45, RZ, RZ, UR7 ;  /* 0x00000007ff2d7e24 */ /* 0x000fe2000f8e00ff */
[----:B------:R-:W-:Y:S01]  /*e530*/  SEL R98, R52, R53, P0 ;  /* 0x0000003534627207 */ /* 0x000fe20000000000 */
[----:B------:R-:W-:Y:S01]  /*e540*/  IMAD.U32 R44, RZ, RZ, UR6 ;  /* 0x00000006ff2c7e24 */ /* 0x000fe2000f8e00ff */
[----:B------:R-:W-:Y:S01]  /*e550*/  SEL R105, R53, R52, P0 ;  /* 0x0000003435697207 */ /* 0x000fe20000000000 */
[----:B------:R-:W-:Y:S01]  /*e560*/  IMAD.U32 R45, RZ, RZ, UR8 ;  /* 0x00000008ff2d7e24 */ /* 0x000fe2000f8e00ff */
[C---:B------:R-:W-:Y:S01]  /*e570*/  LOP3.LUT P1, RZ, R66.reuse, 0x3, RZ, 0xc0, !PT ;  /* 0x0000000342ff7812 */ /* 0x040fe2000782c0ff */
[----:B------:R-:W-:Y:S01]  /*e580*/  IMAD.IADD R66, R66, 0x1, -R19 ;  /* 0x0000000142427824 */ /* 0x000fe200078e0a13 */
[----:B------:R-:W-:Y:S01]  /*e590*/  SEL R88, R76, R77, P0 ;  /* 0x0000004d4c587207 */ /* 0x000fe20000000000 */
[----:B------:R-:W-:Y:S01]  /*e5a0*/  ULDC.64 UR6, c[0x0][0xb48] ;  /* 0x0002d20000067ab9 */ /* 0x000fe20000000a00 */
[----:B------:R-:W-:Y:S01]  /*e5b0*/  SEL R95, R77, R76, P0 ;  /* 0x0000004c4d5f7207 */ /* 0x000fe20000000000 */
[----:B------:R-:W-:Y:S01]  /*e5c0*/  ULDC.64 UR8, c[0x0][0xb28] ;  /* 0x0002ca0000087ab9 */ /* 0x000fe20000000a00 */
[----:B------:R-:W-:-:S02]  /*e5d0*/  SEL R52, R34, R35, P0 ;  /* 0x0000002322347207 */ /* 0x000fc40000000000 */
[----:B------:R-:W-:Y:S02]  /*e5e0*/  SEL R77, R35, R34, P0 ;  /* 0x00000022234d7207 */ /* 0x000fe40000000000 */
[----:B------:R-:W-:Y:S02]  /*e5f0*/  SEL R56, R50, R51, P0 ;  /* 0x0000003332387207 */ /* 0x000fe40000000000 */
[----:B------:R-:W-:Y:S02]  /*e600*/  SEL R65, R51, R50, P0 ;  /* 0x0000003233417207 */ /* 0x000fe40000000000 */
[----:B------:R-:W-:Y:S02]  /*e610*/  SEL R46, R58, R59, P0 ;  /* 0x0000003b3a2e7207 */ /* 0x000fe40000000000 */
[----:B------:R-:W-:Y:S02]  /*e620*/  SEL R57, R59, R58, P0 ;  /* 0x0000003a3b397207 */ /* 0x000fe40000000000 */
[----:B--2---:R-:W-:-:S02]  /*e630*/  ISETP.NE.AND P2, PT, R82, 0x1, PT ;  /* 0x000000015200780c */ /* 0x004fc40003f45270 */
[----:B------:R-:W-:Y:S02]  /*e640*/  SEL R42, R62, R63, P0 ;  /* 0x0000003f3e2a7207 */ /* 0x000fe40000000000 */
[----:B------:R-:W-:Y:S02]  /*e650*/  SEL R28, R78, R79, P0 ;  /* 0x0000004f4e1c7207 */ /* 0x000fe40000000000 */
[----:B------:R-:W-:Y:S02]  /*e660*/  SEL R55, R63, R62, P0 ;  /* 0x0000003e3f377207 */ /* 0x000fe40000000000 */
[----:B------:R-:W-:-:S05]  /*e670*/  SEL R37, R79, R78, P0 ;  /* 0x0000004e4f257207 */ /* 0x000fca0000000000 */
[----:B------:R-:W2:Y:S01]  /*e680*/  @P2 LDC R76, c[0x0][0xbec] ;  /* 0x0002fb00ff4c2b82 */ /* 0x000ea20000000800 */
[----:B---3--:R3:W-:Y:S04]  /*e690*/  SHFL.IDX PT, R49, R12, R5, 0x1c1f ;  /* 0x001c1f050c317589 */ /* 0x0087e800000e0000 */
[----:B------:R-:W-:Y:S04]  /*e6a0*/  SHFL.IDX PT, R3, R8, R5, 0x1c1f ;  /* 0x001c1f0508037589 */ /* 0x000fe800000e0000 */
[----:B------:R-:W-:Y:S01]  /*e6b0*/  SHFL.IDX PT, R6, R6, R5, 0x1c1f ;  /* 0x001c1f0506067589 */ /* 0x000fe200000e0000 */
[----:B---3--:R-:W-:-:S03]  /*e6c0*/  LOP3.LUT R12, R5, 0x2, RZ, 0x3c, !PT ;  /* 0x00000002050c7812 */ /* 0x008fc600078e3cff */
[----:B------:R-:W-:Y:S04]  /*e6d0*/  SHFL.IDX PT, R54, R10, R5, 0x1c1f ;  /* 0x001c1f050a367589 */ /* 0x000fe800000e0000 */
[----:B------:R3:W-:Y:S04]  /*e6e0*/  SHFL.IDX PT, R8, R87, R12, 0x1c1f ;  /* 0x001c1f0c57087589 */ /* 0x0007e800000e0000 */
[----:B------:R-:W-:Y:S04]  /*e6f0*/  SHFL.IDX PT, R9, R9, R12, 0x1c1f ;  /* 0x001c1f0c09097589 */ /* 0x000fe800000e0000 */
[----:B------:R-:W-:Y:S01]  /*e700*/  SHFL.IDX PT, R7, R104, R5, 0x1c1f ;  /* 0x001c1f0568077589 */ /* 0x000fe200000e0000 */
[----:B---3--:R-:W0:Y:S03]  /*e710*/  LDC.64 R86, c[0x0][0xb40] ;  /* 0x0002d000ff567b82 */ /* 0x008e260000000a00 */
        /* <DEDUP_REMOVED lines=22> */
[----:B------:R5:W-:Y:S04]  /*e880*/  SHFL.IDX PT, R51, R90, R5, 0x1c1f ;  /* 0x001c1f055a337589 */ /* 0x000be800000e0000 */
[----:B------:R-:W-:Y:S04]  /*e890*/  SHFL.IDX PT, R58, R97, R12, 0x1c1f ;  /* 0x001c1f0c613a7589 */ /* 0x000fe800000e0000 */
[----:B------:R-:W-:Y:S01]  /*e8a0*/  SHFL.IDX PT, R68, R68, R5, 0x1c1f ;  /* 0x001c1f0544447589 */ /* 0x000fe200000e0000 */
[----:B-----5:R-:W5:Y:S03]  /*e8b0*/  @P2 LDC R90, c[0x0][0xbec] ;  /* 0x0002fb00ff5a2b82 */ /* 0x020f660000000800 */
[----:B------:R-:W-:Y:S04]  /*e8c0*/  SHFL.IDX PT, R69, R69, R12, 0x1c1f ;  /* 0x001c1f0c45457589 */ /* 0x000fe800000e0000 */
[----:B------:R1:W-:Y:S04]  /*e8d0*/  SHFL.IDX PT, R63, R88, R5, 0x1c1f ;  /* 0x001c1f05583f7589 */ /* 0x0003e800000e0000 */
[----:B------:R-:W-:Y:S04]  /*e8e0*/  SHFL.IDX PT, R35, R92, R5, 0x1c1f ;  /* 0x001c1f055c237589 */ /* 0x000fe800000e0000 */
[----:B------:R-:W-:Y:S01]  /*e8f0*/  SHFL.IDX PT, R50, R72, R5, 0x1c1f ;  /* 0x001c1f0548327589 */ /* 0x000fe200000e0000 */
[----:B-1----:R-:W1:Y:S03]  /*e900*/  LDC R88, c[0x0][0xc50] ;  /* 0x00031400ff587b82 */ /* 0x002e660000000800 */
[----:B------:R-:W-:Y:S04]  /*e910*/  SHFL.IDX PT, R48, R48, R5, 0x1c1f ;  /* 0x001c1f0530307589 */ /* 0x000fe800000e0000 */
[----:B------:R-:W-:Y:S01]  /*e920*/  SHFL.IDX PT, R52, R52, R5, 0x1c1f ;  /* 0x001c1f0534347589 */ /* 0x000fe200000e0000 */
[----:B-----5:R-:W-:-:S03]  /*e930*/  @P2 IMAD.HI.U32 R90, R75, R90, RZ ;  /* 0x0000005a4b5a2227 */ /* 0x020fc600078e00ff */
        /* <DEDUP_REMOVED lines=10> */
[----:B------:R-:W2:Y:S01]  /*e9e0*/  SHFL.IDX PT, R62, R99, R12, 0x1c1f ;  /* 0x001c1f0c633e7589 */ /* 0x000ea200000e0000 */
[----:B0-----:R-:W-:-:S03]  /*e9f0*/  SEL R28, R30, R31, P0 ;  /* 0x0000001f1e1c7207 */ /* 0x001fc60000000000 */
[----:B------:R-:W0:Y:S01]  /*ea00*/  SHFL.IDX PT, R72, R95, R12, 0x1c1f ;  /* 0x001c1f0c5f487589 */ /* 0x000e2200000e0000 */
[----:B------:R-:W-:Y:S02]  /*ea10*/  SEL R30, R31, R30, P0 ;  /* 0x0000001e1f1e7207 */ /* 0x000fe40000000000 */
[----:B-----5:R-:W-:Y:S01]  /*ea20*/  SEL R5, R3, R8, P0 ;  /* 0x0000000803057207 */ /* 0x020fe20000000000 */
[----:B------:R-:W-:Y:S01]  /*ea30*/  SHFL.IDX PT, R79, R93, R12, 0x1c1f ;  /* 0x001c1f0c5d4f7589 */ /* 0x000fe200000e0000 */
[----:B------:R-:W-:Y:S02]  /*ea40*/  SEL R3, R8, R3, P0 ;  /* 0x0000000308037207 */ /* 0x000fe40000000000 */
[----:B------:R-:W-:Y:S01]  /*ea50*/  SEL R8, R6, R9, P0 ;  /* 0x0000000906087207 */ /* 0x000fe20000000000 */
[----:B------:R-:W5:Y:S01]  /*ea60*/  SHFL.IDX PT, R74, R91, R12, 0x1c1f ;  /* 0x001c1f0c5b4a7589 */ /* 0x000f6200000e0000 */
[----:B------:R-:W-:Y:S02]  /*ea70*/  SEL R6, R9, R6, P0 ;  /* 0x0000000609067207 */ /* 0x000fe40000000000 */
[----:B------:R-:W-:Y:S01]  /*ea80*/  SEL R9, R7, R10, P0 ;  /* 0x0000000a07097207 */ /* 0x000fe20000000000 */
[----:B------:R4:W-:Y:S01]  /*ea90*/  SHFL.IDX PT, R78, R89, R12, 0x1c1f ;  /* 0x001c1f0c594e7589 */ /* 0x0009e200000e0000 */
[----:B------:R-:W-:-:S02]  /*eaa0*/  SEL R7, R10, R7, P0 ;  /* 0x000000070a077207 */ /* 0x000fc40000000000 */
[----:B------:R-:W-:Y:S01]  /*eab0*/  SEL R10, R14, R15, P0 ;  /* 0x0000000f0e0a7207 */ /* 0x000fe20000000000 */
[----:B------:R-:W5:Y:S01]  /*eac0*/  SHFL.IDX PT, R81, R81, R12, 0x1c1f ;  /* 0x001c1f0c51517589 */ /* 0x000f6200000e0000 */
[----:B------:R-:W-:Y:S02]  /*ead0*/  SEL R14, R15, R14, P0 ;  /* 0x0000000e0f0e7207 */ /* 0x000fe40000000000 */
[----:B------:R-:W-:Y:S01]  /*eae0*/  SEL R15, R18, R13, P0 ;  /* 0x0000000d120f7207 */ /* 0x000fe20000000000 */
[----:B------:R1:W5:Y:S01]  /*eaf0*/  SHFL.IDX PT, R83, R77, R12, 0x1c1f ;  /* 0x001c1f0c4d537589 */ /* 0x00036200000e0000 */
[----:B---3--:R-:W-:Y:S01]  /*eb00*/  SEL R31, R34, R27, P0 ;  /* 0x0000001b221f7207 */ /* 0x008fe20000000000 */
[----:B----4-:R-:W3:Y:S02]  /*eb10*/  @P2 LDC R89, c[0x0][0xbf0] ;  /* 0x0002fc00ff592b82 */ /* 0x010ee40000000800 */
[----:B------:R4:W-:Y:S04]  /*eb20*/  SHFL.IDX PT, R67, R29, R12, 0x1c1f ;  /* 0x001c1f0c1d437589 */ /* 0x0009e800000e0000 */
[----:B------:R0:W-:Y:S02]  /*eb30*/  SHFL.IDX PT, R71, R11, R12, 0x1c1f ;  /* 0x001c1f0c0b477589 */ /* 0x0001e400000e0000 */
[----:B-1----:R-:W1:Y:S02]  /*eb40*/  @P2 LDC R77, c[0x0][0xbf0] ;  /* 0x0002fc00ff4d2b82 */ /* 0x002e640000000800 */
[----:B------:R-:W-:Y:S01]  /*eb50*/  SHFL.IDX PT, R61, R61, R12, 0x1c1f ;  /* 0x001c1f0c3d3d7589 */ /* 0x000fe200000e0000 */
[----:B----4-:R-:W-:Y:S01]  /*eb60*/  SEL R29, R27, R34, P0 ;  /* 0x000000221b1d7207 */ /* 0x010fe20000000000 */
[----:B------:R-:W-:-:S02]  /*eb70*/  IMAD R34, R84, UR13, RZ ;  /* 0x0000000d54227c24 */ /* 0x000fc4000f8e02ff */
[----:B------:R-:W-:Y:S01]  /*eb80*/  SHFL.IDX PT, R65, R65, R12, 0x1c1f ;  /* 0x001c1f0c41417589 */ /* 0x000fe200000e0000 */
[----:B--2---:R-:W-:Y:S02]  /*eb90*/  SEL R27, R62, R35, P0 ;  /* 0x000000233e1b7207 */ /* 0x004fe40000000000 */
[----:B0-----:R-:W-:Y:S01]  /*eba0*/  SEL R11, R13, R18, P0 ;  /* 0x000000120d0b7207 */ /* 0x001fe20000000000 */
[----:B------:R-:W-:Y:S01]  /*ebb0*/  SHFL.IDX PT, R55, R55, R12, 0x1c1f ;  /* 0x001c1f0c37377589 */ /* 0x000fe200000e0000 */
[----:B------:R-:W-:Y:S02]  /*ebc0*/  SEL R13, R19, R20, P0 ;  /* 0x00000014130d7207 */ /* 0x000fe40000000000 */
[----:B------:R-:W-:Y:S01]  /*ebd0*/  SEL R18, R51, R58, P0 ;  /* 0x0000003a33127207 */ /* 0x000fe20000000000 */
        /* <DEDUP_REMOVED lines=19> */
[----:B------:R-:W-:Y:S01]  /*ed10*/  IMAD R69, RZ, RZ, -UR57 ;  /* 0x80000039ff457e24 */ /* 0x000fe2000f8e02ff */
[----:B------:R-:W-:Y:S01]  /*ed20*/  SEL R33, R63, R72, P0 ;  /* 0x000000483f217207 */ /* 0x000fe20000000000 */
[----:B------:R-:W-:Y:S01]  /*ed30*/  IMAD R68, R86, UR13, RZ ;  /* 0x0000000d56447c24 */ /* 0x000fe2000f8e02ff */
[----:B------:R-:W-:Y:S01]  /*ed40*/  SEL R35, R72, R63, P0 ;  /* 0x0000003f48237207 */ /* 0x000fe20000000000 */
[----:B------:R-:W-:Y:S01]  /*ed50*/  IMAD R85, R88, R69, UR4 ;  /* 0x0000000458557e24 */ /* 0x000fe2000f8e0245 */
[----:B------:R-:W-:Y:S01]  /*ed60*/  ULDC.64 UR4, c[0x0][0xbe0] ;  /* 0x0002f80000047ab9 */ /* 0x000fe20000000a00 */
[----:B------:R-:W-:-:S02]  /*ed70*/  IMAD R63, R87, UR12, R68 ;  /* 0x0000000c573f7c24 */ /* 0x000fc4000f8e0244 */
[----:B------:R-:W-:Y:S01]  /*ed80*/  @P2 IMAD.HI.U32 R62, R75, R76, RZ ;  /* 0x0000004c4b3e2227 */ /* 0x000fe200078e00ff */
[----:B------:R-:W-:-:S03]  /*ed90*/  SHF.R.S32.HI R72, RZ, 0x1f, R85 ;  /* 0x0000001fff487819 */ /* 0x000fc60000011455 */
[----:B------:R-:W-:Y:S02]  /*eda0*/  IMAD.IADD R63, R45, 0x1, R63 ;  /* 0x000000012d3f7824 */ /* 0x000fe400078e023f */
[----:B------:R-:W-:Y:S02]  /*edb0*/  IMAD R45, R72, UR4, RZ ;  /* 0x00000004482d7c24 */ /* 0x000fe4000f8e02ff */
[----:B------:R-:W-:Y:S02]  /*edc0*/  IMAD.IADD R59, R59, 0x1, R51 ;  /* 0x000000013b3b7824 */ /* 0x000fe400078e0233 */
[----:B------:R-:W-:Y:S01]  /*edd0*/  IMAD.MOV.U32 R51, RZ, RZ, R75 ;  /* 0x000000ffff337224 */ /* 0x000fe200078e004b */
[----:B-1----:R-:W-:Y:S01]  /*ede0*/  @P2 SHF.R.U32.HI R51, RZ, R77, R62 ;  /* 0x0000004dff332219 */ /* 0x002fe2000001163e */
[----:B------:R-:W-:Y:S02]  /*edf0*/  IMAD.MOV.U32 R62, RZ, RZ, R44 ;  /* 0x000000ffff3e7224 */ /* 0x000fe400078e002c */
[----:B------:R-:W-:-:S02]  /*ee00*/  IMAD R68, R85, UR5, R45 ;  /* 0x0000000555447c24 */ /* 0x000fc4000f8e022d */
[----:B------:R-:W-:Y:S01]  /*ee10*/  IMAD.MOV.U32 R69, RZ, RZ, R75 ;  /* 0x000000ffff457224 */ /* 0x000fe200078e004b */
[----:B---3--:R-:W-:Y:S01]  /*ee20*/  @P2 SHF.R.U32.HI R69, RZ, R89, R90 ;  /* 0x00000059ff452219 */ /* 0x008fe2000001165a */
        /* <DEDUP_REMOVED lines=29> */
[----:B-----5:R-:W-:Y:S01]  /*f000*/  SEL R62, R74, R73, P0 ;  /* 0x000000494a3e7207 */ /* 0x020fe20000000000 */
[----:B------:R-:W-:Y:S01]  /*f010*/  IMAD.WIDE.U32 R68, R63, UR8, R58 ;  /* 0x000000083f447c25 */ /* 0x000fe2000f8e003a */
[----:B------:R-:W-:Y:S01]  /*f020*/  SEL R58, R73, R74, P0 ;  /* 0x0000004a493a7207 */ /* 0x000fe20000000000 */
[----:B------:R-:W-:Y:S01]  /*f030*/  ULDC.64 UR8, c[0x0][0xb00] ;  /* 0x0002c00000087ab9 */ /* 0x000fe20000000a00 */
[C---:B------:R-:W-:Y:S01]  /*f040*/  LEA R73, P2, R44.reuse, UR6, 0x2 ;  /* 0x000000062c497c11 */ /* 0x040fe2000f8410ff */
[----:B------:R-:W-:Y:S01]  /*f050*/  IMAD.IADD R51, R45, 0x1, R75 ;  /* 0x000000012d337824 */ /* 0x000fe200078e024b */
[----:B------:R-:W-:Y:S01]  /*f060*/  IADD3 R45, R69, R77, RZ ;  /* 0x0000004d452d7210 */ /* 0x000fe20007ffe0ff */
[----:B------:R-:W-:Y:S01]  /*f070*/  ULDC UR6, c[0x0][0xa88] ;  /* 0x0002a20000067ab9 */ /* 0x000fe20000000800 */
        /* <DEDUP_REMOVED lines=12> */
[----:B------:R2:W3:Y:S01]  /*f140*/  SHFL.IDX PT, R77, R51, 0x1, 0x1c1f ;  /* 0x003c1f00334d7f89 */ /* 0x0004e200000e0000 */
[----:B------:R-:W-:Y:S01]  /*f150*/  LEA.HI.X R86, R68, UR9, R45, 0x2, P3 ;  /* 0x0000000944567c11 */ /* 0x000fe200098f142d */
[----:B0-----:R-:W-:Y:S01]  /*f160*/  IMAD.SHL.U32 R73, R66, 0x2, RZ ;  /* 0x0000000242497824 */ /* 0x001fe200078e00ff */
[----:B------:R-:W-:Y:S01]  /*f170*/  ISETP.GE.AND P3, PT, R70, R85, PT ;  /* 0x000000554600720c */ /* 0x000fe20003f66270 */
[----:B------:R-:W-:Y:S01]  /*f180*/  SYNCS.ARRIVE.TRANS64.RED.A1T0 RZ, [UR4], RZ ;  /* 0x000000ffffff79a7 */ /* 0x000fe20008100404 */
[----:B------:R0:W4:Y:S01]  /*f190*/  SHFL.IDX PT, R68, R84, RZ, 0x1c1f ;  /* 0x001c1fff54447589 */ /* 0x00012200000e0000 */
[----:B------:R-:W-:Y:S02]  /*f1a0*/  SEL R59, R50, R79, P0 ;  /* 0x0000004f323b7207 */ /* 0x000fe40000000000 */
[----:B------:R-:W-:Y:S01]  /*f1b0*/  SEL R63, R79, R50, P0 ;  /* 0x000000324f3f7207 */ /* 0x000fe20000000000 */
[----:B------:R0:W0:Y:S01]  /*f1c0*/  SHFL.IDX PT, R69, R86, RZ, 0x1c1f ;  /* 0x001c1fff56457589 */ /* 0x00002200000e0000 */
[----:B------:R-:W-:-:S02]  /*f1d0*/  SEL R44, R48, R81, P0 ;  /* 0x00000051302c7207 */ /* 0x000fc40000000000 */
[----:B------:R-:W-:Y:S02]  /*f1e0*/  SEL R45, R49, R78, P0 ;  /* 0x0000004e312d7207 */ /* 0x000fe40000000000 */
[----:B------:R-:W-:Y:S02]  /*f1f0*/  SEL R50, R52, R83, P0 ;  /* 0x0000005334327207 */ /* 0x000fe40000000000 */
[----:B--2---:R-:W-:Y:S02]  /*f200*/  SEL R51, R53, R80, P0 ;  /* 0x0000005035337207 */ /* 0x004fe40000000000 */
[----:B------:R-:W-:Y:S01]  /*f210*/  SEL R48, R81, R48, P0 ;  /* 0x0000003051307207 */ /* 0x000fe20000000000 */
[----:B-1----:R1:W-:Y:S01]  /*f220*/  @!P2 ST.E desc[UR36][R74.64], R0 ;  /* 0x000000004a00a985 */ /* 0x0023e2000c101924 */
[----:B------:R-:W-:Y:S02]  /*f230*/  SEL R49, R78, R49, P0 ;  /* 0x000000314e317207 */ /* 0x000fe40000000000 */
[----:B------:R-:W-:Y:S01]  /*f240*/  SEL R52, R83, R52, P0 ;  /* 0x0000003453347207 */ /* 0x000fe20000000000 */
[----:B---3--:R1:W-:Y:S01]  /*f250*/  @!P1 ST.E desc[UR36][R76.64], R2 ;  /* 0x000000024c009985 */ /* 0x0083e2000c101924 */
        /* <DEDUP_REMOVED lines=13> */
[C-C-:B0---4-:R-:W-:Y:S02]  /*f330*/  @!P2 IMAD.WIDE R74, R73.reuse, 0x4, R68.reuse ;  /* 0x00000004494aa825 */ /* 0x151fe400078e0244 */
        /* <DEDUP_REMOVED lines=12> */
[----:B------:R-:W-:Y:S01]  /*f400*/  @!P4 IMAD.WIDE R78, R79, 0x4, R68 ;  /* 0x000000044f4ec825 */ /* 0x000fe200078e0244 */
[----:B------:R-:W-:Y:S02]  /*f410*/  ISETP.GE.AND P3, PT, R0, UR4, PT ;  /* 0x0000000400007c0c */ /* 0x000fe4000bf66270 */
[----:B0-----:R-:W-:Y:S01]  /*f420*/  @!P1 LOP3.LUT R9, R70, 0xfffffffe, RZ, 0xc0, !PT ;  /* 0xfffffffe46099812 */ /* 0x001fe200078ec0ff */
[C---:B------:R-:W-:Y:S01]  /*f430*/  VIADD R74, R73.reuse, 0x40 ;  /* 0x00000040494a7836 */ /* 0x040fe20000000000 */
[----:B------:R-:W-:Y:S01]  /*f440*/  ISETP.GE.AND P6, PT, R66, UR4, PT ;  /* 0x0000000442007c0c */ /* 0x000fe2000bfc6270 */
[----:B------:R-:W-:Y:S01]  /*f450*/  VIADD R70, R73, 0x48 ;  /* 0x0000004849467836 */ /* 0x000fe20000000000 */
[----:B------:R0:W-:Y:S01]  /*f460*/  @!P4 ST.E.64 desc[UR36][R78.64], R10 ;  /* 0x0000000a4e00c985 */ /* 0x0001e2000c101b24 */
[----:B------:R-:W-:-:S02]  /*f470*/  @!P2 LEA.HI R80, R80, R80, RZ, 0x1 ;  /* 0x000000505050a211 */ /* 0x000fc400078f08ff */
[----:B------:R-:W-:Y:S01]  /*f480*/  ISETP.GE.AND P4, PT, R74, UR4, PT ;  /* 0x000000044a007c0c */ /* 0x000fe2000bf86270 */
[--C-:B-1----:R-:W-:Y:S01]  /*f490*/  @!P1 IMAD.WIDE R6, R9, 0x4, R68.reuse ;  /* 0x0000000409069825 */ /* 0x102fe200078e0244 */
[----:B------:R-:W-:Y:S02]  /*f4a0*/  @!P2 LOP3.LUT R9, R80, 0xfffffffe, RZ, 0xc0, !PT ;  /* 0xfffffffe5009a812 */ /* 0x000fe400078ec0ff */
[----:B------:R-:W-:Y:S02]  /*f4b0*/  @!P3 LEA.HI R0, R0, R0, RZ, 0x1 ;  /* 0x000000000000b211 */ /* 0x000fe400078f08ff */
[----:B------:R1:W-:Y:S01]  /*f4c0*/  @!P1 ST.E.64 desc[UR36][R6.64], R14 ;  /* 0x0000000e06009985 */ /* 0x0003e2000c101b24 */
[----:B------:R-:W-:Y:S01]  /*f4d0*/  ISETP.GE.AND P1, PT, R70, UR4, PT ;  /* 0x0000000446007c0c */ /* 0x000fe2000bf26270 */
[--C-:B------:R-:W-:Y:S01]  /*f4e0*/  @!P2 IMAD.WIDE R8, R9, 0x4, R68.reuse ;  /* 0x000000040908a825 */ /* 0x100fe200078e0244 */
[----:B------:R-:W-:Y:S02]  /*f4f0*/  @!P6 LEA.HI R66, R66, R66, RZ, 0x1 ;  /* 0x000000424242e211 */ /* 0x000fe400078f08ff */
[----:B0-----:R-:W-:Y:S01]  /*f500*/  @!P3 LOP3.LUT R11, R0, 0xfffffffe, RZ, 0xc0, !PT ;  /* 0xfffffffe000bb812 */ /* 0x001fe200078ec0ff */
[----:B------:R-:W-:Y:S01]  /*f510*/  VIADD R0, R73, 0x50 ;  /* 0x0000005049007836 */ /* 0x000fe20000000000 */
[----:B------:R-:W-:Y:S01]  /*f520*/  @!P6 LOP3.LUT R75, R66, 0xfffffffe, RZ, 0xc0, !PT ;  /* 0xfffffffe424be812 */ /* 0x000fe200078ec0ff */
[----:B------:R0:W-:Y:S01]  /*f530*/  @!P2 ST.E.64 desc[UR36][R8.64], R12 ;  /* 0x0000000c0800a985 */ /* 0x0001e2000c101b24 */
[----:B------:R-:W-:Y:S01]  /*f540*/  @!P4 LEA.HI R74, R74, R74, RZ, 0x1 ;  /* 0x0000004a4a4ac211 */ /* 0x000fe200078f08ff */
[----:B------:R-:W-:-:S04]  /*f550*/  @!P3 IMAD.WIDE R10, R11, 0x4, R68 ;  /* 0x000000040b0ab825 */ /* 0x000fc800078e0244 */
[----:B------:R-:W-:Y:S01]  /*f560*/  @!P1 LEA.HI R70, R70, R70, RZ, 0x1 ;  /* 0x0000004646469211 */ /* 0x000fe200078f08ff */
[----:B-1----:R-:W-:Y:S01]  /*f570*/  @!P6 IMAD.WIDE R6, R75, 0x4, R68 ;  /* 0x000000044b06e825 */ /* 0x002fe200078e0244 */
[----:B------:R-:W-:Y:S01]  /*f580*/  @!P5 LOP3.LUT R15, R81, 0xfffffffe, RZ, 0xc0, !PT ;  /* 0xfffffffe510fd812 */ /* 0x000fe200078ec0ff */
[----:B------:R1:W-:Y:S01]  /*f590*/  @!P3 ST.E.64 desc[UR36][R10.64], R22 ;  /* 0x000000160a00b985 */ /* 0x0003e2000c101b24 */
[----:B------:R-:W-:-:S03]  /*f5a0*/  @!P4 LOP3.LUT R75, R74, 0xfffffffe, RZ, 0xc0, !PT ;  /* 0xfffffffe4a4bc812 */ /* 0x000fc600078ec0ff */
[--C-:B------:R-:W-:Y:S01]  /*f5b0*/  @!P5 IMAD.WIDE R14, R15, 0x4, R68.reuse ;  /* 0x000000040f0ed825 */ /* 0x100fe200078e0244 */
[----:B0-----:R-:W-:Y:S01]  /*f5c0*/  @!P1 LOP3.LUT R13, R70, 0xfffffffe, RZ, 0xc0, !PT ;  /* 0xfffffffe460d9812 */ /* 0x001fe200078ec0ff */
[----:B------:R0:W-:Y:S02]  /*f5d0*/  @!P6 ST.E.64 desc[UR36][R6.64], R20 ;  /* 0x000000140600e985 */ /* 0x0001e4000c101b24 */
[--C-:B------:R-:W-:Y:S02]  /*f5e0*/  @!P4 IMAD.WIDE R8, R75, 0x4, R68.reuse ;  /* 0x000000044b08c825 */ /* 0x100fe400078e0244 */
[----:B------:R-:W-:Y:S02]  /*f5f0*/  @!P5 ST.E.64 desc[UR36][R14.64], R24 ;  /* 0x000000180e00d985 */ /* 0x000fe4000c101b24 */
[----:B------:R-:W-:Y:S02]  /*f600*/  VIADD R12, R73, 0x58 ;  /* 0x00000058490c7836 */ /* 0x000fe40000000000 */
[----:B-1----:R-:W-:Y:S01]  /*f610*/  @!P1 IMAD.WIDE R10, R13, 0x4, R68 ;  /* 0x000000040d0a9825 */ /* 0x002fe200078e0244 */
[----:B------:R1:W-:Y:S02]  /*f620*/  @!P4 ST.E.64 desc[UR36][R8.64], R28 ;  /* 0x0000001c0800c985 */ /* 0x0003e4000c101b24 */
[----:B------:R-:W-:Y:S01]  /*f630*/  ISETP.GE.AND P2, PT, R12, UR4, PT ;  /* 0x000000040c007c0c */ /* 0x000fe2000bf46270 */
[C---:B------:R-:W-:Y:S01]  /*f640*/  VIADD R13, R73.reuse, 0x60 ;  /* 0x00000060490d7836 */ /* 0x040fe20000000000 */
[----:B------:R2:W-:Y:S01]  /*f650*/  @!P1 ST.E.64 desc[UR36][R10.64], R30 ;  /* 0x0000001e0a009985 */ /* 0x0005e2000c101b24 */
[C---:B------:R-:W-:Y:S01]  /*f660*/  VIADD R22, R73.reuse, 0x68 ;  /* 0x0000006849167836 */ /* 0x040fe20000000000 */
[C---:B0-----:R-:W-:Y:S01]  /*f670*/  IADD3 R7, R73.reuse, 0x78, RZ ;  /* 0x0000007849077810 */ /* 0x041fe20007ffe0ff */
[----:B------:R-:W-:Y:S01]  /*f680*/  VIADD R6, R73, 0x70 ;  /* 0x0000007049067836 */ /* 0x000fe20000000000 */
[----:B------:R-:W-:-:S02]  /*f690*/  ISETP.GE.AND P1, PT, R0, UR4, PT ;  /* 0x0000000400007c0c */ /* 0x000fc4000bf26270 */
[----:B------:R-:W-:Y:S02]  /*f6a0*/  ISETP.GE.AND P3, PT, R13, UR4, PT ;  /* 0x000000040d007c0c */ /* 0x000fe4000bf66270 */
[----:B------:R-:W-:Y:S02]  /*f6b0*/  ISETP.GE.AND P4, PT, R22, UR4, PT ;  /* 0x0000000416007c0c */ /* 0x000fe4000bf86270 */
[----:B------:R-:W-:Y:S02]  /*f6c0*/  ISETP.GE.AND P6, PT, R7, UR4, PT ;  /* 0x0000000407007c0c */ /* 0x000fe4000bfc6270 */
[----:B------:R-:W-:Y:S02]  /*f6d0*/  ISETP.GE.AND P5, PT, R6, UR4, PT ;  /* 0x0000000406007c0c */ /* 0x000fe4000bfa6270 */
[----:B------:R-:W-:-:S03]  /*f6e0*/  @!P2 LEA.HI R12, R12, R12, RZ, 0x1 ;  /* 0x0000000c0c0ca211 */ /* 0x000fc600078f08ff */
[----:B------:R-:W-:Y:S02]  /*f6f0*/  @!P1 LEA.HI R0, R0, R0, RZ, 0x1 ;  /* 0x0000000000009211 */ /* 0x000fe400078f08ff */
[----:B------:R-:W-:Y:S02]  /*f700*/  @!P3 LEA.HI R13, R13, R13, RZ, 0x1 ;  /* 0x0000000d0d0db211 */ /* 0x000fe400078f08ff */
[----:B------:R-:W-:Y:S02]  /*f710*/  @!P4 LEA.HI R22, R22, R22, RZ, 0x1 ;  /* 0x000000161616c211 */ /* 0x000fe400078f08ff */
[----:B-1----:R-:W-:Y:S02]  /*f720*/  @!P6 LEA.HI R8, R7, R7, RZ, 0x1 ;  /* 0x000000070708e211 */ /* 0x002fe400078f08ff */
[----:B------:R-:W-:Y:S02]  /*f730*/  @!P5 LEA.HI R6, R6, R6, RZ, 0x1 ;  /* 0x000000060606d211 */ /* 0x000fe400078f08ff */
[----:B------:R-:W-:-:S02]  /*f740*/  @!P1 LOP3.LUT R7, R0, 0xfffffffe, RZ, 0xc0, !PT ;  /* 0xfffffffe00079812 */ /* 0x000fc400078ec0ff */
[----:B------:R-:W-:Y:S02]  /*f750*/  @!P2 LOP3.LUT R9, R12, 0xfffffffe, RZ, 0xc0, !PT ;  /* 0xfffffffe0c09a812 */ /* 0x000fe400078ec0ff */
[----:B--2---:R-:W-:Y:S02]  /*f760*/  @!P3 LOP3.LUT R11, R13, 0xfffffffe, RZ, 0xc0, !PT ;  /* 0xfffffffe0d0bb812 */ /* 0x004fe400078ec0ff */
        /* <DEDUP_REMOVED lines=15> */
.L_x_2276:
[----:B------:R-:W-:Y:S05]  /*f860*/  BSYNC B0 ;  /* 0x0000000000007941 */ /* 0x000fea0003800000 */
.L_x_2275:
[----:B------:R-:W-:Y:S01]  /*f870*/  ISETP.GE.AND P1, PT, R72, R85, PT ;  /* 0x000000554800720c */ /* 0x000fe20003f26270 */
[----:B--2---:R2:W3:Y:S01]  /*f880*/  SHFL.IDX PT, R35, R86, 0x1, 0x1c1f ;  /* 0x003c1f0056237f89 */ /* 0x0044e200000e0000 */
        /* <DEDUP_REMOVED lines=23> */
[----:B0-23--:R-:W-:Y:S06]  /*fa00*/  @P1 BRA `(.L_x_2235) ;  /* 0x0000005400701947 */ /* 0x00dfec0003800000 */
[C---:B------:R-:W-:Y:S01]  /*fa10*/  VIADD R0, R73.reuse, 0x8 ;  /* 0x0000000849007836 */ /* 0x040fe20000000000 */
[----:B------:R-:W-:Y:S01]  /*fa20*/  ULDC UR4, c[0x0][0xac8] ;  /* 0x0002b20000047ab9 */ /* 0x000fe20000000800 */
[C---:B------:R-:W-:Y:S01]  /*fa30*/  VIADD R11, R73.reuse, 0x18 ;  /* 0x00000018490b7836 */ /* 0x040fe20000000000 */
[C---:B------:R-:W-:Y:S01]  /*fa40*/  ISETP.GE.AND P0, PT, R73.reuse, UR4, PT ;  /* 0x0000000449007c0c */ /* 0x040fe2000bf06270 */
[C---:B------:R-:W-:Y:S01]  /*fa50*/  VIADD R10, R73.reuse, 0x10 ;  /* 0x00000010490a7836 */ /* 0x040fe20000000000 */
[----:B------:R-:W-:Y:S01]  /*fa60*/  ISETP.GE.AND P4, PT, R0, UR4, PT ;  /* 0x0000000400007c0c */ /* 0x000fe2000bf86270 */
[----:B------:R-:W-:Y:S01]  /*fa70*/  VIADD R16, R73, 0x28 ;  /* 0x0000002849107836 */ /* 0x000fe20000000000 */
[----:B------:R-:W-:Y:S01]  /*fa80*/  ISETP.GE.AND P2, PT, R11, UR4, PT ;  /* 0x000000040b007c0c */ /* 0x000fe2000bf46270 */
[C---:B------:R-:W-:Y:S01]  /*fa90*/  VIADD R12, R73.reuse, 0x20 ;  /* 0x00000020490c7836 */ /* 0x040fe20000000000 */
[----:B------:R-:W-:Y:S01]  /*faa0*/  ISETP.GE.AND P1, PT, R10, UR4, PT ;  /* 0x000000040a007c0c */ /* 0x000fe2000bf26270 */
[C---:B------:R-:W-:Y:S01]  /*fab0*/  VIADD R38, R73.reuse, 0x30 ;  /* 0x0000003049267836 */ /* 0x040fe20000000000 */
[----:B------:R-:W-:Y:S01]  /*fac0*/  ISETP.GE.AND P5, PT, R16, UR4, PT ;  /* 0x0000000410007c0c */ /* 0x000fe2000bfa6270 */
[----:B------:R-:W-:Y:S01]  /*fad0*/  VIADD R39, R73, 0x38 ;  /* 0x0000003849277836 */ /* 0x000fe20000000000 */
[----:B------:R-:W-:-:S03]  /*fae0*/  ISETP.GE.AND P3, PT, R12, UR4, PT ;  /* 0x000000040c007c0c */ /* 0x000fc6000bf66270 */
[----:B------:R-:W-:Y:S02]  /*faf0*/  @!P0 IMAD.WIDE R6, R73, 0x4, R34 ;  /* 0x0000000449068825 */ /* 0x000fe400078e0222 */
[----:B------:R-:W-:-:S03]  /*fb00*/  @!P4 LEA.HI R0, R0, R0, RZ, 0x1 ;  /* 0x000000000000c211 */ /* 0x000fc600078f08ff */
[----:B------:R0:W-:Y:S01]  /*fb10*/  @!P0 ST.E.64 desc[UR36][R6.64], R44 ;  /* 0x0000002c06008985 */ /* 0x0001e2000c101b24 */
[----:B------:R-:W-:Y:S02]  /*fb20*/  @!P4 LOP3.LUT R9, R0, 0xfffffffe, RZ, 0xc0, !PT ;  /* 0xfffffffe0009c812 */ /* 0x000fe400078ec0ff */
[----:B------:R-:W-:Y:S02]  /*fb30*/  ISETP.GE.AND P0, PT, R39, UR4, PT ;  /* 0x0000000427007c0c */ /* 0x000fe4000bf06270 */
[----:B------:R-:W-:Y:S01]  /*fb40*/  @!P2 LEA.HI R0, R11, R11, RZ, 0x1 ;  /* 0x0000000b0b00a211 */ /* 0x000fe200078f08ff */
[----:B------:R-:W-:Y:S01]  /*fb50*/  @!P4 IMAD.WIDE R8, R9, 0x4, R34 ;  /* 0x000000040908c825 */ /* 0x000fe200078e0222 */
[----:B------:R-:W-:Y:S02]  /*fb60*/  @!P1 LEA.HI R10, R10, R10, RZ, 0x1 ;  /* 0x0000000a0a0a9211 */ /* 0x000fe400078f08ff */
[----:B------:R-:W-:Y:S02]  /*fb70*/  @!P2 LOP3.LUT R13, R0, 0xfffffffe, RZ, 0xc0, !PT ;  /* 0xfffffffe000da812 */ /* 0x000fe400078ec0ff */
[----:B------:R1:W-:Y:S01]  /*fb80*/  @!P4 ST.E.64 desc[UR36][R8.64], R48 ;  /* 0x000000300800c985 */ /* 0x0003e2000c101b24 */
[----:B------:R-:W-:-:S02]  /*fb90*/  ISETP.GE.AND P4, PT, R38, UR4, PT ;  /* 0x0000000426007c0c */ /* 0x000fc4000bf86270 */
[----:B------:R-:W-:Y:S02]  /*fba0*/  @!P1 LOP3.LUT R11, R10, 0xfffffffe, RZ, 0xc0, !PT ;  /* 0xfffffffe0a0b9812 */ /* 0x000fe400078ec0ff */
[----:B------:R-:W-:Y:S02]  /*fbb0*/  @!P5 LEA.HI R16, R16, R16, RZ, 0x1 ;  /* 0x000000101010d211 */ /* 0x000fe400078f08ff */
[----:B------:R-:W-:Y:S01]  /*fbc0*/  @!P3 LEA.HI R12, R12, R12, RZ, 0x1 ;  /* 0x0000000c0c0cb211 */ /* 0x000fe200078f08ff */
[--C-:B0-----:R-:W-:Y:S01]  /*fbd0*/  @!P1 IMAD.WIDE R6, R11, 0x4, R34.reuse ;  /* 0x000000040b069825 */ /* 0x101fe200078e0222 */
[----:B------:R-:W-:Y:S02]  /*fbe0*/  @!P0 LEA.HI R0, R39, R39, RZ, 0x1 ;  /* 0x0000002727008211 */ /* 0x000fe400078f08ff */
[----:B------:R-:W-:Y:S02]  /*fbf0*/  @!P3 LOP3.LUT R11, R12, 0xfffffffe, RZ, 0xc0, !PT ;  /* 0xfffffffe0c0bb812 */ /* 0x000fe400078ec0ff */
[----:B------:R0:W-:Y:S01]  /*fc00*/  @!P1 ST.E.64 desc[UR36][R6.64], R50 ;  /* 0x0000003206009985 */ /* 0x0001e2000c101b24 */
[----:B-1----:R-:W-:Y:S01]  /*fc10*/  @!P2 IMAD.WIDE R8, R13, 0x4, R34 ;  /* 0x000000040d08a825 */ /* 0x002fe200078e0222 */
[----:B------:R-:W-:-:S02]  /*fc20*/  @!P5 LOP3.LUT R13, R16, 0xfffffffe, RZ, 0xc0, !PT ;  /* 0xfffffffe100dd812 */ /* 0x000fc400078ec0ff */
[----:B------:R-:W-:Y:S01]  /*fc30*/  @!P4 LEA.HI R38, R38, R38, RZ, 0x1 ;  /* 0x000000262626c211 */ /* 0x000fe200078f08ff */
[----:B------:R-:W-:Y:S01]  /*fc40*/  VIADD R16, R73, 0x40 ;  /* 0x0000004049107836 */ /* 0x000fe20000000000 */
[----:B------:R-:W-:Y:S01]  /*fc50*/  @!P0 LOP3.LUT R41, R0, 0xfffffffe, RZ, 0xc0, !PT ;  /* 0xfffffffe00298812 */ /* 0x000fe200078ec0ff */
[--C-:B------:R-:W-:Y:S01]  /*fc60*/  @!P3 IMAD.WIDE R10, R11, 0x4, R34.reuse ;  /* 0x000000040b0ab825 */ /* 0x100fe200078e0222 */
[----:B------:R-:W-:Y:S01]  /*fc70*/  @!P4 LOP3.LUT R39, R38, 0xfffffffe, RZ, 0xc0, !PT ;  /* 0xfffffffe2627c812 */ /* 0x000fe200078ec0ff */
[----:B------:R1:W-:Y:S01]  /*fc80*/  @!P2 ST.E.64 desc[UR36][R8.64], R52 ;  /* 0x000000340800a985 */ /* 0x0003e2000c101b24 */
[----:B------:R-:W-:Y:S01]  /*fc90*/  ISETP.GE.AND P1, PT, R16, UR4, PT ;  /* 0x0000000410007c0c */ /* 0x000fe2000bf26270 */
[----:B------:R-:W-:Y:S02]  /*fca0*/  VIADD R0, R73, 0x50 ;  /* 0x0000005049007836 */ /* 0x000fe40000000000 */
[--C-:B------:R-:W-:Y:S01]  /*fcb0*/  @!P5 IMAD.WIDE R12, R13, 0x4, R34.reuse ;  /* 0x000000040d0cd825 */ /* 0x100fe200078e0222 */
[----:B------:R2:W-:Y:S02]  /*fcc0*/  @!P3 ST.E.64 desc[UR36][R10.64], R14 ;  /* 0x0000000e0a00b985 */ /* 0x0005e4000c101b24 */
[----:B------:R-:W-:Y:S01]  /*fcd0*/  ISETP.GE.AND P3, PT, R0, UR4, PT ;  /* 0x0000000400007c0c */ /* 0x000fe2000bf66270 */
[----:B------:R-:W-:Y:S01]  /*fce0*/  VIADD R38, R73, 0x48 ;  /* 0x0000004849267836 */ /* 0x000fe20000000000 */
[----:B------:R3:W-:Y:S01]  /*fcf0*/  @!P5 ST.E.64 desc[UR36][R12.64], R18 ;  /* 0x000000120c00d985 */ /* 0x0007e2000c101b24 */
[----:B0-----:R-:W-:-:S03]  /*fd00*/  @!P4 IMAD.WIDE R6, R39, 0x4, R34 ;  /* 0x000000042706c825 */ /* 0x001fc600078e0222 */
[----:B------:R-:W-:Y:S01]  /*fd10*/  ISETP.GE.AND P2, PT, R38, UR4, PT ;  /* 0x0000000426007c0c */ /* 0x000fe2000bf46270 */
[--C-:B-1----:R-:W-:Y:S01]  /*fd20*/  @!P0 IMAD.WIDE R8, R41, 0x4, R34.reuse ;  /* 0x0000000429088825 */ /* 0x102fe200078e0222 */
[----:B------:R0:W-:Y:S01]  /*fd30*/  @!P4 ST.E.64 desc[UR36][R6.64], R20 ;  /* 0x000000140600c985 */ /* 0x0001e2000c101b24 */
[----:B------:R-:W-:Y:S02]  /*fd40*/  @!P1 LEA.HI R16, R16, R16, RZ, 0x1 ;  /* 0x0000001010109211 */ /* 0x000fe400078f08ff */
[C---:B--2---:R-:W-:Y:S01]  /*fd50*/  VIADD R10, R73.reuse, 0x58 ;  /* 0x00000058490a7836 */ /* 0x044fe20000000000 */
[----:B------:R1:W-:Y:S01]  /*fd60*/  @!P0 ST.E.64 desc[UR36][R8.64], R22 ;  /* 0x0000001608008985 */ /* 0x0003e2000c101b24 */
[C---:B------:R-:W-:Y:S01]  /*fd70*/  VIADD R14, R73.reuse, 0x68 ;  /* 0x00000068490e7836 */ /* 0x040fe20000000000 */
[----:B------:R-:W-:Y:S01]  /*fd80*/  @!P1 LOP3.LUT R11, R16, 0xfffffffe, RZ, 0xc0, !PT ;  /* 0xfffffffe100b9812 */ /* 0x000fe200078ec0ff */
[C---:B---3--:R-:W-:Y:S01]  /*fd90*/  VIADD R12, R73.reuse, 0x60 ;  /* 0x00000060490c7836 */ /* 0x048fe20000000000 */
[----:B------:R-:W-:Y:S01]  /*fda0*/  ISETP.GE.AND P0, PT, R10, UR4, PT ;  /* 0x000000040a007c0c */ /* 0x000fe2000bf06270 */
[C---:B------:R-:W-:Y:S01]  /*fdb0*/  VIADD R15, R73.reuse, 0x70 ;  /* 0x00000070490f7836 */ /* 0x040fe20000000000 */
[----:B------:R-:W-:Y:S01]  /*fdc0*/  ISETP.GE.AND P5, PT, R14, UR4, PT ;  /* 0x000000040e007c0c */ /* 0x000fe2000bfa6270 */
[----:B------:R-:W-:Y:S01]  /*fdd0*/  VIADD R73, R73, 0x78 ;  /* 0x0000007849497836 */ /* 0x000fe20000000000 */
[----:B------:R-:W-:Y:S01]  /*fde0*/  ISETP.GE.AND P4, PT, R12, UR4, PT ;  /* 0x000000040c007c0c */ /* 0x000fe2000bf86270 */
[----:B0-----:R-:W-:Y:S01]  /*fdf0*/  @!P1 IMAD.WIDE R6, R11, 0x4, R34 ;  /* 0x000000040b069825 */ /* 0x001fe200078e0222 */
[----:B------:R-:W-:-:S02]  /*fe00*/  ISETP.GE.AND P6, PT, R15, UR4, PT ;  /* 0x000000040f007c0c */ /* 0x000fc4000bfc6270 */
[----:B------:R-:W-:Y:S02]  /*fe10*/  @!P3 LEA.HI R0, R0, R0, RZ, 0x1 ;  /* 0x000000000000b211 */ /* 0x000fe400078f08ff */
[----:B------:R-:W-:Y:S01]  /*fe20*/  @!P2 LEA.HI R38, R38, R38, RZ, 0x1 ;  /* 0x000000262626a211 */ /* 0x000fe200078f08ff */
[----:B------:R0:W-:Y:S01]  /*fe30*/  @!P1 ST.E.64 desc[UR36][R6.64], R24 ;  /* 0x0000001806009985 */ /* 0x0001e2000c101b24 */
[----:B------:R-:W-:Y:S02]  /*fe40*/  @!P3 LOP3.LUT R11, R0, 0xfffffffe, RZ, 0xc0, !PT ;  /* 0xfffffffe000bb812 */ /* 0x000fe400078ec0ff */
[----:B------:R-:W-:Y:S02]  /*fe50*/  @!P0 LEA.HI R0, R10, R10, RZ, 0x1 ;  /* 0x0000000a0a008211 */ /* 0x000fe400078f08ff */
[----:B-1----:R-:W-:Y:S01]  /*fe60*/  @!P2 LOP3.LUT R9, R38, 0xfffffffe, RZ, 0xc0, !PT ;  /* 0xfffffffe2609a812 */ /* 0x002fe200078ec0ff */
[----:B------:R-:W-:Y:S01]  /*fe70*/  @!P3 IMAD.WIDE R10, R11, 0x4, R34 ;  /* 0x000000040b0ab825 */ /* 0x000fe200078e0222 */
[----:B------:R-:W-:-:S02]  /*fe80*/  @!P4 LEA.HI R12, R12, R12, RZ, 0x1 ;  /* 0x0000000c0c0cc211 */ /* 0x000fc400078f08ff */
[----:B------:R-:W-:Y:S01]  /*fe90*/  @!P0 LOP3.LUT R13, R0, 0xfffffffe, RZ, 0xc0, !PT ;  /* 0xfffffffe000d8812 */ /* 0x000fe200078ec0ff */
[--C-:B------:R-:W-:Y:S01]  /*fea0*/  @!P2 IMAD.WIDE R8, R9, 0x4, R34.reuse ;  /* 0x000000040908a825 */ /* 0x100fe200078e0222 */
[----:B------:R-:W-:Y:S02]  /*feb0*/  @!P5 LEA.HI R14, R14, R14, RZ, 0x1 ;  /* 0x0000000e0e0ed211 */ /* 0x000fe400078f08ff */
[----:B------:R-:W-:Y:S02]  /*fec0*/  @!P6 LEA.HI R0, R15, R15, RZ, 0x1 ;  /* 0x0000000f0f00e211 */ /* 0x000fe400078f08ff */
[----:B------:R-:W-:Y:S01]  /*fed0*/  @!P4 LOP3.LUT R15, R12, 0xfffffffe, RZ, 0xc0, !PT ;  /* 0xfffffffe0c0fc812 */ /* 0x000fe200078ec0ff */
[--C-:B------:R-:W-:Y:S01]  /*fee0*/  @!P0 IMAD.WIDE R12, R13, 0x4, R34.reuse ;  /* 0x000000040d0c8825 */ /* 0x100fe200078e0222 */
[----:B------:R-:W-:Y:S01]  /*fef0*/  @!P5 LOP3.LUT R19, R14, 0xfffffffe, RZ, 0xc0, !PT ;  /* 0xfffffffe0e13d812 */ /* 0x000fe200078ec0ff */
[----:B------:R1:W-:Y:S01]  /*ff00*/  @!P2 ST.E.64 desc[UR36][R8.64], R26 ;  /* 0x0000001a0800a985 */ /* 0x0003e2000c101b24 */
[----:B------:R-:W-:Y:S01]  /*ff10*/  @!P6 LOP3.LUT R21, R0, 0xfffffffe, RZ, 0xc0, !PT ;  /* 0xfffffffe0015e812 */ /* 0x000fe200078ec0ff */
[----:B0-----:R-:W-:-:S02]  /*ff20*/  @!P4 IMAD.WIDE R6, R15, 0x4, R34 ;  /* 0x000000040f06c825 */ /* 0x001fc400078e0222 */
[----:B------:R0:W-:Y:S02]  /*ff30*/  @!P3 ST.E.64 desc[UR36][R10.64], R28 ;  /* 0x0000001c0a00b985 */ /* 0x0001e4000c101b24 */
[----:B------:R-:W-:Y:S02]  /*ff40*/  @!P6 IMAD.WIDE R14, R21, 0x4, R34 ;  /* 0x00000004150ee825 */ /* 0x000fe400078e0222 */
[----:B------:R0:W-:Y:S01]  /*ff50*/  @!P0 ST.E.64 desc[UR36][R12.64], R30 ;  /* 0x0000001e0c008985 */ /* 0x0001e2000c101b24 */
[----:B------:R-:W-:-:S03]  /*ff60*/  ISETP.GE.AND P0, PT, R73, UR4, PT ;  /* 0x0000000449007c0c */ /* 0x000fc6000bf06270 */
[----:B------:R0:W-:Y:S01]  /*ff70*/  @!P4 ST.E.64 desc[UR36][R6.64], R32 ;  /* 0x000000200600c985 */ /* 0x0001e2000c101b24 */
[----:B-1----:R-:W-:-:S05]  /*ff80*/  @!P5 IMAD.WIDE R8, R19, 0x4, R34 ;  /* 0x000000041308d825 */ /* 0x002fca00078e0222 */
[----:B------:R0:W-:Y:S04]  /*ff90*/  @!P5 ST.E.64 desc[UR36][R8.64], R36 ;  /* 0x000000240800d985 */ /* 0x0001e8000c101b24 */
[----:B------:R0:W-:Y:S01]  /*ffa0*/  @!P6 ST.E.64 desc[UR36][R14.64], R4 ;  /* 0x000000040e00e985 */ /* 0x0001e2000c101b24 */
[----:B------:R-:W-:Y:S05]  /*ffb0*/  @P0 BRA `(.L_x_2235) ;  /* 0x0000005000040947 */ /* 0x000fea0003800000 */
[----:B------:R-:W-:-:S04]  /*ffc0*/  LEA.HI R73, R73, R73, RZ, 0x1 ;  /* 0x0000004949497211 */ /* 0x000fc800078f08ff */
[----:B0-----:R-:W-:-:S05]  /*ffd0*/  LOP3.LUT R5, R73, 0xfffffffe, RZ, 0xc0, !PT ;  /* 0xfffffffe49057812 */ /* 0x001fca00078ec0ff */
[----:B------:R-:W-:-:S05]  /*ffe0*/  IMAD.WIDE R4, R5, 0x4, R34 ;  /* 0x0000000405047825 */ /* 0x000fca00078e0222 */
[----:B------:R0:W-:Y:S01]  /*fff0*/  ST.E.64 desc[UR36][R4.64], R2 ;  /* 0x0000000204007985 */ /* 0x0001e2000c101b24 */
[----:B------:R-:W-:Y:S05]  /*10000*/  BRA `(.L_x_2235) ;  /* 0x0000004c00f07947 */ /* 0x000fea0003800000 */
.L_x_2274:
[----:B------:R-:W0:Y:S02]  /*10010*/  S2R R0, SR_TID.X ;  /* 0x0000000000007919 */ /* 0x000e240000002100 */
[----:B0-----:R-:W-:-:S05]  /*10020*/  VIADD R2, R0, 0xffffff80 ;  /* 0xffffff8000027836 */ /* 0x001fca0000000000 */
[----:B------:R-:W-:-:S13]  /*10030*/  ISETP.GT.AND P0, PT, R2, 0x7f, PT ;  /* 0x0000007f0200780c */ /* 0x000fda0003f04270 */
[----:B------:R-:W-:Y:S05]  /*10040*/  @P0 BRA `(.L_x_2235) ;  /* 0x0000004c00e00947 */ /* 0x000fea0003800000 */
[----:B------:R-:W0:Y:S01]  /*10050*/  S2R R3, SR_CTAID.X ;  /* 0x0000000000037919 */ /* 0x000e220000002500 */
[----:B------:R-:W1:Y:S01]  /*10060*/  LDC R6, c[0x0][0xbe8] ;  /* 0x0002fa00ff067b82 */ /* 0x000e620000000800 */
[----:B------:R-:W-:Y:S01]  /*10070*/  ULDC UR4, c[0x0][0xa88] ;  /* 0x0002a20000047ab9 */ /* 0x000fe20000000800 */
[----:B0-----:R-:W-:Y:S01]  /*10080*/  LEA R0, R3, R0, 0x7 ;  /* 0x0000000003007211 */ /* 0x001fe200078e38ff */
[----:B-1----:R-:W-:-:S04]  /*10090*/  IMAD R3, R6, UR4, RZ ;  /* 0x0000000406037c24 */ /* 0x002fc8000f8e02ff */
[----:B------:R-:W-:-:S05]  /*100a0*/  VIADD R0, R0, 0xffffff80 ;  /* 0xffffff8000007836 */ /* 0x000fca0000000000 */
[----:B------:R-:W-:-:S13]  /*100b0*/  ISETP.GE.AND P0, PT, R0, R3, PT ;  /* 0x000000030000720c */ /* 0x000fda0003f06270 */
[----:B------:R-:W-:Y:S05]  /*100c0*/  @P0 BRA `(.L_x_2235) ;  /* 0x0000004c00c00947 */ /* 0x000fea0003800000 */
[----:B------:R-:W0:Y:S01]  /*100d0*/  S2UR UR10, SR_CTAID.Z ;  /* 0x00000000000a79c3 */ /* 0x000e220000002700 */
[----:B------:R-:W-:Y:S01]  /*100e0*/  ISETP.NE.AND P0, PT, R6, 0x1, PT ;  /* 0x000000010600780c */ /* 0x000fe20003f05270 */
[----:B------:R-:W-:Y:S01]  /*100f0*/  USHF.R.S32.HI UR6, URZ, 0x1f, UR57 ;  /* 0x0000001f3f067899 */ /* 0x000fe20008011439 */
[----:B------:R-:W-:Y:S01]  /*10100*/  IMAD.MOV.U32 R5, RZ, RZ, R0 ;  /* 0x000000ffff057224 */ /* 0x000fe200078e0000 */
[----:B------:R-:W-:Y:S02]  /*10110*/  ULDC.64 UR8, c[0x0][0xbd0] ;  /* 0x0002f40000087ab9 */ /* 0x000fe40000000a00 */
[----:B------:R-:W-:Y:S02]  /*10120*/  UIMAD UR6, UR6, UR8, URZ ;  /* 0x00000008060672a4 */ /* 0x000fe4000f8e023f */
[----:B------:R-:W1:Y:S01]  /*10130*/  LDC.64 R10, c[0x0][0xbd8] ;  /* 0x0002f600ff0a7b82 */ /* 0x000e620000000a00 */
[----:B------:R-:W-:Y:S02]  /*10140*/  UIMAD.WIDE.U32 UR4, UR57, UR8, URZ ;  /* 0x00000008390472a5 */ /* 0x000fe4000f8e003f */
[----:B------:R-:W-:-:S04]  /*10150*/  UIMAD UR6, UR57, UR9, UR6 ;  /* 0x00000009390672a4 */ /* 0x000fc8000f8e0206 */
[----:B------:R-:W-:Y:S01]  /*10160*/  UIADD3 UR6, UR5, UR6, URZ ;  /* 0x0000000605067290 */ /* 0x000fe2000fffe03f */
[----:B------:R-:W3:Y:S01]  /*10170*/  @P0 LDC R7, c[0x0][0xbec] ;  /* 0x0002fb00ff070b82 */ /* 0x000ee20000000800 */
[----:B------:R-:W-:Y:S02]  /*10180*/  IMAD.U32 R3, RZ, RZ, UR5 ;  /* 0x00000005ff037e24 */ /* 0x000fe4000f8e00ff */
[----:B------:R-:W-:Y:S01]  /*10190*/  IMAD.U32 R2, RZ, RZ, UR4 ;  /* 0x00000004ff027e24 */ /* 0x000fe2000f8e00ff */
[----:B------:R-:W-:Y:S01]  /*101a0*/  ULDC.64 UR4, c[0x0][0xbe0] ;  /* 0x0002f80000047ab9 */ /* 0x000fe20000000a00 */
[----:B------:R-:W-:Y:S01]  /*101b0*/  IMAD.U32 R3, RZ, RZ, UR6 ;  /* 0x00000006ff037e24 */ /* 0x000fe2000f8e00ff */
[----:B0-----:R-:W-:Y:S02]  /*101c0*/  USHF.R.S32.HI UR10, URZ, 0x1f, UR10 ;  /* 0x0000001f3f0a7899 */ /* 0x001fe4000801140a */
[----:B------:R-:W0:Y:S04]  /*101d0*/  @P0 LDC R9, c[0x0][0xbf0] ;  /* 0x0002fc00ff090b82 */ /* 0x000e280000000800 */
[----:B-1----:R-:W-:-:S04]  /*101e0*/  IMAD R12, R10, UR10, RZ ;  /* 0x0000000a0a0c7c24 */ /* 0x002fc8000f8e02ff */
[----:B------:R-:W1:Y:S01]  /*101f0*/  S2UR UR7, SR_CTAID.Y ;  /* 0x00000000000779c3 */ /* 0x000e620000002600 */
[----:B---3--:R-:W-:-:S07]  /*10200*/  @P0 IMAD.HI.U32 R4, R0, R7, RZ ;  /* 0x0000000700040227 */ /* 0x008fce00078e00ff */
[----:B------:R-:W1:Y:S01]  /*10210*/  LDC R8, c[0x0][0xc50] ;  /* 0x00031400ff087b82 */ /* 0x000e620000000800 */
[----:B------:R-:W-:-:S07]  /*10220*/  IMAD R7, RZ, RZ, -UR57 ;  /* 0x80000039ff077e24 */ /* 0x000fce000f8e02ff */
[----:B------:R-:W3:Y:S01]  /*10230*/  S2UR UR10, SR_CTAID.Z ;  /* 0x00000000000a79c3 */ /* 0x000ee20000002700 */
[----:B0-----:R-:W-:Y:S01]  /*10240*/  @P0 SHF.R.U32.HI R5, RZ, R9, R4 ;  /* 0x00000009ff050219 */ /* 0x001fe20000011604 */
[----:B-1----:R-:W-:-:S04]  /*10250*/  IMAD R9, R8, R7, UR7 ;  /* 0x0000000708097e24 */ /* 0x002fc8000f8e0207 */
[----:B------:R-:W-:Y:S01]  /*10260*/  IMAD.MOV R7, RZ, RZ, -R5 ;  /* 0x000000ffff077224 */ /* 0x000fe200078e0a05 */
[----:B------:R-:W-:-:S03]  /*10270*/  SHF.R.S32.HI R4, RZ, 0x1f, R9 ;  /* 0x0000001fff047819 */ /* 0x000fc60000011409 */
[----:B------:R-:W-:Y:S02]  /*10280*/  IMAD R7, R6, R7, R0 ;  /* 0x0000000706077224 */ /* 0x000fe400078e0200 */
[----:B---3--:R-:W-:Y:S02]  /*10290*/  IMAD R11, R11, UR10, R12 ;  /* 0x0000000a0b0b7c24 */ /* 0x008fe4000f8e020c */
[----:B------:R-:W-:Y:S01]  /*102a0*/  IMAD.WIDE.U32 R2, R10, UR10, R2 ;  /* 0x0000000a0a027c25 */ /* 0x000fe2000f8e0002 */
[----:B------:R-:W-:-:S03]  /*102b0*/  SHF.R.S32.HI R0, RZ, 0x1f, R7 ;  /* 0x0000001fff007819 */ /* 0x000fc60000011407 */
[----:B------:R-:W-:Y:S02]  /*102c0*/  IMAD.IADD R3, R11, 0x1, R3 ;  /* 0x000000010b037824 */ /* 0x000fe400078e0203 */
[----:B------:R-:W-:Y:S02]  /*102d0*/  IMAD R4, R4, UR4, RZ ;  /* 0x0000000404047c24 */ /* 0x000fe4000f8e02ff */
[----:B------:R-:W-:-:S04]  /*102e0*/  IMAD.WIDE.U32 R2, R9, UR4, R2 ;  /* 0x0000000409027c25 */ /* 0x000fc8000f8e0002 */
[----:B------:R-:W-:Y:S01]  /*102f0*/  IMAD R4, R9, UR5, R4 ;  /* 0x0000000509047c24 */ /* 0x000fe2000f8e0204 */
[----:B------:R-:W-:Y:S01]  /*10300*/  SHF.R.S32.HI R9, RZ, 0x1f, R5 ;  /* 0x0000001fff097819 */ /* 0x000fe20000011405 */
[----:B------:R-:W-:Y:S01]  /*10310*/  ULDC.64 UR4, c[0x0][0xbc8] ;  /* 0x0002f20000047ab9 */ /* 0x000fe20000000a00 */
[----:B------:R-:W-:Y:S01]  /*10320*/  IADD3 R2, P0, R5, R2, RZ ;  /* 0x0000000205027210 */ /* 0x000fe20007f1e0ff */
[----:B------:R-:W-:-:S03]  /*10330*/  IMAD R0, R0, UR4, RZ ;  /* 0x0000000400007c24 */ /* 0x000fc6000f8e02ff */
[----:B------:R-:W-:Y:S01]  /*10340*/  IADD3.X R3, R9, R3, R4, P0, !PT ;  /* 0x0000000309037210 */ /* 0x000fe200007fe404 */
[C---:B------:R-:W-:Y:S02]  /*10350*/  IMAD R5, R7.reuse, UR5, R0 ;  /* 0x0000000507057c24 */ /* 0x040fe4000f8e0200 */
[----:B------:R-:W-:Y:S01]  /*10360*/  IMAD.WIDE.U32 R2, R7, UR4, R2 ;  /* 0x0000000407027c25 */ /* 0x000fe2000f8e0002 */
[----:B------:R-:W-:-:S03]  /*10370*/  ULDC.64 UR4, c[0x0][0xba8] ;  /* 0x0002ea0000047ab9 */ /* 0x000fc60000000a00 */
[----:B------:R-:W-:Y:S01]  /*10380*/  IMAD.IADD R3, R3, 0x1, R5 ;  /* 0x0000000103037824 */ /* 0x000fe200078e0205 */
[----:B------:R-:W-:-:S04]  /*10390*/  LEA R4, P0, R2, UR4, 0x2 ;  /* 0x0000000402047c11 */ /* 0x000fc8000f8010ff */
[----:B------:R-:W-:Y:S01]  /*103a0*/  LEA.HI.X R5, R2, UR5, R3, 0x2, P0 ;  /* 0x0000000502057c11 */ /* 0x000fe200080f1403 */
[----:B------:R-:W-:-:S05]  /*103b0*/  IMAD.MOV.U32 R3, RZ, RZ, -0x800000 ;  /* 0xff800000ff037424 */ /* 0x000fca00078e00ff */
[----:B------:R0:W-:Y:S01]  /*103c0*/  STG.E desc[UR36][R4.64], R3 ;  /* 0x0000000304007986 */ /* 0x0001e2000c101924 */
[----:B------:R-:W-:Y:S05]  /*103d0*/  BRA `(.L_x_2235) ;  /* 0x0000004800fc7947 */ /* 0x000fea0003800000 */
.L_x_2233:
[----:B------:R-:W-:-:S08]  /*103e0*/  NOP ;  /* 0x0000000000007918 */ /* 0x000fd00000000000 */
[----:B0-----:R-:W0:-:S00]  /*103f0*/  USETMAXREG.DEALLOC.CTAPOOL 0x28 ;  /* 0x00000028000079c8 */ /* 0x001e0000080e0500 */
        /* <DEDUP_REMOVED lines=16> */
.L_x_2277:
[----:B------:R-:W-:Y:S01]  /*10500*/  ULDC UR43, c[0x0][0xc50] ;  /* 0x00031400002b7ab9 */ /* 0x000fe20000000800 */
[----:B------:R-:W-:Y:S01]  /*10510*/  UMOV UR41, UR6 ;  /* 0x0000000600297c82 */ /* 0x000fe20008000000 */
[----:B------:R-:W-:-:S11]  /*10520*/  UISETP.NE.AND UP0, UPT, UR43, 0x1, UPT ;  /* 0x000000012b00788c */ /* 0x000fd6000bf05270 */
[----:B------:R-:W-:Y:S01]  /*10530*/  @UP0 ULDC UR4, c[0x0][0xc54] ;  /* 0x0003150000040ab9 */ /* 0x000fe20000000800 */
[----:B------:R-:W-:Y:S01]  /*10540*/  @UP0 ULDC UR7, c[0x0][0xc58] ;  /* 0x0003160000070ab9 */ /* 0x000fe20000000800 */
[----:B------:R-:W-:-:S04]  /*10550*/  UIMAD.WIDE.U32 UR4, UR6, UR4, URZ ;  /* 0x00000004060472a5 */ /* 0x000fc8000f8e003f */
[----:B------:R-:W-:-:S12]  /*10560*/  @UP0 USHF.R.U32.HI UR41, URZ, UR7, UR5 ;  /* 0x000000073f290299 */ /* 0x000fd80008011605 */
.L_x_2278:
        /* <DEDUP_REMOVED lines=8> */
[----:B------:R-:W-:Y:S01]  /*105f0*/  ULDC UR4, c[0x0][0x448] ;  /* 0x0001120000047ab9 */ /* 0x000fe20000000800 */
[----:B------:R-:W-:Y:S01]  /*10600*/  ULDC UR7, c[0x0][0x2f0] ;  /* 0x0000bc0000077ab9 */ /* 0x000fe20000000800 */
[----:B------:R-:W-:-:S05]  /*10610*/  IMAD.MOV.U32 R17, RZ, RZ, RZ ;  /* 0x000000ffff117224 */ /* 0x000fca00078e00ff */
[----:B------:R-:W1:Y:S01]  /*10620*/  S2UR UR47, SR_CTAID.X ;  /* 0x00000000002f79c3 */ /* 0x000e620000002500 */
[----:B------:R-:W-:Y:S01]  /*10630*/  UISETP.NE.AND UP1, UPT, UR4, 0x1, UPT ;  /* 0x000000010400788c */ /* 0x000fe2000bf25270 */
[----:B------:R-:W-:Y:S02]  /*10640*/  ULDC UR8, c[0x0][0x288] ;  /* 0x0000a20000087ab9 */ /* 0x000fe40000000800 */
[----:B------:R-:W-:Y:S02]  /*10650*/  ULDC.64 UR4, c[0x0][0x418] ;  /* 0x0001060000047ab9 */ /* 0x000fe40000000a00 */
[----:B------:R-:W-:-:S03]  /*10660*/  UISETP.NE.U32.AND UP0, UPT, UR4, URZ, UPT ;  /* 0x0000003f0400728c */ /* 0x000fc6000bf05070 */
[----:B------:R-:W-:Y:S01]  /*10670*/  ULDC UR4, c[0x0][0x424] ;  /* 0x0001090000047ab9 */ /* 0x000fe20000000800 */
[----:B------:R-:W-:-:S03]  /*10680*/  UISETP.NE.AND.EX UP0, UPT, UR5, URZ, UPT, UP0 ;  /* 0x0000003f0500728c */ /* 0x000fc6000bf05300 */
[----:B------:R-:W-:Y:S01]  /*10690*/  @UP1 ULDC UR5, c[0x0][0x44c] ;  /* 0x0001130000051ab9 */ /* 0x000fe20000000800 */
[----:B0-----:R-:W-:Y:S01]  /*106a0*/  ISETP.NE.U32.AND P0, PT, R2, RZ, PT ;  /* 0x000000ff0200720c */ /* 0x001fe20003f05070 */
[----:B------:R-:W-:-:S03]  /*106b0*/  USEL UR38, UR4, 0x1, UP0 ;  /* 0x0000000104267887 */ /* 0x000fc60008000000 */
[----:B------:R-:W-:Y:S01]  /*106c0*/  ISETP.NE.AND.EX P0, PT, R3, RZ, PT, P0 ;  /* 0x000000ff0300720c */ /* 0x000fe20003f05300 */
[----:B-1----:R-:W-:Y:S02]  /*106d0*/  ULEA UR6, UR47, 0x7f, 0x7 ;  /* 0x0000007f2f067891 */ /* 0x002fe4000f8e383f */
[----:B------:R-:W-:Y:S02]  /*106e0*/  UIMAD UR38, UR38, UR7, URZ ;  /* 0x00000007262672a4 */ /* 0x000fe4000f8e023f */
[----:B------:R-:W-:Y:S01]  /*106f0*/  UIMAD.WIDE.U32 UR4, UR6, UR5, URZ ;  /* 0x00000005060472a5 */ /* 0x000fe2000f8e003f */
[----:B------:R-:W-:-:S03]  /*10700*/  @UP1 ULDC UR7, c[0x0][0x450] ;  /* 0x0001140000071ab9 */ /* 0x000fc60000000800 */
[----:B------:R-:W-:-:S04]  /*10710*/  @UP1 USHF.R.U32.HI UR6, URZ, UR7, UR5 ;  /* 0x000000073f061299 */ /* 0x000fc80008011605 */
[----:B------:R-:W0:Y:S01]  /*10720*/  @P0 LDC.64 R2, c[0x0][0xa28] ;  /* 0x00028a00ff020b82 */ /* 0x000e220000000a00 */
[----:B------:R-:W-:Y:S02]  /*10730*/  UIADD3 UR5, UR38, 0xa0, -UR8 ;  /* 0x000000a026057890 */ /* 0x000fe4000fffe808 */
[----:B------:R-:W-:Y:S02]  /*10740*/  UIADD3 UR4, UR38, 0x9f, URZ ;  /* 0x0000009f26047890 */ /* 0x000fe4000fffe03f */
[----:B------:R-:W-:Y:S02]  /*10750*/  UIADD3 UR6, UR5, UR6, URZ ;  /* 0x0000000605067290 */ /* 0x000fe4000fffe03f */
[----:B------:R-:W-:Y:S02]  /*10760*/  UIMAD.WIDE UR4, UR4, 0x66666667, URZ ;  /* 0x66666667040478a5 */ /* 0x000fe4000f8e023f */
[----:B------:R-:W-:Y:S02]  /*10770*/  UIMAD.WIDE UR6, UR6, 0x66666667, URZ ;  /* 0x66666667060678a5 */ /* 0x000fe4000f8e023f */
[----:B------:R-:W-:-:S02]  /*10780*/  USHF.R.U32.HI UR42, URZ, 0x1f, UR5 ;  /* 0x0000001f3f2a7899 */ /* 0x000fc40008011605 */
[----:B------:R-:W-:Y:S02]  /*10790*/  USHF.R.U32.HI UR44, URZ, 0x1f, UR7 ;  /* 0x0000001f3f2c7899 */ /* 0x000fe40008011607 */
[----:B------:R-:W-:Y:S02]  /*107a0*/  ULEA.HI.SX32 UR42, UR5, UR42, 0x1a ;  /* 0x0000002a052a7291 */ /* 0x000fe4000f8fd23f */
[----:B------:R-:W-:-:S04]  /*107b0*/  ULEA.HI.SX32 UR44, UR7, UR44, 0x1a ;  /* 0x0000002c072c7291 */ /* 0x000fc8000f8fd23f */
[----:B------:R-:W-:Y:S02]  /*107c0*/  UISETP.LT.AND UP0, UPT, UR42, UR44, UPT ;  /* 0x0000002c2a00728c */ /* 0x000fe4000bf01270 */
[----:B------:R-:W-:Y:S01]  /*107d0*/  UP2UR UR48, UPR, URZ, 0x2 ;  /* 0x000000023f307883 */ /* 0x000fe20008000000 */
[----:B0-----:R-:W-:Y:S01]  /*107e0*/  @P0 IMAD.WIDE R2, R18, 0x4, R2 ;  /* 0x0000000412020825 */ /* 0x001fe200078e0202 */
[----:B------:R-:W-:-:S04]  /*107f0*/  USEL UR11, UR42, UR44, UP0 ;  /* 0x0000002c2a0b7287 */ /* 0x000fc80008000000 */
[----:B------:R-:W-:Y:S01]  /*10800*/  UISETP.GE.AND UP1, UPT, UR11, 0x1, UPT ;  /* 0x000000010b00788c */ /* 0x000fe2000bf26270 */
[----:B------:R0:W5:Y:S01]  /*10810*/  @P0 LDG.E R17, desc[UR36][R2.64] ;  /* 0x0000002402110981 */ /* 0x000162000c1e1900 */
[----:B------:R-:W-:Y:S02]  /*10820*/  USHF.R.U32.HI UR9, URZ, 0x10, UR43 ;  /* 0x000000103f097899 */ /* 0x000fe4000801162b */
[----:B------:R-:W-:Y:S02]  /*10830*/  ULOP3.LUT UR43, UR43, 0xffff, URZ, 0xc0, !UPT ;  /* 0x0000ffff2b2b7892 */ /* 0x000fe4000f8ec03f */
[----:B------:R-:W-:Y:S01]  /*10840*/  PLOP3.LUT P0, PT, PT, PT, UP1, 0x80, 0x0 ;  /* 0x000000000000781c */ /* 0x000fe20003f0f018 */
[----:B------:R-:W-:Y:S01]  /*10850*/  UISETP.NE.AND UP0, UPT, UR9, URZ, UPT ;  /* 0x0000003f0900728c */ /* 0x000fe2000bf05270 */
[----:B------:R-:W-:-:S10]  /*10860*/  UMOV UR40, URZ ;  /* 0x0000003f00287c82 */ /* 0x000fd40008000000 */
[----:B------:R-:W-:Y:S01]  /*10870*/  @!UP0 ULDC UR9, c[0x0][0x9f0] ;  /* 0x00027c0000098ab9 */ /* 0x000fe20000000800 */
[----:B0-----:R-:W-:Y:S05]  /*10880*/  @!P0 BRA `(.L_x_2280) ;  /* 0x0000000000788947 */ /* 0x001fea0003800000 */
[----:B------:R-:W-:Y:S01]  /*10890*/  IABS R2, UR9 ;  /* 0x0000000900027c13 */ /* 0x000fe20008000000 */
[----:B------:R-:W-:Y:S02]  /*108a0*/  UIADD3 UR6, UR9, -0x1, UR11 ;  /* 0xffffffff09067890 */ /* 0x000fe4000fffe00b */
[----:B------:R-:W-:Y:S01]  /*108b0*/  IABS R5, UR9 ;  /* 0x0000000900057c13 */ /* 0x000fe20008000000 */
[----:B------:R-:W-:Y:S01]  /*108c0*/  UMOV UR4, URZ ;  /* 0x0000003f00047c82 */ /* 0x000fe20008000000 */
        /* <DEDUP_REMOVED lines=26> */
.L_x_2280:
[----:B------:R-:W-:Y:S02]  /*10a70*/  UIMAD UR49, UR43, UR40, URZ ;  /* 0x000000282b3172a4 */ /* 0x000fe4000f8e023f */
[----:B------:R-:W-:-:S04]  /*10a80*/  MOV R3, UR40 ;  /* 0x0000002800037c02 */ /* 0x000fc80008000f00 */
[----:B------:R-:W-:-:S05]  /*10a90*/  IMAD.U32 R2, RZ, RZ, UR49 ;  /* 0x00000031ff027e24 */ /* 0x000fca000f8e00ff */
[----:B------:R-:W-:Y:S01]  /*10aa0*/  VIADDMNMX R2, R2, R3, UR11, PT ;  /* 0x0000000b02027e46 */ /* 0x000fe2000b800103 */
[----:B------:R-:W-:-:S03]  /*10ab0*/  IMAD.MOV.U32 R3, RZ, RZ, 0x1 ;  /* 0x00000001ff037424 */ /* 0x000fc600078e00ff */
[----:B------:R-:W-:Y:S01]  /*10ac0*/  R2UR UR50, R2 ;  /* 0x00000000023272ca */ /* 0x000fe200000e0000 */
[----:B------:R-:W-:-:S12]  /*10ad0*/  IMAD.MOV.U32 R2, RZ, RZ, RZ ;  /* 0x000000ffff027224 */ /* 0x000fd800078e00ff */
        /* <DEDUP_REMOVED lines=27> */
.L_x_2281:
        /* <DEDUP_REMOVED lines=12> */
[----:B------:R-:W-:Y:S02]  /*10d50*/  IMAD.U32 R6, RZ, RZ, UR6 ;  /* 0x00000006ff067e24 */ /* 0x000fe4000f8e00ff */
[----:B------:R-:W-:-:S02]  /*10d60*/  IMAD.U32 R10, RZ, RZ, UR4 ;  /* 0x00000004ff0a7e24 */ /* 0x000fc4000f8e00ff */
[----:B------:R-:W-:Y:S02]  /*10d70*/  IMAD.U32 R11, RZ, RZ, UR5 ;  /* 0x00000005ff0b7e24 */ /* 0x000fe4000f8e00ff */
[----:B------:R-:W-:Y:S02]  /*10d80*/  IMAD.MOV.U32 R8, RZ, RZ, 0x70 ;  /* 0x00000070ff087424 */ /* 0x000fe400078e00ff */
[----:B------:R-:W-:Y:S02]  /*10d90*/  IMAD.MOV.U32 R12, RZ, RZ, 0x1 ;  /* 0x00000001ff0c7424 */ /* 0x000fe400078e00ff */
[----:B------:R-:W-:-:S07]  /*10da0*/  IMAD.MOV.U32 R13, RZ, RZ, RZ ;  /* 0x000000ffff0d7224 */ /* 0x000fce00078e00ff */
[----:B------:R-:W-:-:S07]  /*10db0*/  LEPC R20, `(.L_x_2282) ;  /* 0x000000001014794e */ /* 0x000fce0000000000 */
[----:B0----5:R-:W-:Y:S05]  /*10dc0*/  CALL.ABS.NOINC R2 ;  /* 0x0000000002007343 */ /* 0x021fea0003c00000 */
.L_x_2282:
        /* <DEDUP_REMOVED lines=20> */
.L_x_2283:
[----:B------:R-:W-:-:S13]  /*10f10*/  LOP3.LUT P6, RZ, R16, 0x3ff, RZ, 0xc0, !PT ;  /* 0x000003ff10ff7812 */ /* 0x000fda00078cc0ff */
[----:B------:R-:W-:Y:S05]  /*10f20*/  @!P6 BRA `(.L_x_2284) ;  /* 0x000000000040e947 */ /* 0x000fea0003800000 */
[----:B------:R-:W-:Y:S01]  /*10f30*/  MOV R2, 0x0 ;  /* 0x0000000000027802 */ /* 0x000fe20000000f00 */
[----:B------:R-:W-:Y:S01]  /*10f40*/  ULDC.64 UR4, c[0x4][0xc8] ;  /* 0x0100320000047ab9 */ /* 0x000fe20000000a00 */
[----:B------:R-:W-:Y:S01]  /*10f50*/  ULDC.64 UR6, c[0x4][0xd0] ;  /* 0x0100340000067ab9 */ /* 0x000fe20000000a00 */
[----:B------:R-:W-:Y:S01]  /*10f60*/  IMAD.U32 R4, RZ, RZ, UR4 ;  /* 0x00000004ff047e24 */ /* 0x000fe2000f8e00ff */
[----:B------:R-:W-:Y:S01]  /*10f70*/  MOV R5, UR5 ;  /* 0x0000000500057c02 */ /* 0x000fe20008000f00 */
[----:B------:R-:W-:Y:S01]  /*10f80*/  ULDC.64 UR4, c[0x4][0x20] ;  /* 0x0100080000047ab9 */ /* 0x000fe20000000a00 */
        /* <DEDUP_REMOVED lines=10> */
.L_x_2284:
[----:B------:R-:W0:Y:S01]  /*11030*/  LDC.64 R2, c[0x0][0x9f8] ;  /* 0x00027e00ff027b82 */ /* 0x000e220000000a00 */
[----:B------:R-:W-:Y:S01]  /*11040*/  IMAD.SHL.U32 R31, R29, 0x10, RZ ;  /* 0x000000101d1f7824 */ /* 0x000fe200078e00ff */
[----:B------:R-:W-:Y:S01]  /*11050*/  ULDC UR4, c[0x0][0x2f4] ;  /* 0x0000bd0000047ab9 */ /* 0x000fe20000000800 */
[----:B------:R-:W-:Y:S01]  /*11060*/  IMAD.MOV.U32 R30, RZ, RZ, R18 ;  /* 0x000000ffff1e7224 */ /* 0x000fe200078e0012 */
[----:B------:R-:W-:-:S04]  /*11070*/  ULDC UR5, c[0x0][0x320] ;  /* 0x0000c80000057ab9 */ /* 0x000fc80000000800 */
[----:B------:R-:W1:Y:S01]  /*11080*/  LDC R19, c[0x0][0x430] ;  /* 0x00010c00ff137b82 */ /* 0x000e620000000800 */
        /* <DEDUP_REMOVED lines=32> */
.L_x_2339:
[----:B------:R-:W2:Y:S01]  /*11290*/  LDL R0, [R1+0x14] ;  /* 0x0000140001007983 */ /* 0x000ea20000100800 */
[----:B------:R-:W-:Y:S01]  /*112a0*/  UMOV UR4, 0xa0 ;  /* 0x000000a000047882 */ /* 0x000fe20000000000 */
[----:B------:R-:W-:Y:S01]  /*112b0*/  LOP3.LUT R15, R27, 0x80, RZ, 0xfc, !PT ;  /* 0x000000801b0f7812 */ /* 0x000fe200078efcff */
[----:B------:R-:W-:Y:S01]  /*112c0*/  UIMAD UR4, UR50, UR4, -0xa0 ;  /* 0xffffff60320474a4 */ /* 0x000fe2000f8e0204 */
[----:B------:R-:W0:Y:S01]  /*112d0*/  @P2 LDC R2, c[0x0][0x434] ;  /* 0x00010d00ff022b82 */ /* 0x000e220000000800 */
[----:B-----5:R-:W-:-:S07]  /*112e0*/  SHF.R.S32.HI R37, RZ, 0x1f, R30 ;  /* 0x0000001fff257819 */ /* 0x020fce000001141e */
[----:B------:R-:W1:Y:S01]  /*112f0*/  @P2 LDC R3, c[0x0][0x438] ;  /* 0x00010e00ff032b82 */ /* 0x000e620000000800 */
[----:B------:R-:W-:Y:S01]  /*11300*/  IMAD.MOV.U32 R33, RZ, RZ, 0x40 ;  /* 0x00000040ff217424 */ /* 0x000fe200078e00ff */
[----:B------:R-:W-:Y:S01]  /*11310*/  STL [R1+0x10], R15 ;  /* 0x0000100f01007387 */ /* 0x000fe20000100800 */
[----:B------:R-:W-:Y:S01]  /*11320*/  LOP3.LUT R16, R16, 0xffffffdf, RZ, 0xc0, !PT ;  /* 0xffffffdf10107812 */ /* 0x000fe200078ec0ff */
[----:B------:R-:W-:-:S05]  /*11330*/  IMAD.U32 R32, RZ, RZ, UR41 ;  /* 0x00000029ff207e24 */ /* 0x000fca000f8e00ff */
[----:B------:R-:W-:Y:S02]  /*11340*/  SHF.R.S32.HI R32, RZ, 0x1f, R32 ;  /* 0x0000001fff207819 */ /* 0x000fe40000011420 */
[----:B--2---:R-:W-:Y:S01]  /*11350*/  R2UR UR5, R0 ;  /* 0x00000000000572ca */ /* 0x004fe200000e0000 */
[----:B------:R-:W-:-:S04]  /*11360*/  VIADD R0, R15, UR4 ;  /* 0x000000040f007c36 */ /* 0x000fc80008000000 */
[C---:B------:R-:W-:Y:S01]  /*11370*/  IMAD.IADD R9, R0.reuse, 0x1, R17 ;  /* 0x0000000100097824 */ /* 0x040fe200078e0211 */
[----:B------:R-:W-:-:S03]  /*11380*/  ISETP.GE.AND P0, PT, R0, UR38, PT ;  /* 0x0000002600007c0c */ /* 0x000fc6000bf06270 */
[----:B0-----:R-:W-:Y:S01]  /*11390*/  @P2 IMAD.HI.U32 R0, R9, R2, RZ ;  /* 0x0000000209002227 */ /* 0x001fe200078e00ff */
[----:B------:R-:W-:-:S03]  /*113a0*/  ISETP.GT.U32.OR P0, PT, R15, 0x9f, P0 ;  /* 0x0000009f0f00780c */ /* 0x000fc60000704470 */
[----:B------:R-:W-:Y:S01]  /*113b0*/  IMAD.MOV.U32 R12, RZ, RZ, R9 ;  /* 0x000000ffff0c7224 */ /* 0x000fe200078e0009 */
[----:B-1----:R-:W-:-:S09]  /*113c0*/  @P2 SHF.R.U32.HI R12, RZ, R3, R0 ;  /* 0x00000003ff0c2219 */ /* 0x002fd20000011600 */
[----:B------:R-:W0:Y:S01]  /*113d0*/  @!P0 LDC.64 R6, c[0x0][0x428] ;  /* 0x00010a00ff068b82 */ /* 0x000e220000000a00 */
[--C-:B------:R-:W-:Y:S01]  /*113e0*/  @!P0 SHF.R.S32.HI R3, RZ, 0x1f, R12.reuse ;  /* 0x0000001fff038819 */ /* 0x100fe2000001140c */
[----:B------:R-:W-:-:S06]  /*113f0*/  @!P0 IMAD.MOV.U32 R2, RZ, RZ, R12 ;  /* 0x000000ffff028224 */ /* 0x000fcc00078e000c */
[----:B------:R-:W1:Y:S01]  /*11400*/  @!P0 LDC.64 R4, c[0x0][0x418] ;  /* 0x00010600ff048b82 */ /* 0x000e620000000a00 */
[-C--:B0-----:R-:W-:Y:S02]  /*11410*/  @!P0 IMAD R0, R37, R6.reuse, RZ ;  /* 0x0000000625008224 */ /* 0x081fe400078e02ff */
[----:B------:R-:W-:-:S04]  /*11420*/  @!P0 IMAD.WIDE.U32 R2, R30, R6, R2 ;  /* 0x000000061e028225 */ /* 0x000fc800078e0002 */
[----:B------:R-:W-:Y:S01]  /*11430*/  @!P0 IMAD R7, R30, R7, R0 ;  /* 0x000000071e078224 */ /* 0x000fe200078e0200 */
[----:B-1----:R-:W-:-:S03]  /*11440*/  @!P0 LEA R4, P1, R2, R4, 0x2 ;  /* 0x0000000402048211 */ /* 0x002fc600078210ff */
[----:B------:R-:W-:Y:S02]  /*11450*/  @!P0 IMAD.IADD R0, R7, 0x1, R3 ;  /* 0x0000000107008824 */ /* 0x000fe400078e0203 */
[----:B------:R-:W0:Y:S03]  /*11460*/  @P2 LDC R3, c[0x0][0x438] ;  /* 0x00010e00ff032b82 */ /* 0x000e260000000800 */
[----:B------:R-:W-:Y:S02]  /*11470*/  @!P0 LEA.HI.X R5, R2, R5, R0, 0x2, P1 ;  /* 0x0000000502058211 */ /* 0x000fe400008f1400 */
[----:B------:R-:W-:-:S03]  /*11480*/  IADD3 R2, R27, UR4, RZ ;  /* 0x000000041b027c10 */ /* 0x000fc6000fffe0ff */
        /* <DEDUP_REMOVED lines=8> */
[--C-:B------:R-:W-:Y:S01]  /*11510*/  @!P1 SHF.R.S32.HI R3, RZ, 0x1f, R14.reuse ;  /* 0x0000001fff039819 */ /* 0x100fe2000001140e */
[----:B------:R-:W-:Y:S02]  /*11520*/  @!P1 IMAD.MOV.U32 R2, RZ, RZ, R14 ;  /* 0x000000ffff029224 */ /* 0x000fe400078e000e */
[-C--:B--2---:R-:W-:Y:S02]  /*11530*/  @!P1 IMAD R0, R37, R10.reuse, RZ ;  /* 0x0000000a25009224 */ /* 0x084fe400078e02ff */
[----:B------:R-:W-:-:S04]  /*11540*/  @!P1 IMAD.WIDE.U32 R2, R30, R10, R2 ;  /* 0x0000000a1e029225 */ /* 0x000fc800078e0002 */
[----:B------:R-:W-:Y:S01]  /*11550*/  @!P1 IMAD R11, R30, R11, R0 ;  /* 0x0000000b1e0b9224 */ /* 0x000fe200078e0200 */
[----:B---3--:R-:W-:-:S03]  /*11560*/  @!P1 LEA R6, P2, R2, R6, 0x2 ;  /* 0x0000000602069211 */ /* 0x008fc600078410ff */
[----:B------:R-:W-:-:S05]  /*11570*/  @!P1 IMAD.IADD R0, R3, 0x1, R11 ;  /* 0x0000000103009824 */ /* 0x000fca00078e020b */
[----:B------:R-:W-:Y:S01]  /*11580*/  @!P1 LEA.HI.X R7, R2, R7, R0, 0x2, P2 ;  /* 0x0000000702079211 */ /* 0x000fe200010f1400 */
[----:B------:R-:W-:-:S06]  /*11590*/  IMAD.MOV.U32 R0, RZ, RZ, RZ ;  /* 0x000000ffff007224 */ /* 0x000fcc00078e00ff */
[----:B------:R0:W5:Y:S01]  /*115a0*/  @!P0 LDG.E R0, desc[UR36][R4.64] ;  /* 0x0000002404008981 */ /* 0x000162000c1e1900 */
[----:B------:R-:W-:-:S04]  /*115b0*/  LOP3.LUT P0, RZ, R29, 0x4, RZ, 0xc0, !PT ;  /* 0x000000041dff7812 */ /* 0x000fc8000780c0ff */
[----:B------:R-:W-:Y:S01]  /*115c0*/  SEL R2, R33, 0xffffffc0, !P0 ;  /* 0xffffffc021027807 */ /* 0x000fe20004000000 */
[----:B0-----:R-:W-:-:S04]  /*115d0*/  IMAD.MOV.U32 R5, RZ, RZ, RZ ;  /* 0x000000ffff057224 */ /* 0x001fc800078e00ff */
[----:B------:R0:W-:Y:S01]  /*115e0*/  STL [R1+0x8], R2 ;  /* 0x0000080201007387 */ /* 0x0001e20000100800 */
[----:B------:R-:W-:-:S03]  /*115f0*/  IMAD.MOV R10, RZ, RZ, -R12 ;  /* 0x000000ffff0a7224 */ /* 0x000fc600078e0a0c */
[----:B------:R1:W5:Y:S01]  /*11600*/  @!P1 LDG.E R5, desc[UR36][R6.64] ;  /* 0x0000002406059981 */ /* 0x000362000c1e1900 */
[----:B------:R-:W-:Y:S01]  /*11610*/  IMAD R4, R19, R10, R9 ;  /* 0x0000000a13047224 */ /* 0x000fe200078e0209 */
[----:B------:R-:W-:Y:S01]  /*11620*/  ISETP.GT.U32.AND P0, PT, R15, 0x9f, PT ;  /* 0x0000009f0f00780c */ /* 0x000fe20003f04070 */
[C---:B------:R-:W-:Y:S01]  /*11630*/  IMAD.SHL.U32 R9, R29.reuse, 0x4, RZ ;  /* 0x000000041d097824 */ /* 0x040fe200078e00ff */
[----:B------:R-:W-:Y:S01]  /*11640*/  ULOP3.LUT UR4, UR5, 0x2, URZ, 0xfc, !UPT ;  /* 0x0000000205047892 */ /* 0x000fe2000f8efc3f */
[----:B0-----:R-:W-:Y:S01]  /*11650*/  IMAD.MOV R2, RZ, RZ, -R14 ;  /* 0x000000ffff027224 */ /* 0x001fe200078e0a0e */
[----:B------:R-:W-:Y:S01]  /*11660*/  LOP3.LUT R12, R29, 0x10, RZ, 0xc0, !PT ;  /* 0x000000101d0c7812 */ /* 0x000fe200078ec0ff */
[----:B------:R-:W-:Y:S02]  /*11670*/  IMAD.U32 R11, RZ, RZ, UR50 ;  /* 0x00000032ff0b7e24 */ /* 0x000fe4000f8e00ff */
[----:B-1----:R-:W-:Y:S01]  /*11680*/  IMAD R6, R19, R2, R13 ;  /* 0x0000000213067224 */ /* 0x002fe200078e020d */
[----:B------:R-:W-:Y:S01]  /*11690*/  SHF.R.U32.HI R7, RZ, 0x5, R18 ;  /* 0x00000005ff077819 */ /* 0x000fe20000011612 */
[----:B------:R-:W-:Y:S01]  /*116a0*/  IMAD.SHL.U32 R2, R29, 0x80, RZ ;  /* 0x000000801d027824 */ /* 0x000fe200078e00ff */
[----:B------:R-:W-:-:S03]  /*116b0*/  IADD3 R11, R11, -0x1, RZ ;  /* 0xffffffff0b0b7810 */ /* 0x000fc60007ffe0ff */
[----:B------:R-:W-:Y:S01]  /*116c0*/  @P0 LOP3.LUT R16, R16, 0x20, RZ, 0xfc, !PT ;  /* 0x0000002010100812 */ /* 0x000fe200078efcff */
[----:B------:R-:W-:Y:S01]  /*116d0*/  IMAD.SHL.U32 R36, R7, 0x200, RZ ;  /* 0x0000020007247824 */ /* 0x000fe200078e00ff */
[----:B------:R-:W-:Y:S02]  /*116e0*/  LOP3.LUT R10, R2, 0x380, RZ, 0xc0, !PT ;  /* 0x00000380020a7812 */ /* 0x000fe400078ec0ff */
[----:B------:R-:W-:-:S03]  /*116f0*/  LOP3.LUT R16, R16, 0xffffffbf, RZ, 0xc0, !PT ;  /* 0xffffffbf10107812 */ /* 0x000fc600078ec0ff */
[----:B------:R-:W-:-:S05]  /*11700*/  IMAD R10, R7, 0x10, R10 ;  /* 0x00000010070a7824 */ /* 0x000fca00078e020a */
[----:B------:R-:W-:-:S04]  /*11710*/  LOP3.LUT R3, R10, 0x70, R31, 0x78, !PT ;  /* 0x000000700a037812 */ /* 0x000fc800078e781f */
[----:B------:R-:W-:Y:S02]  /*11720*/  LOP3.LUT R3, R3, 0xc00, R2, 0xf8, !PT ;  /* 0x00000c0003037812 */ /* 0x000fe400078ef802 */
[----:B------:R-:W-:-:S03]  /*11730*/  LOP3.LUT R2, R8, 0x80, RZ, 0xc0, !PT ;  /* 0x0000008008027812 */ /* 0x000fc600078ec0ff */
[----:B------:R0:W-:Y:S01]  /*11740*/  STL [R1+0x4], R3 ;  /* 0x0000040301007387 */ /* 0x0001e20000100800 */
[----:B------:R-:W-:-:S04]  /*11750*/  LOP3.LUT R2, R2, 0x10, R29, 0xf8, !PT ;  /* 0x0000001002027812 */ /* 0x000fc800078ef81d */
[----:B------:R-:W-:Y:S02]  /*11760*/  LOP3.LUT R2, R2, 0x10, R9, 0x78, !PT ;  /* 0x0000001002027812 */ /* 0x000fe400078e7809 */
[----:B0-----:R-:W-:-:S04]  /*11770*/  LOP3.LUT R3, R36, 0x60, R8, 0xf8, !PT ;  /* 0x0000006024037812 */ /* 0x001fc800078ef808 */
[----:B------:R-:W-:-:S04]  /*11780*/  LOP3.LUT R3, R3, 0x100, R8, 0xf8, !PT ;  /* 0x0000010003037812 */ /* 0x000fc800078ef808 */
[----:B------:R-:W-:-:S05]  /*11790*/  LOP3.LUT R2, R3, R2, RZ, 0xfc, !PT ;  /* 0x0000000203027212 */ /* 0x000fca00078efcff */
[----:B------:R0:W-:Y:S02]  /*117a0*/  STL [R1], R2 ;  /* 0x0000000201007387 */ /* 0x0001e40000100800 */
[----:B0-----:R-:W-:-:S05]  /*117b0*/  IMAD.U32 R2, RZ, RZ, UR4 ;  /* 0x00000004ff027e24 */ /* 0x001fca000f8e00ff */
[----:B------:R-:W-:-:S13]  /*117c0*/  ISETP.NE.AND P0, PT, R2, 0x3, PT ;  /* 0x000000030200780c */ /* 0x000fda0003f05270 */
[----:B------:R-:W-:Y:S01]  /*117d0*/  @P0 LOP3.LUT R16, R16, 0x40, RZ, 0xfc, !PT ;  /* 0x0000004010100812 */ /* 0x000fe200078efcff */
[----:B------:R-:W-:Y:S06]  /*117e0*/  @!P0 BRA `(.L_x_2286) ;  /* 0x0000000000048947 */ /* 0x000fec0003800000 */
[----:B------:R-:W-:Y:S01]  /*117f0*/  BPT.TRAP 0x1 ;  /* 0x000000040000795c */ /* 0x000fe20000300000 */
.L_x_2286:
[----:B------:R-:W-:Y:S01]  /*11800*/  IMAD.MOV.U32 R2, RZ, RZ, 0x1 ;  /* 0x00000001ff027424 */ /* 0x000fe200078e00ff */
[----:B------:R-:W-:-:S04]  /*11810*/  SHF.R.S32.HI R21, RZ, 0x1f, R6 ;  /* 0x0000001fff157819 */ /* 0x000fc80000011406 */
[----:B------:R-:W-:-:S04]  /*11820*/  SHF.L.U32 R3, R2, 0x1f, RZ ;  /* 0x0000001f02037819 */ /* 0x000fc800000006ff */
[----:B------:R-:W0:Y:S02]  /*11830*/  SYNCS.PHASECHK.TRANS64.TRYWAIT P0, [UR45+0x29880], R3 ;  /* 0x02988003ff0075a7 */ /* 0x000e24000800016d */
[----:B0-----:R-:W-:Y:S05]  /*11840*/  @!P0 BRA `(.L_x_2287) ;  /* 0x0000003800b08947 */ /* 0x001fea0003800000 */
.L_x_2340:
[----:B------:R-:W-:Y:S01]  /*11850*/  ULDC.64 UR4, c[0x0][0x328] ;  /* 0x0000ca0000047ab9 */ /* 0x000fe20000000a00 */
        /* <DEDUP_REMOVED lines=18> */
[----:B------:R-:W-:Y:S02]  /*11980*/  IMAD R7, R7, 0x400, R8 ;  /* 0x0000040007077824 */ /* 0x000fe400078e0208 */
[----:B------:R-:W-:Y:S02]  /*11990*/  IMAD.IADD R9, R3, 0x1, R9 ;  /* 0x0000000103097824 */ /* 0x000fe400078e0209 */
[----:B------:R-:W-:Y:S02]  /*119a0*/  IMAD.MOV.U32 R8, RZ, RZ, R2 ;  /* 0x000000ffff087224 */ /* 0x000fe400078e0002 */
        /* <DEDUP_REMOVED lines=18> */
[----:B------:R-:W-:Y:S01]  /*11ad0*/  IADD3 R20, P0, R2, UR6, RZ ;  /* 0x0000000602147c10 */ /* 0x000fe2000ff1e0ff */
[----:B------:R-:W-:-:S03]  /*11ae0*/  IMAD.MOV.U32 R2, RZ, RZ, -0xa0 ;  /* 0xffffff60ff027424 */ /* 0x000fc600078e00ff */
[----:B------:R-:W-:Y:S01]  /*11af0*/  IADD3.X R19, R19, UR4, R3, P0, !PT ;  /* 0x0000000413137c10 */ /* 0x000fe200087fe403 */
[----:B------:R-:W-:Y:S01]  /*11b00*/  IMAD R9, R11, R2, UR38 ;  /* 0x000000260b097e24 */ /* 0x000fe2000f8e0202 */
[----:B------:R-:W-:-:S03]  /*11b10*/  UMOV UR4, 0xffffffff ;  /* 0xffffffff00047882 */ /* 0x000fc60000000000 */
        /* <DEDUP_REMOVED lines=46> */
.L_x_2352:
        /* <DEDUP_REMOVED lines=15> */
[----:B------:R-:W-:-:S13]  /*11ef0*/  LOP3.LUT P6, RZ, R16, 0x40, RZ, 0xc0, !PT ;  /* 0x0000004010ff7812 */ /* 0x000fda00078cc0ff */
[----:B-1----:R-:W-:Y:S05]  /*11f00*/  @!P6 BRA `(.L_x_2289) ;  /* 0x000000000004e947 */ /* 0x002fea0003800000 */
[----:B------:R-:W-:Y:S01]  /*11f10*/  BPT.TRAP 0x1 ;  /* 0x000000040000795c */ /* 0x000fe20000300000 */
.L_x_2289:
[----:B------:R-:W-:Y:S01]  /*11f20*/  SYNCS.ARRIVE.TRANS64.A1T0 RZ, [UR45+0x29870], RZ ;  /* 0x029870ffffff79a7 */ /* 0x000fe2000810002d */
[----:B------:R-:W-:Y:S05]  /*11f30*/  @!P6 BRA `(.L_x_2290) ;  /* 0x000000000004e947 */ /* 0x000fea0003800000 */
[----:B------:R-:W-:Y:S01]  /*11f40*/  BPT.TRAP 0x1 ;  /* 0x000000040000795c */ /* 0x000fe20000300000 */
.L_x_2290:
[----:B------:R-:W-:-:S05]  /*11f50*/  IMAD.MOV.U32 R2, RZ, RZ, 0x1 ;  /* 0x00000001ff027424 */ /* 0x000fca00078e00ff */
[----:B------:R-:W-:-:S04]  /*11f60*/  SHF.L.U32 R2, R2, 0x1f, RZ ;  /* 0x0000001f02027819 */ /* 0x000fc800000006ff */
[----:B------:R-:W1:Y:S02]  /*11f70*/  SYNCS.PHASECHK.TRANS64.TRYWAIT P0, [UR45+0x29840], R2 ;  /* 0x02984002ff0075a7 */ /* 0x000e64000800016d */
[----:B-1----:R-:W-:Y:S05]  /*11f80*/  @!P0 BRA `(.L_x_2291) ;  /* 0x0000003800c88947 */ /* 0x002fea0003800000 */
.L_x_2353:
        /* <DEDUP_REMOVED lines=8> */
[----:B------:R-:W-:-:S02]  /*12010*/  IMAD R22, R22, UR10, RZ ;  /* 0x0000000a16167c24 */ /* 0x000fc4000f8e02ff */
[----:B------:R-:W-:Y:S02]  /*12020*/  IMAD.IADD R3, R3, 0x1, R21 ;  /* 0x0000000103037824 */ /* 0x000fe400078e0215 */
        /* <DEDUP_REMOVED lines=8> */
[----:B------:R-:W-:Y:S02]  /*120b0*/  UIMAD UR4, UR41, UR5, UR4 ;  /* 0x00000005290472a4 */ /* 0x000fe4000f8e0204 */
[----:B------:R-:W-:Y:S01]  /*120c0*/  IMAD.U32 R7, RZ, RZ, UR7 ;  /* 0x00000007ff077e24 */ /* 0x000fe2000f8e00ff */
[----:B------:R-:W-:Y:S01]  /*120d0*/  IADD3 R5, P0, R2, UR6, RZ ;  /* 0x0000000602057c10 */ /* 0x000fe2000ff1e0ff */
[----:B------:R-:W-:-:S02]  /*120e0*/  IMAD R23, R4, UR9, R23 ;  /* 0x0000000904177c24 */ /* 0x000fc4000f8e0217 */
[----:B------:R-:W-:Y:S01]  /*120f0*/  IMAD R9, R24, UR10, RZ ;  /* 0x0000000a18097c24 */ /* 0x000fe2000f8e02ff */
[----:B------:R-:W-:Y:S01]  /*12100*/  IADD3.X R6, R7, UR4, R3, P0, !PT ;  /* 0x0000000407067c10 */ /* 0x000fe200087fe403 */
[----:B------:R-:W-:Y:S01]  /*12110*/  IMAD.WIDE.U32 R2, R4, UR8, RZ ;  /* 0x0000000804027c25 */ /* 0x000fe2000f8e00ff */
[----:B-1----:R-:W-:-:S03]  /*12120*/  SHF.R.U32.HI R10, RZ, 0x3, R10 ;  /* 0x00000003ff0a7819 */ /* 0x002fc6000001160a */
[----:B------:R-:W-:Y:S02]  /*12130*/  IMAD.IADD R3, R3, 0x1, R23 ;  /* 0x0000000103037824 */ /* 0x000fe400078e0217 */
[C---:B------:R-:W-:Y:S02]  /*12140*/  IMAD R9, R0.reuse, UR11, R9 ;  /* 0x0000000b00097c24 */ /* 0x040fe4000f8e0209 */
[----:B------:R-:W-:-:S04]  /*12150*/  IMAD.WIDE.U32 R2, R0, UR10, R2 ;  /* 0x0000000a00027c25 */ /* 0x000fc8000f8e0002 */
[----:B------:R-:W-:Y:S02]  /*12160*/  IMAD.IADD R3, R3, 0x1, R9 ;  /* 0x0000000103037824 */ /* 0x000fe400078e0209 */
[----:B------:R-:W-:Y:S02]  /*12170*/  IMAD.SHL.U32 R29, R29, 0x40, RZ ;  /* 0x000000401d1d7824 */ /* 0x000fe400078e00ff */
[----:B------:R-:W-:-:S03]  /*12180*/  IMAD.WIDE.U32 R2, R8, UR41, R2 ;  /* 0x0000002908027c25 */ /* 0x000fc6000f8e0002 */
[----:B------:R-:W-:Y:S02]  /*12190*/  LOP3.LUT R29, R29, 0x40, RZ, 0xc0, !PT ;  /* 0x000000401d1d7812 */ /* 0x000fe400078ec0ff */
[----:B------:R-:W-:Y:S01]  /*121a0*/  IADD3 R0, P0, R2, UR6, RZ ;  /* 0x0000000602007c10 */ /* 0x000fe2000ff1e0ff */
[----:B------:R-:W-:-:S03]  /*121b0*/  IMAD.SHL.U32 R2, R10, 0x80, RZ ;  /* 0x000000800a027824 */ /* 0x000fc600078e00ff */
[----:B------:R-:W-:Y:S01]  /*121c0*/  IADD3.X R7, R7, UR4, R3, P0, !PT ;  /* 0x0000000407077c10 */ /* 0x000fe200087fe403 */
[----:B------:R-:W-:Y:S01]  /*121d0*/  IMAD.SHL.U32 R3, R10, 0x10, RZ ;  /* 0x000000100a037824 */ /* 0x000fe200078e00ff */
[----:B------:R-:W-:Y:S01]  /*121e0*/  LOP3.LUT R2, R2, 0x180, RZ, 0xc0, !PT ;  /* 0x0000018002027812 */ /* 0x000fe200078ec0ff */
[----:B------:R-:W-:-:S03]  /*121f0*/  UMOV UR4, 0xffffffff ;  /* 0xffffffff00047882 */ /* 0x000fc60000000000 */
        /* <DEDUP_REMOVED lines=9> */
[----:B------:R-:W-:Y:S02]  /*12290*/  LOP3.LUT P6, RZ, R16, 0x4, RZ, 0xc0, !PT ;  /* 0x0000000410ff7812 */ /* 0x000fe400078cc0ff */
[----:B------:R-:W-:Y:S01]  /*122a0*/  @P4 IADD3 R9, R36, UR45, RZ ;  /* 0x0000002d24094c10 */ /* 0x000fe2000fffe0ff */
        /* <DEDUP_REMOVED lines=11> */
[----:B-1----:R-:W-:-:S05]  /*12360*/  @P3 IADD3 R14, P0, R35, R14, RZ ;  /* 0x0000000e230e3210 */ /* 0x002fca0007f1e0ff */
[----:B------:R-:W-:Y:S02]  /*12370*/  @P3 IMAD.X R19, RZ, RZ, R8, P0 ;  /* 0x000000ffff133224 */ /* 0x000fe400000e0608 */
[----:B--2---:R-:W-:Y:S01]  /*12380*/  @P3 IMAD.MOV.U32 R2, RZ, RZ, R14 ;  /* 0x000000ffff023224 */ /* 0x004fe200078e000e */
[----:B------:R-:W-:Y:S01]  /*12390*/  SHFL.IDX PT, R8, R6, 0x2, 0x1c1f ;  /* 0x005c1f0006087f89 */ /* 0x000fe200000e0000 */
[----:B------:R-:W-:Y:S02]  /*123a0*/  @P3 IMAD.MOV.U32 R3, RZ, RZ, R19 ;  /* 0x000000ffff033224 */ /* 0x000fe400078e0013 */
[C---:B------:R-:W-:Y:S01]  /*123b0*/  @P2 VIADD R19, R36.reuse, UR45 ;  /* 0x0000002d24132c36 */ /* 0x040fe20008000000 */
        /* <DEDUP_REMOVED lines=15> */
[----:B--2---:R-:W-:Y:S02]  /*124b0*/  @P1 IMAD.X R9, RZ, RZ, R8, P0 ;  /* 0x000000ffff091224 */ /* 0x004fe400000e0608 */
[----:B---3--:R-:W-:Y:S02]  /*124c0*/  @P1 IMAD.MOV.U32 R2, RZ, RZ, R14 ;  /* 0x000000ffff021224 */ /* 0x008fe400078e000e */
[----:B------:R-:W-:Y:S01]  /*124d0*/  @P1 IMAD.MOV.U32 R3, RZ, RZ, R9 ;  /* 0x000000ffff031224 */ /* 0x000fe200078e0009 */
[----:B------:R1:W2:Y:S04]  /*124e0*/  SHFL.IDX PT, R14, R0, RZ, 0x1c1f ;  /* 0x001c1fff000e7589 */ /* 0x0002a800000e0000 */
[----:B------:R1:W-:Y:S04]  /*124f0*/  @P1 LDGSTS.E.BYPASS.LTC128B.128 [R21+0x1bc00], desc[UR36][R2.64], !P4 ;  /* 0x1bc0000002151fae */ /* 0x0003e8000e101d64 */
[----:B------:R1:W-:Y:S01]  /*12500*/  @P1 LDGSTS.E.BYPASS.LTC128B.128 [R21+0x1e400], desc[UR36][R2.64+0x40], !P5 ;  /* 0x1e40004002151fae */ /* 0x0003e2000e901d64 */
[----:B------:R-:W-:-:S03]  /*12510*/  ISETP.NE.AND P5, PT, R4, RZ, PT ;  /* 0x000000ff0400720c */ /* 0x000fc60003fa5270 */
[----:B------:R1:W-:Y:S10]  /*12520*/  @P1 LDGSTS.E.BYPASS.LTC128B.128 [R21+0x20c00], desc[UR36][R2.64+0x80], !P6 ;  /* 0x20c0008002151fae */ /* 0x0003f4000f101d64 */
.L_x_2365:
        /* <DEDUP_REMOVED lines=14> */
.L_x_2294:
[----:B------:R-:W-:Y:S05]  /*12610*/  BSYNC B0 ;  /* 0x0000000000007941 */ /* 0x000fea0003800000 */
.L_x_2293:
[----:B------:R-:W-:Y:S01]  /*12620*/  NOP ;  /* 0x0000000000007918 */ /* 0x000fe20000000000 */
[----:B------:R-:W-:Y:S01]  /*12630*/  SYNCS.ARRIVE.TRANS64.RED.A0T1 RZ, [UR45+0x29830], RZ ;  /* 0x029830ffffff79a7 */ /* 0x000fe2000820042d */
[----:B------:R-:W-:Y:S01]  /*12640*/  ARRIVES.LDGSTSBAR.64.TRANSCNT [UR45+0x29830] ;  /* 0x02983000ff0079b0 */ /* 0x000fe20008000aad */
[----:B------:R-:W-:Y:S01]  /*12650*/  NOP ;  /* 0x0000000000007918 */ /* 0x000fe20000000000 */
[----:B------:R-:W-:-:S13]  /*12660*/  LOP3.LUT P0, RZ, R16, 0x40, RZ, 0xc0, !PT ;  /* 0x0000004010ff7812 */ /* 0x000fda000780c0ff */
[----:B------:R-:W-:Y:S05]  /*12670*/  @!P0 BRA `(.L_x_2295) ;  /* 0x0000000000048947 */ /* 0x000fea0003800000 */
[----:B------:R-:W-:Y:S01]  /*12680*/  BPT.TRAP 0x1 ;  /* 0x000000040000795c */ /* 0x000fe20000300000 */
.L_x_2295:
[----:B------:R-:W-:Y:S01]  /*12690*/  SYNCS.ARRIVE.TRANS64.A1T0 RZ, [UR45+0x29830], RZ ;  /* 0x029830ffffff79a7 */ /* 0x000fe2000810002d */
[----:B------:R-:W-:Y:S05]  /*126a0*/  WARPSYNC.ALL ;  /* 0x0000000000007948 */ /* 0x000fea0003800000 */
[----:B------:R-:W4:Y:S01]  /*126b0*/  S2R R19, SR_CTAID.Z ;  /* 0x0000000000137919 */ /* 0x000f220000002700 */
        /* <DEDUP_REMOVED lines=10> */
[----:B----4-:R-:W-:Y:S01]  /*12760*/  SHF.R.S32.HI R18, RZ, 0x1f, R19 ;  /* 0x0000001fff127819 */ /* 0x010fe20000011413 */
[----:B------:R-:W-:Y:S10]  /*12770*/  @!P0 BRA `(.L_x_2296) ;  /* 0x0000000000408947 */ /* 0x000ff40003800000 */
[----:B-1-3--:R-:W-:Y:S01]  /*12780*/  MOV R2, 0x0 ;  /* 0x0000000000027802 */ /* 0x00afe20000000f00 */
[----:B------:R-:W-:Y:S01]  /*12790*/  ULDC.64 UR6, c[0x4][0xc8] ;  /* 0x0100320000067ab9 */ /* 0x000fe20000000a00 */
[----:B------:R-:W-:Y:S01]  /*127a0*/  ULDC.64 UR8, c[0x4][0xd0] ;  /* 0x0100340000087ab9 */ /* 0x000fe20000000a00 */
[----:B------:R-:W-:Y:S01]  /*127b0*/  ULDC.64 UR4, c[0x4][0x28] ;  /* 0x01000a0000047ab9 */ /* 0x000fe20000000a00 */
[----:B------:R-:W-:Y:S01]  /*127c0*/  MOV R4, UR6 ;  /* 0x0000000600047c02 */ /* 0x000fe20008000f00 */
[----:B------:R-:W-:Y:S01]  /*127d0*/  IMAD.U32 R5, RZ, RZ, UR7 ;  /* 0x00000007ff057e24 */ /* 0x000fe2000f8e00ff */
[----:B------:R-:W1:Y:S01]  /*127e0*/  LDC.64 R2, c[0x4][R2] ;  /* 0x0100000002027b82 */ /* 0x000e620000000a00 */
[----:B------:R-:W-:Y:S02]  /*127f0*/  IMAD.U32 R6, RZ, RZ, UR8 ;  /* 0x00000008ff067e24 */ /* 0x000fe4000f8e00ff */
[----:B------:R-:W-:Y:S02]  /*12800*/  IMAD.U32 R7, RZ, RZ, UR9 ;  /* 0x00000009ff077e24 */ /* 0x000fe4000f8e00ff */
[----:B------:R-:W-:-:S02]  /*12810*/  IMAD.U32 R10, RZ, RZ, UR4 ;  /* 0x00000004ff0a7e24 */ /* 0x000fc4000f8e00ff */
[----:B------:R-:W-:Y:S02]  /*12820*/  IMAD.U32 R11, RZ, RZ, UR5 ;  /* 0x00000005ff0b7e24 */ /* 0x000fe4000f8e00ff */
[----:B------:R-:W-:Y:S02]  /*12830*/  IMAD.MOV.U32 R8, RZ, RZ, 0x70 ;  /* 0x00000070ff087424 */ /* 0x000fe400078e00ff */
[----:B------:R-:W-:Y:S02]  /*12840*/  IMAD.MOV.U32 R12, RZ, RZ, 0x1 ;  /* 0x00000001ff0c7424 */ /* 0x000fe400078e00ff */
[----:B------:R-:W-:-:S07]  /*12850*/  IMAD.MOV.U32 R13, RZ, RZ, RZ ;  /* 0x000000ffff0d7224 */ /* 0x000fce00078e00ff */
[----:B0-----:R-:W-:-:S07]  /*12860*/  LEPC R20, `(.L_x_2296) ;  /* 0x000000001014794e */ /* 0x001fce0000000000 */
[----:B-12---:R-:W-:Y:S05]  /*12870*/  CALL.ABS.NOINC R2 ;  /* 0x0000000002007343 */ /* 0x006fea0003c00000 */
.L_x_2296:
[----:B------:R-:W-:Y:S01]  /*12880*/  UISETP.NE.AND UP0, UPT, UR48, URZ, UPT ;  /* 0x0000003f3000728c */ /* 0x000fe2000bf05270 */
[----:B-1----:R-:W-:Y:S02]  /*12890*/  IMAD.U32 R0, RZ, RZ, UR47 ;  /* 0x0000002fff007e24 */ /* 0x002fe4000f8e00ff */
[----:B------:R-:W-:Y:S02]  /*128a0*/  IMAD.U32 R4, RZ, RZ, UR38 ;  /* 0x00000026ff047e24 */ /* 0x000fe4000f8e00ff */
[----:B------:R-:W-:Y:S01]  /*128b0*/  IMAD R27, R0, 0x80, R27 ;  /* 0x00000080001b7824 */ /* 0x000fe200078e021b */
[----:B------:R-:W-:Y:S01]  /*128c0*/  PLOP3.LUT P0, PT, PT, PT, UP0, 0x80, 0x0 ;  /* 0x000000000000781c */ /* 0x000fe20003f0f008 */
[----:B---3--:R-:W-:Y:S02]  /*128d0*/  IMAD.U32 R3, RZ, RZ, UR46 ;  /* 0x0000002eff037e24 */ /* 0x008fe4000f8e00ff */
[----:B------:R-:W-:Y:S02]  /*128e0*/  IMAD.MOV.U32 R7, RZ, RZ, R27 ;  /* 0x000000ffff077224 */ /* 0x000fe400078e001b */
[----:B------:R-:W-:Y:S01]  /*128f0*/  @UP0 ULDC UR4, c[0x0][0x44c] ;  /* 0x0001130000040ab9 */ /* 0x000fe20000000800 */
[----:B------:R-:W-:-:S02]  /*12900*/  IMAD.MOV.U32 R2, RZ, RZ, R4 ;  /* 0x000000ffff027224 */ /* 0x000fc400078e0004 */
[----:B------:R-:W-:-:S05]  /*12910*/  IMAD.U32 R5, RZ, RZ, UR39 ;  /* 0x00000027ff057e24 */ /* 0x000fca000f8e00ff */
[----:B------:R-:W-:Y:S01]  /*12920*/  @P0 IMAD.HI.U32 R0, R27, UR4, RZ ;  /* 0x000000041b000c27 */ /* 0x000fe2000f8e00ff */
[----:B------:R-:W-:Y:S01]  /*12930*/  PLOP3.LUT P0, PT, PT, PT, UP0, 0x80, 0x0 ;  /* 0x000000000000781c */ /* 0x000fe20003f0f008 */
[----:B------:R-:W-:-:S12]  /*12940*/  @UP0 ULDC UR4, c[0x0][0x450] ;  /* 0x0001140000040ab9 */ /* 0x000fd80000000800 */
[----:B------:R-:W-:Y:S01]  /*12950*/  @P0 SHF.R.U32.HI R7, RZ, UR4, R0 ;  /* 0x00000004ff070c19 */ /* 0x000fe20008011600 */
[----:B------:R-:W-:Y:S01]  /*12960*/  ULDC.64 UR4, c[0x0][0x2e0] ;  /* 0x0000b80000047ab9 */ /* 0x000fe20000000a00 */
[----:B------:R-:W1:Y:S01]  /*12970*/  LDC R0, c[0x0][0x448] ;  /* 0x00011200ff007b82 */ /* 0x000e620000000800 */
[----:B------:R-:W-:Y:S01]  /*12980*/  IMAD R18, R18, UR4, RZ ;  /* 0x0000000412127c24 */ /* 0x000fe2000f8e02ff */
[----:B------:R-:W-:Y:S01]  /*12990*/  SHF.R.S32.HI R4, RZ, 0x1f, R7 ;  /* 0x0000001fff047819 */ /* 0x000fe20000011407 */
[----:B------:R-:W-:-:S04]  /*129a0*/  IMAD.WIDE.U32 R2, R19, UR4, R2 ;  /* 0x0000000413027c25 */ /* 0x000fc8000f8e0002 */
[----:B------:R-:W-:Y:S01]  /*129b0*/  IMAD R5, R19, UR5, R18 ;  /* 0x0000000513057c24 */ /* 0x000fe2000f8e0212 */
[----:B------:R-:W-:Y:S02]  /*129c0*/  ULDC.64 UR4, c[0x0][0x2d0] ;  /* 0x0000b40000047ab9 */ /* 0x000fe40000000a00 */
[----:B------:R-:W-:Y:S02]  /*129d0*/  IMAD R4, R4, UR4, RZ ;  /* 0x0000000404047c24 */ /* 0x000fe4000f8e02ff */
[----:B------:R-:W-:Y:S02]  /*129e0*/  IADD3 R3, R3, R5, RZ ;  /* 0x0000000503037210 */ /* 0x000fe40007ffe0ff */
[C---:B------:R-:W-:Y:S02]  /*129f0*/  IMAD R5, R7.reuse, UR5, R4 ;  /* 0x0000000507057c24 */ /* 0x040fe4000f8e0204 */
[----:B------:R-:W-:Y:S02]  /*12a00*/  IMAD.MOV R4, RZ, RZ, -R7 ;  /* 0x000000ffff047224 */ /* 0x000fe400078e0a07 */
[----:B------:R-:W-:Y:S01]  /*12a10*/  IMAD.WIDE.U32 R2, R7, UR4, R2 ;  /* 0x0000000407027c25 */ /* 0x000fe2000f8e0002 */
[----:B------:R-:W-:-:S03]  /*12a20*/  ULDC.64 UR4, c[0x0][0x2c8] ;  /* 0x0000b20000047ab9 */ /* 0x000fc60000000a00 */
[----:B------:R-:W-:Y:S02]  /*12a30*/  IMAD.IADD R3, R3, 0x1, R5 ;  /* 0x0000000103037824 */ /* 0x000fe400078e0205 */
[----:B-1----:R-:W-:-:S04]  /*12a40*/  IMAD R27, R0, R4, R27 ;  /* 0x00000004001b7224 */ /* 0x002fc800078e021b */
        /* <DEDUP_REMOVED lines=14> */
[----:B------:R-:W-:Y:S01]  /*12b30*/  IMAD.U32 R3, RZ, RZ, UR47 ;  /* 0x0000002fff037e24 */ /* 0x000fe2000f8e00ff */
[----:B------:R-:W-:Y:S02]  /*12b40*/  ULDC UR4, c[0x0][0x288] ;  /* 0x0000a20000047ab9 */ /* 0x000fe40000000800 */
[----:B------:R-:W2:Y:S01]  /*12b50*/  SHFL.IDX PT, R2, R5, RZ, 0x1c1f ;  /* 0x001c1fff05027589 */ /* 0x000ea200000e0000 */
[----:B------:R-:W-:Y:S02]  /*12b60*/  IMAD R7, R0, UR4, RZ ;  /* 0x0000000400077c24 */ /* 0x000fe4000f8e02ff */
[----:B------:R-:W-:Y:S01]  /*12b70*/  IMAD R0, R3, 0x80, R28 ;  /* 0x0000008003007824 */ /* 0x000fe200078e021c */
[----:B------:R-:W-:Y:S03]  /*12b80*/  SHFL.IDX PT, R6, R5, 0x1, 0x1c1f ;  /* 0x003c1f0005067f89 */ /* 0x000fe600000e0000 */
[C---:B------:R-:W-:Y:S01]  /*12b90*/  VIADD R8, R0.reuse, 0x20 ;  /* 0x0000002000087836 */ /* 0x040fe20000000000 */
[----:B------:R-:W-:-:S13]  /*12ba0*/  ISETP.GE.AND P0, PT, R0, R7, PT ;  /* 0x000000070000720c */ /* 0x000fda0003f06270 */
[----:B-1----:R-:W-:Y:S01]  /*12bb0*/  @!P0 IADD3 R14, P4, R35, R14, RZ ;  /* 0x0000000e230e8210 */ /* 0x002fe20007f9e0ff */
[----:B------:R-:W-:-:S04]  /*12bc0*/  @!P0 VIADD R19, R36, UR45 ;  /* 0x0000002d24138c36 */ /* 0x000fc80008000000 */
[----:B--2---:R-:W-:Y:S02]  /*12bd0*/  @!P0 IMAD.X R3, RZ, RZ, R2, P4 ;  /* 0x000000ffff038224 */ /* 0x004fe400020e0602 */
[----:B------:R-:W-:Y:S02]  /*12be0*/  @!P0 IMAD.MOV.U32 R2, RZ, RZ, R14 ;  /* 0x000000ffff028224 */ /* 0x000fe400078e000e */
[----:B------:R-:W1:Y:S04]  /*12bf0*/  SHFL.IDX PT, R14, R4, 0x1, 0x1c1f ;  /* 0x003c1f00040e7f89 */ /* 0x000e6800000e0000 */
[----:B------:R-:W-:Y:S04]  /*12c00*/  @!P0 LDGSTS.E.BYPASS.LTC128B.128 [R19+0x14400], desc[UR36][R2.64], !P3 ;  /* 0x1440000002138fae */ /* 0x000fe8000d901d64 */
[----:B------:R-:W-:Y:S04]  /*12c10*/  @!P0 LDGSTS.E.BYPASS.LTC128B.128 [R19+0x16400], desc[UR36][R2.64+0x40], !P2 ;  /* 0x1640004002138fae */ /* 0x000fe8000d101d64 */
[----:B------:R2:W-:Y:S01]  /*12c20*/  @!P0 LDGSTS.E.BYPASS.LTC128B.128 [R19+0x18400], desc[UR36][R2.64+0x80], !P1 ;  /* 0x1840008002138fae */ /* 0x0005e2000c901d64 */
[----:B------:R-:W-:Y:S01]  /*12c30*/  ISETP.GE.AND P0, PT, R8, R7, PT ;  /* 0x000000070800720c */ /* 0x000fe20003f06270 */
[----:B------:R-:W-:-:S12]  /*12c40*/  VIADD R8, R0, 0x40 ;  /* 0x0000004000087836 */ /* 0x000fd80000000000 */
[----:B-1----:R-:W-:Y:S01]  /*12c50*/  @!P0 IADD3 R14, P4, R35, R14, RZ ;  /* 0x0000000e230e8210 */ /* 0x002fe20007f9e0ff */
[----:B------:R-:W-:-:S04]  /*12c60*/  @!P0 VIADD R21, R36, UR45 ;  /* 0x0000002d24158c36 */ /* 0x000fc80008000000 */
[----:B------:R-:W-:Y:S02]  /*12c70*/  @!P0 IMAD.X R9, RZ, RZ, R6, P4 ;  /* 0x000000ffff098224 */ /* 0x000fe400020e0606 */
[----:B--2---:R-:W-:Y:S01]  /*12c80*/  @!P0 IMAD.MOV.U32 R2, RZ, RZ, R14 ;  /* 0x000000ffff028224 */ /* 0x004fe200078e000e */
[----:B------:R-:W-:Y:S01]  /*12c90*/  SHFL.IDX PT, R6, R5, 0x2, 0x1c1f ;  /* 0x005c1f0005067f89 */ /* 0x000fe200000e0000 */
[----:B------:R-:W-:-:S03]  /*12ca0*/  @!P0 IMAD.MOV.U32 R3, RZ, RZ, R9 ;  /* 0x000000ffff038224 */ /* 0x000fc600078e0009 */
[----:B------:R-:W1:Y:S04]  /*12cb0*/  SHFL.IDX PT, R14, R4, 0x2, 0x1c1f ;  /* 0x005c1f00040e7f89 */ /* 0x000e6800000e0000 */
[----:B------:R-:W-:Y:S04]  /*12cc0*/  @!P0 LDGSTS.E.BYPASS.LTC128B.128 [R21+0x14c00], desc[UR36][R2.64], !P3 ;  /* 0x14c0000002158fae */ /* 0x000fe8000d901d64 */
[----:B------:R-:W-:Y:S04]  /*12cd0*/  @!P0 LDGSTS.E.BYPASS.LTC128B.128 [R21+0x16c00], desc[UR36][R2.64+0x40], !P2 ;  /* 0x16c0004002158fae */ /* 0x000fe8000d101d64 */
[----:B------:R2:W-:Y:S01]  /*12ce0*/  @!P0 LDGSTS.E.BYPASS.LTC128B.128 [R21+0x18c00], desc[UR36][R2.64+0x80], !P1 ;  /* 0x18c0008002158fae */ /* 0x0005e2000c901d64 */
[----:B------:R-:W-:-:S03]  /*12cf0*/  ISETP.GE.AND P0, PT, R8, R7, PT ;  /* 0x000000070800720c */ /* 0x000fc60003f06270 */
[----:B------:R-:W3:Y:S10]  /*12d00*/  SHFL.IDX PT, R5, R5, 0x3, 0x1c1f ;  /* 0x007c1f0005057f89 */ /* 0x000ef400000e0000 */
[----:B-1----:R-:W-:Y:S01]  /*12d10*/  @!P0 IADD3 R14, P4, R35, R14, RZ ;  /* 0x0000000e230e8210 */ /* 0x002fe20007f9e0ff */
[----:B------:R-:W-:-:S03]  /*12d20*/  @!P0 VIADD R19, R36, UR45 ;  /* 0x0000002d24138c36 */ /* 0x000fc60008000000 */
[----:B--2---:R-:W-:Y:S01]  /*12d30*/  @!P0 MOV R2, R14 ;  /* 0x0000000e00028202 */ /* 0x004fe20000000f00 */
[----:B------:R-:W-:Y:S01]  /*12d40*/  @!P0 IMAD.X R9, RZ, RZ, R6, P4 ;  /* 0x000000ffff098224 */ /* 0x000fe200020e0606 */
[----:B------:R1:W2:Y:S03]  /*12d50*/  SHFL.IDX PT, R14, R4, 0x3, 0x1c1f ;  /* 0x007c1f00040e7f89 */ /* 0x0002a600000e0000 */
[----:B------:R-:W-:-:S05]  /*12d60*/  @!P0 IMAD.MOV.U32 R3, RZ, RZ, R9 ;  /* 0x000000ffff038224 */ /* 0x000fca00078e0009 */
[----:B------:R1:W-:Y:S04]  /*12d70*/  @!P0 LDGSTS.E.BYPASS.LTC128B.128 [R19+0x15400], desc[UR36][R2.64], !P3 ;  /* 0x1540000002138fae */ /* 0x0003e8000d901d64 */
[----:B------:R1:W-:Y:S04]  /*12d80*/  @!P0 LDGSTS.E.BYPASS.LTC128B.128 [R19+0x17400], desc[UR36][R2.64+0x40], !P2 ;  /* 0x1740004002138fae */ /* 0x0003e8000d101d64 */
[----:B---3--:R1:W-:Y:S02]  /*12d90*/  @!P0 LDGSTS.E.BYPASS.LTC128B.128 [R19+0x19400], desc[UR36][R2.64+0x80], !P1 ;  /* 0x1940008002138fae */ /* 0x0083e4000c901d64 */
.L_x_2374:
[----:B------:R-:W-:Y:S01]  /*12da0*/  VIADD R0, R0, 0x60 ;  /* 0x0000006000007836 */ /* 0x000fe20000000000 */
[----:B------:R-:W-:Y:S04]  /*12db0*/  BSSY B0, `(.L_x_2298) ;  /* 0x000000c000007945 */ /* 0x000fe80003800000 */
[----:B------:R-:W-:-:S13]  /*12dc0*/  ISETP.GE.AND P0, PT, R0, R7, PT ;  /* 0x000000070000720c */ /* 0x000fda0003f06270 */
[----:B------:R-:W-:Y:S05]  /*12dd0*/  @P0 BRA `(.L_x_2299) ;  /* 0x0000000000240947 */ /* 0x000fea0003800000 */
[----:B-12---:R-:W-:-:S05]  /*12de0*/  IADD3 R2, P0, R35, R14, RZ ;  /* 0x0000000e23027210 */ /* 0x006fca0007f1e0ff */
        /* <DEDUP_REMOVED lines=8> */
.L_x_2299:
[----:B------:R-:W-:Y:S05]  /*12e70*/  BSYNC B0 ;  /* 0x0000000000007941 */ /* 0x000fea0003800000 */
.L_x_2298:
[----:B------:R-:W-:Y:S01]  /*12e80*/  NOP ;  /* 0x0000000000007918 */ /* 0x000fe20000000000 */
[----:B------:R-:W-:Y:S01]  /*12e90*/  SYNCS.ARRIVE.TRANS64.RED.A0T1 RZ, [UR45+0x29800], RZ ;  /* 0x029800ffffff79a7 */ /* 0x000fe2000820042d */
[----:B------:R-:W-:Y:S01]  /*12ea0*/  IMAD.MOV.U32 R0, RZ, RZ, 0x1 ;  /* 0x00000001ff007424 */ /* 0x000fe200078e00ff */
[----:B------:R-:W-:Y:S04]  /*12eb0*/  ARRIVES.LDGSTSBAR.64.TRANSCNT [UR45+0x29800] ;  /* 0x02980000ff0079b0 */ /* 0x000fe80008000aad */
[----:B------:R-:W-:Y:S01]  /*12ec0*/  SHF.L.U32 R0, R0, 0x1f, RZ ;  /* 0x0000001f00007819 */ /* 0x000fe200000006ff */
[----:B------:R-:W-:Y:S01]  /*12ed0*/  NOP ;  /* 0x0000000000007918 */ /* 0x000fe20000000000 */
[----:B------:R-:W-:Y:S02]  /*12ee0*/  SYNCS.ARRIVE.TRANS64.A1T0 RZ, [UR45+0x29800], RZ ;  /* 0x029800ffffff79a7 */ /* 0x000fe4000810002d */
[----:B------:R-:W4:Y:S02]  /*12ef0*/  SYNCS.PHASECHK.TRANS64.TRYWAIT P0, [UR45+0x29820], R0 ;  /* 0x02982000ff0075a7 */ /* 0x000f24000800016d */
[----:B----4-:R-:W-:Y:S05]  /*12f00*/  @!P0 BRA `(.L_x_2300) ;  /* 0x0000003800248947 */ /* 0x010fea0003800000 */
.L_x_2375:
[----:B------:R-:W-:Y:S01]  /*12f10*/  UIADD3 UR4, UR50, -0x2, URZ ;  /* 0xfffffffe32047890 */ /* 0x000fe2000fffe03f */
[----:B------:R-:W-:-:S03]  /*12f20*/  IMAD.MOV.U32 R29, RZ, RZ, 0x1 ;  /* 0x00000001ff1d7424 */ /* 0x000fc600078e00ff */
[----:B------:R-:W-:-:S06]  /*12f30*/  UISETP.GE.AND UP0, UPT, UR4, UR49, UPT ;  /* 0x000000310400728c */ /* 0x000fcc000bf06270 */
[----:B------:R-:W-:-:S13]  /*12f40*/  PLOP3.LUT P0, PT, PT, PT, UP0, 0x40, 0x0 ;  /* 0x000000000000781c */ /* 0x000fda0003f0e808 */
[----:B------:R-:W-:Y:S05]  /*12f50*/  @P0 BRA `(.L_x_2301) ;  /* 0x00000014007c0947 */ /* 0x000fea0003800000 */
[----:B-1-3--:R-:W3:Y:S01]  /*12f60*/  LDL R3, [R1+0x14] ;  /* 0x0000140001037983 */ /* 0x00aee20000100800 */
[----:B------:R-:W-:Y:S01]  /*12f70*/  UIADD3 UR4, UR43, 0x1, URZ ;  /* 0x000000012b047890 */ /* 0x000fe2000fffe03f */
[----:B------:R-:W-:Y:S01]  /*12f80*/  LOP3.LUT R0, RZ, UR42, RZ, 0x33, !PT ;  /* 0x0000002aff007c12 */ /* 0x000fe2000f8e33ff */
[----:B------:R-:W-:Y:S01]  /*12f90*/  ULOP3.LUT UR5, URZ, UR44, URZ, 0x33, !UPT ;  /* 0x0000002c3f057292 */ /* 0x000fe2000f8e333f */
[----:B------:R-:W1:Y:S01]  /*12fa0*/  S2R R2, SR_TID.X ;  /* 0x0000000000027919 */ /* 0x000e620000002100 */
[----:B------:R-:W-:Y:S01]  /*12fb0*/  UIMAD UR4, UR4, UR40, URZ ;  /* 0x00000028040472a4 */ /* 0x000fe2000f8e023f */
[----:B0-----:R-:W-:Y:S02]  /*12fc0*/  IMAD.MOV.U32 R20, RZ, RZ, 0x1 ;  /* 0x00000001ff147424 */ /* 0x001fe400078e00ff */
[----:B-1----:R-:W-:-:S05]  /*12fd0*/  IMAD.SHL.U32 R2, R2, 0x20, RZ ;  /* 0x0000002002027824 */ /* 0x002fca00078e00ff */
[----:B------:R-:W-:-:S04]  /*12fe0*/  LOP3.LUT R2, R2, 0x60, RZ, 0xc0, !PT ;  /* 0x0000006002027812 */ /* 0x000fc800078ec0ff */
[----:B------:R-:W-:-:S05]  /*12ff0*/  IADD3 R17, R2, R17, R28 ;  /* 0x0000001102117210 */ /* 0x000fca0007ffe01c */
[----:B------:R-:W-:Y:S02]  /*13000*/  VIADD R2, R17, 0xfffffe20 ;  /* 0xfffffe2011027836 */ /* 0x000fe40000000000 */
[----:B------:R-:W-:Y:S01]  /*13010*/  IMAD.MOV.U32 R17, RZ, RZ, RZ ;  /* 0x000000ffff117224 */ /* 0x000fe200078e00ff */
[----:B---3--:R-:W-:Y:S02]  /*13020*/  R2UR UR6, R3 ;  /* 0x00000000030672ca */ /* 0x008fe400000e0000 */
[----:B------:R-:W-:-:S04]  /*13030*/  LOP3.LUT R3, RZ, UR4, RZ, 0x33, !PT ;  /* 0x00000004ff037c12 */ /* 0x000fc8000f8e33ff */
[----:B------:R-:W-:-:S04]  /*13040*/  VIMNMX3 R3, R0, UR5, R3, !PT ;  /* 0x0000000500037c0f */ /* 0x000fc8000f800103 */
[C---:B------:R-:W-:Y:S01]  /*13050*/  IADD3 R31, -R3.reuse, -0x2, RZ ;  /* 0xfffffffe031f7810 */ /* 0x040fe20007ffe1ff */
[----:B------:R-:W-:Y:S02]  /*13060*/  IMAD R0, R3, -0xa0, R2 ;  /* 0xffffff6003007824 */ /* 0x000fe400078e0202 */
[----:B------:R-:W-:-:S05]  /*13070*/  IMAD.U32 R4, RZ, RZ, UR6 ;  /* 0x00000006ff047e24 */ /* 0x000fca000f8e00ff */
[----:B------:R-:W-:-:S05]  /*13080*/  LOP3.LUT R4, R4, 0x1, RZ, 0xfc, !PT ;  /* 0x0000000104047812 */ /* 0x000fca00078efcff */
[----:B------:R0:W-:Y:S02]  /*13090*/  STL [R1+0xc], R4 ;  /* 0x00000c0401007387 */ /* 0x0001e40000100800 */
.L_x_2316:
[----:B-1----:R-:W1:Y:S01]  /*130a0*/  LDC R2, c[0x0][0x430] ;  /* 0x00010c00ff027b82 */ /* 0x002e620000000800 */
[----:B0-----:R-:W3:Y:S01]  /*130b0*/  LDL R4, [R1+0x10] ;  /* 0x0000100001047983 */ /* 0x001ee20000100800 */
[----:B------:R-:W-:Y:S01]  /*130c0*/  IMAD.MOV.U32 R5, RZ, RZ, R0 ;  /* 0x000000ffff057224 */ /* 0x000fe200078e0000 */
[----:B------:R-:W-:Y:S01]  /*130d0*/  ULDC.64 UR4, c[0x0][0x428] ;  /* 0x00010a0000047ab9 */ /* 0x000fe20000000a00 */
[----:B------:R-:W-:Y:S01]  /*130e0*/  ULDC.64 UR6, c[0x0][0x418] ;  /* 0x0001060000067ab9 */ /* 0x000fe20000000a00 */
[----:B------:R-:W-:Y:S01]  /*130f0*/  IMAD R9, R37, UR4, RZ ;  /* 0x0000000425097c24 */ /* 0x000fe2000f8e02ff */
[----:B------:R-:W-:Y:S01]  /*13100*/  LOP3.LUT P1, RZ, R16, 0x40, RZ, 0xc0, !PT ;  /* 0x0000004010ff7812 */ /* 0x000fe2000782c0ff */
[----:B------:R-:W-:Y:S02]  /*13110*/  VIADD R11, R0, 0x80 ;  /* 0x00000080000b7836 */ /* 0x000fe40000000000 */
[----:B------:R-:W-:Y:S02]  /*13120*/  IMAD R9, R30, UR5, R9 ;  /* 0x000000051e097c24 */ /* 0x000fe4000f8e0209 */
[----:B------:R-:W-:Y:S01]  /*13130*/  VIADD R18, R17, 0x1 ;  /* 0x0000000111127836 */ /* 0x000fe20000000000 */
[----:B-1----:R-:W-:-:S13]  /*13140*/  ISETP.NE.AND P3, PT, R2, 0x1, PT ;  /* 0x000000010200780c */ /* 0x002fda0003f65270 */
        /* <DEDUP_REMOVED lines=8> */
[----:B------:R-:W-:-:S04]  /*131d0*/  LEA R6, P0, R2, UR6, 0x2 ;  /* 0x0000000602067c11 */ /* 0x000fc8000f8010ff */
[----:B------:R-:W-:Y:S02]  /*131e0*/  LEA.HI.X R7, R2, UR7, R3, 0x2, P0 ;  /* 0x0000000702077c11 */ /* 0x000fe400080f1403 */
[----:B------:R-:W0:Y:S03]  /*131f0*/  @P3 LDC R2, c[0x0][0x434] ;  /* 0x00010d00ff023b82 */ /* 0x000e260000000800 */
[----:B------:R-:W4:Y:S05]  /*13200*/  LDG.E R6, desc[UR36][R6.64] ;  /* 0x0000002406067981 */ /* 0x000f2a000c1e1900 */
[----:B------:R-:W1:Y:S01]  /*13210*/  @P3 LDC R3, c[0x0][0x438] ;  /* 0x00010e00ff033b82 */ /* 0x000e620000000800 */
[----:B0-----:R-:W-:-:S05]  /*13220*/  @P3 IMAD.HI.U32 R2, R11, R2, RZ ;  /* 0x000000020b023227 */ /* 0x001fca00078e00ff */
[----:B-1----:R-:W-:Y:S01]  /*13230*/  @P3 SHF.R.U32.HI R11, RZ, R3, R2 ;  /* 0x00000003ff0b3219 */ /* 0x002fe20000011602 */
[----:B------:R-:W-:Y:S01]  /*13240*/  VIADD R31, R31, 0xffffffff ;  /* 0xffffffff1f1f7836 */ /* 0x000fe20000000000 */
[----:B---3--:R-:W-:-:S13]  /*13250*/  ISETP.GT.U32.AND P2, PT, R4, 0x9f, PT ;  /* 0x0000009f0400780c */ /* 0x008fda0003f44070 */
        /* <DEDUP_REMOVED lines=9> */
[----:B------:R-:W-:Y:S02]  /*132f0*/  SEL R29, RZ, 0x1, P0 ;  /* 0x00000001ff1d7807 */ /* 0x000fe40000000000 */
[----:B------:R-:W-:Y:S02]  /*13300*/  SEL R18, R18, RZ, P0 ;  /* 0x000000ff12127207 */ /* 0x000fe40000000000 */
[----:B------:R-:W-:Y:S02]  /*13310*/  LOP3.LUT R29, R20, R29, RZ, 0x3c, !PT ;  /* 0x0000001d141d7212 */ /* 0x000fe400078e3cff */
[----:B------:R-:W-:Y:S02]  /*13320*/  ISETP.GT.AND P2, PT, R31, UR49, PT ;  /* 0x000000311f007c0c */ /* 0x000fe4000bf44270 */
[----:B----4-:R-:W-:Y:S01]  /*13330*/  SHF.R.S32.HI R24, RZ, 0x1f, R6 ;  /* 0x0000001fff187819 */ /* 0x010fe20000011406 */
[----:B0-----:R-:W-:Y:S10]  /*13340*/  @!P1 BRA `(.L_x_2302) ;  /* 0x0000000000049947 */ /* 0x001ff40003800000 */
[----:B------:R-:W-:Y:S01]  /*13350*/  BPT.TRAP 0x1 ;  /* 0x000000040000795c */ /* 0x000fe20000300000 */
.L_x_2302:
[----:B------:R-:W-:Y:S02]  /*13360*/  LEA R10, R18, UR45, 0x3 ;  /* 0x0000002d120a7c11 */ /* 0x000fe4000f8e18ff */
[----:B------:R-:W-:-:S04]  /*13370*/  SHF.L.U32 R26, R29, 0x1f, RZ ;  /* 0x0000001f1d1a7819 */ /* 0x000fc800000006ff */
[----:B------:R-:W0:Y:S02]  /*13380*/  SYNCS.PHASECHK.TRANS64.TRYWAIT P0, [R10+URZ+0x29880], R26 ;  /* 0x0298801a0a0075a7 */ /* 0x000e24000800017f */
[----:B0-----:R-:W-:Y:S05]  /*13390*/  @!P0 BRA `(.L_x_2303) ;  /* 0x0000003400188947 */ /* 0x001fea0003800000 */
.L_x_2376:
        /* <DEDUP_REMOVED lines=67> */
[----:B-1----:R-:W-:-:S04]  /*137d0*/  IADD3 R2, P0, R35, R2, RZ ;  /* 0x0000000223027210 */ /* 0x002fc80007f1e0ff */
[----:B------:R-:W-:-:S05]  /*137e0*/  IADD3.X R3, RZ, R25, RZ, P0, !PT ;  /* 0x00000019ff037210 */ /* 0x000fca00007fe4ff */
[----:B------:R1:W-:Y:S04]  /*137f0*/  LDGSTS.E.BYPASS.LTC128B.128 [R9+0x3000], desc[UR36][R2.64], !P3 ;  /* 0x0300000002097fae */ /* 0x0003e8000d901d64 */
[----:B------:R1:W-:Y:S02]  /*13800*/  LDGSTS.E.BYPASS.LTC128B.128 [R21+0x3000], desc[UR36][R2.64+0x40], !P1 ;  /* 0x0300004002157fae */ /* 0x0003e4000c901d64 */
.L_x_2388:
        /* <DEDUP_REMOVED lines=15> */
.L_x_2305:
[----:B------:R1:W-:Y:S01]  /*13900*/  SYNCS.ARRIVE.TRANS64.A1T0 RZ, [R10+URZ+0x29870], RZ ;  /* 0x029870ff0aff79a7 */ /* 0x0003e2000810003f */
[----:B------:R-:W-:Y:S05]  /*13910*/  @!P1 BRA `(.L_x_2306) ;  /* 0x0000000000049947 */ /* 0x000fea0003800000 */
[----:B------:R-:W-:Y:S01]  /*13920*/  BPT.TRAP 0x1 ;  /* 0x000000040000795c */ /* 0x000fe20000300000 */
.L_x_2306:
[----:B------:R-:W2:Y:S02]  /*13930*/  SYNCS.PHASECHK.TRANS64.TRYWAIT P0, [R10+URZ+0x29840], R26 ;  /* 0x0298401a0a0075a7 */ /* 0x000ea4000800017f */
[----:B--2---:R-:W-:Y:S05]  /*13940*/  @!P0 BRA `(.L_x_2307) ;  /* 0x0000003400308947 */ /* 0x004fea0003800000 */
.L_x_2389:
        /* <DEDUP_REMOVED lines=11> */
[----:B------:R-:W-:Y:S02]  /*13a00*/  IMAD.IADD R3, R3, 0x1, R9 ;  /* 0x0000000103037824 */ /* 0x000fe400078e0209 */
[----:B------:R-:W-:Y:S02]  /*13a10*/  IMAD R7, R24, UR10, RZ ;  /* 0x0000000a18077c24 */ /* 0x000fe4000f8e02ff */
[----:B------:R-:W-:-:S04]  /*13a20*/  IMAD.WIDE.U32 R2, R6, UR10, R2 ;  /* 0x0000000a06027c25 */ /* 0x000fc8000f8e0002 */
[----:B------:R-:W-:Y:S02]  /*13a30*/  IMAD R7, R6, UR11, R7 ;  /* 0x0000000b06077c24 */ /* 0x000fe4000f8e0207 */
        /* <DEDUP_REMOVED lines=8> */
[----:B------:R-:W-:Y:S02]  /*13ac0*/  IMAD R7, R5, UR9, R28 ;  /* 0x0000000905077c24 */ /* 0x000fe4000f8e021c */
[----:B------:R-:W-:Y:S01]  /*13ad0*/  IMAD R27, R27, UR10, RZ ;  /* 0x0000000a1b1b7c24 */ /* 0x000fe2000f8e02ff */
[----:B------:R-:W-:Y:S01]  /*13ae0*/  IADD3.X R21, R24, UR4, R3, P0, !PT ;  /* 0x0000000418157c10 */ /* 0x000fe200087fe403 */
[----:B------:R-:W-:-:S04]  /*13af0*/  IMAD.WIDE.U32 R2, R5, UR8, RZ ;  /* 0x0000000805027c25 */ /* 0x000fc8000f8e00ff */
[----:B------:R-:W-:Y:S02]  /*13b00*/  IMAD.IADD R3, R3, 0x1, R7 ;  /* 0x0000000103037824 */ /* 0x000fe400078e0207 */
[C---:B------:R-:W-:Y:S02]  /*13b10*/  IMAD R27, R4.reuse, UR11, R27 ;  /* 0x0000000b041b7c24 */ /* 0x040fe4000f8e021b */
[----:B------:R-:W-:-:S04]  /*13b20*/  IMAD.WIDE.U32 R2, R4, UR10, R2 ;  /* 0x0000000a04027c25 */ /* 0x000fc8000f8e0002 */
[----:B------:R-:W-:Y:S02]  /*13b30*/  IMAD.IADD R3, R3, 0x1, R27 ;  /* 0x0000000103037824 */ /* 0x000fe400078e021b */
[----:B------:R-:W-:Y:S02]  /*13b40*/  IMAD R23, R18, 0x7800, R36 ;  /* 0x0000780012177824 */ /* 0x000fe400078e0224 */
[----:B------:R-:W-:-:S03]  /*13b50*/  IMAD.WIDE.U32 R2, R6, UR41, R2 ;  /* 0x0000002906027c25 */ /* 0x000fc6000f8e0002 */
[----:B------:R-:W-:-:S04]  /*13b60*/  IADD3 R22, P0, R2, UR6, RZ ;  /* 0x0000000602167c10 */ /* 0x000fc8000ff1e0ff */
[----:B------:R-:W-:Y:S01]  /*13b70*/  IADD3.X R24, R24, UR4, R3, P0, !PT ;  /* 0x0000000418187c10 */ /* 0x000fe200087fe403 */
[----:B------:R-:W-:-:S03]  /*13b80*/  UMOV UR4, 0xffffffff ;  /* 0xffffffff00047882 */ /* 0x000fc60000000000 */
[----:B------:R-:W-:Y:S05]  /*13b90*/  BRA.DIV UR4, `(.L_x_2308) ;  /* 0x0000003204b07947 */ /* 0x000fea000b800000 */
[----:B------:R-:W3:Y:S01]  /*13ba0*/  SHFL.IDX PT, R14, R19, RZ, 0x1c1f ;  /* 0x001c1fff130e7589 */ /* 0x000ee200000e0000 */
[----:B------:R-:W-:-:S03]  /*13bb0*/  VIADD R23, R23, UR45 ;  /* 0x0000002d17177c36 */ /* 0x000fc60008000000 */
        /* <DEDUP_REMOVED lines=29> */
.L_x_2401:
        /* <DEDUP_REMOVED lines=13> */
[----:B------:R-:W-:-:S13]  /*13e60*/  LOP3.LUT P1, RZ, R16, 0x40, RZ, 0xc0, !PT ;  /* 0x0000004010ff7812 */ /* 0x000fda000782c0ff */
[----:B0-----:R-:W-:Y:S05]  /*13e70*/  @!P1 BRA `(.L_x_2309) ;  /* 0x0000000000049947 */ /* 0x001fea0003800000 */
[----:B------:R-:W-:Y:S01]  /*13e80*/  BPT.TRAP 0x1 ;  /* 0x000000040000795c */ /* 0x000fe20000300000 */
.L_x_2309:
[----:B------:R-:W3:Y:S01]  /*13e90*/  LDL R2, [R1+0xc] ;  /* 0x00000c0001027983 */ /* 0x000ee20000100800 */
[----:B------:R0:W-:Y:S01]  /*13ea0*/  SYNCS.ARRIVE.TRANS64.A1T0 RZ, [R10+URZ+0x29830], RZ ;  /* 0x029830ff0aff79a7 */ /* 0x0001e2000810003f */
[----:B---3--:R-:W-:-:S13]  /*13eb0*/  ISETP.NE.AND P1, PT, R2, 0x3, PT ;  /* 0x000000030200780c */ /* 0x008fda0003f25270 */
[----:B0-----:R-:W-:Y:S05]  /*13ec0*/  @!P1 BRA `(.L_x_2310) ;  /* 0x0000000000049947 */ /* 0x001fea0003800000 */
[----:B------:R-:W-:Y:S01]  /*13ed0*/  BPT.TRAP 0x1 ;  /* 0x000000040000795c */ /* 0x000fe20000300000 */
.L_x_2310:
[----:B------:R-:W-:Y:S02]  /*13ee0*/  LOP3.LUT R2, R20, 0x1, RZ, 0x3c, !PT ;  /* 0x0000000114027812 */ /* 0x000fe400078e3cff */
[----:B------:R-:W-:Y:S02]  /*13ef0*/  LEA R19, R17, UR45, 0x3 ;  /* 0x0000002d11137c11 */ /* 0x000fe4000f8e18ff */
[----:B------:R-:W-:-:S04]  /*13f00*/  SHF.L.U32 R2, R2, 0x1f, RZ ;  /* 0x0000001f02027819 */ /* 0x000fc800000006ff */
[----:B------:R-:W0:Y:S02]  /*13f10*/  SYNCS.PHASECHK.TRANS64.TRYWAIT P0, [R19+URZ+0x29870], R2 ;  /* 0x02987002130075a7 */ /* 0x000e24000800017f */
[----:B0-----:R-:W-:Y:S05]  /*13f20*/  @!P0 BRA `(.L_x_2311) ;  /* 0x0000003400388947 */ /* 0x001fea0003800000 */
.L_x_2402:
[----:B------:R-:W-:-:S13]  /*13f30*/  LOP3.LUT P0, RZ, R16, 0x40, RZ, 0xc0, !PT ;  /* 0x0000004010ff7812 */ /* 0x000fda000780c0ff */
[----:B------:R-:W-:Y:S05]  /*13f40*/  @!P0 BRA `(.L_x_2312) ;  /* 0x0000000000048947 */ /* 0x000fea0003800000 */
[----:B------:R-:W-:Y:S01]  /*13f50*/  BPT.TRAP 0x1 ;  /* 0x000000040000795c */ /* 0x000fe20000300000 */
.L_x_2312:
[----:B0-----:R-:W-:Y:S01]  /*13f60*/  SHF.L.U32 R2, R20, 0x1f, RZ ;  /* 0x0000001f14027819 */ /* 0x001fe200000006ff */
[----:B-12---:R-:W-:-:S03]  /*13f70*/  IMAD R10, R17, 0x5000, RZ ;  /* 0x00005000110a7824 */ /* 0x006fc600078e02ff */
[----:B------:R-:W0:Y:S02]  /*13f80*/  SYNCS.PHASECHK.TRANS64.TRYWAIT P0, [R19+URZ+0x29860], R2 ;  /* 0x02986002130075a7 */ /* 0x000e24000800017f */
[----:B0-----:R-:W-:Y:S05]  /*13f90*/  @!P0 BRA `(.L_x_2313) ;  /* 0x0000003400308947 */ /* 0x001fea0003800000 */
.L_x_2403:
[----:B------:R-:W2:Y:S04]  /*13fa0*/  LDL R3, [R1+0x4] ;  /* 0x0000040001037983 */ /* 0x000ea80000100800 */
[----:B------:R-:W3:Y:S04]  /*13fb0*/  LDL R4, [R1+0x8] ;  /* 0x0000080001047983 */ /* 0x000ee80000100800 */
[----:B------:R-:W4:Y:S01]  /*13fc0*/  LDL R11, [R1] ;  /* 0x00000000010b7983 */ /* 0x000f220000100800 */
[----:B------:R-:W-:Y:S05]  /*13fd0*/  WARPSYNC.ALL ;  /* 0x0000000000007948 */ /* 0x000fea0003800000 */
[----:B------:R-:W-:-:S02]  /*13fe0*/  LOP3.LUT P0, RZ, R16, 0x40, RZ, 0xc0, !PT ;  /* 0x0000004010ff7812 */ /* 0x000fc4000780c0ff */
[----:B--2---:R-:W-:-:S05]  /*13ff0*/  LOP3.LUT R3, R10, R3, RZ, 0xfc, !PT ;  /* 0x000000030a037212 */ /* 0x004fca00078efcff */
[----:B0-----:R-:W-:Y:S01]  /*14000*/  VIADD R2, R3, UR45 ;  /* 0x0000002d03027c36 */ /* 0x001fe20008000000 */
[----:B------:R-:W0:Y:S01]  /*14010*/  LDSM.16.MT88.4 R12, [R3+UR45+0xa400] ;  /* 0x00a4002d030c783b */ /* 0x000e220008004200 */
[----:B----4-:R-:W-:Y:S02]  /*14020*/  LOP3.LUT R17, R10, R11, RZ, 0xfc, !PT ;  /* 0x0000000b0a117212 */ /* 0x010fe400078efcff */
[----:B---3--:R-:W-:Y:S02]  /*14030*/  IMAD.IADD R2, R4, 0x1, R2 ;  /* 0x0000000104027824 */ /* 0x008fe400078e0202 */
[----:B------:R-:W-:-:S03]  /*14040*/  IADD3 R17, R17, UR45, RZ ;  /* 0x0000002d11117c10 */ /* 0x000fc6000fffe0ff */
        /* <DEDUP_REMOVED lines=67> */
.L_x_2314:
[----:B-1----:R1:W-:Y:S01]  /*14480*/  SYNCS.ARRIVE.TRANS64.A1T0 RZ, [R19+URZ+0x29850], RZ ;  /* 0x029850ff13ff79a7 */ /* 0x0023e2000810003f */
[----:B------:R-:W-:Y:S06]  /*14490*/  BAR.SYNC.DEFER_BLOCKING 0x2, 0x80 ;  /* 0x0082000000007b1d */ /* 0x000fec0000010000 */
[----:B------:R-:W-:Y:S05]  /*144a0*/  @!P1 BRA `(.L_x_2315) ;  /* 0x0000000000049947 */ /* 0x000fea0003800000 */
[----:B------:R-:W-:Y:S01]  /*144b0*/  BPT.TRAP 0x1 ;  /* 0x000000040000795c */ /* 0x000fe20000300000 */
.L_x_2315:
[----:B------:R-:W2:Y:S01]  /*144c0*/  S2R R2, SR_CgaCtaId ;  /* 0x0000000000027919 */ /* 0x000ea20000008800 */
[----:B-1----:R-:W-:Y:S02]  /*144d0*/  VIADD R19, R19, 0x29880 ;  /* 0x0002988013137836 */ /* 0x002fe40000000000 */
[----:B------:R-:W-:Y:S02]  /*144e0*/  VIADD R0, R0, 0xffffff60 ;  /* 0xffffff6000007836 */ /* 0x000fe40000000000 */
[----:B0-----:R-:W-:Y:S02]  /*144f0*/  IMAD.MOV.U32 R17, RZ, RZ, R18 ;  /* 0x000000ffff117224 */ /* 0x001fe400078e0012 */
[----:B------:R-:W-:Y:S01]  /*14500*/  IMAD.MOV.U32 R20, RZ, RZ, R29 ;  /* 0x000000ffff147224 */ /* 0x000fe200078e001d */
[----:B--2---:R-:W-:-:S04]  /*14510*/  PRMT R19, R2, 0x654, R19 ;  /* 0x0000065402137816 */ /* 0x004fc80000000013 */
[----:B------:R1:W-:Y:S01]  /*14520*/  SYNCS.ARRIVE.TRANS64.RED.A1T0 RZ, [R19+URZ], RZ ;  /* 0x000000ff13ff79a7 */ /* 0x0003e2000810043f */
[----:B------:R-:W-:Y:S05]  /*14530*/  @P2 BRA `(.L_x_2316) ;  /* 0xffffffe800d82947 */ /* 0x000fea000383ffff */
[----:B------:R-:W-:Y:S05]  /*14540*/  BRA `(.L_x_2317) ;  /* 0x0000000000047947 */ /* 0x000fea0003800000 */
.L_x_2301:
[----:B------:R-:W-:-:S07]  /*14550*/  IMAD.MOV.U32 R18, RZ, RZ, RZ ;  /* 0x000000ffff127224 */ /* 0x000fce00078e00ff */
.L_x_2317:
[----:B-1----:R-:W4:Y:S02]  /*14560*/  LDL R0, [R1+0x14] ;  /* 0x0000140001007983 */ /* 0x002f240000100800 */
[----:B----4-:R-:W-:-:S13]  /*14570*/  R2UR UR4, R0 ;  /* 0x00000000000472ca */ /* 0x010fda00000e0000 */
[----:B------:R-:W-:-:S06]  /*14580*/  ULOP3.LUT UR4, UR4, 0x1, URZ, 0xfc, !UPT ;  /* 0x0000000104047892 */ /* 0x000fcc000f8efc3f */
[----:B------:R-:W-:-:S05]  /*14590*/  IMAD.U32 R0, RZ, RZ, UR4 ;  /* 0x00000004ff007e24 */ /* 0x000fca000f8e00ff */
[----:B------:R-:W-:-:S13]  /*145a0*/  ISETP.NE.AND P1, PT, R0, 0x3, PT ;  /* 0x000000030000780c */ /* 0x000fda0003f25270 */
[----:B------:R-:W-:Y:S05]  /*145b0*/  @!P1 BRA `(.L_x_2318) ;  /* 0x0000000000049947 */ /* 0x000fea0003800000 */
[----:B------:R-:W-:Y:S01]  /*145c0*/  BPT.TRAP 0x1 ;  /* 0x000000040000795c */ /* 0x000fe20000300000 */
.L_x_2318:
[----:B------:R-:W-:Y:S01]  /*145d0*/  LOP3.LUT R0, R29, 0x1, RZ, 0x3c, !PT ;  /* 0x000000011d007812 */ /* 0x000fe200078e3cff */
[----:B------:R-:W-:Y:S01]  /*145e0*/  BSSY B0, `(.L_x_2319) ;  /* 0x0000005000007945 */ /* 0x000fe20003800000 */
[----:B------:R-:W-:Y:S02]  /*145f0*/  LEA R17, R18, UR45, 0x3 ;  /* 0x0000002d12117c11 */ /* 0x000fe4000f8e18ff */
[----:B------:R-:W-:-:S04]  /*14600*/  SHF.L.U32 R0, R0, 0x1f, RZ ;  /* 0x0000001f00007819 */ /* 0x000fc800000006ff */
[----:B------:R-:W1:Y:S02]  /*14610*/  SYNCS.PHASECHK.TRANS64.TRYWAIT P0, [R17+URZ+0x29870], R0 ;  /* 0x02987000110075a7 */ /* 0x000e64000800017f */
[----:B-1----:R-:W-:Y:S05]  /*14620*/  @!P0 BRA `(.L_x_2320) ;  /* 0x0000002c00a08947 */ /* 0x002fea0003800000 */
.L_x_2404:
[----:B------:R-:W-:Y:S05]  /*14630*/  BSYNC B0 ;  /* 0x0000000000007941 */ /* 0x000fea0003800000 */
.L_x_2319:
[----:B------:R-:W-:-:S13]  /*14640*/  LOP3.LUT P0, RZ, R16, 0x40, RZ, 0xc0, !PT ;  /* 0x0000004010ff7812 */ /* 0x000fda000780c0ff */
[----:B------:R-:W-:Y:S05]  /*14650*/  @!P0 BRA `(.L_x_2321) ;  /* 0x0000000000048947 */ /* 0x000fea0003800000 */
[----:B------:R-:W-:Y:S01]  /*14660*/  BPT.TRAP 0x1 ;  /* 0x000000040000795c */ /* 0x000fe20000300000 */
.L_x_2321:
[----:B-1----:R-:W4:Y:S04]  /*14670*/  LDL.LU R0, [R1+0x4] ;  /* 0x0000040001007983 */ /* 0x002f280000300800 */
[----:B---3--:R-:W3:Y:S01]  /*14680*/  LDL.LU R5, [R1+0x8] ;  /* 0x0000080001057983 */ /* 0x008ee20000300800 */
[----:B------:R-:W-:Y:S01]  /*14690*/  SHF.L.U32 R4, R29, 0x1f, RZ ;  /* 0x0000001f1d047819 */ /* 0x000fe200000006ff */
[----:B------:R-:W-:-:S03]  /*146a0*/  IMAD R3, R18, 0x5000, RZ ;  /* 0x0000500012037824 */ /* 0x000fc600078e02ff */
[----:B------:R-:W1:Y:S02]  /*146b0*/  SYNCS.PHASECHK.TRANS64.TRYWAIT P0, [R17+URZ+0x29860], R4 ;  /* 0x02986004110075a7 */ /* 0x000e64000800017f */
[----:B----4-:R-:W-:-:S05]  /*146c0*/  LOP3.LUT R0, R3, R0, RZ, 0xfc, !PT ;  /* 0x0000000003007212 */ /* 0x010fca00078efcff */
[----:B------:R-:W-:-:S04]  /*146d0*/  VIADD R2, R0, UR45 ;  /* 0x0000002d00027c36 */ /* 0x000fc80008000000 */
[----:B---3--:R-:W-:Y:S01]  /*146e0*/  IMAD.IADD R2, R5, 0x1, R2 ;  /* 0x0000000105027824 */ /* 0x008fe200078e0202 */
[----:B-1----:R-:W-:Y:S06]  /*146f0*/  @!P0 BRA `(.L_x_2322) ;  /* 0x0000002c00808947 */ /* 0x002fec0003800000 */
.L_x_2405:
[----:B------:R-:W3:Y:S01]  /*14700*/  LDL.LU R12, [R1] ;  /* 0x00000000010c7983 */ /* 0x000ee20000300800 */
[----:B------:R-:W-:Y:S05]  /*14710*/  WARPSYNC.ALL ;  /* 0x0000000000007948 */ /* 0x000fea0003800000 */
[----:B------:R-:W4:Y:S01]  /*14720*/  LDSM.16.MT88.4 R8, [R0+UR45+0xa400] ;  /* 0x00a4002d0008783b */ /* 0x000f220008004200 */
[----:B------:R-:W-:-:S03]  /*14730*/  LOP3.LUT P0, RZ, R16, 0x40, RZ, 0xc0, !PT ;  /* 0x0000004010ff7812 */ /* 0x000fc6000780c0ff */
[----:B-1----:R-:W1:Y:S01]  /*14740*/  LDSM.16.MT88.4 R4, [R2+0xa400] ;  /* 0x00a400000204783b */ /* 0x002e620000004200 */
[----:B----4-:R-:W-:Y:S02]  /*14750*/  PRMT R13, R8, 0x7531, R9 ;  /* 0x00007531080d7816 */ /* 0x010fe40000000009 */
[C-C-:B--2---:R-:W-:Y:S02]  /*14760*/  PRMT R14, R10.reuse, 0x6420, R11.reuse ;  /* 0x000064200a0e7816 */ /* 0x144fe4000000000b */
[----:B------:R-:W-:Y:S02]  /*14770*/  PRMT R15, R10, 0x7531, R11 ;  /* 0x000075310a0f7816 */ /* 0x000fe4000000000b */
[C-C-:B-1----:R-:W-:Y:S02]  /*14780*/  PRMT R10, R6.reuse, 0x6420, R7.reuse ;  /* 0x00006420060a7816 */ /* 0x142fe40000000007 */
[----:B------:R-:W-:Y:S02]  /*14790*/  PRMT R11, R6, 0x7531, R7 ;  /* 0x00007531060b7816 */ /* 0x000fe40000000007 */
[----:B---3--:R-:W-:-:S02]  /*147a0*/  LOP3.LUT R3, R3, R12, RZ, 0xfc, !PT ;  /* 0x0000000c03037212 */ /* 0x008fc400078efcff */
        /* <DEDUP_REMOVED lines=62> */
.L_x_2323:
[----:B--2---:R2:W-:Y:S01]  /*14b90*/  SYNCS.ARRIVE.TRANS64.A1T0 RZ, [R17+URZ+0x29850], RZ ;  /* 0x029850ff11ff79a7 */ /* 0x0045e2000810003f */
[----:B------:R-:W-:Y:S06]  /*14ba0*/  BAR.SYNC.DEFER_BLOCKING 0x2, 0x80 ;  /* 0x0082000000007b1d */ /* 0x000fec0000010000 */
[----:B------:R-:W-:Y:S05]  /*14bb0*/  @!P1 BRA `(.L_x_2324) ;  /* 0x0000000000049947 */ /* 0x000fea0003800000 */
[----:B------:R-:W-:Y:S01]  /*14bc0*/  BPT.TRAP 0x1 ;  /* 0x000000040000795c */ /* 0x000fe20000300000 */
.L_x_2324:
[----:B------:R-:W3:Y:S01]  /*14bd0*/  S2R R0, SR_CgaCtaId ;  /* 0x0000000000007919 */ /* 0x000ee20000008800 */
[----:B--2---:R-:W-:Y:S02]  /*14be0*/  VIADD R17, R17, 0x29880 ;  /* 0x0002988011117836 */ /* 0x004fe40000000000 */
        /* <DEDUP_REMOVED lines=8> */
.L_x_2279:
[----:B------:R-:W2:Y:S01]  /*14c70*/  S2R R5, SR_CgaCtaId ;  /* 0x0000000000057919 */ /* 0x000ea20000008800 */
[----:B------:R-:W-:Y:S02]  /*14c80*/  MOV R4, 0x400 ;  /* 0x0000040000047802 */ /* 0x000fe40000000f00 */
[----:B------:R-:W-:Y:S02]  /*14c90*/  SHF.L.U32 R3, R3, 0x1f, RZ ;  /* 0x0000001f03037819 */ /* 0x000fe400000006ff */
[----:B--2---:R-:W-:-:S04]  /*14ca0*/  LEA R6, R5, R4, 0x18 ;  /* 0x0000000405067211 */ /* 0x004fc800078ec0ff */
[----:B------:R-:W2:Y:S02]  /*14cb0*/  SYNCS.PHASECHK.TRANS64.TRYWAIT P0, [R6+URZ+0x29820], R3 ;  /* 0x02982003060075a7 */ /* 0x000ea4000800017f */
[----:B--2---:R-:W-:Y:S05]  /*14cc0*/  @!P0 BRA `(.L_x_2325) ;  /* 0x0000002800208947 */ /* 0x004fea0003800000 */
.L_x_2406:
        /* <DEDUP_REMOVED lines=8> */
[----:B------:R-:W2:Y:S02]  /*14d50*/  LDL R4, [R1+0x14] ;  /* 0x0000140001047983 */ /* 0x000ea40000100800 */
[----:B--2---:R-:W-:-:S13]  /*14d60*/  R2UR UR4, R4 ;  /* 0x00000000040472ca */ /* 0x004fda00000e0000 */
[----:B------:R-:W-:-:S06]  /*14d70*/  ULOP3.LUT UR4, UR4, 0x2, URZ, 0xfc, !UPT ;  /* 0x0000000204047892 */ /* 0x000fcc000f8efc3f */
[----:B------:R-:W-:-:S05]  /*14d80*/  IMAD.U32 R3, RZ, RZ, UR4 ;  /* 0x00000004ff037e24 */ /* 0x000fca000f8e00ff */
[----:B------:R-:W-:-:S13]  /*14d90*/  ISETP.NE.AND P0, PT, R3, 0x3, PT ;  /* 0x000000030300780c */ /* 0x000fda0003f05270 */
[----:B------:R-:W-:Y:S05]  /*14da0*/  @!P0 BRA `(.L_x_2326) ;  /* 0x0000000000048947 */ /* 0x000fea0003800000 */
[----:B------:R-:W-:Y:S01]  /*14db0*/  BPT.TRAP 0x1 ;  /* 0x000000040000795c */ /* 0x000fe20000300000 */
.L_x_2326:
[----:B------:R-:W-:Y:S01]  /*14dc0*/  IMAD R5, R2, 0x8, R6 ;  /* 0x0000000802057824 */ /* 0x000fe200078e0206 */
[----:B------:R-:W-:Y:S01]  /*14dd0*/  SHF.L.U32 R4, R0, 0x1f, RZ ;  /* 0x0000001f00047819 */ /* 0x000fe200000006ff */
[----:B------:R-:W-:-:S03]  /*14de0*/  VIADD R2, R2, 0x1 ;  /* 0x0000000102027836 */ /* 0x000fc60000000000 */
[----:B------:R-:W2:Y:S02]  /*14df0*/  SYNCS.PHASECHK.TRANS64.TRYWAIT P1, [R5+URZ+0x29840], R4 ;  /* 0x02984004050075a7 */ /* 0x000ea4000802017f */
[----:B------:R-:W-:-:S04]  /*14e00*/  ISETP.NE.AND P2, PT, R2, 0x2, PT ;  /* 0x000000020200780c */ /* 0x000fc80003f45270 */
[----:B------:R-:W-:Y:S01]  /*14e10*/  SEL R3, RZ, 0x1, P2 ;  /* 0x00000001ff037807 */ /* 0x000fe20001000000 */
[----:B--2---:R-:W-:Y:S08]  /*14e20*/  @!P1 BRA `(.L_x_2327) ;  /* 0x0000002400dc9947 */ /* 0x004ff00003800000 */
.L_x_2407:
[----:B------:R-:W-:Y:S02]  /*14e30*/  SEL R2, R2, RZ, P2 ;  /* 0x000000ff02027207 */ /* 0x000fe40001000000 */
[----:B------:R-:W-:Y:S01]  /*14e40*/  LOP3.LUT R0, R0, R3, RZ, 0x3c, !PT ;  /* 0x0000000300007212 */ /* 0x000fe200078e3cff */
[----:B------:R-:W-:Y:S06]  /*14e50*/  @!P0 BRA `(.L_x_2328) ;  /* 0x0000000000048947 */ /* 0x000fec0003800000 */
[----:B------:R-:W-:Y:S01]  /*14e60*/  BPT.TRAP 0x1 ;  /* 0x000000040000795c */ /* 0x000fe20000300000 */
.L_x_2328:
[----:B------:R-:W-:Y:S02]  /*14e70*/  LEA R3, R2, R6, 0x3 ;  /* 0x0000000602037211 */ /* 0x000fe400078e18ff */
[----:B------:R-:W-:-:S04]  /*14e80*/  SHF.L.U32 R0, R0, 0x1f, RZ ;  /* 0x0000001f00007819 */ /* 0x000fc800000006ff */
[----:B------:R-:W3:Y:S02]  /*14e90*/  SYNCS.PHASECHK.TRANS64.TRYWAIT P1, [R3+URZ+0x29840], R0 ;  /* 0x02984000030075a7 */ /* 0x000ee4000802017f */
[----:B---3--:R-:W-:Y:S05]  /*14ea0*/  @!P1 BRA `(.L_x_2329) ;  /* 0x0000002400d09947 */ /* 0x008fea0003800000 */
.L_x_2408:
[----:B------:R-:W-:Y:S05]  /*14eb0*/  @!P0 BRA `(.L_x_2330) ;  /* 0x0000000000048947 */ /* 0x000fea0003800000 */
[----:B------:R-:W-:Y:S01]  /*14ec0*/  BPT.TRAP 0x1 ;  /* 0x000000040000795c */ /* 0x000fe20000300000 */
.L_x_2330:
[----:B------:R-:W4:Y:S02]  /*14ed0*/  SYNCS.PHASECHK.TRANS64.TRYWAIT P1, [R5+URZ+0x29860], R4 ;  /* 0x02986004050075a7 */ /* 0x000f24000802017f */
[----:B----4-:R-:W-:Y:S05]  /*14ee0*/  @!P1 BRA `(.L_x_2331) ;  /* 0x0000002400d49947 */ /* 0x010fea0003800000 */
.L_x_2409:
[----:B------:R-:W-:Y:S05]  /*14ef0*/  @!P0 BRA `(.L_x_2332) ;  /* 0x0000000000048947 */ /* 0x000fea0003800000 */
[----:B------:R-:W-:Y:S01]  /*14f00*/  BPT.TRAP 0x1 ;  /* 0x000000040000795c */ /* 0x000fe20000300000 */
.L_x_2332:
[----:B------:R-:W0:Y:S02]  /*14f10*/  SYNCS.PHASECHK.TRANS64.TRYWAIT P1, [R3+URZ+0x29860], R0 ;  /* 0x02986000030075a7 */ /* 0x000e24000802017f */
[----:B0-----:R-:W-:Y:S05]  /*14f20*/  @!P1 BRA `(.L_x_2333) ;  /* 0x0000002400d89947 */ /* 0x001fea0003800000 */
.L_x_2410:
[----:B------:R-:W-:Y:S05]  /*14f30*/  @!P0 BRA `(.L_x_2334) ;  /* 0x0000000000048947 */ /* 0x000fea0003800000 */
[----:B------:R-:W-:Y:S01]  /*14f40*/  BPT.TRAP 0x1 ;  /* 0x000000040000795c */ /* 0x000fe20000300000 */
.L_x_2334:
[----:B------:R-:W0:Y:S02]  /*14f50*/  SYNCS.PHASECHK.TRANS64.TRYWAIT P1, [R5+URZ+0x29880], R4 ;  /* 0x02988004050075a7 */ /* 0x000e24000802017f */
[----:B0-----:R-:W-:Y:S05]  /*14f60*/  @!P1 BRA `(.L_x_2335) ;  /* 0x0000002400dc9947 */ /* 0x001fea0003800000 */
.L_x_2411:
[----:B------:R-:W-:Y:S05]  /*14f70*/  @!P0 BRA `(.L_x_2336) ;  /* 0x0000000000048947 */ /* 0x000fea0003800000 */
[----:B------:R-:W-:Y:S01]  /*14f80*/  BPT.TRAP 0x1 ;  /* 0x000000040000795c */ /* 0x000fe20000300000 */
.L_x_2336:
[----:B------:R0:W0:Y:S02]  /*14f90*/  SYNCS.PHASECHK.TRANS64.TRYWAIT P0, [R3+URZ+0x29880], R0 ;  /* 0x02988000030075a7 */ /* 0x000024000800017f */
[----:B0-----:R-:W-:Y:S05]  /*14fa0*/  @!P0 NANOSLEEP.SYNCS 0x989680 ;  /* 0x009896800000895d */ /* 0x001fea0003900000 */
[----:B------:R-:W0:Y:S02]  /*14fb0*/  @!P0 SYNCS.PHASECHK.TRANS64 P0, [R3+URZ+0x29880], R0 ;  /* 0x02988000030085a7 */ /* 0x000e24000800007f */
[----:B0-----:R-:W-:Y:S05]  /*14fc0*/  @!P0 BRA `(.L_x_2336) ;  /* 0xfffffffc00f08947 */ /* 0x001fea000383ffff */
.L_x_2235:
[----:B------:R-:W-:Y:S05]  /*14fd0*/  BSYNC B6 ;  /* 0x0000000000067941 */ /* 0x000fea0003800000 */
.L_x_2232:
[----:B------:R-:W-:Y:S05]  /*14fe0*/  EXIT ;  /* 0x000000000000794d */ /* 0x000fea0003800000 */
.L_x_2239:
[----:B0-----:R-:W-:-:S04]  /*14ff0*/  IMAD.U32 R3, RZ, RZ, UR38 ;  /* 0x00000026ff037e24 */ /* 0x001fc8000f8e00ff */
[----:B------:R0:W1:Y:S03]  /*15000*/  SYNCS.PHASECHK.TRANS64.TRYWAIT P0, [R3+URZ+0x29800], R6 ;  /* 0x02980006030075a7 */ /* 0x000066000800017f */
[----:B-1----:R-:W-:Y:S05]  /*15010*/  @!P0 NANOSLEEP.SYNCS 0x989680 ;  /* 0x009896800000895d */ /* 0x002fea0003900000 */
[----:B------:R-:W1:Y:S02]  /*15020*/  @!P0 SYNCS.PHASECHK.TRANS64 P0, [R3+URZ+0x29800], R6 ;  /* 0x02980006030085a7 */ /* 0x000e64000800007f */
[----:B-1----:R-:W-:Y:S05]  /*15030*/  @!P0 BRA `(.L_x_2239) ;  /* 0xfffffffc00ec8947 */ /* 0x002fea000383ffff */
[----:B------:R-:W-:Y:S05]  /*15040*/  BRA `(.L_x_2337) ;  /* 0xfffffec400a47947 */ /* 0x000fea000383ffff */
.L_x_2243:
[----:B--2---:R-:W-:-:S04]  /*15050*/  IMAD.U32 R5, RZ, RZ, UR38 ;  /* 0x00000026ff057e24 */ /* 0x004fc8000f8e00ff */
[----:B------:R2:W3:Y:S03]  /*15060*/  SYNCS.PHASECHK.TRANS64.TRYWAIT P1, [R5+URZ+0x29830], R6 ;  /* 0x02983006050075a7 */ /* 0x0004e6000802017f */
[----:B---3--:R-:W-:Y:S05]  /*15070*/  @!P1 NANOSLEEP.SYNCS 0x989680 ;  /* 0x009896800000995d */ /* 0x008fea0003900000 */
[----:B------:R-:W3:Y:S02]  /*15080*/  @!P1 SYNCS.PHASECHK.TRANS64 P1, [R5+URZ+0x29830], R6 ;  /* 0x02983006050095a7 */ /* 0x000ee4000802007f */
[----:B---3--:R-:W-:Y:S05]  /*15090*/  @!P1 BRA `(.L_x_2243) ;  /* 0xfffffffc00ec9947 */ /* 0x008fea000383ffff */
[----:B------:R-:W-:Y:S05]  /*150a0*/  BRA `(.L_x_2242) ;  /* 0xfffffec400c87947 */ /* 0x000fea000383ffff */
.L_x_2249:
[----:B-1----:R-:W-:-:S04]  /*150b0*/  IMAD.U32 R11, RZ, RZ, UR4 ;  /* 0x00000004ff0b7e24 */ /* 0x002fc8000f8e00ff */
[----:B------:R1:W2:Y:S03]  /*150c0*/  SYNCS.PHASECHK.TRANS64.TRYWAIT P1, [R11+URZ+0x29830], R10 ;  /* 0x0298300a0b0075a7 */ /* 0x0002a6000802017f */
[----:B--2---:R-:W-:Y:S05]  /*150d0*/  @!P1 NANOSLEEP.SYNCS 0x989680 ;  /* 0x009896800000995d */ /* 0x004fea0003900000 */
[----:B------:R-:W2:Y:S02]  /*150e0*/  @!P1 SYNCS.PHASECHK.TRANS64 P1, [R11+URZ+0x29830], R10 ;  /* 0x0298300a0b0095a7 */ /* 0x000ea4000802007f */
[----:B--2---:R-:W-:Y:S05]  /*150f0*/  @!P1 BRA `(.L_x_2249) ;  /* 0xfffffffc00ec9947 */ /* 0x004fea000383ffff */
[----:B------:R-:W-:Y:S05]  /*15100*/  BRA `(.L_x_2246) ;  /* 0xffffff0800907947 */ /* 0x000fea000383ffff */
.L_x_2253:
[----:B-1----:R-:W-:-:S04]  /*15110*/  IMAD.U32 R11, RZ, RZ, UR10 ;  /* 0x0000000aff0b7e24 */ /* 0x002fc8000f8e00ff */
[----:B------:R1:W2:Y:S03]  /*15120*/  SYNCS.PHASECHK.TRANS64.TRYWAIT P1, [R11+URZ+0x29850], R10 ;  /* 0x0298500a0b0075a7 */ /* 0x0002a6000802017f */
[----:B--2---:R-:W-:Y:S05]  /*15130*/  @!P1 NANOSLEEP.SYNCS 0x989680 ;  /* 0x009896800000995d */ /* 0x004fea0003900000 */
[----:B------:R-:W2:Y:S02]  /*15140*/  @!P1 SYNCS.PHASECHK.TRANS64 P1, [R11+URZ+0x29850], R10 ;  /* 0x0298500a0b0095a7 */ /* 0x000ea4000802007f */
[----:B--2---:R-:W-:Y:S05]  /*15150*/  @!P1 BRA `(.L_x_2253) ;  /* 0xfffffffc00ec9947 */ /* 0x004fea000383ffff */
[----:B------:R-:W-:Y:S05]  /*15160*/  BRA `(.L_x_2250) ;  /* 0xffffff1400a47947 */ /* 0x000fea000383ffff */
.L_x_2261:
[----:B-1----:R-:W-:-:S04]  /*15170*/  IMAD.U32 R10, RZ, RZ, UR10 ;  /* 0x0000000aff0a7e24 */ /* 0x002fc8000f8e00ff */
[----:B------:R1:W2:Y:S03]  /*15180*/  SYNCS.PHASECHK.TRANS64.TRYWAIT P1, [R10+URZ+0x29830], R9 ;  /* 0x029830090a0075a7 */ /* 0x0002a6000802017f */
[----:B--2---:R-:W-:Y:S05]  /*15190*/  @!P1 NANOSLEEP.SYNCS 0x989680 ;  /* 0x009896800000995d */ /* 0x004fea0003900000 */
[----:B------:R-:W2:Y:S02]  /*151a0*/  @!P1 SYNCS.PHASECHK.TRANS64 P1, [R10+URZ+0x29830], R9 ;  /* 0x029830090a0095a7 */ /* 0x000ea4000802007f */
[----:B--2---:R-:W-:Y:S05]  /*151b0*/  @!P1 BRA `(.L_x_2261) ;  /* 0xfffffffc00ec9947 */ /* 0x004fea000383ffff */
[----:B------:R-:W-:Y:S05]  /*151c0*/  BRA `(.L_x_2258) ;  /* 0xffffff4c00107947 */ /* 0x000fea000383ffff */
.L_x_2265:
[----:B-1----:R-:W-:-:S04]  /*151d0*/  IMAD.U32 R10, RZ, RZ, UR10 ;  /* 0x0000000aff0a7e24 */ /* 0x002fc8000f8e00ff */
[----:B------:R1:W2:Y:S03]  /*151e0*/  SYNCS.PHASECHK.TRANS64.TRYWAIT P1, [R10+URZ+0x29850], R9 ;  /* 0x029850090a0075a7 */ /* 0x0002a6000802017f */
[----:B--2---:R-:W-:Y:S05]  /*151f0*/  @!P1 NANOSLEEP.SYNCS 0x989680 ;  /* 0x009896800000995d */ /* 0x004fea0003900000 */
[----:B------:R-:W2:Y:S02]  /*15200*/  @!P1 SYNCS.PHASECHK.TRANS64 P1, [R10+URZ+0x29850], R9 ;  /* 0x029850090a0095a7 */ /* 0x000ea4000802007f */
[----:B--2---:R-:W-:Y:S05]  /*15210*/  @!P1 BRA `(.L_x_2265) ;  /* 0xfffffffc00ec9947 */ /* 0x004fea000383ffff */
[----:B------:R-:W-:Y:S05]  /*15220*/  BRA `(.L_x_2262) ;  /* 0xffffff58001c7947 */ /* 0x000fea000383ffff */
.L_x_2272:
[----:B-1----:R-:W-:-:S04]  /*15230*/  IMAD.U32 R3, RZ, RZ, UR9 ;  /* 0x00000009ff037e24 */ /* 0x002fc8000f8e00ff */
[----:B------:R1:W3:Y:S03]  /*15240*/  SYNCS.PHASECHK.TRANS64.TRYWAIT P1, [R3+URZ+0x29850], R0 ;  /* 0x02985000030075a7 */ /* 0x0002e6000802017f */
[----:B---3--:R-:W-:Y:S05]  /*15250*/  @!P1 NANOSLEEP.SYNCS 0x989680 ;  /* 0x009896800000995d */ /* 0x008fea0003900000 */
[----:B------:R-:W3:Y:S02]  /*15260*/  @!P1 SYNCS.PHASECHK.TRANS64 P1, [R3+URZ+0x29850], R0 ;  /* 0x02985000030095a7 */ /* 0x000ee4000802007f */
[----:B---3--:R-:W-:Y:S05]  /*15270*/  @!P1 BRA `(.L_x_2272) ;  /* 0xfffffffc00ec9947 */ /* 0x008fea000383ffff */
[----:B------:R-:W-:Y:S05]  /*15280*/  BRA `(.L_x_2271) ;  /* 0xffffff80006c7947 */ /* 0x000fea000383ffff */
.L_x_2285:
[----:B------:R-:W-:Y:S02]  /*15290*/  IMAD.MOV.U32 R13, RZ, RZ, R22 ;  /* 0x000000ffff0d7224 */ /* 0x000fe400078e0016 */
[----:B------:R-:W-:Y:S02]  /*152a0*/  IMAD.MOV.U32 R12, RZ, RZ, RZ ;  /* 0x000000ffff0c7224 */ /* 0x000fe400078e00ff */
[----:B------:R-:W-:Y:S02]  /*152b0*/  IMAD.MOV.U32 R11, RZ, RZ, 0x1f ;  /* 0x0000001fff0b7424 */ /* 0x000fe400078e00ff */
[----:B------:R-:W-:-:S07]  /*152c0*/  IMAD.MOV.U32 R15, RZ, RZ, -0x1 ;  /* 0xffffffffff0f7424 */ /* 0x000fce00078e00ff */
[----:B-----5:R-:W-:Y:S05]  /*152d0*/  WARPSYNC.COLLECTIVE R15, `(.L_x_2338) ;  /* 0x000000000f087348 */ /* 0x020fea0003c00000 */
[----:B------:R0:W1:Y:S02]  /*152e0*/  SHFL.IDX P6, R14, R13, R12, R11 ;  /* 0x0000000c0d0e7389 */ /* 0x00006400000c000b */
[----:B01---5:R-:W-:Y:S01]  /*152f0*/  ENDCOLLECTIVE ;  /* 0x000000000000791b */ /* 0x023fe20003800000 */
.L_x_2338:
[----:B------:R-:W-:Y:S05]  /*15300*/  BRA `(.L_x_2339) ;  /* 0xffffffbc00e07947 */ /* 0x000fea000383ffff */
.L_x_2287:
        /* <DEDUP_REMOVED lines=8> */
.L_x_2288:
        /* <DEDUP_REMOVED lines=8> */
.L_x_2342:
[----:B------:R-:W-:Y:S05]  /*15410*/  BSYNC B0 ;  /* 0x0000000000007941 */ /* 0x000fea0003800000 */
.L_x_2341:
[----:B------:R-:W-:Y:S01]  /*15420*/  IMAD.MOV.U32 R13, RZ, RZ, R18 ;  /* 0x000000ffff0d7224 */ /* 0x000fe200078e0012 */
[C---:B------:R-:W-:Y:S01]  /*15430*/  LOP3.LUT P3, RZ, R16.reuse, 0x2, RZ, 0xc0, !PT ;  /* 0x0000000210ff7812 */ /* 0x040fe2000786c0ff */
[----:B------:R-:W-:Y:S01]  /*15440*/  IMAD.MOV.U32 R12, RZ, RZ, RZ ;  /* 0x000000ffff0c7224 */ /* 0x000fe200078e00ff */
[----:B------:R-:W-:Y:S01]  /*15450*/  LOP3.LUT P2, RZ, R16, 0x1, RZ, 0xc0, !PT ;  /* 0x0000000110ff7812 */ /* 0x000fe2000784c0ff */
[----:B------:R-:W-:Y:S01]  /*15460*/  IMAD.MOV.U32 R11, RZ, RZ, 0x1c1f ;  /* 0x00001c1fff0b7424 */ /* 0x000fe200078e00ff */
[C---:B------:R-:W-:Y:S01]  /*15470*/  ISETP.GE.AND P1, PT, R9.reuse, 0x61, PT ;  /* 0x000000610900780c */ /* 0x040fe20003f26270 */
[----:B------:R-:W-:Y:S01]  /*15480*/  IMAD.MOV.U32 R15, RZ, RZ, -0x1 ;  /* 0xffffffffff0f7424 */ /* 0x000fe200078e00ff */
[----:B------:R-:W-:Y:S01]  /*15490*/  ISETP.GE.AND P5, PT, R9, 0x81, PT ;  /* 0x000000810900780c */ /* 0x000fe20003fa6270 */
[----:B------:R-:W-:Y:S02]  /*154a0*/  IMAD.MOV.U32 R3, RZ, RZ, R14 ;  /* 0x000000ffff037224 */ /* 0x000fe400078e000e */
[----:B------:R-:W-:-:S10]  /*154b0*/  VIADD R8, R7, UR45 ;  /* 0x0000002d07087c36 */ /* 0x000fd40008000000 */
[----:B------:R-:W-:Y:S05]  /*154c0*/  WARPSYNC.COLLECTIVE R15, `(.L_x_2343) ;  /* 0x000000000f087348 */ /* 0x000fea0003c00000 */
[----:B------:R0:W1:Y:S02]  /*154d0*/  SHFL.IDX P6, R14, R13, R12, R11 ;  /* 0x0000000c0d0e7389 */ /* 0x00006400000c000b */
[----:B01----:R-:W-:Y:S01]  /*154e0*/  ENDCOLLECTIVE ;  /* 0x000000000000791b */ /* 0x003fe20003800000 */
.L_x_2343:
[----:B------:R-:W-:Y:S02]  /*154f0*/  IMAD.IADD R7, R33, 0x1, R8 ;  /* 0x0000000121077824 */ /* 0x000fe400078e0208 */
[----:B------:R-:W-:Y:S02]  /*15500*/  VIADD R34, R8, 0xa400 ;  /* 0x0000a40008227836 */ /* 0x000fe40000000000 */
[----:B------:R-:W-:Y:S02]  /*15510*/  IMAD.MOV.U32 R13, RZ, RZ, R10 ;  /* 0x000000ffff0d7224 */ /* 0x000fe400078e000a */
[----:B------:R-:W-:Y:S02]  /*15520*/  IMAD.MOV.U32 R12, RZ, RZ, 0x1 ;  /* 0x00000001ff0c7424 */ /* 0x000fe400078e00ff */
[----:B------:R-:W-:-:S07]  /*15530*/  IMAD.MOV.U32 R2, RZ, RZ, R14 ;  /* 0x000000ffff027224 */ /* 0x000fce00078e000e */
[----:B------:R-:W-:Y:S05]  /*15540*/  WARPSYNC.COLLECTIVE R15, `(.L_x_2344) ;  /* 0x000000000f087348 */ /* 0x000fea0003c00000 */
[----:B------:R0:W1:Y:S02]  /*15550*/  SHFL.IDX P6, R14, R13, R12, R11 ;  /* 0x0000000c0d0e7389 */ /* 0x00006400000c000b */
[----:B01----:R-:W-:Y:S01]  /*15560*/  ENDCOLLECTIVE ;  /* 0x000000000000791b */ /* 0x003fe20003800000 */
.L_x_2344:
        /* <DEDUP_REMOVED lines=14> */
.L_x_2345:
[----:B------:R-:W-:Y:S02]  /*15650*/  IMAD.MOV.U32 R13, RZ, RZ, R10 ;  /* 0x000000ffff0d7224 */ /* 0x000fe400078e000a */
[----:B------:R-:W-:Y:S02]  /*15660*/  IMAD.MOV.U32 R12, RZ, RZ, 0x2 ;  /* 0x00000002ff0c7424 */ /* 0x000fe400078e00ff */
[----:B------:R-:W-:-:S07]  /*15670*/  IMAD.MOV.U32 R2, RZ, RZ, R14 ;  /* 0x000000ffff027224 */ /* 0x000fce00078e000e */
[----:B------:R-:W-:Y:S05]  /*15680*/  WARPSYNC.COLLECTIVE R15, `(.L_x_2346) ;  /* 0x000000000f087348 */ /* 0x000fea0003c00000 */
[----:B------:R0:W1:Y:S02]  /*15690*/  SHFL.IDX P6, R14, R13, R12, R11 ;  /* 0x0000000c0d0e7389 */ /* 0x00006400000c000b */
[----:B01----:R-:W-:Y:S01]  /*156a0*/  ENDCOLLECTIVE ;  /* 0x000000000000791b */ /* 0x003fe20003800000 */
.L_x_2346:
[----:B------:R-:W-:-:S04]  /*156b0*/  IADD3 R2, P0, R35, R2, RZ ;  /* 0x0000000223027210 */ /* 0x000fc80007f1e0ff */
[----:B------:R-:W-:Y:S02]  /*156c0*/  IADD3.X R3, RZ, R3, RZ, P0, !PT ;  /* 0x00000003ff037210 */ /* 0x000fe400007fe4ff */
        /* <DEDUP_REMOVED lines=12> */
.L_x_2347:
[----:B------:R-:W-:Y:S02]  /*15790*/  IMAD.MOV.U32 R13, RZ, RZ, R10 ;  /* 0x000000ffff0d7224 */ /* 0x000fe400078e000a */
[----:B------:R-:W-:Y:S02]  /*157a0*/  IMAD.MOV.U32 R12, RZ, RZ, 0x3 ;  /* 0x00000003ff0c7424 */ /* 0x000fe400078e00ff */
[----:B------:R-:W-:-:S07]  /*157b0*/  IMAD.MOV.U32 R2, RZ, RZ, R14 ;  /* 0x000000ffff027224 */ /* 0x000fce00078e000e */
[----:B------:R-:W-:Y:S05]  /*157c0*/  WARPSYNC.COLLECTIVE R15, `(.L_x_2348) ;  /* 0x000000000f087348 */ /* 0x000fea0003c00000 */
[----:B------:R0:W1:Y:S02]  /*157d0*/  SHFL.IDX P6, R14, R13, R12, R11 ;  /* 0x0000000c0d0e7389 */ /* 0x00006400000c000b */
[----:B01----:R-:W-:Y:S01]  /*157e0*/  ENDCOLLECTIVE ;  /* 0x000000000000791b */ /* 0x003fe20003800000 */
.L_x_2348:
        /* <DEDUP_REMOVED lines=13> */
.L_x_2349:
[----:B------:R-:W-:Y:S01]  /*158c0*/  @!PT LDS RZ, [RZ] ;  /* 0x00000000fffff984 */ /* 0x000fe20000000800 */
[----:B------:R-:W-:Y:S01]  /*158d0*/  @!PT LDS RZ, [RZ] ;  /* 0x00000000fffff984 */ /* 0x000fe20000000800 */
[----:B------:R-:W-:Y:S01]  /*158e0*/  @!PT LDS RZ, [RZ] ;  /* 0x00000000fffff984 */ /* 0x000fe20000000800 */
[----:B------:R0:W-:Y:S01]  /*158f0*/  LDGSTS.E.BYPASS.LTC128B.128 [R7+0xc400], desc[UR36][R2.64+0x40], !P0 ;  /* 0x0c40004002077fae */ /* 0x0001e2000c101d64 */
[----:B------:R-:W-:Y:S02]  /*15900*/  IMAD.MOV.U32 R13, RZ, RZ, R19 ;  /* 0x000000ffff0d7224 */ /* 0x000fe400078e0013 */
[----:B------:R-:W-:Y:S02]  /*15910*/  IMAD.MOV.U32 R12, RZ, RZ, RZ ;  /* 0x000000ffff0c7224 */ /* 0x000fe400078e00ff */
[----:B0-----:R-:W-:-:S07]  /*15920*/  IMAD.MOV.U32 R2, RZ, RZ, R14 ;  /* 0x000000ffff027224 */ /* 0x001fce00078e000e */
[----:B------:R-:W-:Y:S05]  /*15930*/  WARPSYNC.COLLECTIVE R15, `(.L_x_2350) ;  /* 0x000000000f087348 */ /* 0x000fea0003c00000 */
[----:B------:R0:W1:Y:S02]  /*15940*/  SHFL.IDX P6, R14, R13, R12, R11 ;  /* 0x0000000c0d0e7389 */ /* 0x00006400000c000b */
[----:B01----:R-:W-:Y:S01]  /*15950*/  ENDCOLLECTIVE ;  /* 0x000000000000791b */ /* 0x003fe20003800000 */
.L_x_2350:
[----:B------:R-:W-:-:S05]  /*15960*/  IADD3 R2, P0, R35, R2, RZ ;  /* 0x0000000223027210 */ /* 0x000fca0007f1e0ff */
[----:B------:R-:W-:Y:S01]  /*15970*/  IMAD.X R3, RZ, RZ, R10, P0 ;  /* 0x000000ffff037224 */ /* 0x000fe200000e060a */
[C---:B------:R-:W-:Y:S02]  /*15980*/  ISETP.LT.OR P0, PT, R9.reuse, 0x61, P3 ;  /* 0x000000610900780c */ /* 0x040fe40001f01670 */
[----:B------:R-:W-:Y:S02]  /*15990*/  ISETP.GE.AND P3, PT, R9, 0x21, PT ;  /* 0x000000210900780c */ /* 0x000fe40003f66270 */
[----:B------:R-:W-:-:S09]  /*159a0*/  MOV R13, R20 ;  /* 0x00000014000d7202 */ /* 0x000fd20000000f00 */
        /* <DEDUP_REMOVED lines=10> */
.L_x_2351:
[----:B------:R-:W-:Y:S01]  /*15a50*/  @!PT LDS RZ, [RZ] ;  /* 0x00000000fffff984 */ /* 0x000fe20000000800 */
[----:B------:R-:W-:Y:S01]  /*15a60*/  @!PT LDS RZ, [RZ] ;  /* 0x00000000fffff984 */ /* 0x000fe20000000800 */
[----:B------:R-:W-:Y:S01]  /*15a70*/  @!PT LDS RZ, [RZ] ;  /* 0x00000000fffff984 */ /* 0x000fe20000000800 */
[----:B------:R0:W-:Y:S02]  /*15a80*/  LDGSTS.E.BYPASS.LTC128B.128 [R7+0xd400], desc[UR36][R2.64+0x40], !P0 ;  /* 0x0d40004002077fae */ /* 0x0001e4000c101d64 */
[----:B0-----:R-:W-:Y:S01]  /*15a90*/  IMAD.MOV.U32 R2, RZ, RZ, R14 ;  /* 0x000000ffff027224 */ /* 0x001fe200078e000e */
[----:B------:R-:W-:Y:S06]  /*15aa0*/  BRA `(.L_x_2352) ;  /* 0xffffffc000d47947 */ /* 0x000fec000383ffff */
.L_x_2291:
[----:B-1----:R-:W-:Y:S02]  /*15ab0*/  IMAD.MOV.U32 R3, RZ, RZ, 0x1 ;  /* 0x00000001ff037424 */ /* 0x002fe400078e00ff */
[----:B------:R-:W-:-:S03]  /*15ac0*/  IMAD.U32 R2, RZ, RZ, UR45 ;  /* 0x0000002dff027e24 */ /* 0x000fc6000f8e00ff */
[----:B------:R-:W-:-:S04]  /*15ad0*/  SHF.L.U32 R3, R3, 0x1f, RZ ;  /* 0x0000001f03037819 */ /* 0x000fc800000006ff */
[----:B------:R1:W2:Y:S03]  /*15ae0*/  SYNCS.PHASECHK.TRANS64.TRYWAIT P0, [R2+URZ+0x29840], R3 ;  /* 0x02984003020075a7 */ /* 0x0002a6000800017f */
[----:B--2---:R-:W-:Y:S05]  /*15af0*/  @!P0 NANOSLEEP.SYNCS 0x989680 ;  /* 0x009896800000895d */ /* 0x004fea0003900000 */
[----:B------:R-:W2:Y:S02]  /*15b00*/  @!P0 SYNCS.PHASECHK.TRANS64 P0, [R2+URZ+0x29840], R3 ;  /* 0x02984003020085a7 */ /* 0x000ea4000800007f */
[----:B--2---:R-:W-:Y:S05]  /*15b10*/  @!P0 BRA `(.L_x_2291) ;  /* 0xfffffffc00e48947 */ /* 0x004fea000383ffff */
[----:B------:R-:W-:Y:S05]  /*15b20*/  BRA `(.L_x_2353) ;  /* 0xffffffc400187947 */ /* 0x000fea000383ffff */
.L_x_2292:
        /* <DEDUP_REMOVED lines=8> */
.L_x_2355:
[----:B------:R-:W-:Y:S05]  /*15bb0*/  BSYNC B0 ;  /* 0x0000000000007941 */ /* 0x000fea0003800000 */
.L_x_2354:
        /* <DEDUP_REMOVED lines=11> */
.L_x_2356:
[----:B------:R-:W-:Y:S02]  /*15c70*/  @P3 VIADD R21, R36, UR45 ;  /* 0x0000002d24153c36 */ /* 0x000fe40008000000 */
[----:B------:R-:W-:Y:S02]  /*15c80*/  IMAD.MOV.U32 R13, RZ, RZ, R6 ;  /* 0x000000ffff0d7224 */ /* 0x000fe400078e0006 */
[----:B------:R-:W-:Y:S01]  /*15c90*/  IMAD.MOV.U32 R12, RZ, RZ, 0x1 ;  /* 0x00000001ff0c7424 */ /* 0x000fe200078e00ff */
[----:B------:R-:W-:Y:S02]  /*15ca0*/  @P4 IADD3 R14, P0, R35, R14, RZ ;  /* 0x0000000e230e4210 */ /* 0x000fe40007f1e0ff */
[----:B------:R-:W-:-:S03]  /*15cb0*/  LOP3.LUT P6, RZ, R16, 0x8, RZ, 0xc0, !PT ;  /* 0x0000000810ff7812 */ /* 0x000fc600078cc0ff */
[----:B------:R-:W-:Y:S01]  /*15cc0*/  @P4 IMAD.X R3, RZ, RZ, R2, P0 ;  /* 0x000000ffff034224 */ /* 0x000fe200000e0602 */
[----:B------:R-:W-:Y:S02]  /*15cd0*/  LOP3.LUT P0, RZ, R16, 0x10, RZ, 0xc0, !PT ;  /* 0x0000001010ff7812 */ /* 0x000fe4000780c0ff */
[----:B------:R-:W-:-:S11]  /*15ce0*/  @P4 MOV R2, R14 ;  /* 0x0000000e00024202 */ /* 0x000fd60000000f00 */
        /* <DEDUP_REMOVED lines=8> */
.L_x_2357:
        /* <DEDUP_REMOVED lines=10> */
.L_x_2358:
[----:B------:R-:W-:Y:S02]  /*15e10*/  IMAD.MOV.U32 R13, RZ, RZ, R6 ;  /* 0x000000ffff0d7224 */ /* 0x000fe400078e0006 */
[----:B------:R-:W-:Y:S01]  /*15e20*/  IMAD.MOV.U32 R12, RZ, RZ, 0x2 ;  /* 0x00000002ff0c7424 */ /* 0x000fe200078e00ff */
[----:B------:R-:W-:Y:S02]  /*15e30*/  @P3 IADD3 R14, P0, R35, R14, RZ ;  /* 0x0000000e230e3210 */ /* 0x000fe40007f1e0ff */
[----:B------:R-:W-:-:S03]  /*15e40*/  LOP3.LUT P6, RZ, R16, 0x10, RZ, 0xc0, !PT ;  /* 0x0000001010ff7812 */ /* 0x000fc600078cc0ff */
[----:B------:R-:W-:Y:S02]  /*15e50*/  @P3 IMAD.X R19, RZ, RZ, R8, P0 ;  /* 0x000000ffff133224 */ /* 0x000fe400000e0608 */
[----:B------:R-:W-:Y:S02]  /*15e60*/  @P3 IMAD.MOV.U32 R2, RZ, RZ, R14 ;  /* 0x000000ffff023224 */ /* 0x000fe400078e000e */
        /* <DEDUP_REMOVED lines=9> */
.L_x_2359:
[----:B------:R-:W-:Y:S01]  /*15f00*/  @!PT LDS RZ, [RZ] ;  /* 0x00000000fffff984 */ /* 0x000fe20000000800 */
[----:B------:R-:W-:Y:S01]  /*15f10*/  @!PT LDS RZ, [RZ] ;  /* 0x00000000fffff984 */ /* 0x000fe20000000800 */
[----:B------:R-:W-:Y:S01]  /*15f20*/  @!PT LDS RZ, [RZ] ;  /* 0x00000000fffff984 */ /* 0x000fe20000000800 */
[----:B------:R-:W-:Y:S04]  /*15f30*/  @P3 LDGSTS.E.BYPASS.LTC128B.128 [R21+0x1d400], desc[UR36][R2.64+0x40], !P4 ;  /* 0x1d40004002153fae */ /* 0x000fe8000e101d64 */
[----:B------:R0:W-:Y:S01]  /*15f40*/  @P3 LDGSTS.E.BYPASS.LTC128B.128 [R21+0x1fc00], desc[UR36][R2.64+0x80], !P5 ;  /* 0x1fc0008002153fae */ /* 0x0001e2000e901d64 */
[----:B------:R-:W-:Y:S01]  /*15f50*/  LOP3.LUT P3, RZ, R16, 0x10, RZ, 0xc0, !PT ;  /* 0x0000001010ff7812 */ /* 0x000fe2000786c0ff */
[----:B------:R-:W-:Y:S02]  /*15f60*/  IMAD.MOV.U32 R13, RZ, RZ, R5 ;  /* 0x000000ffff0d7224 */ /* 0x000fe400078e0005 */
[----:B0-----:R-:W-:Y:S02]  /*15f70*/  @P1 VIADD R21, R36, UR45 ;  /* 0x0000002d24151c36 */ /* 0x001fe40008000000 */
[----:B------:R-:W-:-:S08]  /*15f80*/  IMAD.MOV.U32 R8, RZ, RZ, R14 ;  /* 0x000000ffff087224 */ /* 0x000fd000078e000e */
[----:B------:R-:W-:Y:S05]  /*15f90*/  WARPSYNC.COLLECTIVE R15, `(.L_x_2360) ;  /* 0x000000000f087348 */ /* 0x000fea0003c00000 */
[----:B------:R0:W1:Y:S02]  /*15fa0*/  SHFL.IDX P6, R14, R13, R12, R11 ;  /* 0x0000000c0d0e7389 */ /* 0x00006400000c000b */
[----:B01----:R-:W-:Y:S01]  /*15fb0*/  ENDCOLLECTIVE ;  /* 0x000000000000791b */ /* 0x003fe20003800000 */
.L_x_2360:
[----:B------:R-:W-:Y:S02]  /*15fc0*/  IMAD.MOV.U32 R13, RZ, RZ, R6 ;  /* 0x000000ffff0d7224 */ /* 0x000fe400078e0006 */
[----:B------:R-:W-:Y:S01]  /*15fd0*/  IMAD.MOV.U32 R12, RZ, RZ, 0x3 ;  /* 0x00000003ff0c7424 */ /* 0x000fe200078e00ff */
[----:B------:R-:W-:-:S05]  /*15fe0*/  @P2 IADD3 R14, P0, R35, R14, RZ ;  /* 0x0000000e230e2210 */ /* 0x000fca0007f1e0ff */
[----:B------:R-:W-:-:S08]  /*15ff0*/  @P2 IMAD.MOV.U32 R2, RZ, RZ, R14 ;  /* 0x000000ffff022224 */ /* 0x000fd000078e000e */
[----:B------:R-:W-:Y:S05]  /*16000*/  WARPSYNC.COLLECTIVE R15, `(.L_x_2361) ;  /* 0x000000000f087348 */ /* 0x000fea0003c00000 */
[----:B------:R0:W1:Y:S02]  /*16010*/  SHFL.IDX P6, R14, R13, R12, R11 ;  /* 0x0000000c0d0e7389 */ /* 0x00006400000c000b */
[----:B01----:R-:W-:Y:S01]  /*16020*/  ENDCOLLECTIVE ;  /* 0x000000000000791b */ /* 0x003fe20003800000 */
.L_x_2361:
[----:B------:R-:W-:-:S05]  /*16030*/  @P2 IMAD.X R9, RZ, RZ, R8, P0 ;  /* 0x000000ffff092224 */ /* 0x000fca00000e0608 */
[----:B------:R-:W-:-:S05]  /*16040*/  @P2 MOV R3, R9 ;  /* 0x0000000900032202 */ /* 0x000fca0000000f00 */
        /* <DEDUP_REMOVED lines=11> */
.L_x_2362:
[----:B------:R-:W-:Y:S02]  /*16100*/  IMAD.MOV.U32 R13, RZ, RZ, R7 ;  /* 0x000000ffff0d7224 */ /* 0x000fe400078e0007 */
[----:B------:R-:W-:Y:S01]  /*16110*/  IMAD.MOV.U32 R12, RZ, RZ, RZ ;  /* 0x000000ffff0c7224 */ /* 0x000fe200078e00ff */
[----:B------:R-:W-:-:S05]  /*16120*/  @P1 IADD3 R14, P0, R35, R14, RZ ;  /* 0x0000000e230e1210 */ /* 0x000fca0007f1e0ff */
[----:B------:R-:W-:-:S08]  /*16130*/  @P1 IMAD.MOV.U32 R2, RZ, RZ, R14 ;  /* 0x000000ffff021224 */ /* 0x000fd000078e000e */
[----:B------:R-:W-:Y:S05]  /*16140*/  WARPSYNC.COLLECTIVE R15, `(.L_x_2363) ;  /* 0x000000000f087348 */ /* 0x000fea0003c00000 */
[----:B------:R0:W1:Y:S02]  /*16150*/  SHFL.IDX P6, R14, R13, R12, R11 ;  /* 0x0000000c0d0e7389 */ /* 0x00006400000c000b */
[----:B01----:R-:W-:Y:S01]  /*16160*/  ENDCOLLECTIVE ;  /* 0x000000000000791b */ /* 0x003fe20003800000 */
.L_x_2363:
        /* <DEDUP_REMOVED lines=9> */
[----:B------:R-:W-:Y:S01]  /*16200*/  ISETP.NE.AND P5, PT, R4, RZ, PT ;  /* 0x000000ff0400720c */ /* 0x000fe20003fa5270 */
[----:B------:R-:W-:-:S12]  /*16210*/  IMAD.MOV.U32 R7, RZ, RZ, R14 ;  /* 0x000000ffff077224 */ /* 0x000fd800078e000e */
[----:B0-----:R-:W-:Y:S05]  /*16220*/  WARPSYNC.COLLECTIVE R15, `(.L_x_2364) ;  /* 0x000000000f087348 */ /* 0x001fea0003c00000 */
[----:B------:R1:W2:Y:S02]  /*16230*/  SHFL.IDX P6, R14, R13, R12, R11 ;  /* 0x0000000c0d0e7389 */ /* 0x0002a400000c000b */
[----:B012---:R-:W-:Y:S01]  /*16240*/  ENDCOLLECTIVE ;  /* 0x000000000000791b */ /* 0x007fe20003800000 */
.L_x_2364:
[----:B------:R-:W-:Y:S05]  /*16250*/  BRA `(.L_x_2365) ;  /* 0xffffffc000b47947 */ /* 0x000fea000383ffff */
.L_x_2297:
[----:B------:R-:W-:Y:S01]  /*16260*/  IMAD.MOV.U32 R13, RZ, RZ, R5 ;  /* 0x000000ffff0d7224 */ /* 0x000fe200078e0005 */
[----:B------:R-:W-:Y:S01]  /*16270*/  MOV R15, 0xffffffff ;  /* 0xffffffff000f7802 */ /* 0x000fe20000000f00 */
[----:B------:R-:W-:Y:S02]  /*16280*/  IMAD.MOV.U32 R12, RZ, RZ, RZ ;  /* 0x000000ffff0c7224 */ /* 0x000fe400078e00ff */
[----:B------:R-:W-:Y:S02]  /*16290*/  IMAD.MOV.U32 R11, RZ, RZ, 0x1c1f ;  /* 0x00001c1fff0b7424 */ /* 0x000fe400078e00ff */
[----:B------:R-:W-:-:S07]  /*162a0*/  IMAD.U32 R3, RZ, RZ, UR47 ;  /* 0x0000002fff037e24 */ /* 0x000fce000f8e00ff */
[----:B0-2---:R-:W-:Y:S05]  /*162b0*/  WARPSYNC.COLLECTIVE R15, `(.L_x_2366) ;  /* 0x000000000f087348 */ /* 0x005fea0003c00000 */
[----:B--2---:R1:W2:Y:S02]  /*162c0*/  SHFL.IDX P6, R14, R13, R12, R11 ;  /* 0x0000000c0d0e7389 */ /* 0x0042a400000c000b */
[----:B012---:R-:W-:Y:S01]  /*162d0*/  ENDCOLLECTIVE ;  /* 0x000000000000791b */ /* 0x007fe20003800000 */
.L_x_2366:
[----:B------:R-:W-:Y:S02]  /*162e0*/  IMAD.MOV.U32 R13, RZ, RZ, R4 ;  /* 0x000000ffff0d7224 */ /* 0x000fe400078e0004 */
[----:B------:R-:W-:-:S07]  /*162f0*/  IMAD.MOV.U32 R2, RZ, RZ, R14 ;  /* 0x000000ffff027224 */ /* 0x000fce00078e000e */
[----:B------:R-:W-:Y:S05]  /*16300*/  WARPSYNC.COLLECTIVE R15, `(.L_x_2367) ;  /* 0x000000000f087348 */ /* 0x000fea0003c00000 */
[----:B------:R0:W1:Y:S02]  /*16310*/  SHFL.IDX P6, R14, R13, R12, R11 ;  /* 0x0000000c0d0e7389 */ /* 0x00006400000c000b */
[----:B01----:R-:W-:Y:S01]  /*16320*/  ENDCOLLECTIVE ;  /* 0x000000000000791b */ /* 0x003fe20003800000 */
.L_x_2367:
[----:B------:R-:W-:Y:S02]  /*16330*/  ULDC UR4, c[0x0][0x288] ;  /* 0x0000a20000047ab9 */ /* 0x000fe40000000800 */
[----:B------:R-:W-:Y:S02]  /*16340*/  IMAD R7, R0, UR4, RZ ;  /* 0x0000000400077c24 */ /* 0x000fe4000f8e02ff */
[----:B------:R-:W-:-:S04]  /*16350*/  IMAD R0, R3, 0x80, R28 ;  /* 0x0000008003007824 */ /* 0x000fc800078e021c */
        /* <DEDUP_REMOVED lines=11> */
.L_x_2368:
        /* <DEDUP_REMOVED lines=12> */
.L_x_2369:
        /* <DEDUP_REMOVED lines=8> */
.L_x_2370:
[----:B------:R-:W-:Y:S02]  /*16550*/  @!P0 IMAD.X R9, RZ, RZ, R6, P4 ;  /* 0x000000ffff098224 */ /* 0x000fe400020e0606 */
[----:B------:R-:W-:-:S03]  /*16560*/  VIADD R6, R0, 0x40 ;  /* 0x0000004000067836 */ /* 0x000fc60000000000 */
[----:B------:R-:W-:-:S05]  /*16570*/  @!P0 MOV R3, R9 ;  /* 0x0000000900038202 */ /* 0x000fca0000000f00 */
        /* <DEDUP_REMOVED lines=12> */
.L_x_2371:
        /* <DEDUP_REMOVED lines=8> */
.L_x_2372:
        /* <DEDUP_REMOVED lines=13> */
.L_x_2373:
[----:B------:R-:W-:Y:S05]  /*16790*/  BRA `(.L_x_2374) ;  /* 0xffffffc400807947 */ /* 0x000fea000383ffff */
.L_x_2300:
[----:B-1-3--:R-:W-:-:S04]  /*167a0*/  IMAD.U32 R3, RZ, RZ, UR45 ;  /* 0x0000002dff037e24 */ /* 0x00afc8000f8e00ff */
[----:B------:R1:W3:Y:S03]  /*167b0*/  SYNCS.PHASECHK.TRANS64.TRYWAIT P0, [R3+URZ+0x29820], R0 ;  /* 0x02982000030075a7 */ /* 0x0002e6000800017f */
[----:B---3--:R-:W-:Y:S05]  /*167c0*/  @!P0 NANOSLEEP.SYNCS 0x989680 ;  /* 0x009896800000895d */ /* 0x008fea0003900000 */
[----:B------:R-:W3:Y:S02]  /*167d0*/  @!P0 SYNCS.PHASECHK.TRANS64 P0, [R3+URZ+0x29820], R0 ;  /* 0x02982000030085a7 */ /* 0x000ee4000800007f */
[----:B---3--:R-:W-:Y:S05]  /*167e0*/  @!P0 BRA `(.L_x_2300) ;  /* 0xfffffffc00ec8947 */ /* 0x008fea000383ffff */
[----:B------:R-:W-:Y:S05]  /*167f0*/  BRA `(.L_x_2375) ;  /* 0xffffffc400c47947 */ /* 0x000fea000383ffff */
.L_x_2303:
[----:B0-----:R0:W1:Y:S02]  /*16800*/  SYNCS.PHASECHK.TRANS64.TRYWAIT P0, [R10+URZ+0x29880], R26 ;  /* 0x0298801a0a0075a7 */ /* 0x001064000800017f */
[----:B-1----:R-:W-:Y:S05]  /*16810*/  @!P0 NANOSLEEP.SYNCS 0x989680 ;  /* 0x009896800000895d */ /* 0x002fea0003900000 */
[----:B------:R-:W1:Y:S02]  /*16820*/  @!P0 SYNCS.PHASECHK.TRANS64 P0, [R10+URZ+0x29880], R26 ;  /* 0x0298801a0a0085a7 */ /* 0x000e64000800007f */
[----:B-1----:R-:W-:Y:S05]  /*16830*/  @!P0 BRA `(.L_x_2303) ;  /* 0xfffffffc00f08947 */ /* 0x002fea000383ffff */
[----:B------:R-:W-:Y:S05]  /*16840*/  BRA `(.L_x_2376) ;  /* 0xffffffc800d47947 */ /* 0x000fea000383ffff */
.L_x_2304:
[----:B------:R-:W-:Y:S01]  /*16850*/  BSSY B0, `(.L_x_2377) ;  /* 0x0000008000007945 */ /* 0x000fe20003800000 */
[----:B------:R-:W-:Y:S01]  /*16860*/  IMAD.MOV.U32 R13, RZ, RZ, R25 ;  /* 0x000000ffff0d7224 */ /* 0x000fe200078e0019 */
[----:B------:R-:W-:Y:S01]  /*16870*/  MOV R12, RZ ;  /* 0x000000ff000c7202 */ /* 0x000fe20000000f00 */
[----:B------:R-:W-:Y:S02]  /*16880*/  IMAD.MOV.U32 R11, RZ, RZ, 0x1c1f ;  /* 0x00001c1fff0b7424 */ /* 0x000fe400078e00ff */
[----:B------:R-:W-:-:S07]  /*16890*/  IMAD.MOV.U32 R15, RZ, RZ, -0x1 ;  /* 0xffffffffff0f7424 */ /* 0x000fce00078e00ff */
[----:B0-2---:R-:W-:Y:S05]  /*168a0*/  WARPSYNC.COLLECTIVE R15, `(.L_x_2378) ;  /* 0x000000000f087348 */ /* 0x005fea0003c00000 */
[----:B--2---:R1:W2:Y:S02]  /*168b0*/  SHFL.IDX P6, R14, R13, R12, R11 ;  /* 0x0000000c0d0e7389 */ /* 0x0042a400000c000b */
[----:B012---:R-:W-:Y:S01]  /*168c0*/  ENDCOLLECTIVE ;  /* 0x000000000000791b */ /* 0x007fe20003800000 */
.L_x_2378:
[----:B------:R-:W-:Y:S05]  /*168d0*/  BSYNC B0 ;  /* 0x0000000000007941 */ /* 0x000fea0003800000 */
.L_x_2377:
        /* <DEDUP_REMOVED lines=9> */
.L_x_2379:
[----:B------:R-:W-:Y:S02]  /*16970*/  IMAD.IADD R21, R33, 0x1, R9 ;  /* 0x0000000121157824 */ /* 0x000fe400078e0209 */
[----:B------:R-:W-:Y:S02]  /*16980*/  IMAD.MOV.U32 R13, RZ, RZ, R25 ;  /* 0x000000ffff0d7224 */ /* 0x000fe400078e0019 */
[----:B------:R-:W-:Y:S02]  /*16990*/  IMAD.MOV.U32 R12, RZ, RZ, 0x1 ;  /* 0x00000001ff0c7424 */ /* 0x000fe400078e00ff */
[----:B------:R-:W-:-:S07]  /*169a0*/  IMAD.MOV.U32 R2, RZ, RZ, R14 ;  /* 0x000000ffff027224 */ /* 0x000fce00078e000e */
[----:B------:R-:W-:Y:S05]  /*169b0*/  WARPSYNC.COLLECTIVE R15, `(.L_x_2380) ;  /* 0x000000000f087348 */ /* 0x000fea0003c00000 */
[----:B------:R0:W1:Y:S02]  /*169c0*/  SHFL.IDX P6, R14, R13, R12, R11 ;  /* 0x0000000c0d0e7389 */ /* 0x00006400000c000b */
[----:B01----:R-:W-:Y:S01]  /*169d0*/  ENDCOLLECTIVE ;  /* 0x000000000000791b */ /* 0x003fe20003800000 */
.L_x_2380:
[----:B------:R-:W-:-:S05]  /*169e0*/  IADD3 R2, P0, R35, R2, RZ ;  /* 0x0000000223027210 */ /* 0x000fca0007f1e0ff */
[----:B------:R-:W-:-:S05]  /*169f0*/  IMAD.X R3, RZ, RZ, R3, P0 ;  /* 0x000000ffff037224 */ /* 0x000fca00000e0603 */
[----:B------:R-:W-:Y:S01]  /*16a00*/  @!PT LDS RZ, [RZ] ;  /* 0x00000000fffff984 */ /* 0x000fe20000000800 */
[----:B------:R-:W-:Y:S01]  /*16a10*/  @!PT LDS RZ, [RZ] ;  /* 0x00000000fffff984 */ /* 0x000fe20000000800 */
[----:B------:R-:W-:Y:S01]  /*16a20*/  @!PT LDS RZ, [RZ] ;  /* 0x00000000fffff984 */ /* 0x000fe20000000800 */
[----:B------:R-:W-:Y:S01]  /*16a30*/  LDGSTS.E.BYPASS.LTC128B.128 [R9], desc[UR36][R2.64], !P3 ;  /* 0x0000000002097fae */ /* 0x000fe2000d901d64 */
[----:B------:R-:W-:-:S03]  /*16a40*/  IMAD.MOV.U32 R13, RZ, RZ, R22 ;  /* 0x000000ffff0d7224 */ /* 0x000fc600078e0016 */
[----:B------:R0:W-:Y:S02]  /*16a50*/  LDGSTS.E.BYPASS.LTC128B.128 [R21], desc[UR36][R2.64+0x40], !P1 ;  /* 0x0000004002157fae */ /* 0x0001e4000c901d64 */
[----:B0-----:R-:W-:-:S07]  /*16a60*/  IMAD.MOV.U32 R3, RZ, RZ, R14 ;  /* 0x000000ffff037224 */ /* 0x001fce00078e000e */
[----:B------:R-:W-:Y:S05]  /*16a70*/  WARPSYNC.COLLECTIVE R15, `(.L_x_2381) ;  /* 0x000000000f087348 */ /* 0x000fea0003c00000 */
[----:B------:R0:W1:Y:S02]  /*16a80*/  SHFL.IDX P6, R14, R13, R12, R11 ;  /* 0x0000000c0d0e7389 */ /* 0x00006400000c000b */
[----:B01----:R-:W-:Y:S01]  /*16a90*/  ENDCOLLECTIVE ;  /* 0x000000000000791b */ /* 0x003fe20003800000 */
.L_x_2381:
[----:B------:R-:W-:Y:S02]  /*16aa0*/  IMAD.MOV.U32 R13, RZ, RZ, R25 ;  /* 0x000000ffff0d7224 */ /* 0x000fe400078e0019 */
[----:B------:R-:W-:Y:S02]  /*16ab0*/  IMAD.MOV.U32 R12, RZ, RZ, 0x2 ;  /* 0x00000002ff0c7424 */ /* 0x000fe400078e00ff */
[----:B------:R-:W-:-:S07]  /*16ac0*/  IMAD.MOV.U32 R2, RZ, RZ, R14 ;  /* 0x000000ffff027224 */ /* 0x000fce00078e000e */
[----:B------:R-:W-:Y:S05]  /*16ad0*/  WARPSYNC.COLLECTIVE R15, `(.L_x_2382) ;  /* 0x000000000f087348 */ /* 0x000fea0003c00000 */
[----:B------:R0:W1:Y:S02]  /*16ae0*/  SHFL.IDX P6, R14, R13, R12, R11 ;  /* 0x0000000c0d0e7389 */ /* 0x00006400000c000b */
[----:B01----:R-:W-:Y:S01]  /*16af0*/  ENDCOLLECTIVE ;  /* 0x000000000000791b */ /* 0x003fe20003800000 */
.L_x_2382:
[----:B------:R-:W-:-:S04]  /*16b00*/  IADD3 R2, P0, R35, R2, RZ ;  /* 0x0000000223027210 */ /* 0x000fc80007f1e0ff */
[----:B------:R-:W-:-:S05]  /*16b10*/  IADD3.X R3, RZ, R3, RZ, P0, !PT ;  /* 0x00000003ff037210 */ /* 0x000fca00007fe4ff */
        /* <DEDUP_REMOVED lines=10> */
.L_x_2383:
[----:B------:R-:W-:Y:S02]  /*16bc0*/  IMAD.MOV.U32 R13, RZ, RZ, R25 ;  /* 0x000000ffff0d7224 */ /* 0x000fe400078e0019 */
[----:B------:R-:W-:Y:S02]  /*16bd0*/  IMAD.MOV.U32 R12, RZ, RZ, 0x3 ;  /* 0x00000003ff0c7424 */ /* 0x000fe400078e00ff */
[----:B------:R-:W-:-:S07]  /*16be0*/  IMAD.MOV.U32 R2, RZ, RZ, R14 ;  /* 0x000000ffff027224 */ /* 0x000fce00078e000e */
[----:B------:R-:W-:Y:S05]  /*16bf0*/  WARPSYNC.COLLECTIVE R15, `(.L_x_2384) ;  /* 0x000000000f087348 */ /* 0x000fea0003c00000 */
[----:B------:R0:W1:Y:S02]  /*16c00*/  SHFL.IDX P6, R14, R13, R12, R11 ;  /* 0x0000000c0d0e7389 */ /* 0x00006400000c000b */
[----:B01----:R-:W-:Y:S01]  /*16c10*/  ENDCOLLECTIVE ;  /* 0x000000000000791b */ /* 0x003fe20003800000 */
.L_x_2384:
        /* <DEDUP_REMOVED lines=12> */
.L_x_2385:
[----:B------:R-:W-:Y:S02]  /*16ce0*/  IMAD.MOV.U32 R13, RZ, RZ, R23 ;  /* 0x000000ffff0d7224 */ /* 0x000fe400078e0017 */
[----:B------:R-:W-:Y:S02]  /*16cf0*/  IMAD.MOV.U32 R12, RZ, RZ, RZ ;  /* 0x000000ffff0c7224 */ /* 0x000fe400078e00ff */
[----:B------:R-:W-:-:S07]  /*16d00*/  IMAD.MOV.U32 R2, RZ, RZ, R14 ;  /* 0x000000ffff027224 */ /* 0x000fce00078e000e */
[----:B------:R-:W-:Y:S05]  /*16d10*/  WARPSYNC.COLLECTIVE R15, `(.L_x_2386) ;  /* 0x000000000f087348 */ /* 0x000fea0003c00000 */
[----:B------:R0:W1:Y:S02]  /*16d20*/  SHFL.IDX P6, R14, R13, R12, R11 ;  /* 0x0000000c0d0e7389 */ /* 0x00006400000c000b */
[----:B01----:R-:W-:Y:S01]  /*16d30*/  ENDCOLLECTIVE ;  /* 0x000000000000791b */ /* 0x003fe20003800000 */
.L_x_2386:
[----:B------:R-:W-:-:S05]  /*16d40*/  IADD3 R2, P0, R35, R2, RZ ;  /* 0x0000000223027210 */ /* 0x000fca0007f1e0ff */
[----:B------:R-:W-:-:S05]  /*16d50*/  IMAD.X R3, RZ, RZ, R25, P0 ;  /* 0x000000ffff037224 */ /* 0x000fca00000e0619 */
[----:B------:R-:W-:Y:S01]  /*16d60*/  @!PT LDS RZ, [RZ] ;  /* 0x00000000fffff984 */ /* 0x000fe20000000800 */
[----:B------:R-:W-:Y:S01]  /*16d70*/  @!PT LDS RZ, [RZ] ;  /* 0x00000000fffff984 */ /* 0x000fe20000000800 */
[----:B------:R-:W-:Y:S01]  /*16d80*/  @!PT LDS RZ, [RZ] ;  /* 0x00000000fffff984 */ /* 0x000fe20000000800 */
[----:B------:R0:W-:Y:S01]  /*16d90*/  LDGSTS.E.BYPASS.LTC128B.128 [R9+0x3000], desc[UR36][R2.64], !P3 ;  /* 0x0300000002097fae */ /* 0x0001e2000d901d64 */
[----:B------:R-:W-:-:S03]  /*16da0*/  MOV R13, R8 ;  /* 0x00000008000d7202 */ /* 0x000fc60000000f00 */
[----:B------:R0:W-:Y:S01]  /*16db0*/  LDGSTS.E.BYPASS.LTC128B.128 [R21+0x3000], desc[UR36][R2.64+0x40], !P1 ;  /* 0x0300004002157fae */ /* 0x0001e2000c901d64 */
[----:B------:R-:W-:-:S07]  /*16dc0*/  IMAD.MOV.U32 R23, RZ, RZ, R14 ;  /* 0x000000ffff177224 */ /* 0x000fce00078e000e */
[----:B0-----:R-:W-:Y:S05]  /*16dd0*/  WARPSYNC.COLLECTIVE R15, `(.L_x_2387) ;  /* 0x000000000f087348 */ /* 0x001fea0003c00000 */
[----:B------:R1:W2:Y:S02]  /*16de0*/  SHFL.IDX P6, R14, R13, R12, R11 ;  /* 0x0000000c0d0e7389 */ /* 0x0002a400000c000b */
[----:B012---:R-:W-:Y:S01]  /*16df0*/  ENDCOLLECTIVE ;  /* 0x000000000000791b */ /* 0x007fe20003800000 */
.L_x_2387:
[----:B------:R-:W-:Y:S05]  /*16e00*/  BRA `(.L_x_2388) ;  /* 0xffffffc800807947 */ /* 0x000fea000383ffff */
.L_x_2307:
[----:B--2---:R2:W3:Y:S02]  /*16e10*/  SYNCS.PHASECHK.TRANS64.TRYWAIT P0, [R10+URZ+0x29840], R26 ;  /* 0x0298401a0a0075a7 */ /* 0x0044e4000800017f */
[----:B---3--:R-:W-:Y:S05]  /*16e20*/  @!P0 NANOSLEEP.SYNCS 0x989680 ;  /* 0x009896800000895d */ /* 0x008fea0003900000 */
[----:B------:R-:W3:Y:S02]  /*16e30*/  @!P0 SYNCS.PHASECHK.TRANS64 P0, [R10+URZ+0x29840], R26 ;  /* 0x0298401a0a0085a7 */ /* 0x000ee4000800007f */
[----:B---3--:R-:W-:Y:S05]  /*16e40*/  @!P0 BRA `(.L_x_2307) ;  /* 0xfffffffc00f08947 */ /* 0x008fea000383ffff */
[----:B------:R-:W-:Y:S05]  /*16e50*/  BRA `(.L_x_2389) ;  /* 0xffffffc800bc7947 */ /* 0x000fea000383ffff */
.L_x_2308:
[----:B------:R-:W-:Y:S01]  /*16e60*/  BSSY B0, `(.L_x_2390) ;  /* 0x0000008000007945 */ /* 0x000fe20003800000 */
[----:B------:R-:W-:Y:S02]  /*16e70*/  IMAD.MOV.U32 R13, RZ, RZ, R21 ;  /* 0x000000ffff0d7224 */ /* 0x000fe400078e0015 */
[----:B------:R-:W-:Y:S02]  /*16e80*/  IMAD.MOV.U32 R12, RZ, RZ, RZ ;  /* 0x000000ffff0c7224 */ /* 0x000fe400078e00ff */
[----:B------:R-:W-:Y:S02]  /*16e90*/  IMAD.MOV.U32 R11, RZ, RZ, 0x1c1f ;  /* 0x00001c1fff0b7424 */ /* 0x000fe400078e00ff */
[----:B------:R-:W-:-:S07]  /*16ea0*/  IMAD.MOV.U32 R15, RZ, RZ, -0x1 ;  /* 0xffffffffff0f7424 */ /* 0x000fce00078e00ff */
[----:B012---:R-:W-:Y:S05]  /*16eb0*/  WARPSYNC.COLLECTIVE R15, `(.L_x_2391) ;  /* 0x000000000f087348 */ /* 0x007fea0003c00000 */
[----:B------:R3:W4:Y:S02]  /*16ec0*/  SHFL.IDX P6, R14, R13, R12, R11 ;  /* 0x0000000c0d0e7389 */ /* 0x00072400000c000b */
[----:B01234-:R-:W-:Y:S01]  /*16ed0*/  ENDCOLLECTIVE ;  /* 0x000000000000791b */ /* 0x01ffe20003800000 */
.L_x_2391:
[----:B------:R-:W-:Y:S05]  /*16ee0*/  BSYNC B0 ;  /* 0x0000000000007941 */ /* 0x000fea0003800000 */
.L_x_2390:
        /* <DEDUP_REMOVED lines=9> */
.L_x_2392:
[----:B------:R-:W-:Y:S02]  /*16f80*/  IMAD.MOV.U32 R13, RZ, RZ, R21 ;  /* 0x000000ffff0d7224 */ /* 0x000fe400078e0015 */
[----:B------:R-:W-:Y:S01]  /*16f90*/  IMAD.MOV.U32 R12, RZ, RZ, 0x1 ;  /* 0x00000001ff0c7424 */ /* 0x000fe200078e00ff */
[----:B------:R-:W-:-:S13]  /*16fa0*/  IADD3 R2, P0, R35, R14, RZ ;  /* 0x0000000e23027210 */ /* 0x000fda0007f1e0ff */
[----:B------:R-:W-:Y:S05]  /*16fb0*/  WARPSYNC.COLLECTIVE R15, `(.L_x_2393) ;  /* 0x000000000f087348 */ /* 0x000fea0003c00000 */
[----:B------:R0:W1:Y:S02]  /*16fc0*/  SHFL.IDX P6, R14, R13, R12, R11 ;  /* 0x0000000c0d0e7389 */ /* 0x00006400000c000b */
[----:B01----:R-:W-:Y:S01]  /*16fd0*/  ENDCOLLECTIVE ;  /* 0x000000000000791b */ /* 0x003fe20003800000 */
.L_x_2393:
        /* <DEDUP_REMOVED lines=12> */
.L_x_2394:
[----:B------:R-:W-:Y:S02]  /*170a0*/  IMAD.MOV.U32 R13, RZ, RZ, R21 ;  /* 0x000000ffff0d7224 */ /* 0x000fe400078e0015 */
[----:B------:R-:W-:Y:S01]  /*170b0*/  IMAD.MOV.U32 R12, RZ, RZ, 0x2 ;  /* 0x00000002ff0c7424 */ /* 0x000fe200078e00ff */
[----:B------:R-:W-:-:S13]  /*170c0*/  IADD3 R2, P0, R35, R14, RZ ;  /* 0x0000000e23027210 */ /* 0x000fda0007f1e0ff */
[----:B------:R-:W-:Y:S05]  /*170d0*/  WARPSYNC.COLLECTIVE R15, `(.L_x_2395) ;  /* 0x000000000f087348 */ /* 0x000fea0003c00000 */
[----:B------:R0:W1:Y:S02]  /*170e0*/  SHFL.IDX P6, R14, R13, R12, R11 ;  /* 0x0000000c0d0e7389 */ /* 0x00006400000c000b */
[----:B01----:R-:W-:Y:S01]  /*170f0*/  ENDCOLLECTIVE ;  /* 0x000000000000791b */ /* 0x003fe20003800000 */
.L_x_2395:
[----:B------:R-:W-:-:S05]  /*17100*/  IADD3.X R3, RZ, R3, RZ, P0, !PT ;  /* 0x00000003ff037210 */ /* 0x000fca00007fe4ff */
        /* <DEDUP_REMOVED lines=11> */
.L_x_2396:
[----:B------:R-:W-:Y:S02]  /*171c0*/  IMAD.MOV.U32 R13, RZ, RZ, R21 ;  /* 0x000000ffff0d7224 */ /* 0x000fe400078e0015 */
[----:B------:R-:W-:Y:S01]  /*171d0*/  IMAD.MOV.U32 R12, RZ, RZ, 0x3 ;  /* 0x00000003ff0c7424 */ /* 0x000fe200078e00ff */
[----:B------:R-:W-:-:S13]  /*171e0*/  IADD3 R2, P0, R35, R14, RZ ;  /* 0x0000000e23027210 */ /* 0x000fda0007f1e0ff */
[----:B------:R-:W-:Y:S05]  /*171f0*/  WARPSYNC.COLLECTIVE R15, `(.L_x_2397) ;  /* 0x000000000f087348 */ /* 0x000fea0003c00000 */
[----:B------:R0:W1:Y:S02]  /*17200*/  SHFL.IDX P6, R14, R13, R12, R11 ;  /* 0x0000000c0d0e7389 */ /* 0x00006400000c000b */
[----:B01----:R-:W-:Y:S01]  /*17210*/  ENDCOLLECTIVE ;  /* 0x000000000000791b */ /* 0x003fe20003800000 */
.L_x_2397:
        /* <DEDUP_REMOVED lines=12> */
.L_x_2398:
[----:B------:R-:W-:Y:S02]  /*172e0*/  IMAD.MOV.U32 R13, RZ, RZ, R24 ;  /* 0x000000ffff0d7224 */ /* 0x000fe400078e0018 */
[----:B------:R-:W-:Y:S01]  /*172f0*/  IMAD.MOV.U32 R12, RZ, RZ, RZ ;  /* 0x000000ffff0c7224 */ /* 0x000fe200078e00ff */
[----:B------:R-:W-:-:S13]  /*17300*/  IADD3 R2, P0, R35, R14, RZ ;  /* 0x0000000e23027210 */ /* 0x000fda0007f1e0ff */
[----:B------:R-:W-:Y:S05]  /*17310*/  WARPSYNC.COLLECTIVE R15, `(.L_x_2399) ;  /* 0x000000000f087348 */ /* 0x000fea0003c00000 */
[----:B------:R0:W1:Y:S02]  /*17320*/  SHFL.IDX P6, R14, R13, R12, R11 ;  /* 0x0000000c0d0e7389 */ /* 0x00006400000c000b */
[----:B01----:R-:W-:Y:S01]  /*17330*/  ENDCOLLECTIVE ;  /* 0x000000000000791b */ /* 0x003fe20003800000 */
.L_x_2399:
        /* <DEDUP_REMOVED lines=12> */
.L_x_2400:
[----:B------:R-:W-:Y:S05]  /*17400*/  BRA `(.L_x_2401) ;  /* 0xffffffc800607947 */ /* 0x000fea000383ffff */
.L_x_2311:
[----:B0-----:R0:W3:Y:S02]  /*17410*/  SYNCS.PHASECHK.TRANS64.TRYWAIT P0, [R19+URZ+0x29870], R2 ;  /* 0x02987002130075a7 */ /* 0x0010e4000800017f */
[----:B---3--:R-:W-:Y:S05]  /*17420*/  @!P0 NANOSLEEP.SYNCS 0x989680 ;  /* 0x009896800000895d */ /* 0x008fea0003900000 */
[----:B------:R-:W3:Y:S02]  /*17430*/  @!P0 SYNCS.PHASECHK.TRANS64 P0, [R19+URZ+0x29870], R2 ;  /* 0x02987002130085a7 */ /* 0x000ee4000800007f */
[----:B---3--:R-:W-:Y:S05]  /*17440*/  @!P0 BRA `(.L_x_2311) ;  /* 0xfffffffc00f08947 */ /* 0x008fea000383ffff */
[----:B------:R-:W-:Y:S05]  /*17450*/  BRA `(.L_x_2402) ;  /* 0xffffffc800b47947 */ /* 0x000fea000383ffff */
.L_x_2313:
[----:B0-----:R0:W1:Y:S02]  /*17460*/  SYNCS.PHASECHK.TRANS64.TRYWAIT P0, [R19+URZ+0x29860], R2 ;  /* 0x02986002130075a7 */ /* 0x001064000800017f */
[----:B-1----:R-:W-:Y:S05]  /*17470*/  @!P0 NANOSLEEP.SYNCS 0x989680 ;  /* 0x009896800000895d */ /* 0x002fea0003900000 */
[----:B------:R-:W1:Y:S02]  /*17480*/  @!P0 SYNCS.PHASECHK.TRANS64 P0, [R19+URZ+0x29860], R2 ;  /* 0x02986002130085a7 */ /* 0x000e64000800007f */
[----:B-1----:R-:W-:Y:S05]  /*17490*/  @!P0 BRA `(.L_x_2313) ;  /* 0xfffffffc00f08947 */ /* 0x002fea000383ffff */
[----:B------:R-:W-:Y:S05]  /*174a0*/  BRA `(.L_x_2403) ;  /* 0xffffffc800bc7947 */ /* 0x000fea000383ffff */
.L_x_2320:
[----:B-1----:R1:W4:Y:S02]  /*174b0*/  SYNCS.PHASECHK.TRANS64.TRYWAIT P0, [R17+URZ+0x29870], R0 ;  /* 0x02987000110075a7 */ /* 0x002324000800017f */
[----:B----4-:R-:W-:Y:S05]  /*174c0*/  @!P0 NANOSLEEP.SYNCS 0x989680 ;  /* 0x009896800000895d */ /* 0x010fea0003900000 */
[----:B------:R-:W4:Y:S02]  /*174d0*/  @!P0 SYNCS.PHASECHK.TRANS64 P0, [R17+URZ+0x29870], R0 ;  /* 0x02987000110085a7 */ /* 0x000f24000800007f */
[----:B----4-:R-:W-:Y:S05]  /*174e0*/  @!P0 BRA `(.L_x_2320) ;  /* 0xfffffffc00f08947 */ /* 0x010fea000383ffff */
[----:B------:R-:W-:Y:S05]  /*174f0*/  BRA `(.L_x_2404) ;  /* 0xffffffd0004c7947 */ /* 0x000fea000383ffff */
.L_x_2322:
[----:B-1----:R1:W3:Y:S02]  /*17500*/  SYNCS.PHASECHK.TRANS64.TRYWAIT P0, [R17+URZ+0x29860], R4 ;  /* 0x02986004110075a7 */ /* 0x0022e4000800017f */
[----:B---3--:R-:W-:Y:S05]  /*17510*/  @!P0 NANOSLEEP.SYNCS 0x989680 ;  /* 0x009896800000895d */ /* 0x008fea0003900000 */
[----:B------:R-:W3:Y:S02]  /*17520*/  @!P0 SYNCS.PHASECHK.TRANS64 P0, [R17+URZ+0x29860], R4 ;  /* 0x02986004110085a7 */ /* 0x000ee4000800007f */
[----:B---3--:R-:W-:Y:S05]  /*17530*/  @!P0 BRA `(.L_x_2322) ;  /* 0xfffffffc00f08947 */ /* 0x008fea000383ffff */
[----:B------:R-:W-:Y:S05]  /*17540*/  BRA `(.L_x_2405) ;  /* 0xffffffd0006c7947 */ /* 0x000fea000383ffff */
.L_x_2325:
[----:B--2---:R2:W3:Y:S02]  /*17550*/  SYNCS.PHASECHK.TRANS64.TRYWAIT P0, [R6+URZ+0x29820], R3 ;  /* 0x02982003060075a7 */ /* 0x0044e4000800017f */
[----:B---3--:R-:W-:Y:S05]  /*17560*/  @!P0 NANOSLEEP.SYNCS 0x989680 ;  /* 0x009896800000895d */ /* 0x008fea0003900000 */
[----:B------:R-:W3:Y:S02]  /*17570*/  @!P0 SYNCS.PHASECHK.TRANS64 P0, [R6+URZ+0x29820], R3 ;  /* 0x02982003060085a7 */ /* 0x000ee4000800007f */
[----:B---3--:R-:W-:Y:S05]  /*17580*/  @!P0 BRA `(.L_x_2325) ;  /* 0xfffffffc00f08947 */ /* 0x008fea000383ffff */
[----:B------:R-:W-:Y:S05]  /*17590*/  BRA `(.L_x_2406) ;  /* 0xffffffd400cc7947 */ /* 0x000fea000383ffff */
.L_x_2327:
[----:B--2---:R2:W3:Y:S02]  /*175a0*/  SYNCS.PHASECHK.TRANS64.TRYWAIT P1, [R5+URZ+0x29840], R4 ;  /* 0x02984004050075a7 */ /* 0x0044e4000802017f */
[----:B---3--:R-:W-:Y:S05]  /*175b0*/  @!P1 NANOSLEEP.SYNCS 0x989680 ;  /* 0x009896800000995d */ /* 0x008fea0003900000 */
[----:B------:R-:W3:Y:S02]  /*175c0*/  @!P1 SYNCS.PHASECHK.TRANS64 P1, [R5+URZ+0x29840], R4 ;  /* 0x02984004050095a7 */ /* 0x000ee4000802007f */
[----:B---3--:R-:W-:Y:S05]  /*175d0*/  @!P1 BRA `(.L_x_2327) ;  /* 0xfffffffc00f09947 */ /* 0x008fea000383ffff */
[----:B------:R-:W-:Y:S05]  /*175e0*/  BRA `(.L_x_2407) ;  /* 0xffffffd800107947 */ /* 0x000fea000383ffff */
.L_x_2329:
[----:B---3--:R3:W4:Y:S02]  /*175f0*/  SYNCS.PHASECHK.TRANS64.TRYWAIT P1, [R3+URZ+0x29840], R0 ;  /* 0x02984000030075a7 */ /* 0x008724000802017f */
[----:B----4-:R-:W-:Y:S05]  /*17600*/  @!P1 NANOSLEEP.SYNCS 0x989680 ;  /* 0x009896800000995d */ /* 0x010fea0003900000 */
[----:B------:R-:W4:Y:S02]  /*17610*/  @!P1 SYNCS.PHASECHK.TRANS64 P1, [R3+URZ+0x29840], R0 ;  /* 0x02984000030095a7 */ /* 0x000f24000802007f */
[----:B----4-:R-:W-:Y:S05]  /*17620*/  @!P1 BRA `(.L_x_2329) ;  /* 0xfffffffc00f09947 */ /* 0x010fea000383ffff */
[----:B------:R-:W-:Y:S05]  /*17630*/  BRA `(.L_x_2408) ;  /* 0xffffffd8001c7947 */ /* 0x000fea000383ffff */
.L_x_2331:
[----:B----4-:R4:W0:Y:S02]  /*17640*/  SYNCS.PHASECHK.TRANS64.TRYWAIT P1, [R5+URZ+0x29860], R4 ;  /* 0x02986004050075a7 */ /* 0x010824000802017f */
[----:B0-----:R-:W-:Y:S05]  /*17650*/  @!P1 NANOSLEEP.SYNCS 0x989680 ;  /* 0x009896800000995d */ /* 0x001fea0003900000 */
[----:B------:R-:W0:Y:S02]  /*17660*/  @!P1 SYNCS.PHASECHK.TRANS64 P1, [R5+URZ+0x29860], R4 ;  /* 0x02986004050095a7 */ /* 0x000e24000802007f */
[----:B0-----:R-:W-:Y:S05]  /*17670*/  @!P1 BRA `(.L_x_2331) ;  /* 0xfffffffc00f09947 */ /* 0x001fea000383ffff */
[----:B------:R-:W-:Y:S05]  /*17680*/  BRA `(.L_x_2409) ;  /* 0xffffffd800187947 */ /* 0x000fea000383ffff */
.L_x_2333:
[----:B------:R0:W0:Y:S02]  /*17690*/  SYNCS.PHASECHK.TRANS64.TRYWAIT P1, [R3+URZ+0x29860], R0 ;  /* 0x02986000030075a7 */ /* 0x000024000802017f */
[----:B0-----:R-:W-:Y:S05]  /*176a0*/  @!P1 NANOSLEEP.SYNCS 0x989680 ;  /* 0x009896800000995d */ /* 0x001fea0003900000 */
[----:B------:R-:W0:Y:S02]  /*176b0*/  @!P1 SYNCS.PHASECHK.TRANS64 P1, [R3+URZ+0x29860], R0 ;  /* 0x02986000030095a7 */ /* 0x000e24000802007f */
[----:B0-----:R-:W-:Y:S05]  /*176c0*/  @!P1 BRA `(.L_x_2333) ;  /* 0xfffffffc00f09947 */ /* 0x001fea000383ffff */
[----:B------:R-:W-:Y:S05]  /*176d0*/  BRA `(.L_x_2410) ;  /* 0xffffffd800147947 */ /* 0x000fea000383ffff */
.L_x_2335:
[----:B------:R0:W0:Y:S02]  /*176e0*/  SYNCS.PHASECHK.TRANS64.TRYWAIT P1, [R5+URZ+0x29880], R4 ;  /* 0x02988004050075a7 */ /* 0x000024000802017f */
[----:B0-----:R-:W-:Y:S05]  /*176f0*/  @!P1 NANOSLEEP.SYNCS 0x989680 ;  /* 0x009896800000995d */ /* 0x001fea0003900000 */
[----:B------:R-:W0:Y:S02]  /*17700*/  @!P1 SYNCS.PHASECHK.TRANS64 P1, [R5+URZ+0x29880], R4 ;  /* 0x02988004050095a7 */ /* 0x000e24000802007f */
[----:B0-----:R-:W-:Y:S05]  /*17710*/  @!P1 BRA `(.L_x_2335) ;  /* 0xfffffffc00f09947 */ /* 0x001fea000383ffff */
[----:B------:R-:W-:Y:S05]  /*17720*/  BRA `(.L_x_2411) ;  /* 0xffffffd800107947 */ /* 0x000fea000383ffff */
.L_x_2412:
        /* <DEDUP_REMOVED lines=13> */
.L_x_3320:


//--------------------- .text._ZN7cutlass13device_kernelIN5flash11enable_sm90INS1_16FlashAttnFwdSm90INS1_25CollectiveMainloopFwdSm90ILi2EN4cute5tupleIJNS5_1CILi1EEES8_S8_EEENS6_IJNS7_ILi128EEENS7_ILi160EEENS7_ILi192EEEEEELi128ENS_12float_e4m3_tEfNS_4arch4Sm90ELb1ELb0ELb1ELb1ELb1ELb0ELb0ELb1ELb1ELb1ELb1ELb0EEENS1_21CollectiveEpilogueFwdINS6_IJSA_SA_SB_EEES9_NS_10bfloat16_tESG_Li256ELb1ELb1ELb1ELb1EEENS1_36VarlenDynamicPersistentTileSchedulerILi128ELi160ELi256ELi128ELb1ELb1ELb1ELb1ELb1ELb1EEEEEEEEEvNT_6ParamsE --------------------------
	.section	.text._ZN7cutlass13device_kernelIN5flash11enable_sm90INS1_16FlashAttnFwdSm90INS1_25CollectiveMainloopFwdSm90ILi2EN4cute5tupleIJNS5_1CILi1EEES8_S8_EEENS6_IJNS7_ILi128EEENS7_ILi160EEENS7_ILi192EEEEEELi128ENS_12float_e4m3_tEfNS_4arch4Sm90ELb1ELb0ELb1ELb1ELb1ELb0ELb0ELb1ELb1ELb1ELb1ELb0EEENS1_21CollectiveEpilogueFwdINS6_IJSA_SA_SB_EEES9_NS_10bfloat16_tESG_Li256ELb1ELb1ELb1ELb1EEENS1_36VarlenDynamicPersistentTileSchedulerILi128ELi160ELi256ELi128ELb1ELb1ELb1ELb1ELb1ELb1EEEEEEEEEvNT_6ParamsE,"ax",@progbits
	.align	128
.text._ZN7cutlass13device_kernelIN5flash11enable_sm90INS1_16FlashAttnFwdSm90INS1_25CollectiveMainloopFwdSm90ILi2EN4cute5tupleIJNS5_1CILi1EEES8_S8_EEENS6_IJNS7_ILi128EEENS7_ILi160EEENS7_ILi192EEEEEELi128ENS_12float_e4m3_tEfNS_4arch4Sm90ELb1ELb0ELb1ELb1ELb1ELb0ELb0ELb1ELb1ELb1ELb1ELb0EEENS1_21CollectiveEpilogueFwdINS6_IJSA_SA_SB_EEES9_NS_10bfloat16_tESG_Li256ELb1ELb1ELb1ELb1EEENS1_36VarlenDynamicPersistentTileSchedulerILi128ELi160ELi256ELi128ELb1ELb1ELb1ELb1ELb1ELb1EEEEEEEEEvNT_6ParamsE:
        .type           _ZN7cutlass13device_kernelIN5flash11enable_sm90INS1_16FlashAttnFwdSm90INS1_25CollectiveMainloopFwdSm90ILi2EN4cute5tupleIJNS5_1CILi1EEES8_S8_EEENS6_IJNS7_ILi128EEENS7_ILi160EEENS7_ILi192EEEEEELi128ENS_12float_e4m3_tEfNS_4arch4Sm90ELb1ELb0ELb1ELb1ELb1ELb0ELb0ELb1ELb1ELb1ELb1ELb0EEENS1_21CollectiveEpilogueFwdINS6_IJSA_SA_SB_EEES9_NS_10bfloat16_tESG_Li256ELb1ELb1ELb1ELb1EEENS1_36VarlenDynamicPersistentTileSchedulerILi128ELi160ELi256ELi128ELb1ELb1ELb1ELb1ELb1ELb1EEEEEEEEEvNT_6ParamsE,@function
        .size           _ZN7cutlass13device_kernelIN5flash11enable_sm90INS1_16FlashAttnFwdSm90INS1_25CollectiveMainloopFwdSm90ILi2EN4cute5tupleIJNS5_1CILi1EEES8_S8_EEENS6_IJNS7_ILi128EEENS7_ILi160EEENS7_ILi192EEEEEELi128ENS_12float_e4m3_tEfNS_4arch4Sm90ELb1ELb0ELb1ELb1ELb1ELb0ELb0ELb1ELb1ELb1ELb1ELb0EEENS1_21CollectiveEpilogueFwdINS6_IJSA_SA_SB_EEES9_NS_10bfloat16_tESG_Li256ELb1ELb1ELb1ELb1EEENS1_36VarlenDynamicPersistentTileSchedulerILi128ELi160ELi256ELi128ELb1ELb1ELb1ELb1ELb1ELb1EEEEEEEEEvNT_6ParamsE,(.L_x_3321 - _ZN7cutlass13device_kernelIN5flash11enable_sm90INS1_16FlashAttnFwdSm90INS1_25CollectiveMainloopFwdSm90ILi2EN4cute5tupleIJNS5_1CILi1EEES8_S8_EEENS6_IJNS7_ILi128EEENS7_ILi160EEENS7_ILi192EEEEEELi128ENS_12float_e4m3_tEfNS_4arch4Sm90ELb1ELb0ELb1ELb1ELb1ELb0ELb0ELb1ELb1ELb1ELb1ELb0EEENS1_21CollectiveEpilogueFwdINS6_IJSA_SA_SB_EEES9_NS_10bfloat16_tESG_Li256ELb1ELb1ELb1ELb1EEENS1_36VarlenDynamicPersistentTileSchedulerILi128ELi160ELi256ELi128ELb1ELb1ELb1ELb1ELb1ELb1EEEEEEEEEvNT_6ParamsE)
        .other          _ZN7cutlass13device_kernelIN5flash11enable_sm90INS1_16FlashAttnFwdSm90INS1_25CollectiveMainloopFwdSm90ILi2EN4cute5tupleIJNS5_1CILi1EEES8_S8_EEENS6_IJNS7_ILi128EEENS7_ILi160EEENS7_ILi192EEEEEELi128ENS_12float_e4m3_tEfNS_4arch4Sm90ELb1ELb0ELb1ELb1ELb1ELb0ELb0ELb1ELb1ELb1ELb1ELb0EEENS1_21CollectiveEpilogueFwdINS6_IJSA_SA_SB_EEES9_NS_10bfloat16_tESG_Li256ELb1ELb1ELb1ELb1EEENS1_36VarlenDynamicPersistentTileSchedulerILi128ELi160ELi256ELi128ELb1ELb1ELb1ELb1ELb1ELb1EEEEEEEEEvNT_6ParamsE,@"STO_CUDA_ENTRY STV_DEFAULT"
_ZN7cutlass13device_kernelIN5flash11enable_sm90INS1_16FlashAttnFwdSm90INS1_25CollectiveMainloopFwdSm90ILi2EN4cute5tupleIJNS5_1CILi1EEES8_S8_EEENS6_IJNS7_ILi128EEENS7_ILi160EEENS7_ILi192EEEEEELi128ENS_12float_e4m3_tEfNS_4arch4Sm90ELb1ELb0ELb1ELb1ELb1ELb0ELb0ELb1ELb1ELb1ELb1ELb0EEENS1_21CollectiveEpilogueFwdINS6_IJSA_SA_SB_EEES9_NS_10bfloat16_tESG_Li256ELb1ELb1ELb1ELb1EEENS1_36VarlenDynamicPersistentTileSchedulerILi128ELi160ELi256ELi128ELb1ELb1ELb1ELb1ELb1ELb1EEEEEEEEEvNT_6ParamsE:
        /* <DEDUP_REMOVED lines=45> */
.L_x_2413:
        /* <DEDUP_REMOVED lines=22> */
.L_x_2414:
        /* <DEDUP_REMOVED lines=18> */
.L_x_2415:
        /* <DEDUP_REMOVED lines=22> */
.L_x_2416:
        /* <DEDUP_REMOVED lines=24> */
.L_x_2417:
[----:B------:R-:W-:Y:S01]  /*0830*/  UISETP.NE.AND UP0, UPT, UR9, URZ, UPT ;  /* 0x0000003f0900728c */ /* 0x000fe2000bf05270 */
[----:B------:R-:W-:Y:S01]  /*0840*/  NOP ;  /* 0x0000000000007918 */ /* 0x000fe20000000000 */
[----:B01----:R-:W-:Y:S01]  /*0850*/  UMOV UR4, 0x1 ;  /* 0x0000000100047882 */ /* 0x003fe20000000000 */
[----:B------:R-:W-:Y:S01]  /*0860*/  ULDC.64 UR36, c[0x0][0x208] ;  /* 0x0000820000247ab9 */ /* 0x000fe20000000a00 */
[----:B------:R-:W-:Y:S01]  /*0870*/  USEL UR4, UR4, 0x2, !UP0 ;  /* 0x0000000204047887 */ /* 0x000fe2000c000000 */
[----:B--234-:R-:W-:Y:S01]  /*0880*/  BAR.SYNC.DEFER_BLOCKING 0x0 ;  /* 0x0000000000007b1d */ /* 0x01cfe20000010000 */
[----:B------:R-:W-:-:S04]  /*0890*/  PLOP3.LUT P0, PT, PT, PT, UP0, 0x80, 0x0 ;  /* 0x000000000000781c */ /* 0x000fc80003f0f008 */
[----:B------:R-:W-:-:S05]  /*08a0*/  IMAD.U32 R3, RZ, RZ, UR4 ;  /* 0x00000004ff037e24 */ /* 0x000fca000f8e00ff */
[----:B------:R0:W-:Y:S04]  /*08b0*/  STL [R1+0x2c], R3 ;  /* 0x00002c0301007387 */ /* 0x0001e80000100800 */
[----:B------:R-:W-:Y:S05]  /*08c0*/  @!P0 BRA `(.L_x_2418) ;  /* 0x0000011400808947 */ /* 0x000fea0003800000 */
.L_x_2419:
[----:B------:R-:W-:-:S08]  /*08d0*/  NOP ;  /* 0x0000000000007918 */ /* 0x000fd00000000000 */
[----:B------:R-:W1:Y:S02]  /*08e0*/  USETMAXREG.TRY_ALLOC.CTAPOOL UP0, 0xe8 ;  /* 0x000000e8000079c8 */ /* 0x000e640008000600 */
[----:B-1----:R-:W-:-:S13]  /*08f0*/  PLOP3.LUT P0, PT, PT, PT, UP0, 0x80, 0x0 ;  /* 0x000000000000781c */ /* 0x002fda0003f0f008 */
[----:B------:R-:W-:Y:S05]  /*0900*/  @!P0 BRA `(.L_x_2419) ;  /* 0xfffffffc00f08947 */ /* 0x000fea000383ffff */
[----:B------:R-:W1:Y:S01]  /*0910*/  S2R R2, SR_TID.X ;  /* 0x0000000000027919 */ /* 0x000e620000002100 */
[----:B------:R-:W2:Y:S01]  /*0920*/  S2UR UR5, SR_CgaCtaId ;  /* 0x00000000000579c3 */ /* 0x000ea20000008800 */
[----:B------:R-:W-:-:S07]  /*0930*/  UMOV UR4, 0x400 ;  /* 0x0000040000047882 */ /* 0x000fce0000000000 */
[----:B------:R-:W-:Y:S06]  /*0940*/  BAR.ARV 0x8, 0x180 ;  /* 0x0206000000007b1d */ /* 0x000fec0000002000 */
[----:B--2---:R-:W-:Y:S01]  /*0950*/  ULEA UR4, UR5, UR4, 0x18 ;  /* 0x0000000405047291 */ /* 0x004fe2000f8ec03f */
[----:B-1----:R-:W-:-:S04]  /*0960*/  LOP3.LUT R0, R2, 0xffffff80, RZ, 0xc0, !PT ;  /* 0xffffff8002007812 */ /* 0x002fc800078ec0ff */
[----:B------:R-:W-:-:S13]  /*0970*/  ISETP.NE.AND P0, PT, R0, 0x80, PT ;  /* 0x000000800000780c */ /* 0x000fda0003f05270 */
[----:B------:R-:W-:Y:S08]  /*0980*/  @!P0 BAR.ARV 0x9, 0x100 ;  /* 0x0244000000008b1d */ /* 0x000ff00000002000 */
[----:B------:R-:W-:Y:S06]  /*0990*/  BAR.SYNC.DEFER_BLOCKING 0x5, 0x180 ;  /* 0x0146000000007b1d */ /* 0x000fec0000010000 */
[----:B------:R-:W1:Y:S01]  /*09a0*/  LDS.128 R28, [UR4+0x298d0] ;  /* 0x0298d004ff1c7984 */ /* 0x000e620008000c00 */
[----:B------:R-:W-:Y:S01]  /*09b0*/  ULDC UR4, c[0x0][0xc3c] ;  /* 0x00030f0000047ab9 */ /* 0x000fe20000000800 */
[----:B------:R-:W-:Y:S06]  /*09c0*/  BAR.ARV 0x4, 0x180 ;  /* 0x0106000000007b1d */ /* 0x000fec0000002000 */
[----:B-1----:R-:W-:-:S13]  /*09d0*/  ISETP.GE.AND P0, PT, R31, UR4, PT ;  /* 0x000000041f007c0c */ /* 0x002fda000bf06270 */
[----:B------:R-:W-:Y:S05]  /*09e0*/  @P0 EXIT ;  /* 0x000000000000094d */ /* 0x000fea0003800000 */
[----:B0-----:R-:W2:Y:S01]  /*09f0*/  LDL R3, [R1+0x2c] ;  /* 0x00002c0001037983 */ /* 0x001ea20000100800 */
[----:B------:R-:W-:Y:S01]  /*0a00*/  VIADD R224, R2, 0xffffff80 ;  /* 0xffffff8002e07836 */ /* 0x000fe20000000000 */
[----:B------:R-:W-:Y:S01]  /*0a10*/  R2UR UR6, R29 ;  /* 0x000000001d0672ca */ /* 0x000fe200000e0000 */
[----:B------:R-:W-:Y:S01]  /*0a20*/  UMOV UR60, URZ ;  /* 0x0000003f003c7c82 */ /* 0x000fe20008000000 */
[----:B------:R-:W-:Y:S01]  /*0a30*/  R2UR UR5, R30 ;  /* 0x000000001e0572ca */ /* 0x000fe200000e0000 */
[----:B------:R-:W-:Y:S01]  /*0a40*/  UMOV UR44, URZ ;  /* 0x0000003f002c7c82 */ /* 0x000fe20008000000 */
[----:B------:R-:W-:Y:S01]  /*0a50*/  UMOV UR38, URZ ;  /* 0x0000003f00267c82 */ /* 0x000fe20008000000 */
[----:B--2---:R-:W-:Y:S02]  /*0a60*/  R2UR UR4, R3 ;  /* 0x00000000030472ca */ /* 0x004fe400000e0000 */
[----:B------:R-:W-:-:S04]  /*0a70*/  SHF.R.S32.HI R3, RZ, 0x1f, R224 ;  /* 0x0000001fff037819 */ /* 0x000fc800000114e0 */
[CC--:B------:R-:W-:Y:S02]  /*0a80*/  LEA.HI R0, R3.reuse, R224.reuse, RZ, 0x7 ;  /* 0x000000e003007211 */ /* 0x0c0fe400078f38ff */
[CC--:B------:R-:W-:Y:S02]  /*0a90*/  LEA.HI R4, R3.reuse, R224.reuse, RZ, 0x5 ;  /* 0x000000e003047211 */ /* 0x0c0fe400078f28ff */
[----:B------:R-:W-:Y:S02]  /*0aa0*/  LOP3.LUT R203, R0, 0xffffff80, RZ, 0xc0, !PT ;  /* 0xffffff8000cb7812 */ /* 0x000fe400078ec0ff */
[----:B------:R-:W-:Y:S01]  /*0ab0*/  LEA.HI R2, R3, R224, RZ, 0x4 ;  /* 0x000000e003027211 */ /* 0x000fe200078f20ff */
[----:B------:R-:W-:Y:S01]  /*0ac0*/  IMAD.SHL.U32 R4, R4, 0x20, RZ ;  /* 0x0000002004047824 */ /* 0x000fe200078e00ff */
[----:B------:R-:W-:Y:S01]  /*0ad0*/  SHF.R.S32.HI R219, RZ, 0x7, R0 ;  /* 0x00000007ffdb7819 */ /* 0x000fe20000011400 */
[----:B------:R-:W-:Y:S01]  /*0ae0*/  IMAD.IADD R203, R224, 0x1, -R203 ;  /* 0x00000001e0cb7824 */ /* 0x000fe200078e0acb */
[----:B------:R-:W-:Y:S01]  /*0af0*/  SHF.R.S32.HI R7, RZ, 0x4, R2 ;  /* 0x00000004ff077819 */ /* 0x000fe20000011402 */
[----:B------:R-:W-:Y:S01]  /*0b00*/  ULOP3.LUT UR61, UR4, 0x1, URZ, 0xfc, !UPT ;  /* 0x00000001043d7892 */ /* 0x000fe2000f8efc3f */
[----:B------:R-:W-:-:S02]  /*0b10*/  LOP3.LUT R5, R2, 0x3fffff0, RZ, 0xc0, !PT ;  /* 0x03fffff002057812 */ /* 0x000fc400078ec0ff */
[----:B------:R-:W-:Y:S02]  /*0b20*/  SHF.R.S32.HI R6, RZ, 0x1f, R203 ;  /* 0x0000001fff067819 */ /* 0x000fe400000114cb */
[----:B------:R-:W-:Y:S01]  /*0b30*/  LOP3.LUT R4, R4, 0xfffffc00, RZ, 0xc0, !PT ;  /* 0xfffffc0004047812 */ /* 0x000fe200078ec0ff */
[----:B------:R-:W-:Y:S01]  /*0b40*/  IMAD.IADD R5, R224, 0x1, -R5 ;  /* 0x00000001e0057824 */ /* 0x000fe200078e0a05 */
[----:B------:R-:W-:Y:S02]  /*0b50*/  LEA.HI R2, R2, R7, RZ, 0x1 ;  /* 0x0000000702027211 */ /* 0x000fe400078f08ff */
[----:B------:R-:W-:Y:S01]  /*0b60*/  LEA.HI R8, R6, R203, RZ, 0x2 ;  /* 0x000000cb06087211 */ /* 0x000fe200078f10ff */
[----:B------:R-:W-:Y:S01]  /*0b70*/  IMAD R5, R5, 0x40, R4 ;  /* 0x0000004005057824 */ /* 0x000fe200078e0204 */
[----:B------:R-:W-:Y:S02]  /*0b80*/  LOP3.LUT R2, R2, 0x1ffffffe, RZ, 0xc0, !PT ;  /* 0x1ffffffe02027812 */ /* 0x000fe400078ec0ff */
[----:B------:R-:W-:-:S02]  /*0b90*/  LEA.HI R4, R3, R224, RZ, 0x2 ;  /* 0x000000e003047211 */ /* 0x000fc400078f10ff */
[----:B------:R-:W-:Y:S01]  /*0ba0*/  SHF.R.S32.HI R9, RZ, 0x2, R8 ;  /* 0x00000002ff097819 */ /* 0x000fe20000011408 */
[----:B------:R-:W-:Y:S01]  /*0bb0*/  IMAD.IADD R2, R7, 0x1, -R2 ;  /* 0x0000000107027824 */ /* 0x000fe200078e0a02 */
[----:B------:R-:W-:Y:S02]  /*0bc0*/  SHF.R.S32.HI R10, RZ, 0x1f, R8 ;  /* 0x0000001fff0a7819 */ /* 0x000fe40000011408 */
[----:B------:R-:W-:Y:S01]  /*0bd0*/  LOP3.LUT R7, R4, 0xfffffffc, RZ, 0xc0, !PT ;  /* 0xfffffffc04077812 */ /* 0x000fe200078ec0ff */
[----:B------:R-:W-:Y:S01]  /*0be0*/  IMAD R221, R2, 0x8, R5 ;  /* 0x0000000802dd7824 */ /* 0x000fe200078e0205 */
[----:B------:R-:W-:Y:S02]  /*0bf0*/  LEA.HI R3, R3, R224, RZ, 0x3 ;  /* 0x000000e003037211 */ /* 0x000fe400078f18ff */
[----:B------:R-:W-:Y:S01]  /*0c00*/  LEA.HI R10, R10, R9, RZ, 0x3 ;  /* 0x000000090a0a7211 */ /* 0x000fe200078f18ff */
[----:B------:R-:W-:Y:S01]  /*0c10*/  IMAD.IADD R7, R224, 0x1, -R7 ;  /* 0x00000001e0077824 */ /* 0x000fe200078e0a07 */
[----:B------:R-:W-:-:S02]  /*0c20*/  LOP3.LUT R5, R3, 0xfffffff8, RZ, 0xc0, !PT ;  /* 0xfffffff803057812 */ /* 0x000fc400078ec0ff */
[----:B------:R-:W-:Y:S02]  /*0c30*/  LOP3.LUT R8, R8, 0x7ffffffc, RZ, 0xc0, !PT ;  /* 0x7ffffffc08087812 */ /* 0x000fe400078ec0ff */
[----:B------:R-:W-:Y:S01]  /*0c40*/  LOP3.LUT R10, R10, 0xfffffff8, RZ, 0xc0, !PT ;  /* 0xfffffff80a0a7812 */ /* 0x000fe200078ec0ff */
[----:B------:R-:W-:Y:S01]  /*0c50*/  IMAD.IADD R22, R224, 0x1, -R5 ;  /* 0x00000001e0167824 */ /* 0x000fe200078e0a05 */
[----:B------:R-:W-:Y:S01]  /*0c60*/  LEA.HI R6, R6, R203, RZ, 0x5 ;  /* 0x000000cb06067211 */ /* 0x000fe200078f28ff */
[----:B------:R-:W-:Y:S01]  /*0c70*/  IMAD.IADD R8, R203, 0x1, -R8 ;  /* 0x00000001cb087824 */ /* 0x000fe200078e0a08 */
[----:B------:R-:W-:Y:S01]  /*0c80*/  LEA.HI R0, R0, R219, RZ, 0x1 ;  /* 0x000000db00007211 */ /* 0x000fe200078f08ff */
[----:B------:R-:W-:Y:S01]  /*0c90*/  IMAD.IADD R9, R9, 0x1, -R10 ;  /* 0x0000000109097824 */ /* 0x000fe200078e0a0a */
[----:B------:R-:W-:Y:S01]  /*0ca0*/  LEA.HI R2, R7, R7, RZ, 0x1 ;  /* 0x0000000707027211 */ /* 0x000fe200078f08ff */
[----:B------:R-:W-:Y:S01]  /*0cb0*/  IMAD.SHL.U32 R16, R22, 0x8, RZ ;  /* 0x0000000816107824 */ /* 0x000fe200078e00ff */
[----:B------:R-:W-:Y:S01]  /*0cc0*/  SHF.R.S32.HI R6, RZ, 0x5, R6 ;  /* 0x00000005ff067819 */ /* 0x000fe20000011406 */
[----:B------:R-:W-:Y:S01]  /*0cd0*/  IMAD.SHL.U32 R17, R8, 0x2, RZ ;  /* 0x0000000208117824 */ /* 0x000fe200078e00ff */
[----:B------:R-:W-:Y:S01]  /*0ce0*/  LOP3.LUT R0, R0, 0x3fffffe, RZ, 0xc0, !PT ;  /* 0x03fffffe00007812 */ /* 0x000fe200078ec0ff */
[----:B------:R-:W-:Y:S01]  /*0cf0*/  VIADD R19, R16, 0x40 ;  /* 0x0000004010137836 */ /* 0x000fe20000000000 */
[----:B------:R-:W-:Y:S01]  /*0d00*/  LOP3.LUT R2, R2, 0x1ffffffe, RZ, 0xc0, !PT ;  /* 0x1ffffffe02027812 */ /* 0x000fe200078ec0ff */
[----:B------:R-:W-:Y:S01]  /*0d10*/  IMAD R9, R6, 0x10, R9 ;  /* 0x0000001006097824 */ /* 0x000fe200078e0209 */
[----:B------:R-:W-:Y:S01]  /*0d20*/  SHF.R.S32.HI R202, RZ, 0x3, R3 ;  /* 0x00000003ffca7819 */ /* 0x000fe20000011403 */
[----:B------:R-:W-:Y:S01]  /*0d30*/  IMAD.IADD R0, R219, 0x1, -R0 ;  /* 0x00000001db007824 */ /* 0x000fe200078e0a00 */
[----:B------:R-:W-:Y:S01]  /*0d40*/  SHF.R.S32.HI R223, RZ, 0x1f, R16 ;  /* 0x0000001fffdf7819 */ /* 0x000fe20000011410 */
[C---:B------:R-:W-:Y:S01]  /*0d50*/  VIADD R201, R17.reuse, 0x8 ;  /* 0x0000000811c97836 */ /* 0x040fe20000000000 */
[----:B------:R-:W-:Y:S01]  /*0d60*/  SHF.R.S32.HI R222, RZ, 0x1f, R19 ;  /* 0x0000001fffde7819 */ /* 0x000fe20000011413 */
[----:B------:R-:W-:-:S02]  /*0d70*/  VIADD R200, R17, 0x10 ;  /* 0x0000001011c87836 */ /* 0x000fc40000000000 */
        /* <DEDUP_REMOVED lines=26> */
[----:B------:R-:W-:Y:S01]  /*0f20*/  IMAD.IADD R7, R7, 0x1, -R2 ;  /* 0x0000000107077824 */ /* 0x000fe200078e0a02 */
[----:B------:R-:W-:Y:S01]  /*0f30*/  SHF.R.S32.HI R205, RZ, 0x1f, R188 ;  /* 0x0000001fffcd7819 */ /* 0x000fe200000114bc */
[----:B------:R-:W-:Y:S01]  /*0f40*/  IMAD R220, R0, 0x40, R9 ;  /* 0x0000004000dc7824 */ /* 0x000fe200078e0209 */
[----:B------:R-:W-:-:S03]  /*0f50*/  SHF.R.S32.HI R204, RZ, 0x1f, R23 ;  /* 0x0000001fffcc7819 */ /* 0x000fc60000011417 */
[----:B------:R-:W-:-:S07]  /*0f60*/  IMAD R18, R7, 0x8, R220 ;  /* 0x0000000807127824 */ /* 0x000fce00078e02dc */
.L_x_2483:
        /* <DEDUP_REMOVED lines=23> */
[----:B------:R-:W-:Y:S01]  /*10e0*/  IMAD.U32 R5, RZ, RZ, UR11 ;  /* 0x0000000bff057e24 */ /* 0x000fe2000f8e00ff */
[----:B------:R-:W2:Y:S01]  /*10f0*/  @P0 LDG.E R2, desc[UR36][R2.64] ;  /* 0x0000002402020981 */ /* 0x000ea2000c1e1900 */
[----:B------:R-:W-:Y:S01]  /*1100*/  UISETP.NE.U32.AND UP0, UPT, UR8, URZ, UPT ;  /* 0x0000003f0800728c */ /* 0x000fe2000bf05070 */
[----:B------:R-:W-:Y:S02]  /*1110*/  ULDC.64 UR10, c[0x0][0xa20] ;  /* 0x00028800000a7ab9 */ /* 0x000fe40000000a00 */
[----:B------:R-:W3:Y:S01]  /*1120*/  @P2 LDG.E R4, desc[UR36][R4.64] ;  /* 0x0000002404042981 */ /* 0x000ee2000c1e1900 */
[----:B------:R-:W-:Y:S01]  /*1130*/  UISETP.NE.AND.EX UP0, UPT, UR9, URZ, UPT, UP0 ;  /* 0x0000003f0900728c */ /* 0x000fe2000bf05300 */
[----:B------:R-:W-:Y:S01]  /*1140*/  ISETP.NE.U32.AND P1, PT, RZ, UR10, PT ;  /* 0x0000000aff007c0c */ /* 0x000fe2000bf25070 */
[----:B------:R-:W-:Y:S01]  /*1150*/  UMOV UR50, URZ ;  /* 0x0000003f00327c82 */ /* 0x000fe20008000000 */
[----:B------:R-:W-:Y:S02]  /*1160*/  ULOP3.LUT UR54, UR5, 0xffff, URZ, 0xc0, !UPT ;  /* 0x0000ffff05367892 */ /* 0x000fe4000f8ec03f */
[----:B------:R-:W-:Y:S01]  /*1170*/  USEL UR4, UR4, 0x1, UP0 ;  /* 0x0000000104047887 */ /* 0x000fe20008000000 */
[----:B------:R-:W-:-:S03]  /*1180*/  ISETP.NE.AND.EX P1, PT, RZ, UR11, PT, P1 ;  /* 0x0000000bff007c0c */ /* 0x000fc6000bf25310 */
[----:B------:R-:W-:Y:S01]  /*1190*/  UIMAD UR4, UR4, UR7, URZ ;  /* 0x00000007040472a4 */ /* 0x000fe2000f8e023f */
        /* <DEDUP_REMOVED lines=17> */
.L_x_2420:
[----:B------:R-:W-:Y:S05]  /*12b0*/  @!P1 BRA `(.L_x_2421) ;  /* 0x00000000001c9947 */ /* 0x000fea0003800000 */
[----:B------:R-:W-:-:S04]  /*12c0*/  ULEA UR4, UP0, UR53, UR10, 0x2 ;  /* 0x0000000a35047291 */ /* 0x000fc8000f80103f */
[----:B------:R-:W-:Y:S02]  /*12d0*/  ULEA.HI.X UR7, UR53, UR11, UR57, 0x2, UP0 ;  /* 0x0000000b35077291 */ /* 0x000fe400080f1439 */
[----:B------:R-:W-:-:S04]  /*12e0*/  IMAD.U32 R2, RZ, RZ, UR4 ;  /* 0x00000004ff027e24 */ /* 0x000fc8000f8e00ff */
[----:B------:R-:W-:-:S05]  /*12f0*/  IMAD.U32 R3, RZ, RZ, UR7 ;  /* 0x00000007ff037e24 */ /* 0x000fca000f8e00ff */
[----:B------:R-:W2:Y:S02]  /*1300*/  LDG.E R2, desc[UR36][R2.64] ;  /* 0x0000002402027981 */ /* 0x000ea4000c1e1900 */
[----:B--2---:R-:W-:Y:S01]  /*1310*/  R2UR UR4, R2 ;  /* 0x00000000020472ca */ /* 0x004fe200000e0000 */
[----:B------:R-:W-:-:S14]  /*1320*/  BRA `(.L_x_2422) ;  /* 0x0000000000347947 */ /* 0x000fdc0003800000 */
.L_x_2421:
        /* <DEDUP_REMOVED lines=13> */
.L_x_2422:
[----:B------:R-:W-:Y:S01]  /*1400*/  ULDC UR7, c[0x0][0x448] ;  /* 0x0001120000077ab9 */ /* 0x000fe20000000800 */
[----:B------:R-:W-:Y:S02]  /*1410*/  USHF.L.U32 UR48, UR6, 0x7, URZ ;  /* 0x0000000706307899 */ /* 0x000fe4000800063f */
[----:B------:R-:W-:Y:S02]  /*1420*/  UISETP.NE.AND UP0, UPT, UR7, 0x1, UPT ;  /* 0x000000010700788c */ /* 0x000fe4000bf05270 */
[----:B------:R-:W-:Y:S02]  /*1430*/  UIADD3 UR8, UR48, 0x7f, URZ ;  /* 0x0000007f30087890 */ /* 0x000fe4000fffe03f */
[----:B------:R-:W-:Y:S02]  /*1440*/  UIADD3 UR50, -UR50, UR4, URZ ;  /* 0x0000000432327290 */ /* 0x000fe4000fffe13f */
[----:B------:R-:W-:Y:S02]  /*1450*/  UP2UR UR51, UPR, URZ, 0x1 ;  /* 0x000000013f337883 */ /* 0x000fe40008000000 */
[----:B------:R-:W-:-:S03]  /*1460*/  UIADD3 UR4, UR50, 0xa0, -UR45 ;  /* 0x000000a032047890 */ /* 0x000fc6000fffe82d */
[----:B------:R-:W-:Y:S01]  /*1470*/  @UP0 ULDC UR6, c[0x0][0x44c] ;  /* 0x0001130000060ab9 */ /* 0x000fe20000000800 */
[----:B------:R-:W-:Y:S01]  /*1480*/  @UP0 ULDC UR9, c[0x0][0x450] ;  /* 0x0001140000090ab9 */ /* 0x000fe20000000800 */
[----:B------:R-:W-:Y:S02]  /*1490*/  UIMAD.WIDE.U32 UR6, UR8, UR6, URZ ;  /* 0x00000006080672a5 */ /* 0x000fe4000f8e003f */
[----:B------:R-:W-:Y:S02]  /*14a0*/  UIADD3 UR6, UR50, 0x9f, URZ ;  /* 0x0000009f32067890 */ /* 0x000fe4000fffe03f */
[----:B------:R-:W-:Y:S02]  /*14b0*/  @UP0 USHF.R.U32.HI UR8, URZ, UR9, UR7 ;  /* 0x000000093f080299 */ /* 0x000fe40008011607 */
[----:B------:R-:W-:Y:S02]  /*14c0*/  UIMAD.WIDE UR6, UR6, 0x66666667, URZ ;  /* 0x66666667060678a5 */ /* 0x000fe4000f8e023f */
[----:B------:R-:W-:-:S02]  /*14d0*/  UIADD3 UR8, UR4, UR8, URZ ;  /* 0x0000000804087290 */ /* 0x000fc4000fffe03f */
[----:B------:R-:W-:Y:S02]  /*14e0*/  USHF.R.U32.HI UR4, URZ, 0x1f, UR7 ;  /* 0x0000001f3f047899 */ /* 0x000fe40008011607 */
[----:B------:R-:W-:Y:S02]  /*14f0*/  UIMAD.WIDE UR8, UR8, 0x66666667, URZ ;  /* 0x66666667080878a5 */ /* 0x000fe4000f8e023f */
[----:B------:R-:W-:Y:S02]  /*1500*/  ULEA.HI.SX32 UR7, UR7, UR4, 0x1a ;  /* 0x0000000407077291 */ /* 0x000fe4000f8fd23f */
[----:B------:R-:W-:Y:S02]  /*1510*/  USHF.R.U32.HI UR6, URZ, 0x1f, UR9 ;  /* 0x0000001f3f067899 */ /* 0x000fe40008011609 */
[----:B------:R-:W-:Y:S02]  /*1520*/  ULOP3.LUT UR4, UR5, 0xff000000, URZ, 0xc0, !UPT ;  /* 0xff00000005047892 */ /* 0x000fe4000f8ec03f */
[----:B------:R-:W-:-:S02]  /*1530*/  ULEA.HI.SX32 UR6, UR9, UR6, 0x1a ;  /* 0x0000000609067291 */ /* 0x000fc4000f8fd23f */
[----:B------:R-:W-:Y:S02]  /*1540*/  ULOP3.LUT UR5, UR5, 0xff0000, URZ, 0xc0, !UPT ;  /* 0x00ff000005057892 */ /* 0x000fe4000f8ec03f */
[----:B------:R-:W-:Y:S02]  /*1550*/  UISETP.LT.AND UP0, UPT, UR7, UR6, UPT ;  /* 0x000000060700728c */ /* 0x000fe4000bf01270 */
[----:B------:R-:W-:Y:S02]  /*1560*/  USHF.R.U32.HI UR4, URZ, 0x8, UR4 ;  /* 0x000000083f047899 */ /* 0x000fe40008011604 */
[----:B------:R-:W-:Y:S02]  /*1570*/  USEL UR9, UR7, UR6, UP0 ;  /* 0x0000000607097287 */ /* 0x000fe40008000000 */
[----:B------:R-:W-:Y:S02]  /*1580*/  ULEA.HI UR5, UR5, UR4, URZ, 0x10 ;  /* 0x0000000405057291 */ /* 0x000fe4000f8f803f */
[----:B------:R-:W-:-:S02]  /*1590*/  UISETP.GE.AND UP0, UPT, UR9, 0x1, UPT ;  /* 0x000000010900788c */ /* 0x000fc4000bf06270 */
[----:B------:R-:W-:Y:S01]  /*15a0*/  ULOP3.LUT UR58, UR5, 0xff, URZ, 0xc0, !UPT ;  /* 0x000000ff053a7892 */ /* 0x000fe2000f8ec03f */
[----:B------:R-:W-:Y:S01]  /*15b0*/  UMOV UR4, URZ ;  /* 0x0000003f00047c82 */ /* 0x000fe20008000000 */
[----:B------:R-:W-:Y:S02]  /*15c0*/  USHF.R.U32.HI UR56, URZ, 0x10, UR5 ;  /* 0x000000103f387899 */ /* 0x000fe40008011605 */
[----:B------:R-:W-:-:S13]  /*15d0*/  PLOP3.LUT P0, PT, PT, PT, UP0, 0x80, 0x0 ;  /* 0x000000000000781c */ /* 0x000fda0003f0f008 */
[----:B------:R-:W-:Y:S05]  /*15e0*/  @!P0 BRA `(.L_x_2423) ;  /* 0x0000000000908947 */ /* 0x000fea0003800000 */
        /* <DEDUP_REMOVED lines=36> */
.L_x_2423:
[----:B------:R-:W-:Y:S01]  /*1830*/  UIMAD UR52, UR58, UR4, URZ ;  /* 0x000000043a3472a4 */ /* 0x000fe2000f8e023f */
[----:B------:R-:W-:Y:S01]  /*1840*/  IMAD.U32 R0, RZ, RZ, UR9 ;  /* 0x00000009ff007e24 */ /* 0x000fe2000f8e00ff */
[----:B------:R-:W-:Y:S01]  /*1850*/  PLOP3.LUT P0, PT, PT, PT, PT, 0x80, 0x0 ;  /* 0x000000000000781c */ /* 0x000fe20003f0f070 */
[----:B------:R-:W-:Y:S01]  /*1860*/  IMAD.U32 R3, RZ, RZ, UR4 ;  /* 0x00000004ff037e24 */ /* 0x000fe2000f8e00ff */
[----:B------:R-:W-:Y:S01]  /*1870*/  CS2R R6, SRZ ;  /* 0x0000000000067805 */ /* 0x000fe2000001ff00 */
[----:B------:R-:W-:Y:S01]  /*1880*/  IMAD.MOV.U32 R2, RZ, RZ, RZ ;  /* 0x000000ffff027224 */ /* 0x000fe200078e00ff */
[----:B------:R-:W-:Y:S02]  /*1890*/  CS2R R44, SRZ ;  /* 0x00000000002c7805 */ /* 0x000fe4000001ff00 */
[----:B------:R-:W-:Y:S02]  /*18a0*/  CS2R R8, SRZ ;  /* 0x0000000000087805 */ /* 0x000fe4000001ff00 */
[----:B------:R-:W-:-:S02]  /*18b0*/  VIADDMNMX R0, R3, UR52, R0, PT ;  /* 0x0000003403007c46 */ /* 0x000fc4000b800100 */
[----:B------:R-:W-:Y:S02]  /*18c0*/  CS2R R10, SRZ ;  /* 0x00000000000a7805 */ /* 0x000fe4000001ff00 */
[----:B------:R-:W-:Y:S02]  /*18d0*/  CS2R R36, SRZ ;  /* 0x0000000000247805 */ /* 0x000fe4000001ff00 */
[----:B------:R-:W-:Y:S02]  /*18e0*/  CS2R R32, SRZ ;  /* 0x0000000000207805 */ /* 0x000fe4000001ff00 */
[----:B------:R-:W-:Y:S01]  /*18f0*/  R2UR UR40, R0 ;  /* 0x00000000002872ca */ /* 0x000fe200000e0000 */
        /* <DEDUP_REMOVED lines=12> */
[----:B------:R-:W-:Y:S01]  /*19c0*/  UISETP.GT.AND UP0, UPT, UR40, UR52, UPT ;  /* 0x000000342800728c */ /* 0x000fe2000bf04270 */
[----:B------:R-:W-:Y:S01]  /*19d0*/  IMAD.MOV.U32 R60, RZ, RZ, RZ ;  /* 0x000000ffff3c7224 */ /* 0x000fe200078e00ff */
[----:B------:R-:W-:Y:S02]  /*19e0*/  CS2R R90, SRZ ;  /* 0x00000000005a7805 */ /* 0x000fe4000001ff00 */
[----:B------:R-:W-:Y:S01]  /*19f0*/  CS2R R62, SRZ ;  /* 0x00000000003e7805 */ /* 0x000fe2000001ff00 */
[----:B------:R-:W-:Y:S01]  /*1a00*/  IMAD.MOV.U32 R58, RZ, RZ, RZ ;  /* 0x000000ffff3a7224 */ /* 0x000fe200078e00ff */
[----:B------:R-:W-:Y:S02]  /*1a10*/  CS2R R64, SRZ ;  /* 0x0000000000407805 */ /* 0x000fe4000001ff00 */
[----:B------:R-:W-:-:S02]  /*1a20*/  PLOP3.LUT P1, PT, PT, PT, UP0, 0x80, 0x0 ;  /* 0x000000000000781c */ /* 0x000fc40003f2f008 */
        /* <DEDUP_REMOVED lines=44> */
.L_x_2425:
        /* <DEDUP_REMOVED lines=10> */
[----:B0-----:R-:W-:-:S02]  /*1d90*/  @P1 IMAD R2, R8, UR57, RZ ;  /* 0x0000003908021c24 */ /* 0x001fc4000f8e02ff */
[----:B------:R-:W-:-:S04]  /*1da0*/  @P1 IMAD.WIDE.U32 R4, R8, UR53, RZ ;  /* 0x0000003508041c25 */ /* 0x000fc8000f8e00ff */
[----:B------:R-:W-:Y:S02]  /*1db0*/  @P1 IMAD R9, R9, UR53, R2 ;  /* 0x0000003509091c24 */ /* 0x000fe4000f8e0202 */
[C---:B-1----:R-:W-:Y:S02]  /*1dc0*/  @P0 IMAD R0, R6.reuse, UR57, RZ ;  /* 0x0000003906000c24 */ /* 0x042fe4000f8e02ff */
[----:B------:R-:W-:-:S04]  /*1dd0*/  @P0 IMAD.WIDE.U32 R2, R6, UR53, RZ ;  /* 0x0000003506020c25 */ /* 0x000fc8000f8e00ff */
[----:B------:R-:W-:Y:S02]  /*1de0*/  @P0 IMAD R7, R7, UR53, R0 ;  /* 0x0000003507070c24 */ /* 0x000fe4000f8e0200 */
[----:B------:R-:W-:Y:S02]  /*1df0*/  @P1 IMAD.IADD R5, R5, 0x1, R9 ;  /* 0x0000000105051824 */ /* 0x000fe400078e0209 */
[----:B------:R-:W-:Y:S02]  /*1e00*/  @P0 IMAD.IADD R3, R3, 0x1, R7 ;  /* 0x0000000103030824 */ /* 0x000fe400078e0207 */
[----:B------:R-:W-:Y:S02]  /*1e10*/  IMAD.MOV.U32 R0, RZ, RZ, 0x3f800000 ;  /* 0x3f800000ff007424 */ /* 0x000fe400078e00ff */
[----:B--2---:R-:W-:-:S04]  /*1e20*/  @P0 IMAD.WIDE.U32 R2, R10, UR54, R2 ;  /* 0x000000360a020c25 */ /* 0x004fc8000f8e0002 */
[----:B---3--:R-:W-:Y:S01]  /*1e30*/  @P1 IMAD.WIDE.U32 R6, R12, UR54, R4 ;  /* 0x000000360c061c25 */ /* 0x008fe2000f8e0004 */
[----:B------:R-:W-:-:S03]  /*1e40*/  @P0 LEA R4, P2, R2, UR4, 0x2 ;  /* 0x0000000402040c11 */ /* 0x000fc6000f8410ff */
[----:B------:R-:W-:Y:S01]  /*1e50*/  @P0 IMAD R5, R11, UR54, R3 ;  /* 0x000000360b050c24 */ /* 0x000fe2000f8e0203 */
[----:B------:R-:W-:Y:S01]  /*1e60*/  @P1 LEA R8, P3, R6, UR6, 0x2 ;  /* 0x0000000606081c11 */ /* 0x000fe2000f8610ff */
[----:B------:R-:W-:-:S03]  /*1e70*/  @P1 IMAD R3, R13, UR54, R7 ;  /* 0x000000360d031c24 */ /* 0x000fc6000f8e0207 */
[----:B------:R-:W-:Y:S02]  /*1e80*/  @P0 LEA.HI.X R5, R2, UR5, R5, 0x2, P2 ;  /* 0x0000000502050c11 */ /* 0x000fe400090f1405 */
[----:B------:R-:W-:Y:S01]  /*1e90*/  @P1 LEA.HI.X R9, R6, UR7, R3, 0x2, P3 ;  /* 0x0000000706091c11 */ /* 0x000fe200098f1403 */
[----:B------:R-:W-:-:S04]  /*1ea0*/  IMAD.MOV.U32 R3, RZ, RZ, 0x3f800000 ;  /* 0x3f800000ff037424 */ /* 0x000fc800078e00ff */
        /* <DEDUP_REMOVED lines=14> */
.L_x_2588:
[----:B------:R-:W-:Y:S05]  /*1f90*/  @!P1 BRA `(.L_x_2427) ;  /* 0x0000000000049947 */ /* 0x000fea0003800000 */
[----:B------:R-:W-:Y:S01]  /*1fa0*/  BPT.TRAP 0x1 ;  /* 0x000000040000795c */ /* 0x000fe20000300000 */
.L_x_2427:
[----:B0-----:R-:W-:Y:S02]  /*1fb0*/  IMAD.U32 R2, RZ, RZ, UR38 ;  /* 0x00000026ff027e24 */ /* 0x001fe4000f8e00ff */
[----:B------:R-:W-:-:S03]  /*1fc0*/  IMAD.U32 R3, RZ, RZ, UR44 ;  /* 0x0000002cff037e24 */ /* 0x000fc6000f8e00ff */
[----:B------:R-:W-:Y:S02]  /*1fd0*/  LEA R2, R2, UR39, 0x3 ;  /* 0x0000002702027c11 */ /* 0x000fe4000f8e18ff */
[----:B------:R-:W-:-:S04]  /*1fe0*/  SHF.L.U32 R3, R3, 0x1f, RZ ;  /* 0x0000001f03037819 */ /* 0x000fc800000006ff */
[----:B------:R0:W1:Y:S01]  /*1ff0*/  SYNCS.PHASECHK.TRANS64.TRYWAIT P0, [R2+URZ+0x29830], R3 ;  /* 0x02983003020075a7 */ /* 0x000062000800017f */
[----:B------:R-:W-:Y:S05]  /*2000*/  @!P1 BRA `(.L_x_2428) ;  /* 0x0000000000049947 */ /* 0x000fea0003800000 */
[----:B------:R-:W-:Y:S01]  /*2010*/  BPT.TRAP 0x1 ;  /* 0x000000040000795c */ /* 0x000fe20000300000 */
.L_x_2428:
[----:B-1----:R-:W-:Y:S05]  /*2020*/  @P0 BRA `(.L_x_2429) ;  /* 0x0000000000080947 */ /* 0x002fea0003800000 */
[----:B------:R-:W1:Y:S02]  /*2030*/  SYNCS.PHASECHK.TRANS64.TRYWAIT P0, [R2+URZ+0x29830], R3 ;  /* 0x02983003020075a7 */ /* 0x000e64000800017f */
[----:B-1----:R-:W-:Y:S05]  /*2040*/  @!P0 BRA `(.L_x_2430) ;  /* 0x0000017400608947 */ /* 0x002fea0003800000 */
.L_x_2429:
        /* <DEDUP_REMOVED lines=9> */
[----:B------:R-:W-:Y:S02]  /*20e0*/  UMOV UR7, 0x80000020 ;  /* 0x8000002000077882 */ /* 0x000fe40000000000 */
[----:B------:R-:W-:Y:S01]  /*20f0*/  ULOP3.LUT UR47, UR4, 0x10000, URZ, 0xfc, !UPT ;  /* 0x00010000042f7892 */ /* 0x000fe2000f8efc3f */
[----:B------:R-:W-:Y:S02]  /*2100*/  UMOV UR12, UR8 ;  /* 0x00000008000c7c82 */ /* 0x000fe40008000000 */
[----:B------:R-:W-:Y:S01]  /*2110*/  UMOV UR4, UR8 ;  /* 0x0000000800047c82 */ /* 0x000fe20008000000 */
[----:B------:R-:W-:Y:S01]  /*2120*/  UIMAD UR10, UR38, 0x780, UR47 ;  /* 0x00000780260a78a4 */ /* 0x000fe2000f8e022f */
[----:B------:R-:W-:Y:S01]  /*2130*/  UMOV UR13, UR9 ;  /* 0x00000009000d7c82 */ /* 0x000fe20008000000 */
[----:B------:R-:W-:-:S02]  /*2140*/  UMOV UR15, 0x80000020 ;  /* 0x80000020000f7882 */ /* 0x000fc40000000000 */
[----:B------:R-:W-:Y:S02]  /*2150*/  UIADD3 UR6, UR10, 0x80, URZ ;  /* 0x000000800a067890 */ /* 0x000fe4000fffe03f */
[----:B------:R-:W-:Y:S02]  /*2160*/  UIADD3 UR14, UR10, 0x100, URZ ;  /* 0x000001000a0e7890 */ /* 0x000fe4000fffe03f */
[----:B------:R-:W-:Y:S02]  /*2170*/  UIADD3 UR16, UR10, 0x200, URZ ;  /* 0x000002000a107890 */ /* 0x000fe4000fffe03f */
[----:B------:R-:W-:Y:S01]  /*2180*/  QGMMA.64x32x32.F32.E4M3.E4M3 R88, gdesc[UR8], RZ, !UPT, gsb0 ;  /* 0x00600000085879f3 */ /* 0x000fe2000c0008ff */
[----:B------:R-:W-:Y:S02]  /*2190*/  UIADD3 UR11, UR10, 0x180, URZ ;  /* 0x000001800a0b7890 */ /* 0x000fe4000fffe03f */
[----:B------:R-:W-:Y:S02]  /*21a0*/  UIADD3 UR17, UR10, 0x202, URZ ;  /* 0x000002020a117890 */ /* 0x000fe4000fffe03f */
[----:B------:R-:W-:Y:S01]  /*21b0*/  UIADD3 UR18, UR10, 0x280, URZ ;  /* 0x000002800a127890 */ /* 0x000fe2000fffe03f */
        /* <DEDUP_REMOVED lines=9> */
[----:B------:R-:W-:Y:S02]  /*2250*/  UIADD3 UR28, UR8, 0x402, URZ ;  /* 0x00000402081c7890 */ /* 0x000fe4000fffe03f */
[----:B------:R-:W-:Y:S01]  /*2260*/  UIADD3 UR30, UR10, 0x502, URZ ;  /* 0x000005020a1e7890 */ /* 0x000fe2000fffe03f */
[----:B------:R-:W-:Y:S01]  /*2270*/  UMOV UR29, 0x80000020 ;  /* 0x80000020001d7882 */ /* 0x000fe20000000000 */
[----:B------:R-:W-:Y:S01]  /*2280*/  UMOV UR31, 0x80000020 ;  /* 0x80000020001f7882 */ /* 0x000fe20000000000 */
[----:B------:R-:W-:-:S02]  /*2290*/  WARPGROUP.DEPBAR.LE gsb0, 0x0 ;  /* 0x00008000000079c5 */ /* 0x000fc40000010000 */
[----:B------:R-:W-:-:S06]  /*22a0*/  WARPGROUP.ARRIVE ;  /* 0x00000000000079c5 */ /* 0x000fcc0000000000 */
[----:B------:R-:W-:Y:S01]  /*22b0*/  QGMMA.64x32x32.F32.E4M3.E4M3 R72, gdesc[UR4], RZ, !UPT, gsb0 ;  /* 0x00600000044879f3 */ /* 0x000fe2000c0008ff */
[----:B------:R-:W-:Y:S01]  /*22c0*/  UMOV UR4, UR8 ;  /* 0x0000000800047c82 */ /* 0x000fe20008000000 */
[----:B------:R-:W-:Y:S01]  /*22d0*/  UMOV UR5, UR9 ;  /* 0x0000000900057c82 */ /* 0x000fe20008000000 */
[----:B------:R-:W-:Y:S01]  /*22e0*/  UMOV UR6, UR11 ;  /* 0x0000000b00067c82 */ /* 0x000fe20008000000 */
[----:B------:R-:W-:Y:S01]  /*22f0*/  UMOV UR7, 0x80000020 ;  /* 0x8000002000077882 */ /* 0x000fe20000000000 */
[----:B------:R-:W-:Y:S01]  /*2300*/  UIADD3 UR11, UR10, 0x102, URZ ;  /* 0x000001020a0b7890 */ /* 0x000fe2000fffe03f */
[----:B------:R-:W-:Y:S02]  /*2310*/  WARPGROUP.DEPBAR.LE gsb0, 0x0 ;  /* 0x00008000000079c5 */ /* 0x000fe40000010000 */
[----:B------:R-:W-:-:S06]  /*2320*/  WARPGROUP.ARRIVE ;  /* 0x00000000000079c5 */ /* 0x000fcc0000000000 */
[----:B------:R-:W-:Y:S01]  /*2330*/  QGMMA.64x32x32.F32.E4M3.E4M3 R56, gdesc[UR12], RZ, !UPT, gsb0 ;  /* 0x006000000c3879f3 */ /* 0x000fe2000c0008ff */
[----:B------:R-:W-:Y:S02]  /*2340*/  UIADD3 UR12, UR8, 0x2, URZ ;  /* 0x00000002080c7890 */ /* 0x000fe4000fffe03f */
[----:B------:R-:W-:Y:S01]  /*2350*/  UIADD3 UR14, UR10, 0x2, URZ ;  /* 0x000000020a0e7890 */ /* 0x000fe2000fffe03f */
[----:B------:R-:W-:Y:S01]  /*2360*/  UMOV UR13, 0x80000020 ;  /* 0x80000020000d7882 */ /* 0x000fe20000000000 */
[----:B------:R-:W-:Y:S01]  /*2370*/  UMOV UR15, 0x80000020 ;  /* 0x80000020000f7882 */ /* 0x000fe20000000000 */
[----:B------:R-:W-:Y:S02]  /*2380*/  WARPGROUP.DEPBAR.LE gsb0, 0x0 ;  /* 0x00008000000079c5 */ /* 0x000fe40000010000 */
        /* <DEDUP_REMOVED lines=24> */
[----:B------:R-:W-:Y:S01]  /*2510*/  UMOV UR5, UR13 ;  /* 0x0000000d00057c82 */ /* 0x000fe20008000000 */
        /* <DEDUP_REMOVED lines=147> */
.L_x_2431:
[----:B------:R-:W-:Y:S01]  /*2e50*/  UISETP.NE.AND UP0, UPT, UR51, URZ, UPT ;  /* 0x0000003f3300728c */ /* 0x000fe2000bf05270 */
[C---:B01----:R-:W-:Y:S01]  /*2e60*/  FMUL.FTZ R3, R0.reuse, R58 ;  /* 0x0000003a00037220 */ /* 0x043fe20000410000 */
[C---:B------:R-:W-:Y:S01]  /*2e70*/  FMUL.FTZ R12, R0.reuse, R97 ;  /* 0x00000061000c7220 */ /* 0x040fe20000410000 */
[C---:B------:R-:W-:Y:S01]  /*2e80*/  FMUL.FTZ R4, R0.reuse, R59 ;  /* 0x0000003b00047220 */ /* 0x040fe20000410000 */
[C---:B------:R-:W-:Y:S01]  /*2e90*/  FMUL.FTZ R62, R0.reuse, R62 ;  /* 0x0000003e003e7220 */ /* 0x040fe20000410000 */
[----:B------:R0:W-:Y:S01]  /*2ea0*/  MUFU.TANH R97, R3 ;  /* 0x0000000300617308 */ /* 0x0001e20000002400 */
[----:B------:R-:W-:Y:S01]  /*2eb0*/  PLOP3.LUT P0, PT, PT, PT, UP0, 0x80, 0x0 ;  /* 0x000000000000781c */ /* 0x000fe20003f0f008 */
[C---:B------:R-:W-:Y:S01]  /*2ec0*/  FMUL.FTZ R9, R0.reuse, R93 ;  /* 0x0000005d00097220 */ /* 0x040fe20000410000 */
[----:B------:R-:W-:Y:S01]  /*2ed0*/  PLOP3.LUT P2, PT, PT, PT, UP0, 0x80, 0x0 ;  /* 0x000000000000781c */ /* 0x000fe20003f4f008 */
[C---:B------:R-:W-:Y:S01]  /*2ee0*/  FMUL.FTZ R15, R0.reuse, R72 ;  /* 0x00000048000f7220 */ /* 0x040fe20000410000 */
[C---:B------:R-:W-:Y:S01]  /*2ef0*/  FMUL.FTZ R5, R0.reuse, R90 ;  /* 0x0000005a00057220 */ /* 0x040fe20000410000 */
[----:B------:R-:W-:Y:S01]  /*2f00*/  @UP0 ULDC UR4, c[0x0][0x44c] ;  /* 0x0001130000040ab9 */ /* 0x000fe20000000800 */
[C---:B------:R-:W-:Y:S01]  /*2f10*/  FMUL.FTZ R91, R0.reuse, R91 ;  /* 0x0000005b005b7220 */ /* 0x040fe20000410000 */
[----:B------:R1:W-:Y:S01]  /*2f20*/  MUFU.TANH R6, R4 ;  /* 0x0000000400067308 */ /* 0x0003e20000002400 */
[----:B0-----:R-:W-:Y:S01]  /*2f30*/  FMUL.FTZ R3, R0, R66 ;  /* 0x0000004200037220 */ /* 0x001fe20000410000 */
[----:B------:R-:W-:-:S02]  /*2f40*/  VIADD R66, R18, UR48 ;  /* 0x0000003012427c36 */ /* 0x000fc40008000000 */
[C---:B------:R-:W-:Y:S01]  /*2f50*/  FMUL.FTZ R72, R0.reuse, R77 ;  /* 0x0000004d00487220 */ /* 0x040fe20000410000 */
[----:B------:R-:W-:Y:S01]  /*2f60*/  UIMAD UR5, UR40, -0xa0, UR50 ;  /* 0xffffff60280578a4 */ /* 0x000fe2000f8e0232 */
[C---:B------:R-:W-:Y:S01]  /*2f70*/  FMUL.FTZ R77, R0.reuse, R56 ;  /* 0x00000038004d7220 */ /* 0x040fe20000410000 */
[C---:B------:R-:W-:Y:S01]  /*2f80*/  FMUL.FTZ R56, R0.reuse, R57 ;  /* 0x0000003900387220 */ /* 0x040fe20000410000 */
[----:B------:R-:W-:Y:S01]  /*2f90*/  FMUL.FTZ R57, R0, R60 ;  /* 0x0000003c00397220 */ /* 0x000fe20000410000 */
[----:B------:R0:W-:Y:S01]  /*2fa0*/  MUFU.TANH R93, R62 ;  /* 0x0000003e005d7308 */ /* 0x0001e20000002400 */
[----:B-1----:R-:W-:Y:S01]  /*2fb0*/  @P0 IMAD.HI.U32 R4, R66, UR4, RZ ;  /* 0x0000000442040c27 */ /* 0x002fe2000f8e00ff */
[----:B------:R-:W-:-:S03]  /*2fc0*/  @UP0 ULDC UR4, c[0x0][0x450] ;  /* 0x0001140000040ab9 */ /* 0x000fc60000000800 */
[C---:B------:R-:W-:Y:S01]  /*2fd0*/  FMUL.FTZ R94, R0.reuse, R94 ;  /* 0x0000005e005e7220 */ /* 0x040fe20000410000 */
[C---:B------:R-:W-:Y:S01]  /*2fe0*/  FMUL.FTZ R60, R0.reuse, R65 ;  /* 0x00000041003c7220 */ /* 0x040fe20000410000 */
[C---:B------:R-:W-:Y:S01]  /*2ff0*/  FMUL.FTZ R59, R0.reuse, R64 ;  /* 0x00000040003b7220 */ /* 0x040fe20000410000 */
[----:B------:R-:W-:Y:S01]  /*3000*/  @P2 SHF.R.U32.HI R66, RZ, UR4, R4 ;  /* 0x00000004ff422c19 */ /* 0x000fe20008011604 */
[----:B------:R-:W-:Y:S01]  /*3010*/  UIMAD UR4, UR40, -0xa0, URZ ;  /* 0xffffff60280478a4 */ /* 0x000fe2000f8e023f */
[----:B------:R1:W-:Y:S01]  /*3020*/  MUFU.TANH R65, R3 ;  /* 0x0000000300417308 */ /* 0x0003e20000002400 */
[C---:B0-----:R-:W-:Y:S01]  /*3030*/  FMUL.FTZ R62, R0.reuse, R68 ;  /* 0x00000044003e7220 */ /* 0x041fe20000410000 */
[----:B------:R-:W-:Y:S01]  /*3040*/  IMAD.U32 R64, RZ, RZ, UR5 ;  /* 0x00000005ff407e24 */ /* 0x000fe2000f8e00ff */
[----:B------:R-:W0:Y:S01]  /*3050*/  SHFL.IDX PT, R4, R66, 0x1, 0x1c1f ;  /* 0x003c1f0042047f89 */ /* 0x000e2200000e0000 */
[----:B------:R-:W-:Y:S01]  /*3060*/  FMUL.FTZ R95, R0, R95 ;  /* 0x0000005f005f7220 */ /* 0x000fe20000410000 */
[----:B------:R-:W-:-:S02]  /*3070*/  IMAD.U32 R68, RZ, RZ, UR4 ;  /* 0x00000004ff447e24 */ /* 0x000fc4000f8e00ff */
[C---:B------:R-:W-:Y:S01]  /*3080*/  FMUL.FTZ R98, R0.reuse, R98 ;  /* 0x0000006200627220 */ /* 0x040fe20000410000 */
[C---:B------:R-:W-:Y:S01]  /*3090*/  IADD3 R115, -R17.reuse, 0xa0, R64 ;  /* 0x000000a011737810 */ /* 0x040fe20007ffe140 */
[----:B------:R-:W2:Y:S01]  /*30a0*/  MUFU.TANH R5, R5 ;  /* 0x0000000500057308 */ /* 0x000ea20000002400 */
[----:B-1----:R-:W-:Y:S01]  /*30b0*/  IMAD.U32 R3, RZ, RZ, UR45 ;  /* 0x0000002dff037e24 */ /* 0x002fe2000f8e00ff */
[----:B------:R-:W-:Y:S01]  /*30c0*/  IADD3 R68, -R17, 0xa1, R68 ;  /* 0x000000a111447810 */ /* 0x000fe20007ffe144 */
[C---:B------:R-:W-:Y:S01]  /*30d0*/  FMUL.FTZ R99, R0.reuse, R99 ;  /* 0x0000006300637220 */ /* 0x040fe20000410000 */
[C---:B------:R-:W-:Y:S01]  /*30e0*/  FMUL.FTZ R102, R0.reuse, R102 ;  /* 0x0000006600667220 */ /* 0x040fe20000410000 */
[C---:B------:R-:W-:Y:S01]  /*30f0*/  FMUL.FTZ R103, R0.reuse, R103 ;  /* 0x0000006700677220 */ /* 0x040fe20000410000 */
[----:B------:R-:W-:Y:S01]  /*3100*/  IADD3 R68, -R3, UR50, R68 ;  /* 0x0000003203447c10 */ /* 0x000fe2000fffe144 */
        /* <DEDUP_REMOVED lines=10> */
[C---:B------:R-:W-:Y:S01]  /*31b0*/  FMUL.FTZ R63, R0.reuse, R63 ;  /* 0x0000003f003f7220 */ /* 0x040fe20000410000 */
[----:B------:R-:W-:Y:S01]  /*31c0*/  FMUL.FTZ R14, R0, R101 ;  /* 0x00000065000e7220 */ /* 0x000fe20000410000 */
[--C-:B0-----:R-:W-:Y:S01]  /*31d0*/  VIADDMNMX R3, R4, R68, R115.reuse, PT ;  /* 0x0000004404037246 */ /* 0x101fe20003800173 */
[C---:B------:R-:W-:Y:S01]  /*31e0*/  FMUL.FTZ R67, R0.reuse, R67 ;  /* 0x0000004300437220 */ /* 0x040fe20000410000 */
[C---:B------:R-:W-:Y:S01]  /*31f0*/  FMUL.FTZ R70, R0.reuse, R70 ;  /* 0x0000004600467220 */ /* 0x040fe20000410000 */
[C---:B------:R-:W-:Y:S01]  /*3200*/  FMUL.FTZ R71, R0.reuse, R71 ;  /* 0x0000004700477220 */ /* 0x040fe20000410000 */
[C---:B------:R-:W-:Y:S01]  /*3210*/  ISETP.GT.AND P0, PT, R3.reuse, RZ, PT ;  /* 0x000000ff0300720c */ /* 0x040fe20003f04270 */
[----:B------:R-:W0:Y:S01]  /*3220*/  MUFU.TANH R95, R95 ;  /* 0x0000005f005f7308 */ /* 0x000e220000002400 */
[C---:B------:R-:W-:Y:S01]  /*3230*/  ISETP.GT.AND P2, PT, R3.reuse, 0x1, PT ;  /* 0x000000010300780c */ /* 0x040fe20003f44270 */
[C---:B------:R-:W-:Y:S01]  /*3240*/  FMUL.FTZ R42, R0.reuse, R42 ;  /* 0x0000002a002a7220 */ /* 0x040fe20000410000 */
[----:B------:R-:W-:Y:S01]  /*3250*/  ISETP.GT.AND P3, PT, R3, 0x8, PT ;  /* 0x000000080300780c */ /* 0x000fe20003f64270 */
[C---:B------:R-:W-:Y:S01]  /*3260*/  FMUL.FTZ R43, R0.reuse, R43 ;  /* 0x0000002b002b7220 */ /* 0x040fe20000410000 */
[----:B--2---:R-:W-:Y:S01]  /*3270*/  FSEL R5, R5, -INF , P0 ;  /* 0xff80000005057808 */ /* 0x004fe20000000000 */
[C---:B------:R-:W-:Y:S01]  /*3280*/  FMUL.FTZ R46, R0.reuse, R46 ;  /* 0x0000002e002e7220 */ /* 0x040fe20000410000 */
[----:B-1----:R-:W-:Y:S01]  /*3290*/  FSEL R129, R91, -INF , P2 ;  /* 0xff8000005b817808 */ /* 0x002fe20001000000 */
[----:B------:R-:W1:Y:S01]  /*32a0*/  MUFU.TANH R98, R98 ;  /* 0x0000006200627308 */ /* 0x000e620000002400 */
[----:B------:R-:W-:Y:S01]  /*32b0*/  ISETP.GT.AND P0, PT, R3, 0x9, PT ;  /* 0x000000090300780c */ /* 0x000fe20003f04270 */
[----:B------:R-:W-:Y:S01]  /*32c0*/  FMUL.FTZ R47, R0, R47 ;  /* 0x0000002f002f7220 */ /* 0x000fe20000410000 */
[----:B---3--:R-:W-:Y:S01]  /*32d0*/  FSEL R127, R94, -INF , P3 ;  /* 0xff8000005e7f7808 */ /* 0x008fe20001800000 */
        /* <DEDUP_REMOVED lines=10> */
[----:B------:R-:W-:Y:S01]  /*3380*/  FMUL.FTZ R54, R0, R54 ;  /* 0x0000003600367220 */ /* 0x000fe20000410000 */
[----:B------:R-:W-:Y:S01]  /*3390*/  FMNMX.FTZ R4, R123, R4, !PT ;  /* 0x000000047b047209 */ /* 0x000fe20007810000 */
[----:B------:R-:W0:Y:S01]  /*33a0*/  MUFU.TANH R102, R102 ;  /* 0x0000006600667308 */ /* 0x000e220000002400 */
[----:B-1----:R-:W-:Y:S01]  /*33b0*/  FSEL R125, R98, -INF , P2 ;  /* 0xff800000627d7808 */ /* 0x002fe20001000000 */
[C---:B------:R-:W-:Y:S01]  /*33c0*/  FMUL.FTZ R55, R0.reuse, R55 ;  /* 0x0000003700377220 */ /* 0x040fe20000410000 */
[----:B------:R-:W-:Y:S01]  /*33d0*/  ISETP.GT.AND P2, PT, R3, 0x18, PT ;  /* 0x000000180300780c */ /* 0x000fe20003f44270 */
[C---:B------:R-:W-:Y:S01]  /*33e0*/  FMUL.FTZ R26, R0.reuse, R26 ;  /* 0x0000001a001a7220 */ /* 0x040fe20000410000 */
[----:B------:R-:W-:Y:S01]  /*33f0*/  FMNMX.FTZ R4, R125, R4, !PT ;  /* 0x000000047d047209 */ /* 0x000fe20007810000 */
[C---:B------:R-:W-:Y:S01]  /*3400*/  FMUL.FTZ R27, R0.reuse, R27 ;  /* 0x0000001b001b7220 */ /* 0x040fe20000410000 */
[C---:B------:R-:W-:Y:S01]  /*3410*/  FMUL.FTZ R30, R0.reuse, R30 ;  /* 0x0000001e001e7220 */ /* 0x040fe20000410000 */
[----:B------:R-:W1:Y:S01]  /*3420*/  MUFU.TANH R103, R103 ;  /* 0x0000006700677308 */ /* 0x000e620000002400 */
[----:B--2---:R-:W-:Y:S01]  /*3430*/  FSEL R121, R99, -INF , P0 ;  /* 0xff80000063797808 */ /* 0x004fe20000000000 */
[C---:B------:R-:W-:Y:S01]  /*3440*/  FMUL.FTZ R31, R0.reuse, R31 ;  /* 0x0000001f001f7220 */ /* 0x040fe20000410000 */
[----:B------:R-:W-:Y:S01]  /*3450*/  ISETP.GT.AND P0, PT, R3, 0x19, PT ;  /* 0x000000190300780c */ /* 0x000fe20003f04270 */
[C---:B------:R-:W-:Y:S01]  /*3460*/  FMUL.FTZ R34, R0.reuse, R34 ;  /* 0x0000002200227220 */ /* 0x040fe20000410000 */
[----:B------:R-:W-:Y:S01]  /*3470*/  FMNMX.FTZ R4, R121, R4, !PT ;  /* 0x0000000479047209 */ /* 0x000fe20007810000 */
[C---:B------:R-:W-:Y:S01]  /*3480*/  FMUL.FTZ R35, R0.reuse, R35 ;  /* 0x0000002300237220 */ /* 0x040fe20000410000 */
[----:B------:R-:W-:Y:S01]  /*3490*/  FMUL.FTZ R38, R0, R38 ;  /* 0x0000002600267220 */ /* 0x000fe20000410000 */
[----:B------:R2:W3:Y:S01]  /*34a0*/  MUFU.TANH R113, R74 ;  /* 0x0000004a00717308 */ /* 0x0004e20000002400 */
[----:B0-----:R-:W-:Y:S01]  /*34b0*/  FSEL R119, R102, -INF , P2 ;  /* 0xff80000066777808 */ /* 0x001fe20001000000 */
[C---:B------:R-:W-:Y:S01]  /*34c0*/  FMUL.FTZ R64, R0.reuse, R41 ;  /* 0x0000002900407220 */ /* 0x040fe20000410000 */
[----:B------:R-:W-:Y:S01]  /*34d0*/  ISETP.GT.AND P2, PT, R3, 0x20, PT ;  /* 0x000000200300780c */ /* 0x000fe20003f44270 */
[C---:B------:R-:W-:Y:S01]  /*34e0*/  FMUL.FTZ R8, R0.reuse, R89 ;  /* 0x0000005900087220 */ /* 0x040fe20000410000 */
[----:B------:R-:W-:Y:S01]  /*34f0*/  FMNMX.FTZ R4, R119, R4, !PT ;  /* 0x0000000477047209 */ /* 0x000fe20007810000 */
[----:B------:R-:W0:Y:S01]  /*3500*/  SHFL.IDX PT, R66, R66, RZ, 0x1c1f ;  /* 0x001c1fff42427589 */ /* 0x000e2200000e0000 */
[C---:B------:R-:W-:Y:S01]  /*3510*/  FMUL.FTZ R7, R0.reuse, R88 ;  /* 0x0000005800077220 */ /* 0x040fe20000410000 */
[----:B------:R4:W5:Y:S01]  /*3520*/  MUFU.TANH R111, R75 ;  /* 0x0000004b006f7308 */ /* 0x0009620000002400 */
[----:B-1----:R-:W-:Y:S01]  /*3530*/  FSEL R117, R103, -INF , P0 ;  /* 0xff80000067757808 */ /* 0x002fe20000000000 */
[C---:B--2---:R-:W-:Y:S01]  /*3540*/  FMUL.FTZ R74, R0.reuse, R81 ;  /* 0x00000051004a7220 */ /* 0x044fe20000410000 */
[----:B------:R-:W-:Y:S01]  /*3550*/  ISETP.GT.AND P0, PT, R3, 0x21, PT ;  /* 0x000000210300780c */ /* 0x000fe20003f04270 */
[C---:B------:R-:W-:Y:S01]  /*3560*/  FMUL.FTZ R10, R0.reuse, R92 ;  /* 0x0000005c000a7220 */ /* 0x040fe20000410000 */
[----:B------:R-:W-:Y:S01]  /*3570*/  FMNMX.FTZ R4, R117, R4, !PT ;  /* 0x0000000475047209 */ /* 0x000fe20007810000 */
[----:B------:R-:W-:Y:S01]  /*3580*/  ULDC UR59, c[0x0][0x988] ;  /* 0x00026200003b7ab9 */ /* 0x000fe20000000800 */
[C---:B------:R-:W-:Y:S01]  /*3590*/  FMUL.FTZ R11, R0.reuse, R96 ;  /* 0x00000060000b7220 */ /* 0x040fe20000410000 */
[----:B------:R-:W1:Y:S01]  /*35a0*/  MUFU.TANH R78, R78 ;  /* 0x0000004e004e7308 */ /* 0x000e620000002400 */
[----:B---3--:R-:W-:Y:S01]  /*35b0*/  FSEL R113, R113, -INF , P2 ;  /* 0xff80000071717808 */ /* 0x008fe20001000000 */
[C---:B----4-:R-:W-:Y:S01]  /*35c0*/  FMUL.FTZ R75, R0.reuse, R85 ;  /* 0x00000055004b7220 */ /* 0x050fe20000410000 */
[----:B------:R-:W-:Y:S01]  /*35d0*/  ISETP.GT.AND P2, PT, R3, 0x28, PT ;  /* 0x000000280300780c */ /* 0x000fe20003f44270 */
[C---:B------:R-:W-:Y:S01]  /*35e0*/  FMUL.FTZ R13, R0.reuse, R100 ;  /* 0x00000064000d7220 */ /* 0x040fe20000410000 */
[----:B------:R-:W-:Y:S01]  /*35f0*/  FMNMX.FTZ R4, R113, R4, !PT ;  /* 0x0000000471047209 */ /* 0x000fe20007810000 */
[C---:B------:R-:W-:Y:S01]  /*3600*/  FMUL.FTZ R20, R0.reuse, R73 ;  /* 0x0000004900147220 */ /* 0x040fe20000410000 */
[C---:B------:R-:W-:Y:S01]  /*3610*/  FMUL.FTZ R21, R0.reuse, R76 ;  /* 0x0000004c00157220 */ /* 0x040fe20000410000 */
[----:B------:R-:W2:Y:S01]  /*3620*/  MUFU.TANH R79, R79 ;  /* 0x0000004f004f7308 */ /* 0x000ea20000002400 */
[----:B-----5:R-:W-:Y:S01]  /*3630*/  FSEL R111, R111, -INF , P0 ;  /* 0xff8000006f6f7808 */ /* 0x020fe20000000000 */
[C---:B------:R-:W-:Y:S01]  /*3640*/  FMUL.FTZ R73, R0.reuse, R80 ;  /* 0x0000005000497220 */ /* 0x040fe20000410000 */
[----:B------:R-:W-:Y:S01]  /*3650*/  ISETP.GT.AND P0, PT, R3, 0x29, PT ;  /* 0x000000290300780c */ /* 0x000fe20003f04270 */
[C---:B------:R-:W-:Y:S01]  /*3660*/  FMUL.FTZ R76, R0.reuse, R84 ;  /* 0x00000054004c7220 */ /* 0x040fe20000410000 */
[----:B------:R-:W-:Y:S01]  /*3670*/  FMNMX.FTZ R4, R111, R4, !PT ;  /* 0x000000046f047209 */ /* 0x000fe20007810000 */
[----:B------:R-:W-:Y:S01]  /*3680*/  FMUL.FTZ R40, R0, R40 ;  /* 0x0000002800287220 */ /* 0x000fe20000410000 */
[----:B0-----:R-:W-:Y:S01]  /*3690*/  VIADDMNMX R115, R66, R68, R115, PT ;  /* 0x0000004442737246 */ /* 0x001fe20003800173 */
[----:B------:R-:W0:Y:S01]  /*36a0*/  MUFU.TANH R82, R82 ;  /* 0x0000005200527308 */ /* 0x000e220000002400 */
[----:B-1----:R-:W-:Y:S01]  /*36b0*/  FSEL R109, R78, -INF , P2 ;  /* 0xff8000004e6d7808 */ /* 0x002fe20001000000 */
[C---:B------:R-:W-:Y:S01]  /*36c0*/  FMUL.FTZ R78, R0.reuse, R48 ;  /* 0x00000030004e7220 */ /* 0x040fe20000410000 */
[----:B------:R-:W-:Y:S01]  /*36d0*/  ISETP.GT.AND P2, PT, R3, 0x30, PT ;  /* 0x000000300300780c */ /* 0x000fe20003f44270 */
[----:B------:R-:W-:Y:S01]  /*36e0*/  FMUL.FTZ R48, R0, R28 ;  /* 0x0000001c00307220 */ /* 0x000fe20000410000 */
[----:B------:R-:W-:Y:S01]  /*36f0*/  FMNMX.FTZ R4, R109, R4, !PT ;  /* 0x000000046d047209 */ /* 0x000fe20007810000 */
[----:B------:R-:W-:Y:S01]  /*3700*/  @UP0 ULDC UR6, c[0x0][0x44c] ;  /* 0x0001130000060ab9 */ /* 0x000fe20000000800 */
[----:B------:R-:W-:Y:S01]  /*3710*/  ISETP.GT.AND P3, PT, R115, 0x8, PT ;  /* 0x000000087300780c */ /* 0x000fe20003f64270 */
[----:B------:R-:W1:Y:S01]  /*3720*/  MUFU.TANH R83, R83 ;  /* 0x0000005300537308 */ /* 0x000e620000002400 */
[----:B--2---:R-:W-:Y:S01]  /*3730*/  FSEL R107, R79, -INF , P0 ;  /* 0xff8000004f6b7808 */ /* 0x004fe20000000000 */
[----:B------:R-:W-:Y:S01]  /*3740*/  UIMAD.WIDE.U32 UR6, UR48, UR6, URZ ;  /* 0x00000006300672a5 */ /* 0x000fe2000f8e003f */
[----:B------:R-:W-:Y:S01]  /*3750*/  ISETP.GT.AND P0, PT, R3, 0x31, PT ;  /* 0x000000310300780c */ /* 0x000fe20003f04270 */
[----:B------:R-:W-:Y:S01]  /*3760*/  @UP0 ULDC UR11, c[0x0][0x450] ;  /* 0x00011400000b0ab9 */ /* 0x000fe20000000800 */
[----:B------:R-:W-:Y:S01]  /*3770*/  FMNMX.FTZ R4, R107, R4, !PT ;  /* 0x000000046b047209 */ /* 0x000fe20007810000 */
[----:B------:R-:W-:Y:S01]  /*3780*/  UMOV UR5, UR48 ;  /* 0x0000003000057c82 */ /* 0x000fe20008000000 */
[----:B------:R-:W-:Y:S01]  /*3790*/  R2UR UR10, R2 ;  /* 0x00000000020a72ca */ /* 0x000fe200000e0000 */
[----:B------:R-:W2:Y:S01]  /*37a0*/  MUFU.TANH R86, R86 ;  /* 0x0000005600567308 */ /* 0x000ea20000002400 */
[----:B0-----:R-:W-:Y:S01]  /*37b0*/  FSEL R105, R82, -INF , P2 ;  /* 0xff80000052697808 */ /* 0x001fe20001000000 */
[----:B------:R-:W-:Y:S01]  /*37c0*/  @UP0 USHF.R.U32.HI UR5, URZ, UR11, UR7 ;  /* 0x0000000b3f050299 */ /* 0x000fe20008011607 */
[----:B------:R-:W-:Y:S01]  /*37d0*/  ISETP.GT.AND P2, PT, R3, 0x38, PT ;  /* 0x000000380300780c */ /* 0x000fe20003f44270 */
[----:B------:R-:W-:Y:S01]  /*37e0*/  UIADD3 UR4, UR40, -0x2, URZ ;  /* 0xfffffffe28047890 */ /* 0x000fe2000fffe03f */
[----:B------:R-:W-:Y:S01]  /*37f0*/  FMNMX.FTZ R4, R105, R4, !PT ;  /* 0x0000000469047209 */ /* 0x000fe20007810000 */
[----:B------:R-:W-:-:S02]  /*3800*/  UIADD3 UR6, UR5, UR50, -UR45 ;  /* 0x0000003205067290 */ /* 0x000fc4000fffe82d */
[----:B------:R-:W0:Y:S01]  /*3810*/  MUFU.TANH R87, R87 ;  /* 0x0000005700577308 */ /* 0x000e220000002400 */
[----:B-1----:R-:W-:Y:S01]  /*3820*/  FSEL R103, R83, -INF , P0 ;  /* 0xff80000053677808 */ /* 0x002fe20000000000 */
[----:B------:R-:W-:Y:S01]  /*3830*/  UIMAD.WIDE UR6, UR6, 0x66666667, URZ ;  /* 0x66666667060678a5 */ /* 0x000fe2000f8e023f */
[----:B------:R-:W-:Y:S02]  /*3840*/  ISETP.GT.AND P0, PT, R3, 0x39, PT ;  /* 0x000000390300780c */ /* 0x000fe40003f04270 */
[----:B------:R-:W-:Y:S01]  /*3850*/  FMNMX.FTZ R4, R103, R4, !PT ;  /* 0x0000000467047209 */ /* 0x000fe20007810000 */
[----:B------:R-:W-:Y:S02]  /*3860*/  USHF.R.U32.HI UR5, URZ, 0x1f, UR7 ;  /* 0x0000001f3f057899 */ /* 0x000fe40008011607 */
[----:B------:R-:W1:Y:S01]  /*3870*/  MUFU.TANH R63, R63 ;  /* 0x0000003f003f7308 */ /* 0x000e620000002400 */
[----:B--2---:R-:W-:Y:S01]  /*3880*/  FSEL R101, R86, -INF , P2 ;  /* 0xff80000056657808 */ /* 0x004fe20001000000 */
[----:B------:R-:W-:Y:S01]  /*3890*/  ULEA.HI.SX32 UR7, UR7, UR5, 0x1a ;  /* 0x0000000507077291 */ /* 0x000fe2000f8fd23f */
[----:B------:R-:W-:Y:S01]  /*38a0*/  ISETP.GT.AND P2, PT, R3, 0x40, PT ;  /* 0x000000400300780c */ /* 0x000fe20003f44270 */
[----:B------:R-:W-:Y:S01]  /*38b0*/  UIADD3 UR5, UR10, 0x29840, URZ ;  /* 0x000298400a057890 */ /* 0x000fe2000fffe03f */
[----:B------:R-:W-:Y:S01]  /*38c0*/  FMNMX.FTZ R4, R101, R4, !PT ;  /* 0x0000000465047209 */ /* 0x000fe20007810000 */
[----:B------:R-:W-:Y:S01]  /*38d0*/  UISETP.LT.AND UP0, UPT, UR52, UR7, UPT ;  /* 0x000000073400728c */ /* 0x000fe2000bf01270 */
[----:B------:R-:W-:Y:S01]  /*38e0*/  FSEL R97, R97, -INF , P2 ;  /* 0xff80000061617808 */ /* 0x000fe20001000000 */
[----:B------:R-:W2:Y:S01]  /*38f0*/  MUFU.TANH R67, R67 ;  /* 0x0000004300437308 */ /* 0x000ea20000002400 */
[----:B0-----:R-:W-:Y:S01]  /*3900*/  FSEL R99, R87, -INF , P0 ;  /* 0xff80000057637808 */ /* 0x001fe20000000000 */
[----:B------:R-:W-:Y:S01]  /*3910*/  USEL UR46, UR52, UR7, !UP0 ;  /* 0x00000007342e7287 */ /* 0x000fe2000c000000 */
[----:B------:R-:W-:Y:S01]  /*3920*/  ISETP.GT.AND P0, PT, R3, 0x41, PT ;  /* 0x000000410300780c */ /* 0x000fe20003f04270 */
[----:B------:R-:W-:Y:S01]  /*3930*/  UPRMT UR5, UR55, 0x654, UR5 ;  /* 0x0000065437057896 */ /* 0x000fe20008000005 */
[----:B------:R-:W-:Y:S01]  /*3940*/  FMNMX.FTZ R4, R99, R4, !PT ;  /* 0x0000000463047209 */ /* 0x000fe20007810000 */
[----:B------:R-:W-:Y:S01]  /*3950*/  UISETP.GE.AND UP0, UPT, UR4, UR46, UPT ;  /* 0x0000002e0400728c */ /* 0x000fe2000bf06270 */
[----:B------:R-:W-:Y:S01]  /*3960*/  ISETP.GT.AND P2, PT, R3, 0x48, PT ;  /* 0x000000480300780c */ /* 0x000fe20003f44270 */
[----:B------:R-:W0:Y:S01]  /*3970*/  MUFU.TANH R70, R70 ;  /* 0x0000004600467308 */ /* 0x000e220000002400 */
[----:B------:R-:W-:-:S02]  /*3980*/  FSEL R95, R6, -INF , P0 ;  /* 0xff800000065f7808 */ /* 0x000fc40000000000 */
[----:B------:R-:W-:Y:S02]  /*3990*/  FMNMX.FTZ R4, R97, R4, !PT ;  /* 0x0000000461047209 */ /* 0x000fe40007810000 */
[----:B------:R-:W-:Y:S01]  /*39a0*/  ISETP.GT.AND P0, PT, R3, 0x49, PT ;  /* 0x000000490300780c */ /* 0x000fe20003f04270 */
[----:B------:R-:W-:Y:S01]  /*39b0*/  SYNCS.ARRIVE.TRANS64.RED.A1T0 RZ, [UR5], RZ ;  /* 0x000000ffffff79a7 */ /* 0x000fe20008100405 */
[----:B------:R-:W-:Y:S01]  /*39c0*/  FSEL R93, R93, -INF , P2 ;  /* 0xff8000005d5d7808 */ /* 0x000fe20001000000 */
[----:B------:R-:W3:Y:S01]  /*39d0*/  MUFU.TANH R71, R71 ;  /* 0x0000004700477308 */ /* 0x000ee20000002400 */
[----:B------:R-:W-:Y:S02]  /*39e0*/  FMNMX.FTZ R4, R95, R4, !PT ;  /* 0x000000045f047209 */ /* 0x000fe40007810000 */
[----:B------:R-:W-:Y:S02]  /*39f0*/  ISETP.GT.AND P2, PT, R3, 0x50, PT ;  /* 0x000000500300780c */ /* 0x000fe40003f44270 */
[----:B-1----:R-:W-:-:S02]  /*3a00*/  FSEL R91, R63, -INF , P0 ;  /* 0xff8000003f5b7808 */ /* 0x002fc40000000000 */
[----:B------:R-:W-:Y:S01]  /*3a10*/  FMNMX.FTZ R4, R93, R4, !PT ;  /* 0x000000045d047209 */ /* 0x000fe20007810000 */
[----:B------:R-:W1:Y:S01]  /*3a20*/  MUFU.TANH R42, R42 ;  /* 0x0000002a002a7308 */ /* 0x000e620000002400 */
[----:B------:R-:W-:Y:S02]  /*3a30*/  ISETP.GT.AND P0, PT, R3, 0x51, PT ;  /* 0x000000510300780c */ /* 0x000fe40003f04270 */
[----:B------:R-:W-:Y:S02]  /*3a40*/  FSEL R87, R65, -INF , P2 ;  /* 0xff80000041577808 */ /* 0x000fe40001000000 */
[----:B------:R-:W-:Y:S02]  /*3a50*/  FMNMX.FTZ R4, R91, R4, !PT ;  /* 0x000000045b047209 */ /* 0x000fe40007810000 */
[----:B------:R-:W-:Y:S01]  /*3a60*/  ISETP.GT.AND P2, PT, R3, 0x58, PT ;  /* 0x000000580300780c */ /* 0x000fe20003f44270 */
[----:B------:R-:W4:Y:S01]  /*3a70*/  MUFU.TANH R43, R43 ;  /* 0x0000002b002b7308 */ /* 0x000f220000002400 */
[----:B--2---:R-:W-:-:S02]  /*3a80*/  FSEL R85, R67, -INF , P0 ;  /* 0xff80000043557808 */ /* 0x004fc40000000000 */
[----:B------:R-:W-:Y:S02]  /*3a90*/  FMNMX.FTZ R4, R87, R4, !PT ;  /* 0x0000000457047209 */ /* 0x000fe40007810000 */
[----:B------:R-:W-:Y:S02]  /*3aa0*/  ISETP.GT.AND P0, PT, R3, 0x59, PT ;  /* 0x000000590300780c */ /* 0x000fe40003f04270 */
[----:B0-----:R-:W-:Y:S01]  /*3ab0*/  FSEL R83, R70, -INF , P2 ;  /* 0xff80000046537808 */ /* 0x001fe20001000000 */
[----:B------:R-:W0:Y:S01]  /*3ac0*/  MUFU.TANH R46, R46 ;  /* 0x0000002e002e7308 */ /* 0x000e220000002400 */
[----:B------:R-:W-:Y:S01]  /*3ad0*/  FMNMX.FTZ R4, R85, R4, !PT ;  /* 0x0000000455047209 */ /* 0x000fe20007810000 */
[C---:B------:R-:W-:Y:S01]  /*3ae0*/  FMUL.FTZ R70, R0.reuse, R45 ;  /* 0x0000002d00467220 */ /* 0x040fe20000410000 */
[----:B------:R-:W-:Y:S01]  /*3af0*/  ISETP.GT.AND P2, PT, R3, 0x60, PT ;  /* 0x000000600300780c */ /* 0x000fe20003f44270 */
[----:B------:R-:W-:Y:S01]  /*3b00*/  FMUL.FTZ R45, R0, R24 ;  /* 0x00000018002d7220 */ /* 0x000fe20000410000 */
[----:B---3--:R-:W-:-:S02]  /*3b10*/  FSEL R81, R71, -INF , P0 ;  /* 0xff80000047517808 */ /* 0x008fc40000000000 */
[----:B------:R-:W-:Y:S01]  /*3b20*/  FMNMX.FTZ R4, R83, R4, !PT ;  /* 0x0000000453047209 */ /* 0x000fe20007810000 */
[----:B------:R-:W2:Y:S01]  /*3b30*/  MUFU.TANH R47, R47 ;  /* 0x0000002f002f7308 */ /* 0x000ea20000002400 */
[----:B------:R-:W-:Y:S02]  /*3b40*/  ISETP.GT.AND P0, PT, R3, 0x61, PT ;  /* 0x000000610300780c */ /* 0x000fe40003f04270 */
[----:B-1----:R-:W-:Y:S02]  /*3b50*/  FSEL R69, R42, -INF , P2 ;  /* 0xff8000002a457808 */ /* 0x002fe40001000000 */
[----:B------:R-:W-:Y:S02]  /*3b60*/  FMNMX.FTZ R4, R81, R4, !PT ;  /* 0x0000000451047209 */ /* 0x000fe40007810000 */
[----:B------:R-:W-:Y:S01]  /*3b70*/  ISETP.GT.AND P2, PT, R3, 0x68, PT ;  /* 0x000000680300780c */ /* 0x000fe20003f44270 */
[----:B------:R-:W1:Y:S01]  /*3b80*/  MUFU.TANH R50, R50 ;  /* 0x0000003200327308 */ /* 0x000e620000002400 */
[----:B----4-:R-:W-:-:S02]  /*3b90*/  FSEL R71, R43, -INF , P0 ;  /* 0xff8000002b477808 */ /* 0x010fc40000000000 */
[----:B------:R-:W-:Y:S02]  /*3ba0*/  FMNMX.FTZ R4, R69, R4, !PT ;  /* 0x0000000445047209 */ /* 0x000fe40007810000 */
[----:B------:R-:W-:Y:S02]  /*3bb0*/  ISETP.GT.AND P0, PT, R3, 0x69, PT ;  /* 0x000000690300780c */ /* 0x000fe40003f04270 */
[----:B0-----:R-:W-:Y:S01]  /*3bc0*/  FSEL R79, R46, -INF , P2 ;  /* 0xff8000002e4f7808 */ /* 0x001fe20001000000 */
[----:B------:R-:W0:Y:S01]  /*3bd0*/  MUFU.TANH R51, R51 ;  /* 0x0000003300337308 */ /* 0x000e220000002400 */
[----:B------:R-:W-:Y:S01]  /*3be0*/  FMNMX.FTZ R4, R71, R4, !PT ;  /* 0x0000000447047209 */ /* 0x000fe20007810000 */
[----:B------:R-:W-:Y:S01]  /*3bf0*/  FMUL.FTZ R46, R0, R29 ;  /* 0x0000001d002e7220 */ /* 0x000fe20000410000 */
[----:B------:R-:W-:Y:S02]  /*3c00*/  ISETP.GT.AND P2, PT, R3, 0x70, PT ;  /* 0x000000700300780c */ /* 0x000fe40003f44270 */
[----:B--2---:R-:W-:-:S02]  /*3c10*/  FSEL R65, R47, -INF , P0 ;  /* 0xff8000002f417808 */ /* 0x004fc40000000000 */
[----:B------:R-:W-:Y:S01]  /*3c20*/  FMNMX.FTZ R4, R79, R4, !PT ;  /* 0x000000044f047209 */ /* 0x000fe20007810000 */
[----:B------:R-:W2:Y:S01]  /*3c30*/  MUFU.TANH R54, R54 ;  /* 0x0000003600367308 */ /* 0x000ea20000002400 */
[----:B------:R-:W-:Y:S02]  /*3c40*/  ISETP.GT.AND P0, PT, R3, 0x71, PT ;  /* 0x000000710300780c */ /* 0x000fe40003f04270 */
[----:B-1----:R-:W-:Y:S01]  /*3c50*/  FSEL R67, R50, -INF , P2 ;  /* 0xff80000032437808 */ /* 0x002fe20001000000 */
[----:B------:R-:W-:Y:S01]  /*3c60*/  FMUL.FTZ R50, R0, R33 ;  /* 0x0000002100327220 */ /* 0x000fe20000410000 */
[----:B------:R-:W-:Y:S02]  /*3c70*/  FMNMX.FTZ R4, R65, R4, !PT ;  /* 0x0000000441047209 */ /* 0x000fe40007810000 */
[----:B------:R-:W-:Y:S01]  /*3c80*/  ISETP.GT.AND P2, PT, R3, 0x78, PT ;  /* 0x000000780300780c */ /* 0x000fe20003f44270 */
[----:B------:R2:W1:Y:S01]  /*3c90*/  MUFU.TANH R6, R55 ;  /* 0x0000003700067308 */ /* 0x0004620000002400 */
[----:B0-----:R-:W-:-:S02]  /*3ca0*/  FSEL R63, R51, -INF , P0 ;  /* 0xff800000333f7808 */ /* 0x001fc40000000000 */
[----:B------:R-:W-:Y:S02]  /*3cb0*/  FMNMX.FTZ R4, R67, R4, !PT ;  /* 0x0000000443047209 */ /* 0x000fe40007810000 */
[----:B------:R-:W-:Y:S02]  /*3cc0*/  ISETP.GT.AND P0, PT, R3, 0x79, PT ;  /* 0x000000790300780c */ /* 0x000fe40003f04270 */
[----:B------:R-:W-:Y:S01]  /*3cd0*/  FMNMX.FTZ R4, R63, R4, !PT ;  /* 0x000000043f047209 */ /* 0x000fe20007810000 */
[----:B------:R-:W0:Y:S01]  /*3ce0*/  MUFU.TANH R26, R26 ;  /* 0x0000001a001a7308 */ /* 0x000e220000002400 */
[----:B--2---:R-:W-:Y:S01]  /*3cf0*/  FSEL R55, R54, -INF , P2 ;  /* 0xff80000036377808 */ /* 0x004fe20001000000 */
[C---:B------:R-:W-:Y:S01]  /*3d00*/  FMUL.FTZ R54, R0.reuse, R44 ;  /* 0x0000002c00367220 */ /* 0x040fe20000410000 */
[----:B------:R-:W-:Y:S01]  /*3d10*/  ISETP.GT.AND P2, PT, R3, 0x80, PT ;  /* 0x000000800300780c */ /* 0x000fe20003f44270 */
[----:B------:R-:W-:Y:S01]  /*3d20*/  FMUL.FTZ R44, R0, R25 ;  /* 0x00000019002c7220 */ /* 0x000fe20000410000 */
        /* <DEDUP_REMOVED lines=8> */
[----:B------:R-:W-:Y:S01]  /*3db0*/  FMNMX.FTZ R6, R51, R4, !PT ;  /* 0x0000000433067209 */ /* 0x000fe20007810000 */
[----:B------:R-:W-:Y:S02]  /*3dc0*/  FMUL.FTZ R4, R0, R39 ;  /* 0x0000002700047220 */ /* 0x000fe40000410000 */
[----:B------:R-:W0:Y:S01]  /*3dd0*/  MUFU.TANH R31, R31 ;  /* 0x0000001f001f7308 */ /* 0x000e220000002400 */
[----:B--2---:R-:W-:Y:S02]  /*3de0*/  FSEL R43, R27, -INF , P0 ;  /* 0xff8000001b2b7808 */ /* 0x004fe40000000000 */
[----:B------:R-:W-:-:S02]  /*3df0*/  ISETP.GT.AND P0, PT, R3, 0x89, PT ;  /* 0x000000890300780c */ /* 0x000fc40003f04270 */
[----:B------:R-:W-:-:S03]  /*3e00*/  FMNMX.FTZ R6, R43, R6, !PT ;  /* 0x000000062b067209 */ /* 0x000fc60007810000 */
[----:B------:R-:W2:Y:S01]  /*3e10*/  MUFU.TANH R34, R34 ;  /* 0x0000002200227308 */ /* 0x000ea20000002400 */
[----:B-1----:R-:W-:Y:S02]  /*3e20*/  FSEL R41, R30, -INF , P2 ;  /* 0xff8000001e297808 */ /* 0x002fe40001000000 */
[----:B------:R-:W-:Y:S02]  /*3e30*/  ISETP.GT.AND P2, PT, R3, 0x90, PT ;  /* 0x000000900300780c */ /* 0x000fe40003f44270 */
[----:B------:R-:W-:-:S03]  /*3e40*/  FMNMX.FTZ R6, R41, R6, !PT ;  /* 0x0000000629067209 */ /* 0x000fc60007810000 */
[----:B------:R2:W1:Y:S01]  /*3e50*/  MUFU.TANH R42, R35 ;  /* 0x00000023002a7308 */ /* 0x0004620000002400 */
[----:B0-----:R-:W-:Y:S02]  /*3e60*/  FSEL R39, R31, -INF , P0 ;  /* 0xff8000001f277808 */ /* 0x001fe40000000000 */
[----:B------:R-:W-:Y:S02]  /*3e70*/  ISETP.GT.AND P0, PT, R3, 0x91, PT ;  /* 0x000000910300780c */ /* 0x000fe40003f04270 */
[----:B------:R-:W-:-:S03]  /*3e80*/  FMNMX.FTZ R6, R39, R6, !PT ;  /* 0x0000000627067209 */ /* 0x000fc60007810000 */
[----:B------:R-:W0:Y:S01]  /*3e90*/  MUFU.TANH R38, R38 ;  /* 0x0000002600267308 */ /* 0x000e220000002400 */
[----:B--2---:R-:W-:Y:S01]  /*3ea0*/  FSEL R35, R34, -INF , P2 ;  /* 0xff80000022237808 */ /* 0x004fe20001000000 */
[C---:B------:R-:W-:Y:S01]  /*3eb0*/  FMUL.FTZ R34, R0.reuse, R49 ;  /* 0x0000003100227220 */ /* 0x040fe20000410000 */
[----:B------:R-:W-:Y:S01]  /*3ec0*/  ISETP.GT.AND P2, PT, R3, 0x98, PT ;  /* 0x000000980300780c */ /* 0x000fe20003f44270 */
[----:B------:R-:W-:Y:S01]  /*3ed0*/  FMUL.FTZ R49, R0, R32 ;  /* 0x0000002000317220 */ /* 0x000fe20000410000 */
[----:B------:R-:W-:-:S03]  /*3ee0*/  FMNMX.FTZ R6, R35, R6, !PT ;  /* 0x0000000623067209 */ /* 0x000fc60007810000 */
[----:B------:R-:W2:Y:S01]  /*3ef0*/  MUFU.TANH R4, R4 ;  /* 0x0000000400047308 */ /* 0x000ea20000002400 */
[----:B-1----:R-:W-:Y:S01]  /*3f00*/  FSEL R31, R42, -INF , P0 ;  /* 0xff8000002a1f7808 */ /* 0x002fe20000000000 */
[C---:B------:R-:W-:Y:S01]  /*3f10*/  FMUL.FTZ R42, R0.reuse, R52 ;  /* 0x00000034002a7220 */ /* 0x040fe20000410000 */
[----:B------:R-:W-:Y:S01]  /*3f20*/  ISETP.GT.AND P0, PT, R3, 0x99, PT ;  /* 0x000000990300780c */ /* 0x000fe20003f04270 */
[C---:B------:R-:W-:Y:S01]  /*3f30*/  FMUL.FTZ R52, R0.reuse, R36 ;  /* 0x0000002400347220 */ /* 0x040fe20000410000 */
[----:B------:R-:W-:Y:S01]  /*3f40*/  FMNMX.FTZ R6, R31, R6, !PT ;  /* 0x000000061f067209 */ /* 0x000fe20007810000 */
[----:B------:R-:W-:Y:S02]  /*3f50*/  FMUL.FTZ R36, R0, R37 ;  /* 0x0000002500247220 */ /* 0x000fe40000410000 */
[----:B------:R-:W-:Y:S01]  /*3f60*/  MUFU.TANH R7, R7 ;  /* 0x0000000700077308 */ /* 0x000fe20000002400 */
[----:B0-----:R-:W-:Y:S01]  /*3f70*/  FSEL R27, R38, -INF , P2 ;  /* 0xff800000261b7808 */ /* 0x001fe20001000000 */
[----:B------:R-:W-:Y:S01]  /*3f80*/  FMUL.FTZ R38, R0, R53 ;  /* 0x0000003500267220 */ /* 0x000fe20000410000 */
[----:B------:R-:W-:-:S02]  /*3f90*/  ISETP.GT.AND P2, PT, R115, 0x1, PT ;  /* 0x000000017300780c */ /* 0x000fc40003f44270 */
[----:B------:R-:W-:-:S03]  /*3fa0*/  FMNMX.FTZ R6, R27, R6, !PT ;  /* 0x000000061b067209 */ /* 0x000fc60007810000 */
[----:B------:R-:W0:Y:S01]  /*3fb0*/  MUFU.TANH R8, R8 ;  /* 0x0000000800087308 */ /* 0x000e220000002400 */
[----:B--2---:R-:W-:-:S04]  /*3fc0*/  FSEL R3, R4, -INF , P0 ;  /* 0xff80000004037808 */ /* 0x004fc80000000000 */
[----:B------:R-:W-:-:S03]  /*3fd0*/  FMNMX.FTZ R6, R3, R6, !PT ;  /* 0x0000000603067209 */ /* 0x000fc60007810000 */
[----:B------:R-:W1:Y:S02]  /*3fe0*/  MUFU.TANH R10, R10 ;  /* 0x0000000a000a7308 */ /* 0x000e640000002400 */
[----:B------:R-:W2:Y:S06]  /*3ff0*/  SHFL.BFLY PT, R89, R6, 0x2, 0x1f ;  /* 0x0c401f0006597f89 */ /* 0x000eac00000e0000 */
[----:B------:R-:W-:Y:S01]  /*4000*/  MUFU.TANH R9, R9 ;  /* 0x0000000900097308 */ /* 0x000fe20000002400 */
[----:B0-----:R-:W-:Y:S02]  /*4010*/  FSEL R33, R8, -INF , P2 ;  /* 0xff80000008217808 */ /* 0x001fe40001000000 */
[----:B------:R-:W-:-:S05]  /*4020*/  ISETP.GT.AND P2, PT, R115, 0x10, PT ;  /* 0x000000107300780c */ /* 0x000fca0003f44270 */
[----:B------:R-:W0:Y:S01]  /*4030*/  MUFU.TANH R11, R11 ;  /* 0x0000000b000b7308 */ /* 0x000e220000002400 */
[----:B-1----:R-:W-:-:S07]  /*4040*/  FSEL R30, R10, -INF , P3 ;  /* 0xff8000000a1e7808 */ /* 0x002fce0001800000 */
[----:B------:R-:W-:Y:S01]  /*4050*/  MUFU.TANH R12, R12 ;  /* 0x0000000c000c7308 */ /* 0x000fe20000002400 */
[----:B--2---:R-:W-:-:S05]  /*4060*/  FMNMX.FTZ R4, R6, R89, !PT ;  /* 0x0000005906047209 */ /* 0x004fca0007810000 */
[----:B------:R-:W1:Y:S02]  /*4070*/  SHFL.BFLY PT, R89, R4, 0x1, 0x1f ;  /* 0x0c201f0004597f89 */ /* 0x000e6400000e0000 */
[----:B------:R-:W2:Y:S01]  /*4080*/  MUFU.TANH R13, R13 ;  /* 0x0000000d000d7308 */ /* 0x000ea20000002400 */
[----:B0-----:R-:W-:Y:S02]  /*4090*/  FSEL R32, R11, -INF , P2 ;  /* 0xff8000000b207808 */ /* 0x001fe40001000000 */
[----:B------:R-:W-:-:S05]  /*40a0*/  ISETP.GT.AND P2, PT, R115, 0x18, PT ;  /* 0x000000187300780c */ /* 0x000fca0003f44270 */
[----:B------:R-:W0:Y:S08]  /*40b0*/  MUFU.TANH R14, R14 ;  /* 0x0000000e000e7308 */ /* 0x000e300000002400 */
[----:B------:R-:W3:Y:S01]  /*40c0*/  MUFU.TANH R15, R15 ;  /* 0x0000000f000f7308 */ /* 0x000ee20000002400 */
[----:B--2---:R-:W-:Y:S02]  /*40d0*/  FSEL R13, R13, -INF , P2 ;  /* 0xff8000000d0d7808 */ /* 0x004fe40001000000 */
[----:B------:R-:W-:-:S02]  /*40e0*/  ISETP.GT.AND P2, PT, R115, 0x20, PT ;  /* 0x000000207300780c */ /* 0x000fc40003f44270 */
[----:B-1----:R-:W-:Y:S01]  /*40f0*/  FMNMX.FTZ R89, R4, R89, !PT ;  /* 0x0000005904597209 */ /* 0x002fe20007810000 */
[----:B------:R-:W-:Y:S02]  /*4100*/  IMAD.U32 R4, RZ, RZ, UR59 ;  /* 0x0000003bff047e24 */ /* 0x000fe4000f8e00ff */
[----:B------:R-:W1:Y:S01]  /*4110*/  MUFU.TANH R20, R20 ;  /* 0x0000001400147308 */ /* 0x000e620000002400 */
[C---:B------:R-:W-:Y:S01]  /*4120*/  FSETP.NEU.FTZ.AND P0, PT, R89.reuse, -INF , PT ;  /* 0xff8000005900780b */ /* 0x040fe20003f1d000 */
[----:B------:R-:W-:-:S05]  /*4130*/  FFMA.FTZ R4, R89, R4, -8 ;  /* 0xc100000059047423 */ /* 0x000fca0000010004 */
[----:B------:R-:W-:Y:S01]  /*4140*/  FSEL R4, R4, RZ, P0 ;  /* 0x000000ff04047208 */ /* 0x000fe20000000000 */
[----:B------:R-:W2:Y:S01]  /*4150*/  MUFU.TANH R21, R21 ;  /* 0x0000001500157308 */ /* 0x000ea20000002400 */
[----:B------:R-:W-:-:S03]  /*4160*/  ISETP.GT.AND P0, PT, R115, RZ, PT ;  /* 0x000000ff7300720c */ /* 0x000fc60003f04270 */
[--C-:B------:R-:W-:Y:S01]  /*4170*/  FFMA.FTZ R93, R93, UR59, -R4.reuse ;  /* 0x0000003b5d5d7c23 */ /* 0x100fe20008010804 */
[----:B------:R-:W-:Y:S01]  /*4180*/  FSEL R28, R7, -INF , P0 ;  /* 0xff800000071c7808 */ /* 0x000fe20000000000 */
[--C-:B------:R-:W-:Y:S01]  /*4190*/  FFMA.FTZ R100, R39, UR59, -R4.reuse ;  /* 0x0000003b27647c23 */ /* 0x100fe20008010804 */
[----:B------:R-:W-:Y:S01]  /*41a0*/  ISETP.GT.AND P0, PT, R115, 0x9, PT ;  /* 0x000000097300780c */ /* 0x000fe20003f04270 */
[----:B------:R-:W4:Y:S01]  /*41b0*/  MUFU.TANH R72, R72 ;  /* 0x0000004800487308 */ /* 0x000f220000002400 */
[----:B------:R-:W-:Y:S01]  /*41c0*/  FMNMX.FTZ R37, R28, R33, !PT ;  /* 0x000000211c257209 */ /* 0x000fe20007810000 */
[----:B------:R-:W-:Y:S01]  /*41d0*/  IMAD.U32 R39, RZ, RZ, UR59 ;  /* 0x0000003bff277e24 */ /* 0x000fe2000f8e00ff */
[----:B------:R-:W-:Y:S01]  /*41e0*/  FSEL R29, R9, -INF , P0 ;  /* 0xff800000091d7808 */ /* 0x000fe20000000000 */
[--C-:B------:R-:W-:Y:S01]  /*41f0*/  FFMA.FTZ R5, R5, UR59, -R4.reuse ;  /* 0x0000003b05057c23 */ /* 0x100fe20008010804 */
[----:B------:R-:W-:Y:S01]  /*4200*/  FMNMX.FTZ R10, R30, R37, !PT ;  /* 0x000000251e0a7209 */ /* 0x000fe20007810000 */
[--C-:B------:R-:W-:Y:S01]  /*4210*/  FFMA.FTZ R6, R129, UR59, -R4.reuse ;  /* 0x0000003b81067c23 */ /* 0x100fe20008010804 */
[----:B------:R-:W-:Y:S01]  /*4220*/  ISETP.GT.AND P0, PT, R115, 0x11, PT ;  /* 0x000000117300780c */ /* 0x000fe20003f04270 */
[----:B------:R-:W5:Y:S01]  /*4230*/  MUFU.TANH R73, R73 ;  /* 0x0000004900497308 */ /* 0x000f620000002400 */
[----:B------:R-:W-:Y:S01]  /*4240*/  FMNMX.FTZ R9, R29, R10, !PT ;  /* 0x0000000a1d097209 */ /* 0x000fe20007810000 */
[--C-:B------:R-:W-:Y:S01]  /*4250*/  FFMA.FTZ R102, R31, UR59, -R4.reuse ;  /* 0x0000003b1f667c23 */ /* 0x100fe20008010804 */
        /* <DEDUP_REMOVED lines=8> */
[----:B0-----:R-:W-:Y:S01]  /*42e0*/  FSEL R14, R14, -INF , P0 ;  /* 0xff8000000e0e7808 */ /* 0x001fe20000000000 */
[--C-:B------:R-:W-:Y:S01]  /*42f0*/  FFMA.FTZ R7, R121, UR59, -R4.reuse ;  /* 0x0000003b79077c23 */ /* 0x100fe20008010804 */
[----:B------:R-:W-:Y:S01]  /*4300*/  FMNMX.FTZ R53, R13, R10, !PT ;  /* 0x0000000a0d357209 */ /* 0x000fe20007810000 */
[--C-:B------:R-:W-:Y:S01]  /*4310*/  FFMA.FTZ R8, R119, UR59, -R4.reuse ;  /* 0x0000003b77087c23 */ /* 0x100fe20008010804 */
[----:B------:R-:W-:Y:S01]  /*4320*/  ISETP.GT.AND P0, PT, R115, 0x21, PT ;  /* 0x000000217300780c */ /* 0x000fe20003f04270 */
[----:B------:R-:W0:Y:S01]  /*4330*/  MUFU.TANH R76, R76 ;  /* 0x0000004c004c7308 */ /* 0x000e220000002400 */
[----:B---3--:R-:W-:Y:S01]  /*4340*/  FSEL R37, R15, -INF , P2 ;  /* 0xff8000000f257808 */ /* 0x008fe20001000000 */
[--C-:B------:R-:W-:Y:S01]  /*4350*/  FFMA.FTZ R11, R117, UR59, -R4.reuse ;  /* 0x0000003b750b7c23 */ /* 0x100fe20008010804 */
[----:B------:R-:W-:Y:S01]  /*4360*/  FMNMX.FTZ R10, R14, R53, !PT ;  /* 0x000000350e0a7209 */ /* 0x000fe20007810000 */
[--C-:B------:R-:W-:Y:S01]  /*4370*/  FFMA.FTZ R9, R113, UR59, -R4.reuse ;  /* 0x0000003b71097c23 */ /* 0x100fe20008010804 */
[----:B------:R-:W-:Y:S01]  /*4380*/  ISETP.GT.AND P2, PT, R115, 0x28, PT ;  /* 0x000000287300780c */ /* 0x000fe20003f44270 */
[--C-:B------:R-:W-:Y:S01]  /*4390*/  FFMA.FTZ R111, R111, UR59, -R4.reuse ;  /* 0x0000003b6f6f7c23 */ /* 0x100fe20008010804 */
[----:B-1----:R-:W-:Y:S01]  /*43a0*/  FSEL R20, R20, -INF , P0 ;  /* 0xff80000014147808 */ /* 0x002fe20000000000 */
[----:B------:R-:W1:Y:S01]  /*43b0*/  MUFU.TANH R75, R75 ;  /* 0x0000004b004b7308 */ /* 0x000e620000002400 */
[----:B------:R-:W-:Y:S01]  /*43c0*/  FMNMX.FTZ R15, R37, R10, !PT ;  /* 0x0000000a250f7209 */ /* 0x000fe20007810000 */
[--C-:B------:R-:W-:Y:S01]  /*43d0*/  FFMA.FTZ R96, R47, UR59, -R4.reuse ;  /* 0x0000003b2f607c23 */ /* 0x100fe20008010804 */
[----:B------:R-:W-:Y:S01]  /*43e0*/  ISETP.GT.AND P0, PT, R115, 0x29, PT ;  /* 0x000000297300780c */ /* 0x000fe20003f04270 */
[--C-:B------:R-:W-:Y:S01]  /*43f0*/  FFMA.FTZ R107, R107, UR59, -R4.reuse ;  /* 0x0000003b6b6b7c23 */ /* 0x100fe20008010804 */
[----:B--2---:R-:W-:Y:S01]  /*4400*/  FSEL R53, R21, -INF , P2 ;  /* 0xff80000015357808 */ /* 0x004fe20001000000 */
[--C-:B------:R-:W-:Y:S01]  /*4410*/  FFMA.FTZ R105, R105, UR59, -R4.reuse ;  /* 0x0000003b69697c23 */ /* 0x100fe20008010804 */
[----:B------:R-:W-:Y:S01]  /*4420*/  FMNMX.FTZ R66, R20, R15, !PT ;  /* 0x0000000f14427209 */ /* 0x000fe20007810000 */
[----:B------:R-:W2:Y:S01]  /*4430*/  MUFU.TANH R77, R77 ;  /* 0x0000004d004d7308 */ /* 0x000ea20000002400 */
[----:B------:R-:W-:Y:S01]  /*4440*/  ISETP.GT.AND P2, PT, R115, 0x30, PT ;  /* 0x000000307300780c */ /* 0x000fe20003f44270 */
[--C-:B------:R-:W-:Y:S01]  /*4450*/  FFMA.FTZ R15, R109, UR59, -R4.reuse ;  /* 0x0000003b6d0f7c23 */ /* 0x100fe20008010804 */
[----:B----4-:R-:W-:Y:S01]  /*4460*/  FSEL R72, R72, -INF , P0 ;  /* 0xff80000048487808 */ /* 0x010fe20000000000 */
[--C-:B------:R-:W-:Y:S01]  /*4470*/  FFMA.FTZ R97, R97, UR59, -R4.reuse ;  /* 0x0000003b61617c23 */ /* 0x100fe20008010804 */
[----:B------:R-:W-:Y:S01]  /*4480*/  FMNMX.FTZ R21, R53, R66, !PT ;  /* 0x0000004235157209 */ /* 0x000fe20007810000 */
[--C-:B------:R-:W-:Y:S01]  /*4490*/  FFMA.FTZ R91, R91, UR59, -R4.reuse ;  /* 0x0000003b5b5b7c23 */ /* 0x100fe20008010804 */
[----:B------:R-:W-:Y:S01]  /*44a0*/  ISETP.GT.AND P0, PT, R115, 0x31, PT ;  /* 0x000000317300780c */ /* 0x000fe20003f04270 */
[----:B------:R-:W3:Y:S01]  /*44b0*/  MUFU.TANH R56, R56 ;  /* 0x0000003800387308 */ /* 0x000ee20000002400 */
[----:B-----5:R-:W-:Y:S01]  /*44c0*/  FSEL R73, R73, -INF , P2 ;  /* 0xff80000049497808 */ /* 0x020fe20001000000 */
[--C-:B------:R-:W-:Y:S01]  /*44d0*/  FFMA.FTZ R65, R65, UR59, -R4.reuse ;  /* 0x0000003b41417c23 */ /* 0x100fe20008010804 */
[----:B------:R-:W-:Y:S01]  /*44e0*/  FMNMX.FTZ R66, R72, R21, !PT ;  /* 0x0000001548427209 */ /* 0x000fe20007810000 */
[--C-:B------:R-:W-:Y:S01]  /*44f0*/  FFMA.FTZ R63, R63, UR59, -R4.reuse ;  /* 0x0000003b3f3f7c23 */ /* 0x100fe20008010804 */
[----:B------:R-:W-:Y:S01]  /*4500*/  ISETP.GT.AND P2, PT, R115, 0x38, PT ;  /* 0x000000387300780c */ /* 0x000fe20003f44270 */
[--C-:B------:R-:W-:Y:S01]  /*4510*/  FFMA.FTZ R55, R55, UR59, -R4.reuse ;  /* 0x0000003b37377c23 */ /* 0x100fe20008010804 */
[----:B------:R-:W-:Y:S01]  /*4520*/  FSEL R74, R74, -INF , P0 ;  /* 0xff8000004a4a7808 */ /* 0x000fe20000000000 */
[----:B------:R-:W4:Y:S01]  /*4530*/  MUFU.TANH R57, R57 ;  /* 0x0000003900397308 */ /* 0x000f220000002400 */
[----:B------:R-:W-:Y:S01]  /*4540*/  FMNMX.FTZ R21, R73, R66, !PT ;  /* 0x0000004249157209 */ /* 0x000fe20007810000 */
[--C-:B------:R-:W-:Y:S01]  /*4550*/  FFMA.FTZ R47, R51, UR59, -R4.reuse ;  /* 0x0000003b332f7c23 */ /* 0x100fe20008010804 */
[----:B------:R-:W-:Y:S01]  /*4560*/  ISETP.GT.AND P0, PT, R115, 0x39, PT ;  /* 0x000000397300780c */ /* 0x000fe20003f04270 */
[--C-:B------:R-:W-:Y:S01]  /*4570*/  FFMA.FTZ R98, R43, UR59, -R4.reuse ;  /* 0x0000003b2b627c23 */ /* 0x100fe20008010804 */
[----:B0-----:R-:W-:Y:S01]  /*4580*/  FSEL R76, R76, -INF , P2 ;  /* 0xff8000004c4c7808 */ /* 0x001fe20001000000 */
[--C-:B------:R-:W-:Y:S01]  /*4590*/  FFMA.FTZ R41, R41, UR59, -R4.reuse ;  /* 0x0000003b29297c23 */ /* 0x100fe20008010804 */
[----:B------:R-:W-:Y:S01]  /*45a0*/  FMNMX.FTZ R21, R74, R21, !PT ;  /* 0x000000154a157209 */ /* 0x000fe20007810000 */
[----:B------:R-:W0:Y:S01]  /*45b0*/  MUFU.TANH R58, R58 ;  /* 0x0000003a003a7308 */ /* 0x000e220000002400 */
[----:B------:R-:W-:Y:S01]  /*45c0*/  ISETP.GT.AND P2, PT, R115, 0x40, PT ;  /* 0x000000407300780c */ /* 0x000fe20003f44270 */
[--C-:B------:R-:W-:Y:S01]  /*45d0*/  FFMA.FTZ R35, R35, UR59, -R4.reuse ;  /* 0x0000003b23237c23 */ /* 0x100fe20008010804 */
[----:B-1----:R-:W-:Y:S01]  /*45e0*/  FSEL R75, R75, -INF , P0 ;  /* 0xff8000004b4b7808 */ /* 0x002fe20000000000 */
[--C-:B------:R-:W-:Y:S01]  /*45f0*/  FFMA.FTZ R27, R27, UR59, -R4.reuse ;  /* 0x0000003b1b1b7c23 */ /* 0x100fe20008010804 */
[----:B------:R-:W-:Y:S01]  /*4600*/  FMNMX.FTZ R68, R76, R21, !PT ;  /* 0x000000154c447209 */ /* 0x000fe20007810000 */
[----:B------:R-:W-:Y:S01]  /*4610*/  FFMA.FTZ R3, R3, UR59, -R4 ;  /* 0x0000003b03037c23 */ /* 0x000fe20008010804 */
[----:B------:R-:W-:Y:S01]  /*4620*/  ISETP.GT.AND P0, PT, R115, 0x41, PT ;  /* 0x000000417300780c */ /* 0x000fe20003f04270 */
[----:B------:R-:W1:Y:S01]  /*4630*/  MUFU.TANH R59, R59 ;  /* 0x0000003b003b7308 */ /* 0x000e620000002400 */
[----:B--2---:R-:W-:-:S02]  /*4640*/  FSEL R77, R77, -INF , P2 ;  /* 0xff8000004d4d7808 */ /* 0x004fc40001000000 */
[----:B------:R-:W-:Y:S02]  /*4650*/  FMNMX.FTZ R80, R75, R68, !PT ;  /* 0x000000444b507209 */ /* 0x000fe40007810000 */
[----:B---3--:R-:W-:Y:S01]  /*4660*/  FSEL R68, R56, -INF , P0 ;  /* 0xff80000038447808 */ /* 0x008fe20000000000 */
[--C-:B------:R-:W-:Y:S01]  /*4670*/  FFMA.FTZ R56, R103, UR59, -R4.reuse ;  /* 0x0000003b67387c23 */ /* 0x100fe20008010804 */
[----:B------:R-:W-:Y:S01]  /*4680*/  ISETP.GT.AND P2, PT, R115, 0x48, PT ;  /* 0x000000487300780c */ /* 0x000fe20003f44270 */
[----:B------:R-:W2:Y:S01]  /*4690*/  MUFU.TANH R60, R60 ;  /* 0x0000003c003c7308 */ /* 0x000ea20000002400 */
[----:B------:R-:W-:Y:S02]  /*46a0*/  FMNMX.FTZ R103, R77, R80, !PT ;  /* 0x000000504d677209 */ /* 0x000fe40007810000 */
[----:B------:R-:W-:Y:S02]  /*46b0*/  ISETP.GT.AND P0, PT, R115, 0x49, PT ;  /* 0x000000497300780c */ /* 0x000fe40003f04270 */
[----:B----4-:R-:W-:Y:S01]  /*46c0*/  FSEL R80, R57, -INF , P2 ;  /* 0xff80000039507808 */ /* 0x010fe20001000000 */
[----:B------:R-:W-:Y:S01]  /*46d0*/  FFMA.FTZ R57, R101, UR59, -R4 ;  /* 0x0000003b65397c23 */ /* 0x000fe20008010804 */
[----:B------:R-:W-:Y:S01]  /*46e0*/  FMNMX.FTZ R103, R68, R103, !PT ;  /* 0x0000006744677209 */ /* 0x000fe20007810000 */
[----:B------:R-:W3:Y:S01]  /*46f0*/  MUFU.TANH R62, R62 ;  /* 0x0000003e003e7308 */ /* 0x000ee20000002400 */
[----:B------:R-:W-:-:S02]  /*4700*/  ISETP.GT.AND P2, PT, R115, 0x50, PT ;  /* 0x000000507300780c */ /* 0x000fc40003f44270 */
[----:B0-----:R-:W-:Y:S02]  /*4710*/  FSEL R58, R58, -INF , P0 ;  /* 0xff8000003a3a7808 */ /* 0x001fe40000000000 */
[----:B------:R-:W-:Y:S02]  /*4720*/  FMNMX.FTZ R103, R80, R103, !PT ;  /* 0x0000006750677209 */ /* 0x000fe40007810000 */
[----:B------:R-:W-:Y:S01]  /*4730*/  ISETP.GT.AND P0, PT, R115, 0x51, PT ;  /* 0x000000517300780c */ /* 0x000fe20003f04270 */
[----:B------:R-:W0:Y:S01]  /*4740*/  MUFU.TANH R61, R61 ;  /* 0x0000003d003d7308 */ /* 0x000e220000002400 */
[----:B-1----:R-:W-:Y:S02]  /*4750*/  FSEL R59, R59, -INF , P2 ;  /* 0xff8000003b3b7808 */ /* 0x002fe40001000000 */
[----:B------:R-:W-:Y:S02]  /*4760*/  FMNMX.FTZ R84, R58, R103, !PT ;  /* 0x000000673a547209 */ /* 0x000fe40007810000 */
[----:B--2---:R-:W-:Y:S01]  /*4770*/  FSEL R82, R60, -INF , P0 ;  /* 0xff8000003c527808 */ /* 0x004fe20000000000 */
[----:B------:R-:W-:Y:S01]  /*4780*/  FFMA.FTZ R60, R99, UR59, -R4 ;  /* 0x0000003b633c7c23 */ /* 0x000fe20008010804 */
[----:B------:R-:W-:Y:S01]  /*4790*/  ISETP.GT.AND P2, PT, R115, 0x58, PT ;  /* 0x000000587300780c */ /* 0x000fe20003f44270 */
[----:B------:R-:W1:Y:S01]  /*47a0*/  MUFU.TANH R40, R40 ;  /* 0x0000002800287308 */ /* 0x000e620000002400 */
[----:B------:R-:W-:-:S02]  /*47b0*/  FMNMX.FTZ R99, R59, R84, !PT ;  /* 0x000000543b637209 */ /* 0x000fc40007810000 */
[C---:B------:R-:W-:Y:S02]  /*47c0*/  ISETP.GT.AND P0, PT, R115.reuse, 0x59, PT ;  /* 0x000000597300780c */ /* 0x040fe40003f04270 */
[----:B---3--:R-:W-:Y:S02]  /*47d0*/  FSEL R62, R62, -INF , P2 ;  /* 0xff8000003e3e7808 */ /* 0x008fe40001000000 */
[----:B------:R-:W-:Y:S01]  /*47e0*/  FMNMX.FTZ R99, R82, R99, !PT ;  /* 0x0000006352637209 */ /* 0x000fe20007810000 */
[----:B------:R-:W2:Y:S01]  /*47f0*/  MUFU.TANH R64, R64 ;  /* 0x0000004000407308 */ /* 0x000ea20000002400 */
[----:B------:R-:W-:Y:S02]  /*4800*/  ISETP.GT.AND P2, PT, R115, 0x60, PT ;  /* 0x000000607300780c */ /* 0x000fe40003f44270 */
[----:B0-----:R-:W-:Y:S01]  /*4810*/  FSEL R84, R61, -INF , P0 ;  /* 0xff8000003d547808 */ /* 0x001fe20000000000 */
[----:B------:R-:W-:-:S01]  /*4820*/  FFMA.FTZ R61, R95, UR59, -R4 ;  /* 0x0000003b5f3d7c23 */ /* 0x000fc20008010804 */
[----:B------:R-:W-:-:S02]  /*4830*/  FMNMX.FTZ R99, R62, R99, !PT ;  /* 0x000000633e637209 */ /* 0x000fc40007810000 */
[C---:B------:R-:W-:Y:S01]  /*4840*/  ISETP.GT.AND P0, PT, R115.reuse, 0x61, PT ;  /* 0x000000617300780c */ /* 0x040fe20003f04270 */
[----:B------:R-:W0:Y:S01]  /*4850*/  MUFU.TANH R54, R54 ;  /* 0x0000003600367308 */ /* 0x000e220000002400 */
[----:B-1----:R-:W-:Y:S02]  /*4860*/  FSEL R86, R40, -INF , P2 ;  /* 0xff80000028567808 */ /* 0x002fe40001000000 */
[----:B------:R-:W-:Y:S02]  /*4870*/  FMNMX.FTZ R99, R84, R99, !PT ;  /* 0x0000006354637209 */ /* 0x000fe40007810000 */
[----:B------:R-:W-:Y:S02]  /*4880*/  ISETP.GT.AND P2, PT, R115, 0x68, PT ;  /* 0x000000687300780c */ /* 0x000fe40003f44270 */
[----:B------:R-:W-:Y:S01]  /*4890*/  FMNMX.FTZ R99, R86, R99, !PT ;  /* 0x0000006356637209 */ /* 0x000fe20007810000 */
[----:B------:R-:W1:Y:S01]  /*48a0*/  MUFU.TANH R70, R70 ;  /* 0x0000004600467308 */ /* 0x000e620000002400 */
[----:B--2---:R-:W-:-:S02]  /*48b0*/  FSEL R64, R64, -INF , P0 ;  /* 0xff80000040407808 */ /* 0x004fc40000000000 */
[----:B------:R-:W-:Y:S02]  /*48c0*/  ISETP.GT.AND P0, PT, R115, 0x69, PT ;  /* 0x000000697300780c */ /* 0x000fe40003f04270 */
[----:B------:R-:W-:-:S03]  /*48d0*/  FMNMX.FTZ R99, R64, R99, !PT ;  /* 0x0000006340637209 */ /* 0x000fc60007810000 */
[----:B------:R-:W2:Y:S01]  /*48e0*/  MUFU.TANH R78, R78 ;  /* 0x0000004e004e7308 */ /* 0x000ea20000002400 */
        /* <DEDUP_REMOVED lines=8> */
[----:B--2---:R-:W-:Y:S02]  /*4970*/  FSEL R90, R78, -INF , P2 ;  /* 0xff8000004e5a7808 */ /* 0x004fe40001000000 */
        /* <DEDUP_REMOVED lines=11> */
[----:B--2---:R-:W-:Y:S01]  /*4a30*/  FSEL R92, R38, -INF , P0 ;  /* 0xff800000265c7808 */ /* 0x004fe20000000000 */
[----:B------:R-:W-:Y:S01]  /*4a40*/  FFMA.FTZ R38, R87, UR59, -R4 ;  /* 0x0000003b57267c23 */ /* 0x000fe20008010804 */
[----:B------:R-:W-:Y:S02]  /*4a50*/  ISETP.GT.AND P0, PT, R115, 0x81, PT ;  /* 0x000000817300780c */ /* 0x000fe40003f04270 */
[----:B------:R-:W-:-:S03]  /*4a60*/  FMNMX.FTZ R88, R92, R99, !PT ;  /* 0x000000635c587209 */ /* 0x000fc60007810000 */
[----:B------:R-:W2:Y:S01]  /*4a70*/  MUFU.TANH R48, R48 ;  /* 0x0000003000307308 */ /* 0x000ea20000002400 */
[----:B0-----:R-:W-:Y:S01]  /*4a80*/  FSEL R87, R45, -INF , P2 ;  /* 0xff8000002d577808 */ /* 0x001fe20001000000 */
[----:B------:R-:W-:Y:S01]  /*4a90*/  FFMA.FTZ R45, R85, UR59, -R4 ;  /* 0x0000003b552d7c23 */ /* 0x000fe20008010804 */
[----:B------:R-:W-:Y:S02]  /*4aa0*/  ISETP.GT.AND P2, PT, R115, 0x88, PT ;  /* 0x000000887300780c */ /* 0x000fe40003f44270 */
[----:B------:R-:W-:-:S03]  /*4ab0*/  FMNMX.FTZ R85, R87, R88, !PT ;  /* 0x0000005857557209 */ /* 0x000fc60007810000 */
[----:B------:R-:W0:Y:S01]  /*4ac0*/  MUFU.TANH R46, R46 ;  /* 0x0000002e002e7308 */ /* 0x000e220000002400 */
[----:B-1----:R-:W-:Y:S02]  /*4ad0*/  FSEL R44, R44, -INF , P0 ;  /* 0xff8000002c2c7808 */ /* 0x002fe40000000000 */
[----:B------:R-:W-:-:S05]  /*4ae0*/  ISETP.GT.AND P0, PT, R115, 0x89, PT ;  /* 0x000000897300780c */ /* 0x000fca0003f04270 */
[----:B------:R-:W1:Y:S01]  /*4af0*/  MUFU.TANH R49, R49 ;  /* 0x0000003100317308 */ /* 0x000e620000002400 */
[----:B--2---:R-:W-:Y:S02]  /*4b00*/  FSEL R48, R48, -INF , P2 ;  /* 0xff80000030307808 */ /* 0x004fe40001000000 */
[----:B------:R-:W-:-:S05]  /*4b10*/  ISETP.GT.AND P2, PT, R115, 0x90, PT ;  /* 0x000000907300780c */ /* 0x000fca0003f44270 */
[----:B------:R-:W2:Y:S08]  /*4b20*/  MUFU.TANH R50, R50 ;  /* 0x0000003200327308 */ /* 0x000eb00000002400 */
[----:B------:R-:W3:Y:S08]  /*4b30*/  MUFU.TANH R52, R52 ;  /* 0x0000003400347308 */ /* 0x000ef00000002400 */
[----:B------:R4:W-:Y:S08]  /*4b40*/  MUFU.EX2 R78, R93 ;  /* 0x0000005d004e7308 */ /* 0x0009f00000000800 */
[----:B------:R-:W5:Y:S01]  /*4b50*/  MUFU.TANH R36, R36 ;  /* 0x0000002400247308 */ /* 0x000f620000002400 */
[----:B----4-:R-:W-:-:S02]  /*4b60*/  FMNMX.FTZ R93, R44, R85, !PT ;  /* 0x000000552c5d7209 */ /* 0x010fc40007810000 */
[----:B0-----:R-:W-:Y:S01]  /*4b70*/  FSEL R85, R46, -INF , P0 ;  /* 0xff8000002e557808 */ /* 0x001fe20000000000 */
[----:B------:R-:W-:-:S01]  /*4b80*/  FFMA.FTZ R46, R83, UR59, -R4 ;  /* 0x0000003b532e7c23 */ /* 0x000fc20008010804 */
[----:B------:R-:W-:Y:S02]  /*4b90*/  FMNMX.FTZ R88, R48, R93, !PT ;  /* 0x0000005d30587209 */ /* 0x000fe40007810000 */
[----:B------:R-:W-:Y:S01]  /*4ba0*/  ISETP.GT.AND P0, PT, R115, 0x91, PT ;  /* 0x000000917300780c */ /* 0x000fe20003f04270 */
[----:B------:R-:W-:Y:S01]  /*4bb0*/  MUFU.EX2 R5, R5 ;  /* 0x0000000500057308 */ /* 0x000fe20000000800 */
[----:B-1----:R-:W-:Y:S01]  /*4bc0*/  FSEL R83, R49, -INF , P2 ;  /* 0xff80000031537808 */ /* 0x002fe20001000000 */
[----:B------:R-:W-:Y:S01]  /*4bd0*/  FFMA.FTZ R49, R81, UR59, -R4 ;  /* 0x0000003b51317c23 */ /* 0x000fe20008010804 */
[----:B------:R-:W-:Y:S02]  /*4be0*/  FMNMX.FTZ R88, R85, R88, !PT ;  /* 0x0000005855587209 */ /* 0x000fe40007810000 */
[----:B------:R-:W-:-:S02]  /*4bf0*/  ISETP.GT.AND P2, PT, R115, 0x98, PT ;  /* 0x000000987300780c */ /* 0x000fc40003f44270 */
[----:B--2---:R-:W-:Y:S01]  /*4c00*/  FSEL R93, R50, -INF , P0 ;  /* 0xff800000325d7808 */ /* 0x004fe20000000000 */
[----:B------:R-:W0:Y:S01]  /*4c10*/  MUFU.EX2 R6, R6 ;  /* 0x0000000600067308 */ /* 0x000e220000000800 */
[----:B------:R-:W-:Y:S01]  /*4c20*/  FMNMX.FTZ R88, R83, R88, !PT ;  /* 0x0000005853587209 */ /* 0x000fe20007810000 */
[--C-:B------:R-:W-:Y:S01]  /*4c30*/  FFMA.FTZ R50, R79, UR59, -R4.reuse ;  /* 0x0000003b4f327c23 */ /* 0x100fe20008010804 */
[----:B------:R-:W-:Y:S02]  /*4c40*/  ISETP.GT.AND P0, PT, R115, 0x99, PT ;  /* 0x000000997300780c */ /* 0x000fe40003f04270 */
[----:B---3--:R-:W-:Y:S01]  /*4c50*/  FSEL R81, R52, -INF , P2 ;  /* 0xff80000034517808 */ /* 0x008fe20001000000 */
[----:B------:R-:W-:-:S01]  /*4c60*/  FFMA.FTZ R52, R67, UR59, -R4 ;  /* 0x0000003b43347c23 */ /* 0x000fc20008010804 */
[----:B------:R-:W-:Y:S01]  /*4c70*/  FMNMX.FTZ R88, R93, R88, !PT ;  /* 0x000000585d587209 */ /* 0x000fe20007810000 */
[----:B------:R-:W-:Y:S01]  /*4c80*/  MUFU.EX2 R24, R24 ;  /* 0x0000001800187308 */ /* 0x000fe20000000800 */
[----:B-----5:R-:W-:Y:S01]  /*4c90*/  FSEL R94, R36, -INF , P0 ;  /* 0xff800000245e7808 */ /* 0x020fe20000000000 */
[----:B------:R-:W-:Y:S01]  /*4ca0*/  FFMA.FTZ R36, R69, UR59, -R4 ;  /* 0x0000003b45247c23 */ /* 0x000fe20008010804 */
[----:B------:R-:W-:-:S04]  /*4cb0*/  FMNMX.FTZ R69, R81, R88, !PT ;  /* 0x0000005851457209 */ /* 0x000fc80007810000 */
[----:B------:R-:W-:Y:S01]  /*4cc0*/  FMNMX.FTZ R88, R94, R69, !PT ;  /* 0x000000455e587209 */ /* 0x000fe20007810000 */
[----:B------:R-:W-:-:S01]  /*4cd0*/  FFMA.FTZ R69, R71, UR59, -R4 ;  /* 0x0000003b47457c23 */ /* 0x000fc20008010804 */
[----:B------:R-:W1:Y:S01]  /*4ce0*/  MUFU.EX2 R25, R25 ;  /* 0x0000001900197308 */ /* 0x000e620000000800 */
[----:B0-----:R-:W-:-:S02]  /*4cf0*/  FADD.FTZ R79, R5, R6 ;  /* 0x00000006054f7221 */ /* 0x001fc40000010000 */
[----:B------:R-:W0:Y:S05]  /*4d00*/  SHFL.BFLY PT, R71, R88, 0x2, 0x1f ;  /* 0x0c401f0058477f89 */ /* 0x000e2a00000e0000 */
[----:B------:R-:W-:Y:S08]  /*4d10*/  MUFU.EX2 R26, R26 ;  /* 0x0000001a001a7308 */ /* 0x000ff00000000800 */
[----:B------:R-:W-:Y:S01]  /*4d20*/  MUFU.EX2 R7, R7 ;  /* 0x0000000700077308 */ /* 0x000fe20000000800 */
[----:B-1----:R-:W-:-:S04]  /*4d30*/  F2FP.SATFINITE.E4M3.F32.PACK_AB_MERGE_C R185, R25, R24, RZ ;  /* 0x0000001819b9723e */ /* 0x002fc800048070ff */
[----:B------:R-:W-:-:S03]  /*4d40*/  F2FP.SATFINITE.E4M3.F32.PACK_AB_MERGE_C R185, R6, R5, R185 ;  /* 0x0000000506b9723e */ /* 0x000fc600048070b9 */
[----:B------:R-:W-:Y:S01]  /*4d50*/  MUFU.EX2 R8, R8 ;  /* 0x0000000800087308 */ /* 0x000fe20000000800 */
[----:B0-----:R-:W-:-:S05]  /*4d60*/  FMNMX.FTZ R71, R88, R71, !PT ;  /* 0x0000004758477209 */ /* 0x001fca0007810000 */
[----:B------:R-:W0:Y:S02]  /*4d70*/  SHFL.BFLY PT, R88, R71, 0x1, 0x1f ;  /* 0x0c201f0047587f89 */ /* 0x000e2400000e0000 */
[----:B------:R-:W1:Y:S08]  /*4d80*/  MUFU.EX2 R11, R11 ;  /* 0x0000000b000b7308 */ /* 0x000e700000000800 */
[----:B------:R-:W-:Y:S08]  /*4d90*/  MUFU.EX2 R9, R9 ;  /* 0x0000000900097308 */ /* 0x000ff00000000800 */
[----:B------:R-:W-:Y:S01]  /*4da0*/  MUFU.EX2 R10, R111 ;  /* 0x0000006f000a7308 */ /* 0x000fe20000000800 */
[----:B-1----:R-:W-:-:S04]  /*4db0*/  F2FP.SATFINITE.E4M3.F32.PACK_AB_MERGE_C R187, R11, R8, RZ ;  /* 0x000000080bbb723e */ /* 0x002fc800048070ff */
[----:B------:R-:W-:Y:S02]  /*4dc0*/  F2FP.SATFINITE.E4M3.F32.PACK_AB_MERGE_C R187, R7, R26, R187 ;  /* 0x0000001a07bb723e */ /* 0x000fe400048070bb */
[----:B0-----:R-:W-:Y:S01]  /*4dd0*/  FMNMX.FTZ R88, R71, R88, !PT ;  /* 0x0000005847587209 */ /* 0x001fe20007810000 */
[----:B------:R-:W-:Y:S03]  /*4de0*/  MUFU.EX2 R15, R15 ;  /* 0x0000000f000f7308 */ /* 0x000fe60000000800 */
[C---:B------:R-:W-:Y:S01]  /*4df0*/  FSETP.NEU.FTZ.AND P0, PT, R88.reuse, -INF , PT ;  /* 0xff8000005800780b */ /* 0x040fe20003f1d000 */
[----:B------:R-:W-:-:S04]  /*4e00*/  FFMA.FTZ R39, R88, R39, -8 ;  /* 0xc100000058277423 */ /* 0x000fc80000010027 */
[----:B------:R-:W-:Y:S01]  /*4e10*/  MUFU.EX2 R66, R107 ;  /* 0x0000006b00427308 */ /* 0x000fe20000000800 */
[----:B------:R-:W-:Y:S02]  /*4e20*/  FSEL R39, R39, RZ, P0 ;  /* 0x000000ff27277208 */ /* 0x000fe40000000000 */
[----:B------:R-:W-:-:S03]  /*4e30*/  PLOP3.LUT P0, PT, PT, PT, UP0, 0x80, 0x0 ;  /* 0x000000000000781c */ /* 0x000fc60003f0f008 */
        /* <DEDUP_REMOVED lines=40> */
[----:B------:R-:W-:-:S06]  /*50c0*/  FFMA.FTZ R81, R81, UR59, -R39 ;  /* 0x0000003b51517c23 */ /* 0x000fcc0008010827 */
[----:B------:R1:W-:Y:S01]  /*50d0*/  MUFU.EX2 R71, R32 ;  /* 0x0000002000477308 */ /* 0x0003e20000000800 */
[----:B0-----:R-:W-:-:S04]  /*50e0*/  F2FP.SATFINITE.E4M3.F32.PACK_AB_MERGE_C R184, R67, R30, RZ ;  /* 0x0000001e43b8723e */ /* 0x001fc800048070ff */
[----:B------:R-:W-:-:S03]  /*50f0*/  F2FP.SATFINITE.E4M3.F32.PACK_AB_MERGE_C R184, R31, R28, R184 ;  /* 0x0000001c1fb8723e */ /* 0x000fc600048070b8 */
[----:B------:R-:W-:Y:S01]  /*5100*/  MUFU.EX2 R12, R12 ;  /* 0x0000000c000c7308 */ /* 0x000fe20000000800 */
[----:B-1----:R-:W-:-:S01]  /*5110*/  FFMA.FTZ R32, R77, UR59, -R39 ;  /* 0x0000003b4d207c23 */ /* 0x002fc20008010827 */
[----:B------:R-:W-:-:S04]  /*5120*/  FADD.FTZ R77, R28, R31 ;  /* 0x0000001f1c4d7221 */ /* 0x000fc80000010000 */
[----:B------:R-:W-:Y:S01]  /*5130*/  FADD.FTZ R68, R30, R77 ;  /* 0x0000004d1e447221 */ /* 0x000fe20000010000 */
[----:B------:R-:W-:Y:S01]  /*5140*/  CS2R R30, SRZ ;  /* 0x00000000001e7805 */ /* 0x000fe2000001ff00 */
[----:B------:R0:W1:Y:S02]  /*5150*/  MUFU.EX2 R104, R33 ;  /* 0x0000002100687308 */ /* 0x0000640000000800 */
[----:B------:R-:W-:-:S06]  /*5160*/  FADD.FTZ R68, R67, R68 ;  /* 0x0000004443447221 */ /* 0x000fcc0000010000 */
[----:B------:R-:W2:Y:S01]  /*5170*/  MUFU.EX2 R13, R13 ;  /* 0x0000000d000d7308 */ /* 0x000ea20000000800 */
[----:B0-----:R-:W-:-:S01]  /*5180*/  FFMA.FTZ R33, R74, UR59, -R39 ;  /* 0x0000003b4a217c23 */ /* 0x001fc20008010827 */
[----:B------:R-:W-:-:S04]  /*5190*/  FADD.FTZ R74, R24, R79 ;  /* 0x0000004f184a7221 */ /* 0x000fc80000010000 */
[----:B------:R-:W-:Y:S02]  /*51a0*/  FADD.FTZ R77, R25, R74 ;  /* 0x0000004a194d7221 */ /* 0x000fe40000010000 */
[----:B------:R-:W0:Y:S01]  /*51b0*/  MUFU.EX2 R14, R14 ;  /* 0x0000000e000e7308 */ /* 0x000e220000000800 */
[----:B-1----:R-:W-:Y:S01]  /*51c0*/  F2FP.SATFINITE.E4M3.F32.PACK_AB_MERGE_C R186, R104, R71, RZ ;  /* 0x0000004768ba723e */ /* 0x002fe200048070ff */
[----:B------:R-:W-:Y:S01]  /*51d0*/  FADD.FTZ R74, R26, R77 ;  /* 0x0000004d1a4a7221 */ /* 0x000fe20000010000 */
[----:B------:R-:W-:-:S02]  /*51e0*/  FADD.FTZ R77, R29, R68 ;  /* 0x000000441d4d7221 */ /* 0x000fc40000010000 */
[----:B------:R-:W-:Y:S01]  /*51f0*/  F2FP.SATFINITE.E4M3.F32.PACK_AB_MERGE_C R186, R12, R29, R186 ;  /* 0x0000001d0cba723e */ /* 0x000fe200048070ba */
[----:B------:R-:W-:-:S01]  /*5200*/  FADD.FTZ R79, R7, R74 ;  /* 0x0000004a074f7221 */ /* 0x000fc20000010000 */
[----:B------:R-:W-:Y:S01]  /*5210*/  FADD.FTZ R2, R12, R77 ;  /* 0x0000004d0c027221 */ /* 0x000fe20000010000 */
[----:B------:R-:W1:Y:S01]  /*5220*/  MUFU.EX2 R53, R53 ;  /* 0x0000003500357308 */ /* 0x000e620000000800 */
[----:B------:R-:W-:Y:S01]  /*5230*/  CS2R R28, SRZ ;  /* 0x00000000001c7805 */ /* 0x000fe2000001ff00 */
[----:B------:R-:W-:Y:S01]  /*5240*/  FADD.FTZ R4, R8, R79 ;  /* 0x0000004f08047221 */ /* 0x000fe20000010000 */
[----:B------:R-:W-:-:S01]  /*5250*/  FADD.FTZ R77, R71, R2 ;  /* 0x00000002474d7221 */ /* 0x000fc20000010000 */
[--C-:B------:R-:W-:Y:S01]  /*5260*/  FFMA.FTZ R2, R90, UR59, -R39.reuse ;  /* 0x0000003b5a027c23 */ /* 0x100fe20008010827 */
[----:B------:R-:W-:-:S03]  /*5270*/  FFMA.FTZ R39, R94, UR59, -R39 ;  /* 0x0000003b5e277c23 */ /* 0x000fc60008010827 */
[----:B------:R-:W-:Y:S08]  /*5280*/  MUFU.EX2 R59, R62 ;  /* 0x0000003e003b7308 */ /* 0x000ff00000000800 */
[----:B------:R3:W-:Y:S08]  /*5290*/  MUFU.EX2 R62, R64 ;  /* 0x00000040003e7308 */ /* 0x0007f00000000800 */
[----:B------:R-:W4:Y:S01]  /*52a0*/  MUFU.EX2 R72, R72 ;  /* 0x0000004800487308 */ /* 0x000f220000000800 */
[----:B---3--:R-:W-:-:S01]  /*52b0*/  FADD.FTZ R64, R11, R4 ;  /* 0x000000040b407221 */ /* 0x008fc20000010000 */
[----:B------:R-:W-:-:S03]  /*52c0*/  FADD.FTZ R4, R104, R77 ;  /* 0x0000004d68047221 */ /* 0x000fc60000010000 */
[----:B------:R-:W-:Y:S01]  /*52d0*/  FADD.FTZ R95, R9, R64 ;  /* 0x00000040095f7221 */ /* 0x000fe20000010000 */
[----:B--2---:R-:W-:-:S02]  /*52e0*/  FADD.FTZ R79, R13, R4 ;  /* 0x000000040d4f7221 */ /* 0x004fc40000010000 */
[----:B------:R-:W2:Y:S01]  /*52f0*/  MUFU.EX2 R21, R105 ;  /* 0x0000006900157308 */ /* 0x000ea20000000800 */
[----:B------:R-:W-:-:S01]  /*5300*/  FADD.FTZ R64, R10, R95 ;  /* 0x0000005f0a407221 */ /* 0x000fc20000010000 */
[----:B0-----:R-:W-:-:S03]  /*5310*/  FADD.FTZ R4, R14, R79 ;  /* 0x0000004f0e047221 */ /* 0x001fc60000010000 */
[----:B------:R-:W-:Y:S01]  /*5320*/  FADD.FTZ R95, R15, R64 ;  /* 0x000000400f5f7221 */ /* 0x000fe20000010000 */
[----:B-1----:R-:W-:-:S02]  /*5330*/  FADD.FTZ R79, R53, R4 ;  /* 0x00000004354f7221 */ /* 0x002fc40000010000 */
[----:B------:R-:W0:Y:S01]  /*5340*/  MUFU.EX2 R20, R20 ;  /* 0x0000001400147308 */ /* 0x000e220000000800 */
[----:B------:R-:W-:-:S01]  /*5350*/  FADD.FTZ R4, R66, R95 ;  /* 0x0000005f42047221 */ /* 0x000fc20000010000 */
[----:B----4-:R-:W-:Y:S01]  /*5360*/  FADD.FTZ R95, R72, R79 ;  /* 0x0000004f485f7221 */ /* 0x010fe20000010000 */
[----:B------:R-:W-:Y:S02]  /*5370*/  F2FP.SATFINITE.E4M3.F32.PACK_AB_MERGE_C R66, R66, R15, RZ ;  /* 0x0000000f4242723e */ /* 0x000fe400048070ff */
[----:B------:R-:W-:Y:S02]  /*5380*/  F2FP.SATFINITE.E4M3.F32.PACK_AB_MERGE_C R180, R72, R53, RZ ;  /* 0x0000003548b4723e */ /* 0x000fe400048070ff */
[----:B------:R-:W-:Y:S01]  /*5390*/  F2FP.SATFINITE.E4M3.F32.PACK_AB_MERGE_C R181, R10, R9, R66 ;  /* 0x000000090ab5723e */ /* 0x000fe20004807042 */
[----:B------:R-:W1:Y:S01]  /*53a0*/  MUFU.EX2 R56, R56 ;  /* 0x0000003800387308 */ /* 0x000e620000000800 */
[----:B------:R-:W-:-:S07]  /*53b0*/  F2FP.SATFINITE.E4M3.F32.PACK_AB_MERGE_C R180, R14, R13, R180 ;  /* 0x0000000d0eb4723e */ /* 0x000fce00048070b4 */
[----:B------:R-:W3:Y:S08]  /*53c0*/  MUFU.EX2 R33, R33 ;  /* 0x0000002100217308 */ /* 0x000ef00000000800 */
[----:B------:R-:W4:Y:S08]  /*53d0*/  MUFU.EX2 R57, R57 ;  /* 0x0000003900397308 */ /* 0x000f300000000800 */
[----:B------:R-:W5:Y:S08]  /*53e0*/  MUFU.EX2 R76, R76 ;  /* 0x0000004c004c7308 */ /* 0x000f700000000800 */
[----:B------:R-:W5:Y:S08]  /*53f0*/  MUFU.EX2 R60, R60 ;  /* 0x0000003c003c7308 */ /* 0x000f700000000800 */
[----:B------:R-:W5:Y:S08]  /*5400*/  MUFU.EX2 R75, R75 ;  /* 0x0000004b004b7308 */ /* 0x000f700000000800 */
[----:B------:R2:W5:Y:S08]  /*5410*/  MUFU.EX2 R40, R97 ;  /* 0x0000006100287308 */ /* 0x0005700000000800 */
[----:B------:R-:W5:Y:S01]  /*5420*/  MUFU.EX2 R32, R32 ;  /* 0x0000002000207308 */ /* 0x000f620000000800 */
[----:B--2---:R-:W-:-:S01]  /*5430*/  FADD.FTZ R97, R21, R4 ;  /* 0x0000000415617221 */ /* 0x004fc20000010000 */
[----:B0-----:R-:W-:-:S03]  /*5440*/  FADD.FTZ R4, R20, R95 ;  /* 0x0000005f14047221 */ /* 0x001fc60000010000 */
[----:B-1----:R-:W-:Y:S01]  /*5450*/  FADD.FTZ R64, R56, R97 ;  /* 0x0000006138407221 */ /* 0x002fe20000010000 */
[----:B---3--:R-:W-:-:S02]  /*5460*/  FADD.FTZ R95, R33, R4 ;  /* 0x00000004215f7221 */ /* 0x008fc40000010000 */
[----:B------:R-:W0:Y:S01]  /*5470*/  MUFU.EX2 R61, R61 ;  /* 0x0000003d003d7308 */ /* 0x000e220000000800 */
[----:B----4-:R-:W-:-:S01]  /*5480*/  FADD.FTZ R97, R57, R64 ;  /* 0x0000004039617221 */ /* 0x010fc20000010000 */
[----:B-----5:R-:W-:Y:S01]  /*5490*/  FADD.FTZ R4, R76, R95 ;  /* 0x0000005f4c047221 */ /* 0x020fe20000010000 */
[C---:B------:R-:W-:Y:S02]  /*54a0*/  F2FP.SATFINITE.E4M3.F32.PACK_AB_MERGE_C R57, R60.reuse, R57, RZ ;  /* 0x000000393c39723e */ /* 0x040fe400048070ff */
[----:B------:R-:W-:Y:S01]  /*54b0*/  FADD.FTZ R97, R60, R97 ;  /* 0x000000613c617221 */ /* 0x000fe20000010000 */
[----:B------:R-:W-:-:S01]  /*54c0*/  FADD.FTZ R25, R75, R4 ;  /* 0x000000044b197221 */ /* 0x000fc20000010000 */
[----:B------:R-:W-:Y:S01]  /*54d0*/  F2FP.SATFINITE.E4M3.F32.PACK_AB_MERGE_C R75, R75, R76, RZ ;  /* 0x0000004c4b4b723e */ /* 0x000fe200048070ff */
[----:B------:R-:W1:Y:S01]  /*54e0*/  MUFU.EX2 R37, R37 ;  /* 0x0000002500257308 */ /* 0x000e620000000800 */
[----:B------:R-:W-:-:S01]  /*54f0*/  FADD.FTZ R8, R40, R97 ;  /* 0x0000006128087221 */ /* 0x000fc20000010000 */
[----:B------:R-:W-:Y:S01]  /*5500*/  FADD.FTZ R4, R32, R25 ;  /* 0x0000001920047221 */ /* 0x000fe20000010000 */
[----:B------:R-:W-:-:S02]  /*5510*/  F2FP.SATFINITE.E4M3.F32.PACK_AB_MERGE_C R182, R33, R20, R75 ;  /* 0x0000001421b6723e */ /* 0x000fc4000480704b */
[----:B------:R-:W-:Y:S02]  /*5520*/  CS2R R74, SRZ ;  /* 0x00000000004a7805 */ /* 0x000fe4000001ff00 */
[----:B------:R-:W-:Y:S02]  /*5530*/  F2FP.SATFINITE.E4M3.F32.PACK_AB_MERGE_C R183, R56, R21, R57 ;  /* 0x0000001538b7723e */ /* 0x000fe40004807039 */
[----:B------:R-:W-:Y:S01]  /*5540*/  CS2R R56, SRZ ;  /* 0x0000000000387805 */ /* 0x000fe2000001ff00 */
[----:B------:R-:W2:Y:S01]  /*5550*/  MUFU.EX2 R80, R80 ;  /* 0x0000005000507308 */ /* 0x000ea20000000800 */
[----:B0-----:R-:W-:-:S04]  /*5560*/  FADD.FTZ R67, R61, R8 ;  /* 0x000000083d437221 */ /* 0x001fc80000010000 */
[----:B------:R-:W-:Y:S01]  /*5570*/  FADD.FTZ R8, R78, R67 ;  /* 0x000000434e087221 */ /* 0x000fe20000010000 */
[----:B------:R-:W-:Y:S02]  /*5580*/  CS2R R66, SRZ ;  /* 0x0000000000427805 */ /* 0x000fe4000001ff00 */
[----:B------:R-:W0:Y:S01]  /*5590*/  MUFU.EX2 R91, R91 ;  /* 0x0000005b005b7308 */ /* 0x000e220000000800 */
[----:B-1----:R-:W-:-:S07]  /*55a0*/  FADD.FTZ R25, R37, R4 ;  /* 0x0000000425197221 */ /* 0x002fce0000010000 */
[----:B------:R-:W1:Y:S01]  /*55b0*/  MUFU.EX2 R73, R51 ;  /* 0x0000003300497308 */ /* 0x000e620000000800 */
[----:B--2---:R-:W-:-:S07]  /*55c0*/  FADD.FTZ R4, R80, R25 ;  /* 0x0000001950047221 */ /* 0x004fce0000010000 */
[----:B------:R-:W2:Y:S01]  /*55d0*/  MUFU.EX2 R38, R38 ;  /* 0x0000002600267308 */ /* 0x000ea20000000800 */
[----:B0-----:R-:W-:-:S01]  /*55e0*/  FADD.FTZ R15, R91, R8 ;  /* 0x000000085b0f7221 */ /* 0x001fc20000010000 */
[----:B------:R-:W-:-:S04]  /*55f0*/  F2FP.SATFINITE.E4M3.F32.PACK_AB_MERGE_C R78, R91, R78, RZ ;  /* 0x0000004e5b4e723e */ /* 0x000fc800048070ff */
[----:B------:R-:W-:Y:S02]  /*5600*/  F2FP.SATFINITE.E4M3.F32.PACK_AB_MERGE_C R177, R61, R40, R78 ;  /* 0x000000283db1723e */ /* 0x000fe4000480704e */
[----:B------:R-:W-:Y:S01]  /*5610*/  CS2R R60, SRZ ;  /* 0x00000000003c7805 */ /* 0x000fe2000001ff00 */
[----:B------:R-:W0:Y:S01]  /*5620*/  MUFU.EX2 R43, R43 ;  /* 0x0000002b002b7308 */ /* 0x000e220000000800 */
[----:B-1----:R-:W-:-:S01]  /*5630*/  FADD.FTZ R4, R73, R4 ;  /* 0x0000000449047221 */ /* 0x002fc20000010000 */
[----:B------:R-:W-:-:S04]  /*5640*/  F2FP.SATFINITE.E4M3.F32.PACK_AB_MERGE_C R73, R73, R80, RZ ;  /* 0x000000504949723e */ /* 0x000fc800048070ff */
[----:B------:R-:W-:Y:S02]  /*5650*/  F2FP.SATFINITE.E4M3.F32.PACK_AB_MERGE_C R176, R37, R32, R73 ;  /* 0x0000002025b0723e */ /* 0x000fe40004807049 */
[----:B------:R-:W-:Y:S01]  /*5660*/  CS2R R32, SRZ ;  /* 0x0000000000207805 */ /* 0x000fe2000001ff00 */
[----:B------:R-:W1:Y:S01]  /*5670*/  MUFU.EX2 R45, R45 ;  /* 0x0000002d002d7308 */ /* 0x000e620000000800 */
[----:B--2---:R-:W-:-:S01]  /*5680*/  FADD.FTZ R8, R38, R15 ;  /* 0x0000000f26087221 */ /* 0x004fc20000010000 */
[----:B------:R-:W-:-:S06]  /*5690*/  CS2R R72, SRZ ;  /* 0x0000000000487805 */ /* 0x000fcc000001ff00 */
[----:B------:R-:W2:Y:S01]  /*56a0*/  MUFU.EX2 R58, R58 ;  /* 0x0000003a003a7308 */ /* 0x000ea20000000800 */
[----:B0-----:R-:W-:-:S07]  /*56b0*/  FADD.FTZ R15, R43, R4 ;  /* 0x000000042b0f7221 */ /* 0x001fce0000010000 */
[----:B------:R-:W0:Y:S01]  /*56c0*/  MUFU.EX2 R46, R46 ;  /* 0x0000002e002e7308 */ /* 0x000e220000000800 */
[----:B-1----:R-:W-:-:S07]  /*56d0*/  FADD.FTZ R25, R45, R8 ;  /* 0x000000082d197221 */ /* 0x002fce0000010000 */
[----:B------:R-:W1:Y:S01]  /*56e0*/  MUFU.EX2 R49, R49 ;  /* 0x0000003100317308 */ /* 0x000e620000000800 */
[----:B--2---:R-:W-:-:S04]  /*56f0*/  FADD.FTZ R4, R58, R15 ;  /* 0x0000000f3a047221 */ /* 0x004fc80000010000 */
[----:B------:R-:W-:-:S03]  /*5700*/  FADD.FTZ R5, R59, R4 ;  /* 0x000000043b057221 */ /* 0x000fc60000010000 */
[----:B------:R-:W2:Y:S01]  /*5710*/  MUFU.EX2 R84, R84 ;  /* 0x0000005400547308 */ /* 0x000ea20000000800 */
[----:B0-----:R-:W-:-:S01]  /*5720*/  FADD.FTZ R6, R46, R25 ;  /* 0x000000192e067221 */ /* 0x001fc20000010000 */
[----:B------:R-:W-:-:S06]  /*5730*/  CS2R R24, SRZ ;  /* 0x0000000000187805 */ /* 0x000fcc000001ff00 */
[----:B------:R-:W0:Y:S01]  /*5740*/  MUFU.EX2 R36, R36 ;  /* 0x0000002400247308 */ /* 0x000e220000000800 */
[C---:B-1----:R-:W-:Y:S01]  /*5750*/  F2FP.SATFINITE.E4M3.F32.PACK_AB_MERGE_C R46, R49.reuse, R46, RZ ;  /* 0x0000002e312e723e */ /* 0x042fe200048070ff */
[----:B------:R-:W-:-:S03]  /*5760*/  FADD.FTZ R49, R49, R6 ;  /* 0x0000000631317221 */ /* 0x000fc60000010000 */
[----:B------:R-:W-:-:S03]  /*5770*/  F2FP.SATFINITE.E4M3.F32.PACK_AB_MERGE_C R179, R45, R38, R46 ;  /* 0x000000262db3723e */ /* 0x000fc6000480702e */
[----:B------:R-:W1:Y:S01]  /*5780*/  MUFU.EX2 R51, R86 ;  /* 0x0000005600337308 */ /* 0x000e620000000800 */
[C---:B--2---:R-:W-:Y:S01]  /*5790*/  F2FP.SATFINITE.E4M3.F32.PACK_AB_MERGE_C R59, R84.reuse, R59, RZ ;  /* 0x0000003b543b723e */ /* 0x044fe200048070ff */
[----:B------:R-:W-:-:S03]  /*57a0*/  FADD.FTZ R84, R84, R5 ;  /* 0x0000000554547221 */ /* 0x000fc60000010000 */
[----:B------:R-:W-:Y:S02]  /*57b0*/  F2FP.SATFINITE.E4M3.F32.PACK_AB_MERGE_C R178, R58, R43, R59 ;  /* 0x0000002b3ab2723e */ /* 0x000fe4000480703b */
[----:B------:R-:W-:Y:S01]  /*57c0*/  CS2R R58, SRZ ;  /* 0x00000000003a7805 */ /* 0x000fe2000001ff00 */
[----:B------:R-:W2:Y:S01]  /*57d0*/  MUFU.EX2 R69, R69 ;  /* 0x0000004500457308 */ /* 0x000ea20000000800 */
[----:B0-----:R-:W-:-:S07]  /*57e0*/  FADD.FTZ R4, R36, R49 ;  /* 0x0000003124047221 */ /* 0x001fce0000010000 */
[----:B------:R-:W0:Y:S01]  /*57f0*/  MUFU.EX2 R50, R50 ;  /* 0x0000003200327308 */ /* 0x000e220000000800 */
[----:B-1----:R-:W-:-:S04]  /*5800*/  FADD.FTZ R5, R51, R84 ;  /* 0x0000005433057221 */ /* 0x002fc80000010000 */
[----:B------:R-:W-:-:S03]  /*5810*/  FADD.FTZ R5, R62, R5 ;  /* 0x000000053e057221 */ /* 0x000fc60000010000 */
[----:B------:R-:W1:Y:S01]  /*5820*/  MUFU.EX2 R54, R54 ;  /* 0x0000003600367308 */ /* 0x000e620000000800 */
[----:B--2---:R-:W-:-:S07]  /*5830*/  FADD.FTZ R7, R69, R4 ;  /* 0x0000000445077221 */ /* 0x004fce0000010000 */
[----:B------:R-:W2:Y:S01]  /*5840*/  MUFU.EX2 R65, R65 ;  /* 0x0000004100417308 */ /* 0x000ea20000000800 */
[----:B0-----:R-:W-:-:S07]  /*5850*/  FADD.FTZ R6, R50, R7 ;  /* 0x0000000732067221 */ /* 0x001fce0000010000 */
[----:B------:R0:W3:Y:S01]  /*5860*/  MUFU.EX2 R77, R70 ;  /* 0x00000046004d7308 */ /* 0x0000e20000000800 */
[----:B-1----:R-:W-:-:S07]  /*5870*/  FADD.FTZ R4, R54, R5 ;  /* 0x0000000536047221 */ /* 0x002fce0000010000 */
[----:B------:R-:W1:Y:S01]  /*5880*/  MUFU.EX2 R52, R52 ;  /* 0x0000003400347308 */ /* 0x000e620000000800 */
[C---:B--2---:R-:W-:Y:S01]  /*5890*/  F2FP.SATFINITE.E4M3.F32.PACK_AB_MERGE_C R50, R65.reuse, R50, RZ ;  /* 0x000000324132723e */ /* 0x044fe200048070ff */
[----:B------:R-:W-:Y:S01]  /*58a0*/  FADD.FTZ R65, R65, R6 ;  /* 0x0000000641417221 */ /* 0x000fe20000010000 */
[----:B0-----:R-:W-:Y:S02]  /*58b0*/  CS2R R70, SRZ ;  /* 0x0000000000467805 */ /* 0x001fe4000001ff00 */
[----:B------:R-:W-:Y:S02]  /*58c0*/  F2FP.SATFINITE.E4M3.F32.PACK_AB_MERGE_C R173, R69, R36, R50 ;  /* 0x0000002445ad723e */ /* 0x000fe40004807032 */
[----:B------:R-:W-:Y:S02]  /*58d0*/  CS2R R36, SRZ ;  /* 0x0000000000247805 */ /* 0x000fe4000001ff00 */
[----:B------:R-:W-:Y:S01]  /*58e0*/  CS2R R68, SRZ ;  /* 0x0000000000447805 */ /* 0x000fe2000001ff00 */
[----:B------:R-:W0:Y:S01]  /*58f0*/  MUFU.EX2 R2, R2 ;  /* 0x0000000200027308 */ /* 0x000e220000000800 */
[C---:B---3--:R-:W-:Y:S01]  /*5900*/  F2FP.SATFINITE.E4M3.F32.PACK_AB_MERGE_C R54, R77.reuse, R54, RZ ;  /* 0x000000364d36723e */ /* 0x048fe200048070ff */
[----:B------:R-:W-:-:S03]  /*5910*/  FADD.FTZ R77, R77, R4 ;  /* 0x000000044d4d7221 */ /* 0x000fc60000010000 */
[----:B------:R-:W-:Y:S02]  /*5920*/  F2FP.SATFINITE.E4M3.F32.PACK_AB_MERGE_C R172, R62, R51, R54 ;  /* 0x000000333eac723e */ /* 0x000fe40004807036 */
[----:B------:R-:W-:Y:S01]  /*5930*/  CS2R R50, SRZ ;  /* 0x0000000000327805 */ /* 0x000fe2000001ff00 */
[----:B------:R-:W2:Y:S01]  /*5940*/  MUFU.EX2 R63, R63 ;  /* 0x0000003f003f7308 */ /* 0x000ea20000000800 */
[----:B-1----:R-:W-:-:S01]  /*5950*/  FADD.FTZ R8, R52, R65 ;  /* 0x0000004134087221 */ /* 0x002fc20000010000 */
[----:B------:R-:W-:-:S06]  /*5960*/  CS2R R64, SRZ ;  /* 0x0000000000407805 */ /* 0x000fcc000001ff00 */
[----:B------:R-:W1:Y:S01]  /*5970*/  MUFU.EX2 R79, R34 ;  /* 0x00000022004f7308 */ /* 0x000e620000000800 */
[----:B0-----:R-:W-:-:S01]  /*5980*/  FADD.FTZ R6, R2, R77 ;  /* 0x0000004d02067221 */ /* 0x001fc20000010000 */
[----:B------:R-:W-:-:S06]  /*5990*/  CS2R R76, SRZ ;  /* 0x00000000004c7805 */ /* 0x000fcc000001ff00 */
        /* <DEDUP_REMOVED lines=9> */
[C---:B-1----:R-:W-:Y:S01]  /*5a30*/  F2FP.SATFINITE.E4M3.F32.PACK_AB_MERGE_C R55, R96.reuse, R55, RZ ;  /* 0x000000376037723e */ /* 0x042fe200048070ff */
[----:B------:R-:W-:-:S03]  /*5a40*/  FADD.FTZ R96, R96, R7 ;  /* 0x0000000760607221 */ /* 0x000fc60000010000 */
[----:B------:R-:W-:Y:S02]  /*5a50*/  F2FP.SATFINITE.E4M3.F32.PACK_AB_MERGE_C R175, R63, R52, R55 ;  /* 0x000000343faf723e */ /* 0x000fe40004807037 */
[----:B------:R-:W-:Y:S02]  /*5a60*/  CS2R R52, SRZ ;  /* 0x0000000000347805 */ /* 0x000fe4000001ff00 */
[----:B------:R-:W-:Y:S01]  /*5a70*/  CS2R R54, SRZ ;  /* 0x0000000000367805 */ /* 0x000fe2000001ff00 */
[----:B------:R-:W1:Y:S01]  /*5a80*/  MUFU.EX2 R87, R87 ;  /* 0x0000005700577308 */ /* 0x000e620000000800 */
[----:B0-----:R-:W-:-:S01]  /*5a90*/  FADD.FTZ R8, R11, R6 ;  /* 0x000000060b087221 */ /* 0x001fc20000010000 */
[----:B------:R-:W-:Y:S02]  /*5aa0*/  F2FP.SATFINITE.E4M3.F32.PACK_AB_MERGE_C R42, R11, R42, RZ ;  /* 0x0000002a0b2a723e */ /* 0x000fe400048070ff */
[----:B------:R-:W-:Y:S02]  /*5ab0*/  CS2R R62, SRZ ;  /* 0x00000000003e7805 */ /* 0x000fe4000001ff00 */
[----:B------:R-:W-:-:S02]  /*5ac0*/  F2FP.SATFINITE.E4M3.F32.PACK_AB_MERGE_C R174, R79, R2, R42 ;  /* 0x000000024fae723e */ /* 0x000fc4000480702a */
[----:B------:R-:W-:Y:S01]  /*5ad0*/  CS2R R42, SRZ ;  /* 0x00000000002a7805 */ /* 0x000fe2000001ff00 */
[----:B------:R-:W0:Y:S01]  /*5ae0*/  MUFU.EX2 R98, R98 ;  /* 0x0000006200627308 */ /* 0x000e220000000800 */
[----:B--2---:R-:W-:-:S01]  /*5af0*/  FADD.FTZ R7, R47, R96 ;  /* 0x000000602f077221 */ /* 0x004fc20000010000 */
[----:B------:R-:W-:-:S06]  /*5b00*/  CS2R R78, SRZ ;  /* 0x00000000004e7805 */ /* 0x000fcc000001ff00 */
        /* <DEDUP_REMOVED lines=11> */
[C---:B--2---:R-:W-:Y:S01]  /*5bc0*/  F2FP.SATFINITE.E4M3.F32.PACK_AB_MERGE_C R41, R100.reuse, R41, RZ ;  /* 0x000000296429723e */ /* 0x044fe200048070ff */
[----:B------:R-:W-:-:S03]  /*5bd0*/  FADD.FTZ R100, R100, R7 ;  /* 0x0000000764647221 */ /* 0x000fc60000010000 */
[----:B------:R-:W-:Y:S02]  /*5be0*/  F2FP.SATFINITE.E4M3.F32.PACK_AB_MERGE_C R169, R98, R47, R41 ;  /* 0x0000002f62a9723e */ /* 0x000fe40004807029 */
[----:B------:R-:W-:Y:S02]  /*5bf0*/  CS2R R40, SRZ ;  /* 0x0000000000287805 */ /* 0x000fe4000001ff00 */
[----:B------:R-:W-:Y:S01]  /*5c00*/  CS2R R46, SRZ ;  /* 0x00000000002e7805 */ /* 0x000fe2000001ff00 */
[----:B------:R-:W2:Y:S01]  /*5c10*/  MUFU.EX2 R83, R83 ;  /* 0x0000005300537308 */ /* 0x000ea20000000800 */
[----:B-1----:R-:W-:-:S01]  /*5c20*/  FADD.FTZ R10, R85, R10 ;  /* 0x0000000a550a7221 */ /* 0x002fc20000010000 */
[----:B------:R-:W-:Y:S02]  /*5c30*/  F2FP.SATFINITE.E4M3.F32.PACK_AB_MERGE_C R48, R85, R48, RZ ;  /* 0x000000305530723e */ /* 0x000fe400048070ff */
[----:B------:R-:W-:Y:S02]  /*5c40*/  CS2R R84, SRZ ;  /* 0x0000000000547805 */ /* 0x000fe4000001ff00 */
[----:B------:R-:W-:-:S02]  /*5c50*/  F2FP.SATFINITE.E4M3.F32.PACK_AB_MERGE_C R168, R44, R87, R48 ;  /* 0x000000572ca8723e */ /* 0x000fc40004807030 */
[----:B------:R-:W-:Y:S01]  /*5c60*/  CS2R R44, SRZ ;  /* 0x00000000002c7805 */ /* 0x000fe2000001ff00 */
[----:B------:R-:W1:Y:S01]  /*5c70*/  MUFU.EX2 R102, R102 ;  /* 0x0000006600667308 */ /* 0x000e620000000800 */
[----:B0-----:R-:W-:-:S01]  /*5c80*/  FADD.FTZ R5, R35, R100 ;  /* 0x0000006423057221 */ /* 0x001fc20000010000 */
[----:B------:R-:W-:Y:S02]  /*5c90*/  CS2R R48, SRZ ;  /* 0x0000000000307805 */ /* 0x000fe4000001ff00 */
[----:B------:R-:W-:-:S04]  /*5ca0*/  CS2R R86, SRZ ;  /* 0x0000000000567805 */ /* 0x000fc8000001ff00 */
[----:B------:R-:W0:Y:S08]  /*5cb0*/  MUFU.EX2 R4, R93 ;  /* 0x0000005d00047308 */ /* 0x000e300000000800 */
[----:B------:R-:W-:Y:S08]  /*5cc0*/  MUFU.EX2 R27, R27 ;  /* 0x0000001b001b7308 */ /* 0x000ff00000000800 */
[----:B------:R2:W3:Y:S08]  /*5cd0*/  MUFU.EX2 R8, R3 ;  /* 0x0000000300087308 */ /* 0x0004f00000000800 */
[----:B------:R-:W4:Y:S01]  /*5ce0*/  MUFU.EX2 R81, R81 ;  /* 0x0000005100517308 */ /* 0x000f220000000800 */
[----:B--2---:R-:W-:-:S01]  /*5cf0*/  FADD.FTZ R3, R83, R10 ;  /* 0x0000000a53037221 */ /* 0x004fc20000010000 */
[----:B-1----:R-:W-:-:S03]  /*5d00*/  FADD.FTZ R10, R102, R5 ;  /* 0x00000005660a7221 */ /* 0x002fc60000010000 */
[----:B0-----:R-:W-:-:S03]  /*5d10*/  FADD.FTZ R2, R4, R3 ;  /* 0x0000000304027221 */ /* 0x001fc60000010000 */
[----:B------:R0:W1:Y:S01]  /*5d20*/  MUFU.EX2 R6, R39 ;  /* 0x0000002700067308 */ /* 0x0000620000000800 */
[----:B---3--:R-:W-:Y:S01]  /*5d30*/  F2FP.SATFINITE.E4M3.F32.PACK_AB_MERGE_C R7, R8, R27, RZ ;  /* 0x0000001b0807723e */ /* 0x008fe200048070ff */
[----:B------:R-:W-:-:S03]  /*5d40*/  FADD.FTZ R27, R27, R10 ;  /* 0x0000000a1b1b7221 */ /* 0x000fc60000010000 */
[----:B------:R-:W-:Y:S02]  /*5d50*/  F2FP.SATFINITE.E4M3.F32.PACK_AB_MERGE_C R171, R102, R35, R7 ;  /* 0x0000002366ab723e */ /* 0x000fe40004807007 */
[----:B------:R-:W-:Y:S01]  /*5d60*/  CS2R R34, SRZ ;  /* 0x0000000000227805 */ /* 0x000fe2000001ff00 */
[----:B----4-:R-:W-:Y:S01]  /*5d70*/  FADD.FTZ R3, R81, R2 ;  /* 0x0000000251037221 */ /* 0x010fe20000010000 */
[----:B------:R-:W-:-:S01]  /*5d80*/  FADD.FTZ R2, R8, R27 ;  /* 0x0000001b08027221 */ /* 0x000fc20000010000 */
[----:B------:R-:W-:Y:S02]  /*5d90*/  CS2R R26, SRZ ;  /* 0x00000000001a7805 */ /* 0x000fe4000001ff00 */
[----:B0-----:R-:W-:Y:S02]  /*5da0*/  CS2R R38, SRZ ;  /* 0x0000000000267805 */ /* 0x001fe4000001ff00 */
[C---:B-1----:R-:W-:Y:S01]  /*5db0*/  F2FP.SATFINITE.E4M3.F32.PACK_AB_MERGE_C R5, R6.reuse, R81, RZ ;  /* 0x000000510605723e */ /* 0x042fe200048070ff */
[----:B------:R-:W-:-:S01]  /*5dc0*/  FADD.FTZ R3, R6, R3 ;  /* 0x0000000306037221 */ /* 0x000fc20000010000 */
[----:B------:R-:W-:-:S02]  /*5dd0*/  CS2R R80, SRZ ;  /* 0x0000000000507805 */ /* 0x000fc4000001ff00 */
[----:B------:R-:W-:Y:S02]  /*5de0*/  F2FP.SATFINITE.E4M3.F32.PACK_AB_MERGE_C R170, R4, R83, R5 ;  /* 0x0000005304aa723e */ /* 0x000fe40004807005 */
        /* <DEDUP_REMOVED lines=39> */
.L_x_2443:
[----:B------:R-:W-:Y:S01]  /*6060*/  ISETP.NE.AND P2, PT, RZ, UR49, PT ;  /* 0x00000031ff007c0c */ /* 0x000fe2000bf45270 */
[----:B------:R-:W-:-:S04]  /*6070*/  UISETP.NE.AND UP0, UPT, UR5, 0x1, UPT ;  /* 0x000000010500788c */ /* 0x000fc8000bf05270 */
[----:B------:R-:W-:-:S04]  /*6080*/  USEL UR44, URZ, 0x1, UP0 ;  /* 0x000000013f2c7887 */ /* 0x000fc80008000000 */
[----:B------:R-:W-:-:S04]  /*6090*/  ULOP3.LUT UR44, UR7, UR44, URZ, 0x3c, !UPT ;  /* 0x0000002c072c7292 */ /* 0x000fc8000f8e3c3f */
[----:B------:R-:W-:Y:S08]  /*60a0*/  @P2 BRA `(.L_x_2433) ;  /* 0x0000000000382947 */ /* 0x000ff00003800000 */
[----:B------:R-:W-:Y:S05]  /*60b0*/  @!P1 BRA `(.L_x_2434) ;  /* 0x0000000000049947 */ /* 0x000fea0003800000 */
[----:B------:R-:W-:Y:S01]  /*60c0*/  BPT.TRAP 0x1 ;  /* 0x000000040000795c */ /* 0x000fe20000300000 */
.L_x_2434:
        /* <DEDUP_REMOVED lines=9> */
.L_x_2435:
[----:B-1----:R-:W-:Y:S05]  /*6160*/  @P0 BRA `(.L_x_2433) ;  /* 0x0000000000080947 */ /* 0x002fea0003800000 */
[----:B------:R-:W1:Y:S02]  /*6170*/  SYNCS.PHASECHK.TRANS64.TRYWAIT P0, [UR6+0x29830], R6 ;  /* 0x02983006ff0075a7 */ /* 0x000e640008000146 */
[----:B-1----:R-:W-:Y:S05]  /*6180*/  @!P0 BRA `(.L_x_2436) ;  /* 0x0000013400248947 */ /* 0x002fea0003800000 */
.L_x_2433:
        /* <DEDUP_REMOVED lines=54> */
[----:B------:R-:W-:Y:S01]  /*64f0*/  QGMMA.64x32x32.F32.E4M3.E4M3 R88, gdesc[UR8], RZ, !UPT, gsb0 ;  /* 0x00600000085879f3 */ /* 0x000fe2000c0008ff */
        /* <DEDUP_REMOVED lines=136> */
.L_x_2438:
[----:B------:R-:W-:Y:S01]  /*6d80*/  ULEA UR6, UR5, UR39, 0x3 ;  /* 0x0000002705067291 */ /* 0x000fe2000f8e183f */
[----:B------:R-:W-:-:S05]  /*6d90*/  IMAD.U32 R6, RZ, RZ, UR7 ;  /* 0x00000007ff067e24 */ /* 0x000fca000f8e00ff */
[----:B------:R-:W-:-:S04]  /*6da0*/  SHF.L.U32 R6, R6, 0x1f, RZ ;  /* 0x0000001f06067819 */ /* 0x000fc800000006ff */
[----:B------:R0:W1:Y:S01]  /*6db0*/  SYNCS.PHASECHK.TRANS64.TRYWAIT P0, [UR6+0x29850], R6 ;  /* 0x02985006ff0075a7 */ /* 0x0000620008000146 */
[----:B------:R-:W-:Y:S05]  /*6dc0*/  @!P1 BRA `(.L_x_2439) ;  /* 0x0000000000049947 */ /* 0x000fea0003800000 */
[----:B------:R-:W-:Y:S01]  /*6dd0*/  BPT.TRAP 0x1 ;  /* 0x000000040000795c */ /* 0x000fe20000300000 */
.L_x_2439:
[----:B-1----:R-:W-:Y:S05]  /*6de0*/  @P0 BRA `(.L_x_2437) ;  /* 0x0000000000080947 */ /* 0x002fea0003800000 */
[----:B------:R-:W1:Y:S02]  /*6df0*/  SYNCS.PHASECHK.TRANS64.TRYWAIT P0, [UR6+0x29850], R6 ;  /* 0x02985006ff0075a7 */ /* 0x000e640008000146 */
[----:B-1----:R-:W-:Y:S05]  /*6e00*/  @!P0 BRA `(.L_x_2440) ;  /* 0x00000128001c8947 */ /* 0x002fea0003800000 */
.L_x_2437:
[----:B------:R-:W-:Y:S01]  /*6e10*/  UIADD3 UR6, UR39, 0x400, URZ ;  /* 0x0000040027067890 */ /* 0x000fe2000fffe03f */
[----:B------:R-:W-:Y:S01]  /*6e20*/  WARPGROUP.ARRIVE ;  /* 0x00000000000079c5 */ /* 0x000fe20000000000 */
[----:B------:R-:W-:-:S05]  /*6e30*/  UMOV UR7, 0xc0000010 ;  /* 0xc000001000077882 */ /* 0x000fca0000000000 */
[----:B-1----:R-:W1:Y:S01]  /*6e40*/  S2R R7, SR_TID.X ;  /* 0x0000000000077919 */ /* 0x002e620000002100 */
        /* <DEDUP_REMOVED lines=32> */
.L_x_2441:
        /* <DEDUP_REMOVED lines=9> */
[----:B------:R-:W-:Y:S01]  /*70e0*/  FMUL.FTZ R137, R0, R147 ;  /* 0x0000009300897220 */ /* 0x000fe20000410000 */
[----:B------:R-:W-:-:S02]  /*70f0*/  VIADD R124, R18, UR48 ;  /* 0x00000030127c7c36 */ /* 0x000fc40008000000 */
[C---:B------:R-:W-:Y:S01]  /*7100*/  FMUL.FTZ R147, R0.reuse, R120 ;  /* 0x0000007800937220 */ /* 0x040fe20000410000 */
[C---:B------:R-:W-:Y:S01]  /*7110*/  FMUL.FTZ R120, R0.reuse, R122 ;  /* 0x0000007a00787220 */ /* 0x040fe20000410000 */
[----:B------:R-:W-:Y:S01]  /*7120*/  @UP0 ULDC UR6, c[0x0][0x44c] ;  /* 0x0001130000060ab9 */ /* 0x000fe20000000800 */
[C---:B------:R-:W-:Y:S01]  /*7130*/  FMUL.FTZ R122, R0.reuse, R126 ;  /* 0x0000007e007a7220 */ /* 0x040fe20000410000 */
        /* <DEDUP_REMOVED lines=8> */
[C---:B------:R-:W-:Y:S01]  /*71c0*/  FMUL.FTZ R14, R0.reuse, R138 ;  /* 0x0000008a000e7220 */ /* 0x040fe20000410000 */
[----:B------:R-:W-:Y:S01]  /*71d0*/  @P2 SHF.R.U32.HI R124, RZ, UR6, R126 ;  /* 0x00000006ff7c2c19 */ /* 0x000fe2000801167e */
[----:B------:R-:W-:Y:S01]  /*71e0*/  UIMAD UR6, UR4, -0xa0, URZ ;  /* 0xffffff60040678a4 */ /* 0x000fe2000f8e023f */
[C---:B------:R-:W-:Y:S01]  /*71f0*/  FMUL.FTZ R138, R0.reuse, R150 ;  /* 0x00000096008a7220 */ /* 0x040fe20000410000 */
[C---:B------:R-:W-:Y:S01]  /*7200*/  FMUL.FTZ R150, R0.reuse, R129 ;  /* 0x0000008100967220 */ /* 0x040fe20000410000 */
[----:B------:R-:W-:Y:S01]  /*7210*/  FMUL.FTZ R152, R0, R153 ;  /* 0x0000009900987220 */ /* 0x000fe20000410000 */
[----:B------:R-:W1:Y:S01]  /*7220*/  SHFL.IDX PT, R161, R124, RZ, 0x1c1f ;  /* 0x001c1fff7ca17589 */ /* 0x000e6200000e0000 */
[----:B------:R-:W-:Y:S01]  /*7230*/  IMAD.U32 R129, RZ, RZ, UR45 ;  /* 0x0000002dff817e24 */ /* 0x000fe2000f8e00ff */
[----:B------:R-:W2:Y:S01]  /*7240*/  MUFU.TANH R168, R168 ;  /* 0x000000a800a87308 */ /* 0x000ea20000002400 */
[----:B------:R-:W-:-:S02]  /*7250*/  IMAD.U32 R128, RZ, RZ, UR6 ;  /* 0x00000006ff807e24 */ /* 0x000fc4000f8e00ff */
[C---:B------:R-:W-:Y:S01]  /*7260*/  FMUL.FTZ R153, R0.reuse, R156 ;  /* 0x0000009c00997220 */ /* 0x040fe20000410000 */
[C---:B0-----:R-:W-:Y:S01]  /*7270*/  FMUL.FTZ R6, R0.reuse, R154 ;  /* 0x0000009a00067220 */ /* 0x041fe20000410000 */
[C---:B------:R-:W-:Y:S01]  /*7280*/  FMUL.FTZ R154, R0.reuse, R157 ;  /* 0x0000009d009a7220 */ /* 0x040fe20000410000 */
[C---:B------:R-:W-:Y:S01]  /*7290*/  FMUL.FTZ R156, R0.reuse, R160 ;  /* 0x000000a0009c7220 */ /* 0x040fe20000410000 */
[----:B------:R-:W-:Y:S01]  /*72a0*/  IADD3 R128, -R17, 0x1, R128 ;  /* 0x0000000111807810 */ /* 0x000fe20007ffe180 */
[C---:B------:R-:W-:Y:S01]  /*72b0*/  FMUL.FTZ R126, R0.reuse, R131 ;  /* 0x00000083007e7220 */ /* 0x040fe20000410000 */
[----:B------:R-:W0:Y:S01]  /*72c0*/  MUFU.TANH R152, R152 ;  /* 0x0000009800987308 */ /* 0x000e220000002400 */
[C---:B------:R-:W-:Y:S01]  /*72d0*/  FMUL.FTZ R8, R0.reuse, R158 ;  /* 0x0000009e00087220 */ /* 0x040fe20000410000 */
[----:B------:R-:W-:Y:S01]  /*72e0*/  IADD3 R128, -R129, UR50, R128 ;  /* 0x0000003281807c10 */ /* 0x000fe2000fffe180 */
[C---:B------:R-:W-:Y:S01]  /*72f0*/  FMUL.FTZ R158, R0.reuse, R164 ;  /* 0x000000a4009e7220 */ /* 0x040fe20000410000 */
[C---:B------:R-:W-:Y:S01]  /*7300*/  FMUL.FTZ R10, R0.reuse, R162 ;  /* 0x000000a2000a7220 */ /* 0x040fe20000410000 */
[C---:B------:R-:W-:Y:S01]  /*7310*/  FMUL.FTZ R162, R0.reuse, R133 ;  /* 0x0000008500a27220 */ /* 0x040fe20000410000 */
[C---:B------:R-:W-:Y:S01]  /*7320*/  FMUL.FTZ R164, R0.reuse, R104 ;  /* 0x0000006800a47220 */ /* 0x040fe20000410000 */
[C---:B------:R-:W-:Y:S01]  /*7330*/  FMUL.FTZ R157, R0.reuse, R165 ;  /* 0x000000a5009d7220 */ /* 0x040fe20000410000 */
[----:B------:R-:W3:Y:S01]  /*7340*/  MUFU.TANH R153, R153 ;  /* 0x0000009900997308 */ /* 0x000ee20000002400 */
[C---:B------:R-:W-:Y:S01]  /*7350*/  FMUL.FTZ R11, R0.reuse, R163 ;  /* 0x000000a3000b7220 */ /* 0x040fe20000410000 */
[C---:B------:R-:W-:Y:S01]  /*7360*/  FMUL.FTZ R20, R0.reuse, R142 ;  /* 0x0000008e00147220 */ /* 0x040fe20000410000 */
[C---:B------:R-:W-:Y:S01]  /*7370*/  FMUL.FTZ R163, R0.reuse, R132 ;  /* 0x0000008400a37220 */ /* 0x040fe20000410000 */
[C---:B------:R-:W-:Y:S01]  /*7380*/  FMUL.FTZ R142, R0.reuse, R145 ;  /* 0x00000091008e7220 */ /* 0x040fe20000410000 */
[----:B------:R-:W-:Y:S01]  /*7390*/  FMUL.FTZ R160, R0, R136 ;  /* 0x0000008800a07220 */ /* 0x000fe20000410000 */
[----:B-1----:R-:W-:-:S02]  /*73a0*/  IMAD.IADD R161, R128, 0x1, R161 ;  /* 0x0000000180a17824 */ /* 0x002fc400078e02a1 */
[C---:B------:R-:W-:Y:S01]  /*73b0*/  FMUL.FTZ R145, R0.reuse, R148 ;  /* 0x0000009400917220 */ /* 0x040fe20000410000 */
[----:B------:R-:W1:Y:S01]  /*73c0*/  MUFU.TANH R154, R154 ;  /* 0x0000009a009a7308 */ /* 0x000e620000002400 */
[C---:B------:R-:W-:Y:S01]  /*73d0*/  FMUL.FTZ R148, R0.reuse, R125 ;  /* 0x0000007d00947220 */ /* 0x040fe20000410000 */
[C---:B------:R-:W-:Y:S01]  /*73e0*/  FMUL.FTZ R125, R0.reuse, R130 ;  /* 0x00000082007d7220 */ /* 0x040fe20000410000 */
[C---:B------:R-:W-:Y:S01]  /*73f0*/  ISETP.GT.AND P0, PT, R161.reuse, RZ, PT ;  /* 0x000000ffa100720c */ /* 0x040fe20003f04270 */
[C---:B------:R-:W-:Y:S01]  /*7400*/  FMUL.FTZ R129, R0.reuse, R135 ;  /* 0x0000008700817220 */ /* 0x040fe20000410000 */
[C---:B------:R-:W-:Y:S01]  /*7410*/  ISETP.GT.AND P2, PT, R161.reuse, 0x1, PT ;  /* 0x00000001a100780c */ /* 0x040fe20003f44270 */
[----:B------:R-:W-:Y:S01]  /*7420*/  FMUL.FTZ R140, R0, R140 ;  /* 0x0000008c008c7220 */ /* 0x000fe20000410000 */
[----:B--2---:R-:W-:Y:S01]  /*7430*/  FSEL R131, R168, -INF , P0 ;  /* 0xff800000a8837808 */ /* 0x004fe20000000000 */
[----:B------:R-:W2:Y:S01]  /*7440*/  MUFU.TANH R156, R156 ;  /* 0x0000009c009c7308 */ /* 0x000ea20000002400 */
[----:B------:R-:W-:Y:S01]  /*7450*/  ISETP.GT.AND P0, PT, R161, 0x8, PT ;  /* 0x00000008a100780c */ /* 0x000fe20003f04270 */
[----:B------:R-:W-:Y:S01]  /*7460*/  FMUL.FTZ R136, R0, R146 ;  /* 0x0000009200887220 */ /* 0x000fe20000410000 */
[----:B0-----:R-:W-:Y:S01]  /*7470*/  FSEL R104, R152, -INF , P2 ;  /* 0xff80000098687808 */ /* 0x001fe20001000000 */
[C---:B------:R-:W-:Y:S01]  /*7480*/  FMUL.FTZ R152, R0.reuse, R105 ;  /* 0x0000006900987220 */ /* 0x040fe20000410000 */
[----:B------:R-:W-:Y:S01]  /*7490*/  FMNMX.FTZ R133, R131, R4, !PT ;  /* 0x0000000483857209 */ /* 0x000fe20007810000 */
[C---:B------:R-:W-:Y:S01]  /*74a0*/  FMUL.FTZ R146, R0.reuse, R121 ;  /* 0x0000007900927220 */ /* 0x040fe20000410000 */
[----:B------:R-:W-:Y:S01]  /*74b0*/  ISETP.GT.AND P2, PT, R161, 0x9, PT ;  /* 0x00000009a100780c */ /* 0x000fe20003f44270 */
[----:B------:R-:W0:Y:S01]  /*74c0*/  MUFU.TANH R155, R155 ;  /* 0x0000009b009b7308 */ /* 0x000e220000002400 */
[----:B---3--:R-:W-:Y:S01]  /*74d0*/  FSEL R105, R153, -INF , P0 ;  /* 0xff80000099697808 */ /* 0x008fe20000000000 */
[----:B------:R-:W-:Y:S01]  /*74e0*/  FMUL.FTZ R141, R0, R141 ;  /* 0x0000008d008d7220 */ /* 0x000fe20000410000 */
[----:B------:R-:W-:Y:S01]  /*74f0*/  FMNMX.FTZ R132, R104, R133, !PT ;  /* 0x0000008568847209 */ /* 0x000fe20007810000 */
[C---:B------:R-:W-:Y:S01]  /*7500*/  FMUL.FTZ R121, R0.reuse, R123 ;  /* 0x0000007b00797220 */ /* 0x040fe20000410000 */
[----:B------:R-:W-:Y:S01]  /*7510*/  ISETP.GT.AND P0, PT, R161, 0x10, PT ;  /* 0x00000010a100780c */ /* 0x000fe20003f04270 */
[----:B------:R-:W-:Y:S01]  /*7520*/  FMUL.FTZ R123, R0, R127 ;  /* 0x0000007f007b7220 */ /* 0x000fe20000410000 */
[----:B-1----:R-:W-:Y:S01]  /*7530*/  FSEL R130, R154, -INF , P2 ;  /* 0xff8000009a827808 */ /* 0x002fe20001000000 */
[----:B------:R-:W1:Y:S01]  /*7540*/  MUFU.TANH R158, R158 ;  /* 0x0000009e009e7308 */ /* 0x000e620000002400 */
[----:B------:R-:W-:Y:S01]  /*7550*/  FMNMX.FTZ R133, R105, R132, !PT ;  /* 0x0000008469857209 */ /* 0x000fe20007810000 */
[C---:B------:R-:W-:Y:S01]  /*7560*/  FMUL.FTZ R132, R0.reuse, R106 ;  /* 0x0000006a00847220 */ /* 0x040fe20000410000 */
[C---:B------:R-:W-:Y:S01]  /*7570*/  ISETP.GT.AND P2, PT, R161.reuse, 0x11, PT ;  /* 0x00000011a100780c */ /* 0x040fe20003f44270 */
[----:B------:R-:W-:Y:S01]  /*7580*/  FMUL.FTZ R127, R0, R134 ;  /* 0x00000086007f7220 */ /* 0x000fe20000410000 */
[----:B--2---:R-:W-:Y:S01]  /*7590*/  FSEL R106, R156, -INF , P0 ;  /* 0xff8000009c6a7808 */ /* 0x004fe20000000000 */
[----:B------:R-:W-:Y:S01]  /*75a0*/  FMUL.FTZ R134, R0, R107 ;  /* 0x0000006b00867220 */ /* 0x000fe20000410000 */
[----:B------:R-:W-:Y:S01]  /*75b0*/  FMNMX.FTZ R135, R130, R133, !PT ;  /* 0x0000008582877209 */ /* 0x000fe20007810000 */
[----:B------:R-:W2:Y:S01]  /*75c0*/  MUFU.TANH R157, R157 ;  /* 0x0000009d009d7308 */ /* 0x000ea20000002400 */
[----:B------:R-:W-:Y:S01]  /*75d0*/  ISETP.GT.AND P0, PT, R161, 0x18, PT ;  /* 0x00000018a100780c */ /* 0x000fe20003f04270 */
[C---:B------:R-:W-:Y:S01]  /*75e0*/  FMUL.FTZ R153, R0.reuse, R108 ;  /* 0x0000006c00997220 */ /* 0x040fe20000410000 */
[----:B0-----:R-:W-:Y:S01]  /*75f0*/  FSEL R133, R155, -INF , P2 ;  /* 0xff8000009b857808 */ /* 0x001fe20001000000 */
[----:B------:R-:W-:Y:S01]  /*7600*/  FMUL.FTZ R88, R0, R88 ;  /* 0x0000005800587220 */ /* 0x000fe20000410000 */
[----:B------:R-:W-:Y:S01]  /*7610*/  FMNMX.FTZ R154, R106, R135, !PT ;  /* 0x000000876a9a7209 */ /* 0x000fe20007810000 */
[----:B------:R-:W-:Y:S01]  /*7620*/  FMUL.FTZ R12, R0, R166 ;  /* 0x000000a6000c7220 */ /* 0x000fe20000410000 */
[----:B------:R-:W-:Y:S01]  /*7630*/  ISETP.GT.AND P2, PT, R161, 0x19, PT ;  /* 0x00000019a100780c */ /* 0x000fe20003f44270 */
[----:B------:R-:W0:Y:S01]  /*7640*/  MUFU.TANH R160, R160 ;  /* 0x000000a000a07308 */ /* 0x000e220000002400 */
[----:B-1----:R-:W-:Y:S01]  /*7650*/  FSEL R107, R158, -INF , P0 ;  /* 0xff8000009e6b7808 */ /* 0x002fe20000000000 */
[C---:B------:R-:W-:Y:S01]  /*7660*/  FMUL.FTZ R13, R0.reuse, R167 ;  /* 0x000000a7000d7220 */ /* 0x040fe20000410000 */
[----:B------:R-:W-:Y:S01]  /*7670*/  FMNMX.FTZ R154, R133, R154, !PT ;  /* 0x0000009a859a7209 */ /* 0x000fe20007810000 */
[C---:B------:R-:W-:Y:S01]  /*7680*/  FMUL.FTZ R114, R0.reuse, R114 ;  /* 0x0000007200727220 */ /* 0x040fe20000410000 */
[----:B------:R-:W-:Y:S01]  /*7690*/  ISETP.GT.AND P0, PT, R161, 0x20, PT ;  /* 0x00000020a100780c */ /* 0x000fe20003f04270 */
[C---:B------:R-:W-:Y:S01]  /*76a0*/  FMUL.FTZ R115, R0.reuse, R115 ;  /* 0x0000007300737220 */ /* 0x040fe20000410000 */
[----:B------:R-:W-:Y:S01]  /*76b0*/  FMNMX.FTZ R154, R107, R154, !PT ;  /* 0x0000009a6b9a7209 */ /* 0x000fe20007810000 */
        /* <DEDUP_REMOVED lines=8> */
[----:B------:R-:W2:Y:S01]  /*7740*/  MUFU.TANH R140, R140 ;  /* 0x0000008c008c7308 */ /* 0x000ea20000002400 */
[----:B0-----:R-:W-:Y:S01]  /*7750*/  FSEL R108, R160, -INF , P0 ;  /* 0xff800000a06c7808 */ /* 0x001fe20000000000 */
[C---:B------:R-:W-:Y:S01]  /*7760*/  FMUL.FTZ R91, R0.reuse, R91 ;  /* 0x0000005b005b7220 */ /* 0x040fe20000410000 */
[----:B------:R-:W-:Y:S01]  /*7770*/  ISETP.GT.AND P0, PT, R161, 0x28, PT ;  /* 0x00000028a100780c */ /* 0x000fe20003f04270 */
[----:B------:R-:W-:Y:S01]  /*7780*/  FMUL.FTZ R94, R0, R94 ;  /* 0x0000005e005e7220 */ /* 0x000fe20000410000 */
[----:B------:R-:W-:Y:S01]  /*7790*/  FMNMX.FTZ R156, R108, R155, !PT ;  /* 0x0000009b6c9c7209 */ /* 0x000fe20007810000 */
[C---:B------:R-:W-:Y:S01]  /*77a0*/  FMUL.FTZ R155, R0.reuse, R112 ;  /* 0x00000070009b7220 */ /* 0x040fe20000410000 */
[C---:B------:R-:W-:Y:S01]  /*77b0*/  FMUL.FTZ R95, R0.reuse, R95 ;  /* 0x0000005f005f7220 */ /* 0x040fe20000410000 */
[----:B------:R-:W0:Y:S01]  /*77c0*/  MUFU.TANH R141, R141 ;  /* 0x0000008d008d7308 */ /* 0x000e220000002400 */
[----:B-1----:R-:W-:Y:S01]  /*77d0*/  FSEL R135, R159, -INF , P2 ;  /* 0xff8000009f877808 */ /* 0x002fe20001000000 */
[C---:B------:R-:W-:Y:S01]  /*77e0*/  FMUL.FTZ R159, R0.reuse, R117 ;  /* 0x00000075009f7220 */ /* 0x040fe20000410000 */
[----:B------:R-:W-:Y:S01]  /*77f0*/  ISETP.GT.AND P2, PT, R161, 0x29, PT ;  /* 0x00000029a100780c */ /* 0x000fe20003f44270 */
[C---:B------:R-:W-:Y:S01]  /*7800*/  FMUL.FTZ R98, R0.reuse, R98 ;  /* 0x0000006200627220 */ /* 0x040fe20000410000 */
[----:B------:R-:W-:Y:S01]  /*7810*/  FMNMX.FTZ R156, R135, R156, !PT ;  /* 0x0000009c879c7209 */ /* 0x000fe20007810000 */
[C---:B------:R-:W-:Y:S01]  /*7820*/  FMUL.FTZ R99, R0.reuse, R99 ;  /* 0x0000006300637220 */ /* 0x040fe20000410000 */
[----:B------:R-:W-:Y:S01]  /*7830*/  FMUL.FTZ R103, R0, R103 ;  /* 0x0000006700677220 */ /* 0x000fe20000410000 */
[----:B------:R-:W1:Y:S01]  /*7840*/  MUFU.TANH R143, R143 ;  /* 0x0000008f008f7308 */ /* 0x000e620000002400 */
[----:B--2---:R-:W-:Y:S01]  /*7850*/  FSEL R109, R140, -INF , P0 ;  /* 0xff8000008c6d7808 */ /* 0x004fe20000000000 */
[----:B------:R-:W-:Y:S01]  /*7860*/  ULEA UR6, UR38, UR39, 0x3 ;  /* 0x0000002726067291 */ /* 0x000fe2000f8e183f */
[----:B------:R-:W-:-:S03]  /*7870*/  ISETP.GT.AND P0, PT, R161, 0x30, PT ;  /* 0x00000030a100780c */ /* 0x000fc60003f04270 */
[----:B------:R-:W-:Y:S02]  /*7880*/  UIADD3 UR6, UR6, 0x29840, URZ ;  /* 0x0002984006067890 */ /* 0x000fe4000fffe03f */
[----:B------:R-:W2:Y:S01]  /*7890*/  MUFU.TANH R142, R142 ;  /* 0x0000008e008e7308 */ /* 0x000ea20000002400 */
[----:B0-----:R-:W-:Y:S01]  /*78a0*/  FSEL R140, R141, -INF , P2 ;  /* 0xff8000008d8c7808 */ /* 0x001fe20001000000 */
[----:B------:R-:W-:Y:S01]  /*78b0*/  UPRMT UR6, UR55, 0x654, UR6 ;  /* 0x0000065437067896 */ /* 0x000fe20008000006 */
[----:B------:R-:W-:Y:S01]  /*78c0*/  FMNMX.FTZ R141, R109, R156, !PT ;  /* 0x0000009c6d8d7209 */ /* 0x000fe20007810000 */
[----:B------:R-:W-:Y:S01]  /*78d0*/  FMUL.FTZ R156, R0, R113 ;  /* 0x00000071009c7220 */ /* 0x000fe20000410000 */
[----:B------:R-:W-:-:S03]  /*78e0*/  ISETP.GT.AND P2, PT, R161, 0x31, PT ;  /* 0x00000031a100780c */ /* 0x000fc60003f44270 */
[----:B------:R-:W0:Y:S01]  /*78f0*/  MUFU.TANH R145, R145 ;  /* 0x0000009100917308 */ /* 0x000e220000002400 */
[----:B-1----:R-:W-:Y:S02]  /*7900*/  FSEL R112, R143, -INF , P0 ;  /* 0xff8000008f707808 */ /* 0x002fe40000000000 */
[----:B------:R-:W-:Y:S01]  /*7910*/  FMNMX.FTZ R143, R140, R141, !PT ;  /* 0x0000008d8c8f7209 */ /* 0x000fe20007810000 */
[----:B------:R-:W-:Y:S01]  /*7920*/  SYNCS.ARRIVE.TRANS64.RED.A1T0 RZ, [UR6], RZ ;  /* 0x000000ffffff79a7 */ /* 0x000fe20008100406 */
[----:B------:R-:W-:-:S03]  /*7930*/  ISETP.GT.AND P0, PT, R161, 0x38, PT ;  /* 0x00000038a100780c */ /* 0x000fc60003f04270 */
[----:B------:R-:W1:Y:S01]  /*7940*/  MUFU.TANH R144, R144 ;  /* 0x0000009000907308 */ /* 0x000e620000002400 */
[----:B--2---:R-:W-:Y:S02]  /*7950*/  FSEL R141, R142, -INF , P2 ;  /* 0xff8000008e8d7808 */ /* 0x004fe40001000000 */
[----:B------:R-:W-:Y:S02]  /*7960*/  FMNMX.FTZ R142, R112, R143, !PT ;  /* 0x0000008f708e7209 */ /* 0x000fe40007810000 */
[----:B------:R-:W-:Y:S02]  /*7970*/  ISETP.GT.AND P2, PT, R161, 0x39, PT ;  /* 0x00000039a100780c */ /* 0x000fe40003f44270 */
[----:B------:R-:W-:Y:S01]  /*7980*/  FMNMX.FTZ R158, R141, R142, !PT ;  /* 0x0000008e8d9e7209 */ /* 0x000fe20007810000 */
[----:B------:R-:W2:Y:S01]  /*7990*/  MUFU.TANH R147, R147 ;  /* 0x0000009300937308 */ /* 0x000ea20000002400 */
[----:B0-----:R-:W-:Y:S02]  /*79a0*/  FSEL R113, R145, -INF , P0 ;  /* 0xff80000091717808 */ /* 0x001fe40000000000 */
[----:B------:R-:W-:-:S02]  /*79b0*/  ISETP.GT.AND P0, PT, R161, 0x40, PT ;  /* 0x00000040a100780c */ /* 0x000fc40003f04270 */
[----:B------:R-:W-:Y:S01]  /*79c0*/  FMNMX.FTZ R143, R113, R158, !PT ;  /* 0x0000009e718f7209 */ /* 0x000fe20007810000 */
[----:B------:R-:W-:Y:S02]  /*79d0*/  FMUL.FTZ R158, R0, R116 ;  /* 0x00000074009e7220 */ /* 0x000fe40000410000 */
        /* <DEDUP_REMOVED lines=13> */
[----:B-1----:R-:W-:Y:S01]  /*7ab0*/  FSEL R117, R149, -INF , P0 ;  /* 0xff80000095757808 */ /* 0x002fe20000000000 */
[----:B------:R-:W-:Y:S01]  /*7ac0*/  FMUL.FTZ R149, R0, R89 ;  /* 0x0000005900957220 */ /* 0x000fe20000410000 */
        /* <DEDUP_REMOVED lines=31> */
[----:B------:R4:W-:Y:S08]  /*7cc0*/  MUFU.TANH R160, R149 ;  /* 0x0000009500a07308 */ /* 0x0009f00000002400 */
[----:B------:R-:W5:Y:S01]  /*7cd0*/  MUFU.TANH R158, R158 ;  /* 0x0000009e009e7308 */ /* 0x000f620000002400 */
[----:B----4-:R-:W-:Y:S01]  /*7ce0*/  FMNMX.FTZ R149, R92, R151, !PT ;  /* 0x000000975c957209 */ /* 0x010fe20007810000 */
[----:B------:R-:W-:Y:S01]  /*7cf0*/  FMUL.FTZ R151, R0, R93 ;  /* 0x0000005d00977220 */ /* 0x000fe20000410000 */
[----:B0-----:R-:W-:-:S02]  /*7d00*/  FSEL R93, R153, -INF , P0 ;  /* 0xff800000995d7808 */ /* 0x001fc40000000000 */
[----:B------:R-:W-:Y:S02]  /*7d10*/  FMNMX.FTZ R152, R148, R149, !PT ;  /* 0x0000009594987209 */ /* 0x000fe40007810000 */
[C---:B------:R-:W-:Y:S01]  /*7d20*/  ISETP.GT.AND P0, PT, R161.reuse, 0x70, PT ;  /* 0x00000070a100780c */ /* 0x040fe20003f04270 */
[----:B------:R-:W0:Y:S01]  /*7d30*/  MUFU.TANH R159, R159 ;  /* 0x0000009f009f7308 */ /* 0x000e220000002400 */
[----:B-1----:R-:W-:Y:S02]  /*7d40*/  FSEL R149, R154, -INF , P2 ;  /* 0xff8000009a957808 */ /* 0x002fe40001000000 */
[----:B------:R-:W-:-:S05]  /*7d50*/  ISETP.GT.AND P2, PT, R161, 0x71, PT ;  /* 0x00000071a100780c */ /* 0x000fca0003f44270 */
[----:B------:R1:W-:Y:S08]  /*7d60*/  MUFU.TANH R162, R150 ;  /* 0x0000009600a27308 */ /* 0x0003f00000002400 */
[----:B------:R-:W4:Y:S01]  /*7d70*/  MUFU.TANH R88, R88 ;  /* 0x0000005800587308 */ /* 0x000f220000002400 */
[----:B-1----:R-:W-:Y:S01]  /*7d80*/  FMNMX.FTZ R150, R93, R152, !PT ;  /* 0x000000985d967209 */ /* 0x002fe20007810000 */
[----:B------:R-:W-:Y:S01]  /*7d90*/  FMUL.FTZ R152, R0, R96 ;  /* 0x0000006000987220 */ /* 0x000fe20000410000 */
[----:B--2---:R-:W-:-:S02]  /*7da0*/  FSEL R96, R155, -INF , P0 ;  /* 0xff8000009b607808 */ /* 0x004fc40000000000 */
[----:B------:R-:W-:Y:S02]  /*7db0*/  FMNMX.FTZ R153, R149, R150, !PT ;  /* 0x0000009695997209 */ /* 0x000fe40007810000 */
[C---:B------:R-:W-:Y:S01]  /*7dc0*/  ISETP.GT.AND P0, PT, R161.reuse, 0x78, PT ;  /* 0x00000078a100780c */ /* 0x040fe20003f04270 */
[----:B------:R1:W2:Y:S01]  /*7dd0*/  MUFU.TANH R163, R151 ;  /* 0x0000009700a37308 */ /* 0x0002a20000002400 */
[----:B---3--:R-:W-:Y:S02]  /*7de0*/  FSEL R150, R156, -INF , P2 ;  /* 0xff8000009c967808 */ /* 0x008fe40001000000 */
[----:B------:R-:W-:-:S05]  /*7df0*/  ISETP.GT.AND P2, PT, R161, 0x79, PT ;  /* 0x00000079a100780c */ /* 0x000fca0003f44270 */
[----:B------:R3:W2:Y:S01]  /*7e00*/  MUFU.TANH R164, R152 ;  /* 0x0000009800a47308 */ /* 0x0006a20000002400 */
[----:B-1----:R-:W-:Y:S01]  /*7e10*/  FMNMX.FTZ R151, R96, R153, !PT ;  /* 0x0000009960977209 */ /* 0x002fe20007810000 */
[----:B------:R-:W-:Y:S01]  /*7e20*/  FMUL.FTZ R153, R0, R97 ;  /* 0x0000006100997220 */ /* 0x000fe20000410000 */
[----:B-----5:R-:W-:Y:S02]  /*7e30*/  FSEL R97, R158, -INF , P0 ;  /* 0xff8000009e617808 */ /* 0x020fe40000000000 */
[----:B------:R-:W-:Y:S02]  /*7e40*/  FMNMX.FTZ R154, R150, R151, !PT ;  /* 0x00000097969a7209 */ /* 0x000fe40007810000 */
[----:B------:R-:W-:Y:S01]  /*7e50*/  ISETP.GT.AND P0, PT, R161, 0x80, PT ;  /* 0x00000080a100780c */ /* 0x000fe20003f04270 */
[----:B------:R-:W1:Y:S01]  /*7e60*/  MUFU.TANH R158, R153 ;  /* 0x00000099009e7308 */ /* 0x000e620000002400 */
[----:B0-----:R-:W-:Y:S02]  /*7e70*/  FSEL R151, R159, -INF , P2 ;  /* 0xff8000009f977808 */ /* 0x001fe40001000000 */
[----:B---3--:R-:W-:Y:S01]  /*7e80*/  FMNMX.FTZ R152, R97, R154, !PT ;  /* 0x0000009a61987209 */ /* 0x008fe20007810000 */
[----:B------:R-:W-:Y:S01]  /*7e90*/  FMUL.FTZ R154, R0, R100 ;  /* 0x00000064009a7220 */ /* 0x000fe20000410000 */
[----:B------:R-:W-:-:S02]  /*7ea0*/  ISETP.GT.AND P2, PT, R161, 0x81, PT ;  /* 0x00000081a100780c */ /* 0x000fc40003f44270 */
[----:B----4-:R-:W-:Y:S01]  /*7eb0*/  FSEL R100, R88, -INF , P0 ;  /* 0xff80000058647808 */ /* 0x010fe20000000000 */
[----:B------:R-:W-:Y:S01]  /*7ec0*/  FMUL.FTZ R88, R0, R101 ;  /* 0x0000006500587220 */ /* 0x000fe20000410000 */
[----:B------:R-:W-:Y:S01]  /*7ed0*/  FMNMX.FTZ R155, R151, R152, !PT ;  /* 0x00000098979b7209 */ /* 0x000fe20007810000 */
[----:B------:R0:W3:Y:S01]  /*7ee0*/  MUFU.TANH R165, R154 ;  /* 0x0000009a00a57308 */ /* 0x0000e20000002400 */
[C---:B------:R-:W-:Y:S02]  /*7ef0*/  ISETP.GT.AND P0, PT, R161.reuse, 0x88, PT ;  /* 0x00000088a100780c */ /* 0x040fe40003f04270 */
[----:B------:R-:W-:Y:S02]  /*7f00*/  FSEL R152, R160, -INF , P2 ;  /* 0xff800000a0987808 */ /* 0x000fe40001000000 */
[----:B------:R-:W-:Y:S02]  /*7f10*/  FMNMX.FTZ R155, R100, R155, !PT ;  /* 0x0000009b649b7209 */ /* 0x000fe40007810000 */
[----:B------:R-:W-:Y:S01]  /*7f20*/  ISETP.GT.AND P2, PT, R161, 0x89, PT ;  /* 0x00000089a100780c */ /* 0x000fe20003f44270 */
[----:B------:R-:W4:Y:S01]  /*7f30*/  MUFU.TANH R88, R88 ;  /* 0x0000005800587308 */ /* 0x000f220000002400 */
[----:B------:R-:W-:Y:S01]  /*7f40*/  FSEL R101, R162, -INF , P0 ;  /* 0xff800000a2657808 */ /* 0x000fe20000000000 */
[----:B0-----:R-:W-:Y:S01]  /*7f50*/  FMUL.FTZ R154, R0, R110 ;  /* 0x0000006e009a7220 */ /* 0x001fe20000410000 */
[----:B------:R-:W-:-:S02]  /*7f60*/  FMNMX.FTZ R156, R152, R155, !PT ;  /* 0x0000009b989c7209 */ /* 0x000fc40007810000 */
[----:B------:R-:W-:Y:S02]  /*7f70*/  ISETP.GT.AND P0, PT, R161, 0x90, PT ;  /* 0x00000090a100780c */ /* 0x000fe40003f04270 */
[----:B--2---:R-:W-:Y:S01]  /*7f80*/  FSEL R153, R163, -INF , P2 ;  /* 0xff800000a3997808 */ /* 0x004fe20001000000 */
[----:B------:R-:W0:Y:S01]  /*7f90*/  MUFU.TANH R6, R6 ;  /* 0x0000000600067308 */ /* 0x000e220000002400 */
[----:B------:R-:W-:Y:S02]  /*7fa0*/  FMNMX.FTZ R156, R101, R156, !PT ;  /* 0x0000009c659c7209 */ /* 0x000fe40007810000 */
[----:B------:R-:W-:Y:S02]  /*7fb0*/  ISETP.GT.AND P2, PT, R161, 0x91, PT ;  /* 0x00000091a100780c */ /* 0x000fe40003f44270 */
[----:B------:R-:W-:Y:S02]  /*7fc0*/  FSEL R155, R164, -INF , P0 ;  /* 0xff800000a49b7808 */ /* 0x000fe40000000000 */
[----:B------:R-:W-:Y:S01]  /*7fd0*/  FMNMX.FTZ R156, R153, R156, !PT ;  /* 0x0000009c999c7209 */ /* 0x000fe20007810000 */
[----:B------:R-:W2:Y:S01]  /*7fe0*/  MUFU.TANH R7, R7 ;  /* 0x0000000700077308 */ /* 0x000ea20000002400 */
[----:B------:R-:W-:-:S02]  /*7ff0*/  ISETP.GT.AND P0, PT, R161, 0x98, PT ;  /* 0x00000098a100780c */ /* 0x000fc40003f04270 */
[----:B-1----:R-:W-:Y:S01]  /*8000*/  FSEL R110, R158, -INF , P2 ;  /* 0xff8000009e6e7808 */ /* 0x002fe20001000000 */
[----:B------:R-:W-:Y:S01]  /*8010*/  FMUL.FTZ R158, R0, R111 ;  /* 0x0000006f009e7220 */ /* 0x000fe20000410000 */
[----:B------:R-:W-:Y:S02]  /*8020*/  FMNMX.FTZ R159, R155, R156, !PT ;  /* 0x0000009c9b9f7209 */ /* 0x000fe40007810000 */
[----:B------:R-:W-:Y:S01]  /*8030*/  ISETP.GT.AND P2, PT, R161, 0x99, PT ;  /* 0x00000099a100780c */ /* 0x000fe20003f44270 */
[----:B------:R-:W-:Y:S01]  /*8040*/  IMAD.U32 R161, RZ, RZ, UR59 ;  /* 0x0000003bffa17e24 */ /* 0x000fe2000f8e00ff */
[----:B---3--:R-:W-:Y:S01]  /*8050*/  FSEL R156, R165, -INF , P0 ;  /* 0xff800000a59c7808 */ /* 0x008fe20000000000 */
[----:B------:R-:W1:Y:S01]  /*8060*/  MUFU.TANH R8, R8 ;  /* 0x0000000800087308 */ /* 0x000e620000002400 */
[----:B------:R-:W-:Y:S02]  /*8070*/  FMNMX.FTZ R159, R110, R159, !PT ;  /* 0x0000009f6e9f7209 */ /* 0x000fe40007810000 */
[----:B----4-:R-:W-:-:S02]  /*8080*/  FSEL R111, R88, -INF , P2 ;  /* 0xff800000586f7808 */ /* 0x010fc40001000000 */
[----:B------:R-:W-:-:S03]  /*8090*/  FMNMX.FTZ R88, R156, R159, !PT ;  /* 0x0000009f9c587209 */ /* 0x000fc60007810000 */
[----:B------:R-:W3:Y:S01]  /*80a0*/  MUFU.TANH R9, R9 ;  /* 0x0000000900097308 */ /* 0x000ee20000002400 */
[----:B------:R-:W-:-:S05]  /*80b0*/  FMNMX.FTZ R88, R111, R88, !PT ;  /* 0x000000586f587209 */ /* 0x000fca0007810000 */
[----:B------:R-:W4:Y:S02]  /*80c0*/  SHFL.BFLY PT, R159, R88, 0x2, 0x1f ;  /* 0x0c401f00589f7f89 */ /* 0x000f2400000e0000 */
[----:B------:R-:W5:Y:S08]  /*80d0*/  MUFU.TANH R10, R10 ;  /* 0x0000000a000a7308 */ /* 0x000f700000002400 */
[----:B------:R-:W5:Y:S08]  /*80e0*/  MUFU.TANH R11, R11 ;  /* 0x0000000b000b7308 */ /* 0x000f700000002400 */
[----:B------:R-:W5:Y:S01]  /*80f0*/  MUFU.TANH R12, R12 ;  /* 0x0000000c000c7308 */ /* 0x000f620000002400 */
[----:B----4-:R-:W-:-:S07]  /*8100*/  FMNMX.FTZ R159, R88, R159, !PT ;  /* 0x0000009f589f7209 */ /* 0x010fce0007810000 */
[----:B------:R-:W4:Y:S01]  /*8110*/  MUFU.TANH R13, R13 ;  /* 0x0000000d000d7308 */ /* 0x000f220000002400 */
[----:B------:R-:W0:Y:S07]  /*8120*/  SHFL.BFLY PT, R88, R159, 0x1, 0x1f ;  /* 0x0c201f009f587f89 */ /* 0x000e2e00000e0000 */
[----:B------:R-:W4:Y:S08]  /*8130*/  MUFU.TANH R14, R14 ;  /* 0x0000000e000e7308 */ /* 0x000f300000002400 */
[----:B------:R-:W4:Y:S08]  /*8140*/  MUFU.TANH R15, R15 ;  /* 0x0000000f000f7308 */ /* 0x000f300000002400 */
[----:B------:R-:W4:Y:S01]  /*8150*/  MUFU.TANH R20, R20 ;  /* 0x0000001400147308 */ /* 0x000f220000002400 */
[----:B0-----:R-:W-:Y:S01]  /*8160*/  FMNMX.FTZ R88, R159, R88, !PT ;  /* 0x000000589f587209 */ /* 0x001fe20007810000 */
[----:B------:R-:W-:-:S03]  /*8170*/  FMUL.FTZ R159, R0, R102 ;  /* 0x00000066009f7220 */ /* 0x000fc60000410000 */
[C---:B------:R-:W-:Y:S01]  /*8180*/  FSETP.NEU.FTZ.AND P0, PT, R88.reuse, -INF , PT ;  /* 0xff8000005800780b */ /* 0x040fe20003f1d000 */
[----:B------:R-:W-:-:S02]  /*8190*/  FFMA.FTZ R102, R88, R161, -8 ;  /* 0xc100000058667423 */ /* 0x000fc400000100a1 */
[----:B------:R-:W0:Y:S01]  /*81a0*/  MUFU.TANH R21, R21 ;  /* 0x0000001500157308 */ /* 0x000e220000002400 */
[----:B------:R-:W2:Y:S02]  /*81b0*/  SHFL.IDX PT, R161, R124, 0x1, 0x1c1f ;  /* 0x003c1f007ca17f89 */ /* 0x000ea400000e0000 */
[----:B------:R-:W-:-:S05]  /*81c0*/  FSEL R102, R102, RZ, P0 ;  /* 0x000000ff66667208 */ /* 0x000fca0000000000 */
[----:B------:R-:W0:Y:S01]  /*81d0*/  MUFU.TANH R136, R136 ;  /* 0x0000008800887308 */ /* 0x000e220000002400 */
[----:B------:R-:W-:-:S01]  /*81e0*/  FFMA.FTZ R160, R131, UR59, -R102 ;  /* 0x0000003b83a07c23 */ /* 0x000fc20008010866 */
[--C-:B------:R-:W-:Y:S01]  /*81f0*/  FFMA.FTZ R131, R104, UR59, -R102.reuse ;  /* 0x0000003b68837c23 */ /* 0x100fe20008010866 */
[----:B------:R-:W-:-:S01]  /*8200*/  FFMA.FTZ R104, R105, UR59, -R102 ;  /* 0x0000003b69687c23 */ /* 0x000fc20008010866 */
[--C-:B------:R-:W-:Y:S01]  /*8210*/  FFMA.FTZ R105, R130, UR59, -R102.reuse ;  /* 0x0000003b82697c23 */ /* 0x100fe20008010866 */
[----:B------:R-:W-:-:S01]  /*8220*/  FFMA.FTZ R130, R107, UR59, -R102 ;  /* 0x0000003b6b827c23 */ /* 0x000fc20008010866 */
[--C-:B------:R-:W-:Y:S01]  /*8230*/  FFMA.FTZ R162, R145, UR59, -R102.reuse ;  /* 0x0000003b91a27c23 */ /* 0x100fe20008010866 */
[----:B------:R-:W-:-:S01]  /*8240*/  FFMA.FTZ R144, R144, UR59, -R102 ;  /* 0x0000003b90907c23 */ /* 0x000fc20008010866 */
        /* <DEDUP_REMOVED lines=9> */
[----:B--2---:R-:W-:-:S02]  /*82e0*/  IMAD.IADD R128, R128, 0x1, R161 ;  /* 0x0000000180807824 */ /* 0x004fc400078e02a1 */
[--C-:B------:R-:W-:Y:S01]  /*82f0*/  FFMA.FTZ R113, R113, UR59, -R102.reuse ;  /* 0x0000003b71717c23 */ /* 0x100fe20008010866 */
[----:B------:R-:W-:-:S01]  /*8300*/  FFMA.FTZ R116, R116, UR59, -R102 ;  /* 0x0000003b74747c23 */ /* 0x000fc20008010866 */
[--C-:B------:R-:W-:Y:S01]  /*8310*/  FFMA.FTZ R143, R143, UR59, -R102.reuse ;  /* 0x0000003b8f8f7c23 */ /* 0x100fe20008010866 */
[----:B------:R-:W-:-:S01]  /*8320*/  FFMA.FTZ R117, R117, UR59, -R102 ;  /* 0x0000003b75757c23 */ /* 0x000fc20008010866 */
[----:B------:R-:W-:Y:S01]  /*8330*/  ISETP.GT.AND P2, PT, R128, RZ, PT ;  /* 0x000000ff8000720c */ /* 0x000fe20003f44270 */
[----:B------:R-:W-:-:S01]  /*8340*/  FFMA.FTZ R147, R147, UR59, -R102 ;  /* 0x0000003b93937c23 */ /* 0x000fc20008010866 */
[----:B------:R-:W-:Y:S01]  /*8350*/  ISETP.GT.AND P3, PT, R128, 0x1, PT ;  /* 0x000000018000780c */ /* 0x000fe20003f64270 */
[----:B------:R-:W2:Y:S01]  /*8360*/  MUFU.TANH R139, R139 ;  /* 0x0000008b008b7308 */ /* 0x000ea20000002400 */
[----:B------:R-:W-:Y:S01]  /*8370*/  FSEL R6, R6, -INF , P2 ;  /* 0xff80000006067808 */ /* 0x000fe20001000000 */
[--C-:B------:R-:W-:Y:S01]  /*8380*/  FFMA.FTZ R92, R92, UR59, -R102.reuse ;  /* 0x0000003b5c5c7c23 */ /* 0x100fe20008010866 */
[----:B------:R-:W-:Y:S01]  /*8390*/  ISETP.GT.AND P2, PT, R128, 0x8, PT ;  /* 0x000000088000780c */ /* 0x000fe20003f44270 */
[--C-:B------:R-:W-:Y:S01]  /*83a0*/  FFMA.FTZ R93, R93, UR59, -R102.reuse ;  /* 0x0000003b5d5d7c23 */ /* 0x100fe20008010866 */
[----:B------:R-:W-:Y:S01]  /*83b0*/  FSEL R7, R7, -INF , P3 ;  /* 0xff80000007077808 */ /* 0x000fe20001800000 */
[--C-:B------:R-:W-:Y:S01]  /*83c0*/  FFMA.FTZ R96, R96, UR59, -R102.reuse ;  /* 0x0000003b60607c23 */ /* 0x100fe20008010866 */
[----:B------:R-:W-:Y:S01]  /*83d0*/  FMNMX.FTZ R124, R6, R5, !PT ;  /* 0x00000005067c7209 */ /* 0x000fe20007810000 */
[----:B------:R-:W2:Y:S01]  /*83e0*/  MUFU.TANH R120, R120 ;  /* 0x0000007800787308 */ /* 0x000ea20000002400 */
[----:B------:R-:W-:Y:S01]  /*83f0*/  ISETP.GT.AND P3, PT, R128, 0x9, PT ;  /* 0x000000098000780c */ /* 0x000fe20003f64270 */
[--C-:B------:R-:W-:Y:S01]  /*8400*/  FFMA.FTZ R97, R97, UR59, -R102.reuse ;  /* 0x0000003b61617c23 */ /* 0x100fe20008010866 */
[----:B-1----:R-:W-:Y:S01]  /*8410*/  FSEL R107, R8, -INF , P2 ;  /* 0xff800000086b7808 */ /* 0x002fe20001000000 */
[--C-:B------:R-:W-:Y:S01]  /*8420*/  FFMA.FTZ R100, R100, UR59, -R102.reuse ;  /* 0x0000003b64647c23 */ /* 0x100fe20008010866 */
[----:B------:R-:W-:Y:S01]  /*8430*/  FMNMX.FTZ R124, R7, R124, !PT ;  /* 0x0000007c077c7209 */ /* 0x000fe20007810000 */
[--C-:B------:R-:W-:Y:S01]  /*8440*/  FFMA.FTZ R101, R101, UR59, -R102.reuse ;  /* 0x0000003b65657c23 */ /* 0x100fe20008010866 */
[C---:B------:R-:W-:Y:S01]  /*8450*/  ISETP.GT.AND P2, PT, R128.reuse, 0x10, PT ;  /* 0x000000108000780c */ /* 0x040fe20003f44270 */
[----:B------:R1:W-:Y:S01]  /*8460*/  MUFU.EX2 R8, R130 ;  /* 0x0000008200087308 */ /* 0x0003e20000000800 */
[----:B---3--:R-:W-:Y:S01]  /*8470*/  FSEL R9, R9, -INF , P3 ;  /* 0xff80000009097808 */ /* 0x008fe20001800000 */
[--C-:B------:R-:W-:Y:S01]  /*8480*/  FFMA.FTZ R155, R155, UR59, -R102.reuse ;  /* 0x0000003b9b9b7c23 */ /* 0x100fe20008010866 */
[----:B------:R-:W-:Y:S01]  /*8490*/  FMNMX.FTZ R124, R107, R124, !PT ;  /* 0x0000007c6b7c7209 */ /* 0x000fe20007810000 */
[----:B------:R-:W-:Y:S01]  /*84a0*/  FFMA.FTZ R111, R111, UR59, -R102 ;  /* 0x0000003b6f6f7c23 */ /* 0x000fe20008010866 */
[----:B------:R-:W-:-:S02]  /*84b0*/  ISETP.GT.AND P3, PT, R128, 0x11, PT ;  /* 0x000000118000780c */ /* 0x000fc40003f64270 */
[----:B-----5:R-:W-:Y:S01]  /*84c0*/  FSEL R10, R10, -INF , P2 ;  /* 0xff8000000a0a7808 */ /* 0x020fe20001000000 */
[----:B------:R-:W3:Y:S01]  /*84d0*/  MUFU.TANH R121, R121 ;  /* 0x0000007900797308 */ /* 0x000ee20000002400 */
[----:B------:R-:W-:Y:S01]  /*84e0*/  FMNMX.FTZ R161, R9, R124, !PT ;  /* 0x0000007c09a17209 */ /* 0x000fe20007810000 */
[----:B-1----:R-:W-:Y:S01]  /*84f0*/  FFMA.FTZ R130, R108, UR59, -R102 ;  /* 0x0000003b6c827c23 */ /* 0x002fe20008010866 */
[----:B------:R-:W-:Y:S02]  /*8500*/  ISETP.GT.AND P2, PT, R128, 0x18, PT ;  /* 0x000000188000780c */ /* 0x000fe40003f44270 */
[----:B------:R-:W-:Y:S02]  /*8510*/  FSEL R11, R11, -INF , P3 ;  /* 0xff8000000b0b7808 */ /* 0x000fe40001800000 */
[----:B------:R-:W-:Y:S01]  /*8520*/  FMNMX.FTZ R124, R10, R161, !PT ;  /* 0x000000a10a7c7209 */ /* 0x000fe20007810000 */
[----:B------:R-:W1:Y:S01]  /*8530*/  MUFU.TANH R122, R122 ;  /* 0x0000007a007a7308 */ /* 0x000e620000002400 */
[----:B------:R-:W-:-:S02]  /*8540*/  ISETP.GT.AND P3, PT, R128, 0x19, PT ;  /* 0x000000198000780c */ /* 0x000fc40003f64270 */
[----:B------:R-:W-:Y:S02]  /*8550*/  FSEL R108, R12, -INF , P2 ;  /* 0xff8000000c6c7808 */ /* 0x000fe40001000000 */
[----:B------:R-:W-:Y:S02]  /*8560*/  FMNMX.FTZ R161, R11, R124, !PT ;  /* 0x0000007c0ba17209 */ /* 0x000fe40007810000 */
[----:B------:R-:W-:Y:S01]  /*8570*/  ISETP.GT.AND P2, PT, R128, 0x20, PT ;  /* 0x000000208000780c */ /* 0x000fe20003f44270 */
[----:B------:R5:W-:Y:S01]  /*8580*/  MUFU.EX2 R12, R130 ;  /* 0x00000082000c7308 */ /* 0x000be20000000800 */
[----:B----4-:R-:W-:Y:S02]  /*8590*/  FSEL R13, R13, -INF , P3 ;  /* 0xff8000000d0d7808 */ /* 0x010fe40001800000 */
[----:B------:R-:W-:Y:S02]  /*85a0*/  FMNMX.FTZ R124, R108, R161, !PT ;  /* 0x000000a16c7c7209 */ /* 0x000fe40007810000 */
[----:B------:R-:W-:-:S02]  /*85b0*/  ISETP.GT.AND P3, PT, R128, 0x21, PT ;  /* 0x000000218000780c */ /* 0x000fc40003f64270 */
[----:B------:R-:W-:Y:S01]  /*85c0*/  FSEL R14, R14, -INF , P2 ;  /* 0xff8000000e0e7808 */ /* 0x000fe20001000000 */
[----:B------:R-:W4:Y:S01]  /*85d0*/  MUFU.TANH R123, R123 ;  /* 0x0000007b007b7308 */ /* 0x000f220000002400 */
[----:B------:R-:W-:Y:S01]  /*85e0*/  FMNMX.FTZ R161, R13, R124, !PT ;  /* 0x0000007c0da17209 */ /* 0x000fe20007810000 */
[--C-:B-----5:R-:W-:Y:S01]  /*85f0*/  FFMA.FTZ R130, R109, UR59, -R102.reuse ;  /* 0x0000003b6d827c23 */ /* 0x120fe20008010866 */
[----:B------:R-:W-:Y:S02]  /*8600*/  ISETP.GT.AND P2, PT, R128, 0x28, PT ;  /* 0x000000288000780c */ /* 0x000fe40003f44270 */
[----:B------:R-:W-:Y:S02]  /*8610*/  FSEL R15, R15, -INF , P3 ;  /* 0xff8000000f0f7808 */ /* 0x000fe40001800000 */
[----:B------:R-:W-:Y:S01]  /*8620*/  FMNMX.FTZ R124, R14, R161, !PT ;  /* 0x000000a10e7c7209 */ /* 0x000fe20007810000 */
[----:B------:R-:W5:Y:S01]  /*8630*/  MUFU.TANH R125, R125 ;  /* 0x0000007d007d7308 */ /* 0x000f620000002400 */
[----:B------:R-:W-:Y:S01]  /*8640*/  ISETP.GT.AND P3, PT, R128, 0x29, PT ;  /* 0x000000298000780c */ /* 0x000fe20003f64270 */
[----:B------:R-:W-:Y:S01]  /*8650*/  FFMA.FTZ R161, R140, UR59, -R102 ;  /* 0x0000003b8ca17c23 */ /* 0x000fe20008010866 */
[----:B------:R-:W-:-:S02]  /*8660*/  FSEL R109, R20, -INF , P2 ;  /* 0xff800000146d7808 */ /* 0x000fc40001000000 */
[----:B------:R-:W-:Y:S02]  /*8670*/  FMNMX.FTZ R124, R15, R124, !PT ;  /* 0x0000007c0f7c7209 */ /* 0x000fe40007810000 */
[C---:B------:R-:W-:Y:S01]  /*8680*/  ISETP.GT.AND P2, PT, R128.reuse, 0x30, PT ;  /* 0x000000308000780c */ /* 0x040fe20003f44270 */
[----:B------:R-:W5:Y:S01]  /*8690*/  MUFU.TANH R126, R126 ;  /* 0x0000007e007e7308 */ /* 0x000f620000002400 */
[----:B0-----:R-:W-:Y:S02]  /*86a0*/  FSEL R21, R21, -INF , P3 ;  /* 0xff80000015157808 */ /* 0x001fe40001800000 */
[----:B------:R-:W-:Y:S02]  /*86b0*/  FMNMX.FTZ R124, R109, R124, !PT ;  /* 0x0000007c6d7c7209 */ /* 0x000fe40007810000 */
[----:B------:R-:W-:Y:S02]  /*86c0*/  ISETP.GT.AND P3, PT, R128, 0x31, PT ;  /* 0x000000318000780c */ /* 0x000fe40003f64270 */
[----:B------:R-:W-:Y:S01]  /*86d0*/  FSEL R136, R136, -INF , P2 ;  /* 0xff80000088887808 */ /* 0x000fe20001000000 */
[----:B------:R-:W0:Y:S01]  /*86e0*/  MUFU.TANH R127, R127 ;  /* 0x0000007f007f7308 */ /* 0x000e220000002400 */
[----:B------:R-:W-:-:S02]  /*86f0*/  FMNMX.FTZ R163, R21, R124, !PT ;  /* 0x0000007c15a37209 */ /* 0x000fc40007810000 */
[----:B------:R-:W-:Y:S02]  /*8700*/  ISETP.GT.AND P2, PT, R128, 0x38, PT ;  /* 0x000000388000780c */ /* 0x000fe40003f44270 */
[----:B------:R-:W-:Y:S02]  /*8710*/  FSEL R137, R137, -INF , P3 ;  /* 0xff80000089897808 */ /* 0x000fe40001800000 */
[----:B------:R-:W-:Y:S01]  /*8720*/  FMNMX.FTZ R124, R136, R163, !PT ;  /* 0x000000a3887c7209 */ /* 0x000fe20007810000 */
[----:B------:R-:W0:Y:S01]  /*8730*/  MUFU.TANH R129, R129 ;  /* 0x0000008100817308 */ /* 0x000e220000002400 */
[----:B------:R-:W-:Y:S02]  /*8740*/  ISETP.GT.AND P3, PT, R128, 0x39, PT ;  /* 0x000000398000780c */ /* 0x000fe40003f64270 */
[----:B------:R-:W-:Y:S02]  /*8750*/  FSEL R138, R138, -INF , P2 ;  /* 0xff8000008a8a7808 */ /* 0x000fe40001000000 */
[----:B------:R-:W-:-:S02]  /*8760*/  FMNMX.FTZ R163, R137, R124, !PT ;  /* 0x0000007c89a37209 */ /* 0x000fc40007810000 */
[----:B------:R-:W-:Y:S01]  /*8770*/  ISETP.GT.AND P2, PT, R128, 0x40, PT ;  /* 0x000000408000780c */ /* 0x000fe20003f44270 */
[----:B------:R5:W-:Y:S01]  /*8780*/  MUFU.EX2 R20, R130 ;  /* 0x0000008200147308 */ /* 0x000be20000000800 */
[----:B--2---:R-:W-:Y:S02]  /*8790*/  FSEL R139, R139, -INF , P3 ;  /* 0xff8000008b8b7808 */ /* 0x004fe40001800000 */
[----:B------:R-:W-:Y:S02]  /*87a0*/  FMNMX.FTZ R124, R138, R163, !PT ;  /* 0x000000a38a7c7209 */ /* 0x000fe40007810000 */
[----:B------:R-:W-:Y:S02]  /*87b0*/  ISETP.GT.AND P3, PT, R128, 0x41, PT ;  /* 0x000000418000780c */ /* 0x000fe40003f64270 */
[----:B------:R-:W-:Y:S01]  /*87c0*/  FSEL R120, R120, -INF , P2 ;  /* 0xff80000078787808 */ /* 0x000fe20001000000 */
[----:B------:R-:W2:Y:S01]  /*87d0*/  MUFU.TANH R132, R132 ;  /* 0x0000008400847308 */ /* 0x000ea20000002400 */
[----:B------:R-:W-:-:S02]  /*87e0*/  FMNMX.FTZ R163, R139, R124, !PT ;  /* 0x0000007c8ba37209 */ /* 0x000fc40007810000 */
[----:B------:R-:W-:Y:S02]  /*87f0*/  ISETP.GT.AND P2, PT, R128, 0x48, PT ;  /* 0x000000488000780c */ /* 0x000fe40003f44270 */
[----:B---3--:R-:W-:Y:S02]  /*8800*/  FSEL R121, R121, -INF , P3 ;  /* 0xff80000079797808 */ /* 0x008fe40001800000 */
[----:B------:R-:W-:Y:S01]  /*8810*/  FMNMX.FTZ R124, R120, R163, !PT ;  /* 0x000000a3787c7209 */ /* 0x000fe20007810000 */
[----:B------:R-:W3:Y:S01]  /*8820*/  MUFU.TANH R134, R134 ;  /* 0x0000008600867308 */ /* 0x000ee20000002400 */
[----:B------:R-:W-:Y:S02]  /*8830*/  ISETP.GT.AND P3, PT, R128, 0x49, PT ;  /* 0x000000498000780c */ /* 0x000fe40003f64270 */
[----:B-1----:R-:W-:Y:S02]  /*8840*/  FSEL R122, R122, -INF , P2 ;  /* 0xff8000007a7a7808 */ /* 0x002fe40001000000 */
[----:B------:R-:W-:Y:S01]  /*8850*/  FMNMX.FTZ R163, R121, R124, !PT ;  /* 0x0000007c79a37209 */ /* 0x000fe20007810000 */
[----:B------:R-:W-:Y:S01]  /*8860*/  FFMA.FTZ R124, R142, UR59, -R102 ;  /* 0x0000003b8e7c7c23 */ /* 0x000fe20008010866 */
[----:B------:R-:W-:Y:S01]  /*8870*/  ISETP.GT.AND P2, PT, R128, 0x50, PT ;  /* 0x000000508000780c */ /* 0x000fe20003f44270 */
[----:B------:R-:W1:Y:S01]  /*8880*/  MUFU.TANH R154, R154 ;  /* 0x0000009a009a7308 */ /* 0x000e620000002400 */
[----:B----4-:R-:W-:-:S02]  /*8890*/  FSEL R123, R123, -INF , P3 ;  /* 0xff8000007b7b7808 */ /* 0x010fc40001800000 */
[----:B-----5:R-:W-:Y:S02]  /*88a0*/  FMNMX.FTZ R130, R122, R163, !PT ;  /* 0x000000a37a827209 */ /* 0x020fe40007810000 */
[C---:B------:R-:W-:Y:S02]  /*88b0*/  ISETP.GT.AND P3, PT, R128.reuse, 0x51, PT ;  /* 0x000000518000780c */ /* 0x040fe40003f64270 */
[----:B------:R-:W-:Y:S01]  /*88c0*/  FSEL R125, R125, -INF , P2 ;  /* 0xff8000007d7d7808 */ /* 0x000fe20001000000 */
[----:B------:R-:W4:Y:S01]  /*88d0*/  MUFU.TANH R158, R158 ;  /* 0x0000009e009e7308 */ /* 0x000f220000002400 */
[----:B------:R-:W-:Y:S02]  /*88e0*/  FMNMX.FTZ R130, R123, R130, !PT ;  /* 0x000000827b827209 */ /* 0x000fe40007810000 */
[----:B------:R-:W-:Y:S02]  /*88f0*/  ISETP.GT.AND P2, PT, R128, 0x58, PT ;  /* 0x000000588000780c */ /* 0x000fe40003f44270 */
[----:B------:R-:W-:-:S02]  /*8900*/  FSEL R126, R126, -INF , P3 ;  /* 0xff8000007e7e7808 */ /* 0x000fc40001800000 */
[----:B------:R-:W-:Y:S01]  /*8910*/  FMNMX.FTZ R163, R125, R130, !PT ;  /* 0x000000827da37209 */ /* 0x000fe20007810000 */
[----:B------:R-:W5:Y:S01]  /*8920*/  MUFU.TANH R114, R114 ;  /* 0x0000007200727308 */ /* 0x000f620000002400 */
[----:B------:R-:W-:Y:S02]  /*8930*/  ISETP.GT.AND P3, PT, R128, 0x59, PT ;  /* 0x000000598000780c */ /* 0x000fe40003f64270 */
[----:B0-----:R-:W-:Y:S02]  /*8940*/  FSEL R127, R127, -INF , P2 ;  /* 0xff8000007f7f7808 */ /* 0x001fe40001000000 */
[----:B------:R-:W-:Y:S02]  /*8950*/  FMNMX.FTZ R130, R126, R163, !PT ;  /* 0x000000a37e827209 */ /* 0x000fe40007810000 */
[----:B------:R-:W-:Y:S01]  /*8960*/  ISETP.GT.AND P2, PT, R128, 0x60, PT ;  /* 0x000000608000780c */ /* 0x000fe20003f44270 */
[----:B------:R-:W0:Y:S01]  /*8970*/  MUFU.TANH R115, R115 ;  /* 0x0000007300737308 */ /* 0x000e220000002400 */
[----:B------:R-:W-:-:S02]  /*8980*/  FSEL R129, R129, -INF , P3 ;  /* 0xff80000081817808 */ /* 0x000fc40001800000 */
[----:B------:R-:W-:Y:S02]  /*8990*/  FMNMX.FTZ R130, R127, R130, !PT ;  /* 0x000000827f827209 */ /* 0x000fe40007810000 */
[----:B------:R-:W-:Y:S02]  /*89a0*/  ISETP.GT.AND P3, PT, R128, 0x61, PT ;  /* 0x000000618000780c */ /* 0x000fe40003f64270 */
[----:B--2---:R-:W-:Y:S01]  /*89b0*/  FSEL R132, R132, -INF , P2 ;  /* 0xff80000084847808 */ /* 0x004fe20001000000 */
[----:B------:R-:W2:Y:S01]  /*89c0*/  MUFU.TANH R118, R118 ;  /* 0x0000007600767308 */ /* 0x000ea20000002400 */
[----:B------:R-:W-:Y:S02]  /*89d0*/  FMNMX.FTZ R163, R129, R130, !PT ;  /* 0x0000008281a37209 */ /* 0x000fe40007810000 */
[----:B------:R-:W-:Y:S02]  /*89e0*/  ISETP.GT.AND P2, PT, R128, 0x68, PT ;  /* 0x000000688000780c */ /* 0x000fe40003f44270 */
[----:B---3--:R-:W-:-:S02]  /*89f0*/  FSEL R134, R134, -INF , P3 ;  /* 0xff80000086867808 */ /* 0x008fc40001800000 */
[----:B------:R-:W-:Y:S01]  /*8a00*/  FMNMX.FTZ R163, R132, R163, !PT ;  /* 0x000000a384a37209 */ /* 0x000fe20007810000 */
[----:B------:R-:W3:Y:S01]  /*8a10*/  MUFU.TANH R119, R119 ;  /* 0x0000007700777308 */ /* 0x000ee20000002400 */
        /* <DEDUP_REMOVED lines=8> */
[----:B-----5:R-:W-:Y:S01]  /*8aa0*/  FSEL R130, R114, -INF , P2 ;  /* 0xff80000072827808 */ /* 0x020fe20001000000 */
[----:B------:R-:W4:Y:S01]  /*8ab0*/  MUFU.TANH R91, R91 ;  /* 0x0000005b005b7308 */ /* 0x000f220000002400 */
[----:B------:R-:W-:Y:S02]  /*8ac0*/  FMNMX.FTZ R163, R158, R163, !PT ;  /* 0x000000a39ea37209 */ /* 0x000fe40007810000 */
[----:B------:R-:W-:Y:S02]  /*8ad0*/  ISETP.GT.AND P2, PT, R128, 0x78, PT ;  /* 0x000000788000780c */ /* 0x000fe40003f44270 */
[----:B0-----:R-:W-:-:S02]  /*8ae0*/  FSEL R115, R115, -INF , P3 ;  /* 0xff80000073737808 */ /* 0x001fc40001800000 */
[----:B------:R-:W-:Y:S01]  /*8af0*/  FMNMX.FTZ R142, R130, R163, !PT ;  /* 0x000000a3828e7209 */ /* 0x000fe20007810000 */
[----:B------:R-:W0:Y:S01]  /*8b00*/  MUFU.TANH R94, R94 ;  /* 0x0000005e005e7308 */ /* 0x000e220000002400 */
[----:B------:R-:W-:Y:S02]  /*8b10*/  ISETP.GT.AND P3, PT, R128, 0x79, PT ;  /* 0x000000798000780c */ /* 0x000fe40003f64270 */
[----:B--2---:R-:W-:Y:S02]  /*8b20*/  FSEL R140, R118, -INF , P2 ;  /* 0xff800000768c7808 */ /* 0x004fe40001000000 */
[----:B------:R-:W-:Y:S02]  /*8b30*/  FMNMX.FTZ R145, R115, R142, !PT ;  /* 0x0000008e73917209 */ /* 0x000fe40007810000 */
[----:B------:R-:W-:Y:S01]  /*8b40*/  ISETP.GT.AND P2, PT, R128, 0x80, PT ;  /* 0x000000808000780c */ /* 0x000fe20003f44270 */
[----:B------:R-:W2:Y:S01]  /*8b50*/  MUFU.TANH R95, R95 ;  /* 0x0000005f005f7308 */ /* 0x000ea20000002400 */
[----:B---3--:R-:W-:-:S02]  /*8b60*/  FSEL R119, R119, -INF , P3 ;  /* 0xff80000077777808 */ /* 0x008fc40001800000 */
[----:B------:R-:W-:Y:S02]  /*8b70*/  FMNMX.FTZ R142, R140, R145, !PT ;  /* 0x000000918c8e7209 */ /* 0x000fe40007810000 */
[----:B------:R-:W-:Y:S02]  /*8b80*/  ISETP.GT.AND P3, PT, R128, 0x81, PT ;  /* 0x000000818000780c */ /* 0x000fe40003f64270 */
[----:B-1----:R-:W-:Y:S01]  /*8b90*/  FSEL R90, R90, -INF , P2 ;  /* 0xff8000005a5a7808 */ /* 0x002fe20001000000 */
[----:B------:R-:W1:Y:S01]  /*8ba0*/  MUFU.TANH R98, R98 ;  /* 0x0000006200627308 */ /* 0x000e620000002400 */
[----:B------:R-:W-:Y:S02]  /*8bb0*/  FMNMX.FTZ R163, R119, R142, !PT ;  /* 0x0000008e77a37209 */ /* 0x000fe40007810000 */
[----:B------:R-:W-:Y:S02]  /*8bc0*/  ISETP.GT.AND P2, PT, R128, 0x88, PT ;  /* 0x000000888000780c */ /* 0x000fe40003f44270 */
[----:B----4-:R-:W-:-:S02]  /*8bd0*/  FSEL R91, R91, -INF , P3 ;  /* 0xff8000005b5b7808 */ /* 0x010fc40001800000 */
[----:B------:R-:W-:Y:S01]  /*8be0*/  ISETP.GT.AND P3, PT, R128, 0x89, PT ;  /* 0x000000898000780c */ /* 0x000fe20003f64270 */
[----:B------:R-:W3:Y:S01]  /*8bf0*/  MUFU.TANH R99, R99 ;  /* 0x0000006300637308 */ /* 0x000ee20000002400 */
[----:B0-----:R-:W-:Y:S02]  /*8c00*/  FSEL R142, R94, -INF , P2 ;  /* 0xff8000005e8e7808 */ /* 0x001fe40001000000 */
[C---:B------:R-:W-:Y:S02]  /*8c10*/  ISETP.GT.AND P2, PT, R128.reuse, 0x90, PT ;  /* 0x000000908000780c */ /* 0x040fe40003f44270 */
[----:B--2---:R-:W-:Y:S02]  /*8c20*/  FSEL R95, R95, -INF , P3 ;  /* 0xff8000005f5f7808 */ /* 0x004fe40001800000 */
[----:B------:R-:W-:Y:S01]  /*8c30*/  ISETP.GT.AND P3, PT, R128, 0x91, PT ;  /* 0x000000918000780c */ /* 0x000fe20003f64270 */
[----:B------:R0:W-:Y:S01]  /*8c40*/  MUFU.EX2 R114, R144 ;  /* 0x0000009000727308 */ /* 0x0001e20000000800 */
[----:B-1----:R-:W-:-:S02]  /*8c50*/  FSEL R98, R98, -INF , P2 ;  /* 0xff80000062627808 */ /* 0x002fc40001000000 */
[----:B------:R-:W-:-:S05]  /*8c60*/  ISETP.GT.AND P2, PT, R128, 0x98, PT ;  /* 0x000000988000780c */ /* 0x000fca0003f44270 */
[----:B------:R1:W-:Y:S01]  /*8c70*/  MUFU.EX2 R118, R162 ;  /* 0x000000a200767308 */ /* 0x0003e20000000800 */
[----:B0-----:R-:W-:Y:S01]  /*8c80*/  FMNMX.FTZ R144, R90, R163, !PT ;  /* 0x000000a35a907209 */ /* 0x001fe20007810000 */
[--C-:B------:R-:W-:Y:S01]  /*8c90*/  FFMA.FTZ R163, R148, UR59, -R102.reuse ;  /* 0x0000003b94a37c23 */ /* 0x100fe20008010866 */
[----:B---3--:R-:W-:Y:S01]  /*8ca0*/  FSEL R99, R99, -INF , P3 ;  /* 0xff80000063637808 */ /* 0x008fe20001800000 */
[--C-:B------:R-:W-:Y:S01]  /*8cb0*/  FFMA.FTZ R148, R151, UR59, -R102.reuse ;  /* 0x0000003b97947c23 */ /* 0x100fe20008010866 */
[----:B------:R-:W-:Y:S01]  /*8cc0*/  ISETP.GT.AND P3, PT, R128, 0x99, PT ;  /* 0x000000998000780c */ /* 0x000fe20003f64270 */
[--C-:B------:R-:W-:Y:S01]  /*8cd0*/  FFMA.FTZ R128, R149, UR59, -R102.reuse ;  /* 0x0000003b95807c23 */ /* 0x100fe20008010866 */
[----:B------:R-:W-:-:S01]  /*8ce0*/  FFMA.FTZ R149, R150, UR59, -R102 ;  /* 0x0000003b96957c23 */ /* 0x000fc20008010866 */
[----:B------:R-:W0:Y:S01]  /*8cf0*/  MUFU.TANH R159, R159 ;  /* 0x0000009f009f7308 */ /* 0x000e220000002400 */
[----:B-1----:R-:W-:-:S01]  /*8d00*/  FFMA.FTZ R162, R89, UR59, -R102 ;  /* 0x0000003b59a27c23 */ /* 0x002fc20008010866 */
[----:B------:R-:W-:Y:S01]  /*8d10*/  FMNMX.FTZ R89, R91, R144, !PT ;  /* 0x000000905b597209 */ /* 0x000fe20007810000 */
[----:B------:R-:W-:-:S03]  /*8d20*/  FFMA.FTZ R151, R152, UR59, -R102 ;  /* 0x0000003b98977c23 */ /* 0x000fc60008010866 */
[----:B------:R-:W-:Y:S02]  /*8d30*/  FMNMX.FTZ R144, R142, R89, !PT ;  /* 0x000000598e907209 */ /* 0x000fe40007810000 */
[----:B------:R-:W1:Y:S02]  /*8d40*/  MUFU.TANH R103, R103 ;  /* 0x0000006700677308 */ /* 0x000e640000002400 */
[----:B------:R-:W-:-:S04]  /*8d50*/  FMNMX.FTZ R89, R95, R144, !PT ;  /* 0x000000905f597209 */ /* 0x000fc80007810000 */
[----:B------:R-:W-:Y:S02]  /*8d60*/  FMNMX.FTZ R144, R98, R89, !PT ;  /* 0x0000005962907209 */ /* 0x000fe40007810000 */
[----:B------:R2:W-:Y:S01]  /*8d70*/  MUFU.EX2 R145, R146 ;  /* 0x0000009200917308 */ /* 0x0005e20000000800 */
[----:B0-----:R-:W-:Y:S02]  /*8d80*/  FSEL R159, R159, -INF , P2 ;  /* 0xff8000009f9f7808 */ /* 0x001fe40001000000 */
[----:B------:R-:W-:-:S04]  /*8d90*/  FMNMX.FTZ R144, R99, R144, !PT ;  /* 0x0000009063907209 */ /* 0x000fc80007810000 */
[----:B------:R-:W-:Y:S01]  /*8da0*/  FMNMX.FTZ R144, R159, R144, !PT ;  /* 0x000000909f907209 */ /* 0x000fe20007810000 */
[----:B------:R-:W-:Y:S01]  /*8db0*/  MUFU.EX2 R160, R160 ;  /* 0x000000a000a07308 */ /* 0x000fe20000000800 */
[----:B-1----:R-:W-:Y:S01]  /*8dc0*/  FSEL R103, R103, -INF , P3 ;  /* 0xff80000067677808 */ /* 0x002fe20001800000 */
[--C-:B--2---:R-:W-:Y:S01]  /*8dd0*/  FFMA.FTZ R146, R153, UR59, -R102.reuse ;  /* 0x0000003b99927c23 */ /* 0x104fe20008010866 */
[----:B------:R-:W-:-:S01]  /*8de0*/  FFMA.FTZ R153, R110, UR59, -R102 ;  /* 0x0000003b6e997c23 */ /* 0x000fc20008010866 */
[----:B------:R-:W-:Y:S01]  /*8df0*/  FFMA.FTZ R110, R156, UR59, -R102 ;  /* 0x0000003b9c6e7c23 */ /* 0x000fe20008010866 */
[----:B------:R-:W-:-:S03]  /*8e00*/  FMNMX.FTZ R144, R103, R144, !PT ;  /* 0x0000009067907209 */ /* 0x000fc60007810000 */
[----:B------:R-:W-:Y:S02]  /*8e10*/  MUFU.EX2 R131, R131 ;  /* 0x0000008300837308 */ /* 0x000fe40000000800 */
[----:B------:R-:W0:Y:S06]  /*8e20*/  SHFL.BFLY PT, R89, R144, 0x2, 0x1f ;  /* 0x0c401f0090597f89 */ /* 0x000e2c00000e0000 */
[----:B------:R-:W-:Y:S08]  /*8e30*/  MUFU.EX2 R104, R104 ;  /* 0x0000006800687308 */ /* 0x000ff00000000800 */
[----:B------:R-:W-:Y:S08]  /*8e40*/  MUFU.EX2 R105, R105 ;  /* 0x0000006900697308 */ /* 0x000ff00000000800 */
[----:B------:R-:W-:Y:S01]  /*8e50*/  MUFU.EX2 R106, R106 ;  /* 0x0000006a006a7308 */ /* 0x000fe20000000800 */
[----:B0-----:R-:W-:-:S05]  /*8e60*/  FMNMX.FTZ R150, R144, R89, !PT ;  /* 0x0000005990967209 */ /* 0x001fca0007810000 */
[----:B------:R-:W0:Y:S02]  /*8e70*/  SHFL.BFLY PT, R89, R150, 0x1, 0x1f ;  /* 0x0c201f0096597f89 */ /* 0x000e2400000e0000 */
[----:B------:R-:W-:Y:S08]  /*8e80*/  MUFU.EX2 R144, R148 ;  /* 0x0000009400907308 */ /* 0x000ff00000000800 */
[----:B------:R1:W-:Y:S08]  /*8e90*/  MUFU.EX2 R148, R155 ;  /* 0x0000009b00947308 */ /* 0x0003f00000000800 */
[----:B------:R-:W-:Y:S01]  /*8ea0*/  MUFU.EX2 R133, R133 ;  /* 0x0000008500857308 */ /* 0x000fe20000000800 */
[----:B0-----:R-:W-:Y:S01]  /*8eb0*/  FMNMX.FTZ R89, R150, R89, !PT ;  /* 0x0000005996597209 */ /* 0x001fe20007810000 */
[----:B------:R-:W-:-:S06]  /*8ec0*/  IMAD.U32 R150, RZ, RZ, UR59 ;  /* 0x0000003bff967e24 */ /* 0x000fcc000f8e00ff */
[----:B------:R-:W-:Y:S01]  /*8ed0*/  MUFU.EX2 R94, R162 ;  /* 0x000000a2005e7308 */ /* 0x000fe20000000800 */
[C---:B------:R-:W-:Y:S01]  /*8ee0*/  FSETP.NEU.FTZ.AND P2, PT, R89.reuse, -INF , PT ;  /* 0xff8000005900780b */ /* 0x040fe20003f5d000 */
[----:B------:R-:W-:-:S05]  /*8ef0*/  FFMA.FTZ R150, R89, R150, -8 ;  /* 0xc100000059967423 */ /* 0x000fca0000010096 */
[----:B------:R-:W-:Y:S01]  /*8f00*/  FSEL R102, R150, RZ, P2 ;  /* 0x000000ff96667208 */ /* 0x000fe20001000000 */
[----:B------:R-:W-:Y:S04]  /*8f10*/  MUFU.EX2 R157, R157 ;  /* 0x0000009d009d7308 */ /* 0x000fe80000000800 */
[----:B------:R-:W-:-:S01]  /*8f20*/  FFMA.FTZ R152, R21, UR59, -R102 ;  /* 0x0000003b15987c23 */ /* 0x000fc20008010866 */
[--C-:B------:R-:W-:Y:S01]  /*8f30*/  FFMA.FTZ R21, R136, UR59, -R102.reuse ;  /* 0x0000003b88157c23 */ /* 0x100fe20008010866 */
[----:B------:R-:W-:-:S01]  /*8f40*/  FFMA.FTZ R136, R137, UR59, -R102 ;  /* 0x0000003b89887c23 */ /* 0x000fc20008010866 */
[----:B------:R-:W-:Y:S01]  /*8f50*/  FSEL R137, R88, RZ, P0 ;  /* 0x000000ff58897208 */ /* 0x000fe20000000000 */
[----:B-1----:R-:W-:-:S01]  /*8f60*/  FFMA.FTZ R155, R6, UR59, -R102 ;  /* 0x0000003b069b7c23 */ /* 0x002fc20008010866 */
[--C-:B------:R-:W-:Y:S01]  /*8f70*/  FFMA.FTZ R6, R7, UR59, -R102.reuse ;  /* 0x0000003b07067c23 */ /* 0x100fe20008010866 */
[----:B------:R-:W-:-:S01]  /*8f80*/  FFMA.FTZ R7, R107, UR59, -R102 ;  /* 0x0000003b6b077c23 */ /* 0x000fc20008010866 */
[----:B------:R-:W-:Y:S01]  /*8f90*/  FFMA.FTZ R150, R9, UR59, -R102 ;  /* 0x0000003b09967c23 */ /* 0x000fe20008010866 */
[----:B------:R-:W-:-:S01]  /*8fa0*/  FADD.FTZ R137, -R137, R4 ;  /* 0x0000000489897221 */ /* 0x000fc20000010100 */
[--C-:B------:R-:W-:Y:S01]  /*8fb0*/  FFMA.FTZ R4, R122, UR59, -R102.reuse ;  /* 0x0000003b7a047c23 */ /* 0x100fe20008010866 */
[----:B------:R-:W-:Y:S01]  /*8fc0*/  FSEL R122, R89, RZ, P2 ;  /* 0x000000ff597a7208 */ /* 0x000fe20001000000 */
[----:B------:R-:W-:Y:S01]  /*8fd0*/  MUFU.EX2 R155, R155 ;  /* 0x0000009b009b7308 */ /* 0x000fe20000000800 */
[----:B------:R-:W-:Y:S01]  /*8fe0*/  FMUL.FTZ R137, R137, UR59 ;  /* 0x0000003b89897c20 */ /* 0x000fe20008410000 */
[--C-:B------:R-:W-:Y:S01]  /*8ff0*/  FFMA.FTZ R9, R10, UR59, -R102.reuse ;  /* 0x0000003b0a097c23 */ /* 0x100fe20008010866 */
[----:B------:R-:W-:-:S01]  /*9000*/  FFMA.FTZ R10, R11, UR59, -R102 ;  /* 0x0000003b0b0a7c23 */ /* 0x000fc20008010866 */
[----:B------:R-:W-:Y:S01]  /*9010*/  FADD.FTZ R122, -R122, R5 ;  /* 0x000000057a7a7221 */ /* 0x000fe20000010100 */
[----:B------:R-:W-:-:S01]  /*9020*/  FFMA.FTZ R11, R108, UR59, -R102 ;  /* 0x0000003b6c0b7c23 */ /* 0x000fc20008010866 */
[--C-:B------:R-:W-:Y:S01]  /*9030*/  FFMA.FTZ R108, R13, UR59, -R102.reuse ;  /* 0x0000003b0d6c7c23 */ /* 0x100fe20008010866 */
[----:B------:R-:W-:-:S01]  /*9040*/  FFMA.FTZ R13, R14, UR59, -R102 ;  /* 0x0000003b0e0d7c23 */ /* 0x000fc20008010866 */
[----:B------:R-:W-:Y:S01]  /*9050*/  FMUL.FTZ R122, R122, UR59 ;  /* 0x0000003b7a7a7c20 */ /* 0x000fe20008410000 */
        /* <DEDUP_REMOVED lines=17> */
[----:B0-----:R-:W-:-:S04]  /*9170*/  FFMA.FTZ R156, R5, R3, R160 ;  /* 0x00000003059c7223 */ /* 0x001fc800000100a0 */
[----:B------:R-:W-:Y:S01]  /*9180*/  FADD.FTZ R127, R131, R156 ;  /* 0x0000009c837f7221 */ /* 0x000fe20000010000 */
[----:B------:R-:W-:-:S02]  /*9190*/  FFMA.FTZ R156, R129, UR59, -R102 ;  /* 0x0000003b819c7c23 */ /* 0x000fc40008010866 */
[----:B------:R-:W0:Y:S01]  /*91a0*/  MUFU.EX2 R7, R7 ;  /* 0x0000000700077308 */ /* 0x000e220000000800 */
[----:B-1----:R-:W-:-:S01]  /*91b0*/  FFMA.FTZ R3, R122, R2, R155 ;  /* 0x000000027a037223 */ /* 0x002fc2000001009b */
[----:B------:R-:W-:Y:S01]  /*91c0*/  FADD.FTZ R162, R104, R127 ;  /* 0x0000007f68a27221 */ /* 0x000fe20000010000 */
[----:B------:R-:W-:-:S03]  /*91d0*/  FFMA.FTZ R127, R132, UR59, -R102 ;  /* 0x0000003b847f7c23 */ /* 0x000fc60008010866 */
[----:B------:R-:W-:Y:S02]  /*91e0*/  FADD.FTZ R129, R105, R162 ;  /* 0x000000a269817221 */ /* 0x000fe40000010000 */
[----:B------:R-:W1:Y:S01]  /*91f0*/  MUFU.EX2 R150, R150 ;  /* 0x0000009600967308 */ /* 0x000e620000000800 */
[----:B--2---:R-:W-:-:S01]  /*9200*/  FADD.FTZ R2, R6, R3 ;  /* 0x0000000306027221 */ /* 0x004fc20000010000 */
[----:B------:R-:W-:-:S04]  /*9210*/  FADD.FTZ R132, R106, R129 ;  /* 0x000000816a847221 */ /* 0x000fc80000010000 */
[----:B------:R-:W-:Y:S01]  /*9220*/  FADD.FTZ R129, R133, R132 ;  /* 0x0000008485817221 */ /* 0x000fe20000010000 */
[----:B------:R-:W-:-:S01]  /*9230*/  FFMA.FTZ R132, R134, UR59, -R102 ;  /* 0x0000003b86847c23 */ /* 0x000fc20008010866 */
[----:B------:R-:W2:Y:S01]  /*9240*/  MUFU.EX2 R9, R9 ;  /* 0x0000000900097308 */ /* 0x000ea20000000800 */
[----:B0-----:R-:W-:-:S01]  /*9250*/  FADD.FTZ R3, R7, R2 ;  /* 0x0000000207037221 */ /* 0x001fc20000010000 */
[----:B------:R-:W-:Y:S01]  /*9260*/  FADD.FTZ R134, R8, R129 ;  /* 0x0000008108867221 */ /* 0x000fe20000010000 */
[----:B------:R-:W-:-:S03]  /*9270*/  FFMA.FTZ R129, R154, UR59, -R102 ;  /* 0x0000003b9a817c23 */ /* 0x000fc60008010866 */
        /* <DEDUP_REMOVED lines=16> */
[----:B------:R-:W-:-:S03]  /*9380*/  FFMA.FTZ R134, R158, UR59, -R102 ;  /* 0x0000003b9e867c23 */ /* 0x000fc60008010866 */
[----:B------:R-:W-:-:S03]  /*9390*/  FADD.FTZ R154, R20, R137 ;  /* 0x00000089149a7221 */ /* 0x000fc60000010000 */
        /* <DEDUP_REMOVED lines=24> */
[----:B------:R-:W-:-:S06]  /*9520*/  FFMA.FTZ R137, R140, UR59, -R102 ;  /* 0x0000003b8c897c23 */ /* 0x000fcc0008010866 */
        /* <DEDUP_REMOVED lines=10> */
[----:B0-----:R-:W-:-:S04]  /*95d0*/  FADD.FTZ R119, R117, R2 ;  /* 0x0000000275777221 */ /* 0x001fc80000010000 */
[----:B------:R-:W-:-:S03]  /*95e0*/  FADD.FTZ R119, R114, R119 ;  /* 0x0000007772777221 */ /* 0x000fc60000010000 */
[----:B------:R-:W0:Y:S01]  /*95f0*/  MUFU.EX2 R123, R123 ;  /* 0x0000007b007b7308 */ /* 0x000e220000000800 */
[----:B-1----:R-:W-:-:S01]  /*9600*/  FADD.FTZ R2, R4, R3 ;  /* 0x0000000304027221 */ /* 0x002fc20000010000 */
[----:B------:R-:W-:-:S04]  /*9610*/  FADD.FTZ R154, R118, R119 ;  /* 0x00000077769a7221 */ /* 0x000fc80000010000 */
[----:B------:R-:W-:Y:S02]  /*9620*/  FADD.FTZ R119, R145, R154 ;  /* 0x0000009a91777221 */ /* 0x000fe40000010000 */
[----:B------:R-:W1:Y:S01]  /*9630*/  MUFU.EX2 R126, R126 ;  /* 0x0000007e007e7308 */ /* 0x000e620000000800 */
[----:B--2---:R-:W-:-:S01]  /*9640*/  FADD.FTZ R2, R121, R2 ;  /* 0x0000000279027221 */ /* 0x004fc20000010000 */
[----:B------:R-:W-:Y:S01]  /*9650*/  FADD.FTZ R154, R94, R119 ;  /* 0x000000775e9a7221 */ /* 0x000fe20000010000 */
[----:B------:R-:W-:-:S05]  /*9660*/  FFMA.FTZ R119, R142, UR59, -R102 ;  /* 0x0000003b8e777c23 */ /* 0x000fca0008010866 */
        /* <DEDUP_REMOVED lines=38> */
[----:B--2---:R-:W-:-:S04]  /*98d0*/  FADD.FTZ R3, R97, R2 ;  /* 0x0000000261037221 */ /* 0x004fc80000010000 */
[----:B------:R-:W-:-:S03]  /*98e0*/  FADD.FTZ R3, R144, R3 ;  /* 0x0000000390037221 */ /* 0x000fc60000010000 */
[----:B------:R-:W2:Y:S01]  /*98f0*/  MUFU.EX2 R100, R100 ;  /* 0x0000006400647308 */ /* 0x000ea20000000800 */
[----:B0-----:R-:W-:-:S07]  /*9900*/  FADD.FTZ R99, R137, R154 ;  /* 0x0000009a89637221 */ /* 0x001fce0000010000 */
[----:B------:R-:W0:Y:S01]  /*9910*/  MUFU.EX2 R90, R90 ;  /* 0x0000005a005a7308 */ /* 0x000e220000000800 */
[----:B-1----:R-:W-:-:S01]  /*9920*/  FADD.FTZ R139, R140, R99 ;  /* 0x000000638c8b7221 */ /* 0x002fc20000010000 */
[--C-:B------:R-:W-:Y:S01]  /*9930*/  FFMA.FTZ R99, R159, UR59, -R102.reuse ;  /* 0x0000003b9f637c23 */ /* 0x100fe20008010866 */
[----:B------:R-:W-:-:S05]  /*9940*/  FFMA.FTZ R102, R103, UR59, -R102 ;  /* 0x0000003b67667c23 */ /* 0x000fca0008010866 */
        /* <DEDUP_REMOVED lines=31> */
.L_x_2442:
        /* <DEDUP_REMOVED lines=16> */
[----:B------:R-:W-:Y:S01]  /*9c40*/  FMUL.FTZ R28, R28, R5 ;  /* 0x000000051c1c7220 */ /* 0x000fe20000410000 */
[----:B------:R-:W-:Y:S01]  /*9c50*/  F2FP.SATFINITE.E4M3.F32.PACK_AB_MERGE_C R113, R124, R113, RZ ;  /* 0x000000717c71723e */ /* 0x000fe200048070ff */
[----:B------:R-:W-:Y:S01]  /*9c60*/  SYNCS.ARRIVE.TRANS64.RED.A1T0 RZ, [UR5], RZ ;  /* 0x000000ffffff79a7 */ /* 0x000fe20008100405 */
[----:B------:R-:W-:Y:S01]  /*9c70*/  F2FP.SATFINITE.E4M3.F32.PACK_AB_MERGE_C R107, R138, R107, RZ ;  /* 0x0000006b8a6b723e */ /* 0x000fe200048070ff */
        /* <DEDUP_REMOVED lines=96> */
.L_x_2432:
[----:B------:R-:W-:-:S06]  /*a280*/  UISETP.GE.AND UP0, UPT, UR4, UR52, UPT ;  /* 0x000000340400728c */ /* 0x000fcc000bf06270 */
[----:B------:R-:W-:-:S13]  /*a290*/  PLOP3.LUT P0, PT, PT, PT, UP0, 0x80, 0x0 ;  /* 0x000000000000781c */ /* 0x000fda0003f0f008 */
[----:B------:R-:W-:Y:S05]  /*a2a0*/  @!P0 BRA `(.L_x_2444) ;  /* 0x0000003400b48947 */ /* 0x000fea0003800000 */
[----:B------:R-:W-:Y:S01]  /*a2b0*/  IMAD.MOV.U32 R4, RZ, RZ, R89 ;  /* 0x000000ffff047224 */ /* 0x000fe200078e0059 */
[----:B------:R-:W-:Y:S01]  /*a2c0*/  UMOV UR7, UR44 ;  /* 0x0000002c00077c82 */ /* 0x000fe20008000000 */
[----:B------:R-:W-:Y:S01]  /*a2d0*/  IMAD.MOV.U32 R5, RZ, RZ, R88 ;  /* 0x000000ffff057224 */ /* 0x000fe200078e0058 */
[----:B------:R-:W-:Y:S01]  /*a2e0*/  UMOV UR5, UR38 ;  /* 0x0000002600057c82 */ /* 0x000fe20008000000 */
[----:B------:R-:W-:-:S05]  /*a2f0*/  ULDC UR45, c[0x0][0x988] ;  /* 0x00026200002d7ab9 */ /* 0x000fca0000000800 */
.L_x_2455:
        /* <DEDUP_REMOVED lines=9> */
.L_x_2446:
[----:B------:R-:W-:Y:S01]  /*a390*/  ULEA UR6, UR38, UR39, 0x3 ;  /* 0x0000002726067291 */ /* 0x000fe2000f8e183f */
[----:B------:R-:W-:-:S05]  /*a3a0*/  IMAD.U32 R6, RZ, RZ, UR44 ;  /* 0x0000002cff067e24 */ /* 0x000fca000f8e00ff */
[----:B------:R-:W-:-:S04]  /*a3b0*/  SHF.L.U32 R6, R6, 0x1f, RZ ;  /* 0x0000001f06067819 */ /* 0x000fc800000006ff */
[----:B------:R0:W1:Y:S01]  /*a3c0*/  SYNCS.PHASECHK.TRANS64.TRYWAIT P0, [UR6+0x29830], R6 ;  /* 0x02983006ff0075a7 */ /* 0x0000620008000146 */
[----:B------:R-:W-:Y:S05]  /*a3d0*/  @!P1 BRA `(.L_x_2447) ;  /* 0x0000000000049947 */ /* 0x000fea0003800000 */
[----:B------:R-:W-:Y:S01]  /*a3e0*/  BPT.TRAP 0x1 ;  /* 0x000000040000795c */ /* 0x000fe20000300000 */
.L_x_2447:
[----:B-1----:R-:W-:Y:S05]  /*a3f0*/  @P0 BRA `(.L_x_2445) ;  /* 0x0000000000080947 */ /* 0x002fea0003800000 */
[----:B------:R-:W1:Y:S02]  /*a400*/  SYNCS.PHASECHK.TRANS64.TRYWAIT P0, [UR6+0x29830], R6 ;  /* 0x02983006ff0075a7 */ /* 0x000e640008000146 */
[----:B-1----:R-:W-:Y:S05]  /*a410*/  @!P0 BRA `(.L_x_2448) ;  /* 0x000000f000b08947 */ /* 0x002fea0003800000 */
.L_x_2445:
[----:B-1----:R-:W1:Y:S01]  /*a420*/  S2R R7, SR_TID.X ;  /* 0x0000000000077919 */ /* 0x002e620000002100 */
[----:B------:R-:W-:Y:S01]  /*a430*/  UIMAD UR6, UR38, 0x780, UR47 ;  /* 0x00000780260678a4 */ /* 0x000fe2000f8e022f */
[----:B------:R-:W-:Y:S01]  /*a440*/  UMOV UR11, 0x80000020 ;  /* 0x80000020000b7882 */ /* 0x000fe20000000000 */
[----:B------:R-:W-:Y:S02]  /*a450*/  UMOV UR32, UR8 ;  /* 0x0000000800207c82 */ /* 0x000fe40008000000 */
[----:B------:R-:W-:Y:S01]  /*a460*/  UIADD3 UR34, UR6, 0x80, URZ ;  /* 0x0000008006227890 */ /* 0x000fe2000fffe03f */
[----:B------:R-:W-:Y:S02]  /*a470*/  UMOV UR33, UR9 ;  /* 0x0000000900217c82 */ /* 0x000fe40008000000 */
[----:B------:R-:W-:Y:S01]  /*a480*/  UMOV UR10, UR6 ;  /* 0x00000006000a7c82 */ /* 0x000fe20008000000 */
[----:B------:R-:W-:Y:S01]  /*a490*/  UMOV UR35, 0x80000020 ;  /* 0x8000002000237882 */ /* 0x000fe20000000000 */
        /* <DEDUP_REMOVED lines=180> */
.L_x_2450:
[----:B------:R-:W-:Y:S01]  /*afe0*/  ULEA UR6, UR5, UR39, 0x3 ;  /* 0x0000002705067291 */ /* 0x000fe2000f8e183f */
[----:B------:R-:W-:-:S05]  /*aff0*/  IMAD.U32 R6, RZ, RZ, UR7 ;  /* 0x00000007ff067e24 */ /* 0x000fca000f8e00ff */
[----:B------:R-:W-:-:S04]  /*b000*/  SHF.L.U32 R6, R6, 0x1f, RZ ;  /* 0x0000001f06067819 */ /* 0x000fc800000006ff */
[----:B------:R0:W1:Y:S01]  /*b010*/  SYNCS.PHASECHK.TRANS64.TRYWAIT P0, [UR6+0x29850], R6 ;  /* 0x02985006ff0075a7 */ /* 0x0000620008000146 */
[----:B------:R-:W-:Y:S05]  /*b020*/  @!P1 BRA `(.L_x_2451) ;  /* 0x0000000000049947 */ /* 0x000fea0003800000 */
[----:B------:R-:W-:Y:S01]  /*b030*/  BPT.TRAP 0x1 ;  /* 0x000000040000795c */ /* 0x000fe20000300000 */
.L_x_2451:
[----:B-1----:R-:W-:Y:S05]  /*b040*/  @P0 BRA `(.L_x_2449) ;  /* 0x0000000000080947 */ /* 0x002fea0003800000 */
[----:B------:R-:W1:Y:S02]  /*b050*/  SYNCS.PHASECHK.TRANS64.TRYWAIT P0, [UR6+0x29850], R6 ;  /* 0x02985006ff0075a7 */ /* 0x000e640008000146 */
[----:B-1----:R-:W-:Y:S05]  /*b060*/  @!P0 BRA `(.L_x_2452) ;  /* 0x000000e400b48947 */ /* 0x002fea0003800000 */
.L_x_2449:
        /* <DEDUP_REMOVED lines=36> */
.L_x_2453:
[C---:B0-----:R-:W-:Y:S01]  /*b2b0*/  FMUL.FTZ R6, R0.reuse, R152 ;  /* 0x0000009800067220 */ /* 0x041fe20000410000 */
        /* <DEDUP_REMOVED lines=110> */
[----:B0-----:R-:W-:Y:S01]  /*b9a0*/  FMNMX.FTZ R88, R152, R157, !PT ;  /* 0x0000009d98587209 */ /* 0x001fe20007810000 */
[----:B------:R-:W-:Y:S02]  /*b9b0*/  FMUL.FTZ R157, R0, R89 ;  /* 0x00000059009d7220 */ /* 0x000fe40000410000 */
[----:B------:R-:W-:Y:S04]  /*b9c0*/  SYNCS.ARRIVE.TRANS64.RED.A1T0 RZ, [UR6], RZ ;  /* 0x000000ffffff79a7 */ /* 0x000fe80008100406 */
        /* <DEDUP_REMOVED lines=129> */
[----:B--2---:R-:W-:Y:S02]  /*c1e0*/  FMNMX.FTZ R158, R102, R159, !PT ;  /* 0x0000009f669e7209 */ /* 0x004fe40007810000 */
[----:B0-----:R-:W-:-:S05]  /*c1f0*/  FMNMX.FTZ R159, R101, R88, !PT ;  /* 0x00000058659f7209 */ /* 0x001fca0007810000 */
[----:B------:R-:W0:Y:S01]  /*c200*/  SHFL.BFLY PT, R88, R159, 0x2, 0x1f ;  /* 0x0c401f009f587f89 */ /* 0x000e2200000e0000 */
[----:B-1----:R-:W-:-:S05]  /*c210*/  FMNMX.FTZ R158, R103, R158, !PT ;  /* 0x0000009e679e7209 */ /* 0x002fca0007810000 */
[----:B------:R-:W1:Y:S01]  /*c220*/  SHFL.BFLY PT, R89, R158, 0x2, 0x1f ;  /* 0x0c401f009e597f89 */ /* 0x000e6200000e0000 */
[----:B0-----:R-:W-:Y:S02]  /*c230*/  FMNMX.FTZ R160, R159, R88, !PT ;  /* 0x000000589fa07209 */ /* 0x001fe40007810000 */
[----:B-1----:R-:W-:-:S03]  /*c240*/  FMNMX.FTZ R161, R158, R89, !PT ;  /* 0x000000599ea17209 */ /* 0x002fc60007810000 */
[----:B------:R-:W0:Y:S04]  /*c250*/  SHFL.BFLY PT, R89, R160, 0x1, 0x1f ;  /* 0x0c201f00a0597f89 */ /* 0x000e2800000e0000 */
[----:B------:R-:W1:Y:S01]  /*c260*/  SHFL.BFLY PT, R162, R161, 0x1, 0x1f ;  /* 0x0c201f00a1a27f89 */ /* 0x000e6200000e0000 */
[----:B0-----:R-:W-:Y:S01]  /*c270*/  FMNMX.FTZ R88, R160, R89, !PT ;  /* 0x00000059a0587209 */ /* 0x001fe20007810000 */
[----:B------:R-:W-:Y:S01]  /*c280*/  IMAD.U32 R160, RZ, RZ, UR59 ;  /* 0x0000003bffa07e24 */ /* 0x000fe2000f8e00ff */
        /* <DEDUP_REMOVED lines=13> */
[----:B------:R-:W-:Y:S01]  /*c360*/  FFMA.FTZ R156, R157, UR59, -R158 ;  /* 0x0000003b9d9c7c23 */ /* 0x000fe2000801089e */
[----:B------:R-:W-:-:S01]  /*c370*/  FADD.FTZ R5, -R89, R4 ;  /* 0x0000000459057221 */ /* 0x000fc20000010100 */
        /* <DEDUP_REMOVED lines=79> */
[----:B------:R-:W-:-:S03]  /*c870*/  FFMA.FTZ R103, R103, UR59, -R157 ;  /* 0x0000003b67677c23 */ /* 0x000fc6000801089d */
        /* <DEDUP_REMOVED lines=152> */
[----:B--2---:R-:W-:-:S03]  /*d200*/  FADD.FTZ R3, R101, R2 ;  /* 0x0000000265037221 */ /* 0x004fc60000010000 */
[----:B-1----:R-:W-:Y:S01]  /*d210*/  FADD.FTZ R2, R103, R157 ;  /* 0x0000009d67027221 */ /* 0x002fe20000010000 */
[----:B------:R-:W-:Y:S06]  /*d220*/  @!P1 BRA `(.L_x_2454) ;  /* 0x0000000000049947 */ /* 0x000fec0003800000 */
[----:B------:R-:W-:Y:S01]  /*d230*/  BPT.TRAP 0x1 ;  /* 0x000000040000795c */ /* 0x000fe20000300000 */
.L_x_2454:
        /* <DEDUP_REMOVED lines=116> */
.L_x_2444:
[----:B------:R-:W-:Y:S06]  /*d980*/  BAR.ARV 0x8, 0x180 ;  /* 0x0206000000007b1d */ /* 0x000fec0000002000 */
[----:B------:R-:W-:Y:S05]  /*d990*/  @!P1 BRA `(.L_x_2456) ;  /* 0x0000000000049947 */ /* 0x000fea0003800000 */
[----:B------:R-:W-:Y:S01]  /*d9a0*/  BPT.TRAP 0x1 ;  /* 0x000000040000795c */ /* 0x000fe20000300000 */
.L_x_2456:
[----:B------:R-:W-:Y:S01]  /*d9b0*/  ULEA UR5, UR38, UR39, 0x3 ;  /* 0x0000002726057291 */ /* 0x000fe2000f8e183f */
[----:B------:R-:W-:-:S05]  /*d9c0*/  IMAD.U32 R0, RZ, RZ, UR44 ;  /* 0x0000002cff007e24 */ /* 0x000fca000f8e00ff */
[----:B------:R-:W-:-:S04]  /*d9d0*/  SHF.L.U32 R0, R0, 0x1f, RZ ;  /* 0x0000001f00007819 */ /* 0x000fc800000006ff */
[----:B------:R0:W1:Y:S01]  /*d9e0*/  SYNCS.PHASECHK.TRANS64.TRYWAIT P0, [UR5+0x29850], R0 ;  /* 0x02985000ff0075a7 */ /* 0x0000620008000145 */
[----:B------:R-:W-:Y:S05]  /*d9f0*/  @!P1 BRA `(.L_x_2457) ;  /* 0x0000000000049947 */ /* 0x000fea0003800000 */
[----:B------:R-:W-:Y:S01]  /*da00*/  BPT.TRAP 0x1 ;  /* 0x000000040000795c */ /* 0x000fe20000300000 */
.L_x_2457:
[----:B-1----:R-:W-:Y:S05]  /*da10*/  @P0 BRA `(.L_x_2458) ;  /* 0x0000000000080947 */ /* 0x002fea0003800000 */
[----:B------:R-:W1:Y:S02]  /*da20*/  SYNCS.PHASECHK.TRANS64.TRYWAIT P0, [UR5+0x29850], R0 ;  /* 0x02985000ff0075a7 */ /* 0x000e640008000145 */
[----:B-1----:R-:W-:Y:S05]  /*da30*/  @!P0 BRA `(.L_x_2459) ;  /* 0x000000bc00588947 */ /* 0x002fea0003800000 */
.L_x_2458:
        /* <DEDUP_REMOVED lines=14> */
[----:B------:R-:W-:Y:S02]  /*db20*/  ULDC.64 UR6, c[0x0][0x9a0] ;  /* 0x0002680000067ab9 */ /* 0x000fe40000000a00 */
[----:B------:R-:W-:-:S04]  /*db30*/  ISETP.NE.U32.AND P0, PT, RZ, UR6, PT ;  /* 0x00000006ff007c0c */ /* 0x000fc8000bf05070 */
[----:B------:R-:W-:-:S13]  /*db40*/  ISETP.NE.AND.EX P0, PT, RZ, UR7, PT, P0 ;  /* 0x00000007ff007c0c */ /* 0x000fda000bf05300 */
[----:B------:R-:W0:Y:S08]  /*db50*/  @P0 LDC.64 R6, c[0x0][0x9c8] ;  /* 0x00027200ff060b82 */ /* 0x000e300000000a00 */
[----:B------:R-:W2:Y:S01]  /*db60*/  @P0 LDC.64 R8, c[0x0][0x9d0] ;  /* 0x00027400ff080b82 */ /* 0x000ea20000000a00 */
[C---:B01----:R-:W-:Y:S02]  /*db70*/  @P0 IMAD R0, R6.reuse, UR57, RZ ;  /* 0x0000003906000c24 */ /* 0x043fe4000f8e02ff */
[----:B------:R-:W-:-:S04]  /*db80*/  @P0 IMAD.WIDE.U32 R4, R6, UR53, RZ ;  /* 0x0000003506040c25 */ /* 0x000fc8000f8e00ff */
[----:B------:R-:W-:-:S04]  /*db90*/  @P0 IMAD R7, R7, UR53, R0 ;  /* 0x0000003507070c24 */ /* 0x000fc8000f8e0200 */
[----:B------:R-:W-:Y:S02]  /*dba0*/  @P0 IMAD.IADD R5, R5, 0x1, R7 ;  /* 0x0000000105050824 */ /* 0x000fe400078e0207 */
[----:B--2---:R-:W-:-:S04]  /*dbb0*/  @P0 IMAD.WIDE.U32 R4, R8, UR54, R4 ;  /* 0x0000003608040c25 */ /* 0x004fc8000f8e0004 */
[----:B------:R-:W-:Y:S01]  /*dbc0*/  @P0 IMAD R5, R9, UR54, R5 ;  /* 0x0000003609050c24 */ /* 0x000fe2000f8e0205 */
[----:B------:R-:W-:Y:S01]  /*dbd0*/  @P0 LEA R6, P2, R4, UR6, 0x2 ;  /* 0x0000000604060c11 */ /* 0x000fe2000f8410ff */
[----:B------:R-:W-:-:S03]  /*dbe0*/  UIADD3 UR6, UR4, 0x200, URZ ;  /* 0x0000020004067890 */ /* 0x000fc6000fffe03f */
[----:B------:R-:W-:Y:S01]  /*dbf0*/  @P0 LEA.HI.X R7, R4, UR7, R5, 0x2, P2 ;  /* 0x0000000704070c11 */ /* 0x000fe200090f1405 */
[----:B------:R-:W-:Y:S01]  /*dc00*/  UMOV UR7, 0xc0000010 ;  /* 0xc000001000077882 */ /* 0x000fe20000000000 */
[----:B------:R-:W-:-:S06]  /*dc10*/  IMAD.MOV.U32 R4, RZ, RZ, 0x3f800000 ;  /* 0x3f800000ff047424 */ /* 0x000fcc00078e00ff */
[----:B------:R0:W2:Y:S01]  /*dc20*/  @P0 LDG.E R4, desc[UR36][R6.64] ;  /* 0x0000002406040981 */ /* 0x0000a2000c1e1900 */
[----:B------:R-:W-:Y:S02]  /*dc30*/  WARPGROUP.DEPBAR.LE gsb0, 0x0 ;  /* 0x00008000000079c5 */ /* 0x000fe40000010000 */
[----:B------:R-:W-:-:S06]  /*dc40*/  WARPGROUP.ARRIVE ;  /* 0x00000000000079c5 */ /* 0x000fcc0000000000 */
[----:B------:R-:W-:Y:S01]  /*dc50*/  QGMMA.64x128x32.F32.E4M3.E4M3 R24, R176, gdesc[UR4], R24, gsb0 ;  /* 0x01e00004b0187df3 */ /* 0x000fe20008000818 */
[----:B------:R-:W-:Y:S01]  /*dc60*/  UIADD3 UR6, UR4, 0x300, URZ ;  /* 0x0000030004067890 */ /* 0x000fe2000fffe03f */
[----:B------:R-:W-:Y:S01]  /*dc70*/  UMOV UR7, 0xc0000010 ;  /* 0xc000001000077882 */ /* 0x000fe20000000000 */
[----:B------:R-:W1:Y:S04]  /*dc80*/  SHFL.BFLY PT, R0, R3, 0x2, 0x1f ;  /* 0x0c401f0003007f89 */ /* 0x000e6800000e0000 */
[----:B------:R-:W3:Y:S01]  /*dc90*/  SHFL.BFLY PT, R9, R2, 0x2, 0x1f ;  /* 0x0c401f0002097f89 */ /* 0x000ee200000e0000 */
[----:B------:R-:W-:Y:S02]  /*dca0*/  WARPGROUP.DEPBAR.LE gsb0, 0x0 ;  /* 0x00008000000079c5 */ /* 0x000fe40000010000 */
[----:B------:R-:W-:-:S06]  /*dcb0*/  WARPGROUP.ARRIVE ;  /* 0x00000000000079c5 */ /* 0x000fcc0000000000 */
[----:B------:R-:W-:Y:S01]  /*dcc0*/  QGMMA.64x128x32.F32.E4M3.E4M3 R24, R172, gdesc[UR4], R24, gsb0 ;  /* 0x01e00004ac187df3 */ /* 0x000fe20008000818 */
[----:B------:R-:W-:Y:S01]  /*dcd0*/  UIADD3 UR6, UR4, 0x400, URZ ;  /* 0x0000040004067890 */ /* 0x000fe2000fffe03f */
[----:B------:R-:W-:Y:S01]  /*dce0*/  UMOV UR7, 0xc0000010 ;  /* 0xc000001000077882 */ /* 0x000fe20000000000 */
[----:B-1----:R-:W-:-:S01]  /*dcf0*/  FADD.FTZ R0, R0, R3 ;  /* 0x0000000300007221 */ /* 0x002fc20000010000 */
[----:B---3--:R-:W-:-:S04]  /*dd00*/  FADD.FTZ R9, R9, R2 ;  /* 0x0000000209097221 */ /* 0x008fc80000010000 */
[----:B------:R-:W1:Y:S04]  /*dd10*/  SHFL.BFLY PT, R5, R0, 0x1, 0x1f ;  /* 0x0c201f0000057f89 */ /* 0x000e6800000e0000 */
[----:B0-----:R-:W0:Y:S01]  /*dd20*/  SHFL.BFLY PT, R6, R9, 0x1, 0x1f ;  /* 0x0c201f0009067f89 */ /* 0x001e2200000e0000 */
        /* <DEDUP_REMOVED lines=32> */
.L_x_2460:
        /* <DEDUP_REMOVED lines=74> */
.L_x_2424:
        /* <DEDUP_REMOVED lines=50> */
[----:B------:R-:W-:-:S02]  /*e6f0*/  SEL R52, R67, R66, P0 ;  /* 0x0000004243347207 */ /* 0x000fc40000000000 */
[C---:B------:R-:W-:Y:S02]  /*e700*/  IADD3 R63, P6, R10.reuse, 0x20, RZ ;  /* 0x000000200a3f7810 */ /* 0x040fe40007fde0ff */
[----:B------:R-:W-:Y:S02]  /*e710*/  IADD3 R67, P1, R10, 0x40, RZ ;  /* 0x000000400a437810 */ /* 0x000fe40007f3e0ff */
[----:B------:R-:W-:Y:S01]  /*e720*/  SEL R61, R6, R9, P0 ;  /* 0x00000009063d7207 */ /* 0x000fe20000000000 */
[----:B------:R-:W-:Y:S01]  /*e730*/  IMAD.X R101, RZ, RZ, R11, P6 ;  /* 0x000000ffff657224 */ /* 0x000fe200030e060b */
[----:B------:R-:W-:Y:S02]  /*e740*/  SEL R27, R9, R6, P0 ;  /* 0x00000006091b7207 */ /* 0x000fe40000000000 */
[----:B------:R-:W-:Y:S02]  /*e750*/  SEL R103, R49, R48, P0 ;  /* 0x0000003031677207 */ /* 0x000fe40000000000 */
[----:B------:R-:W-:-:S02]  /*e760*/  SEL R141, R32, R33, P0 ;  /* 0x00000021208d7207 */ /* 0x000fc40000000000 */
[----:B------:R-:W-:Y:S02]  /*e770*/  SEL R26, R33, R32, P0 ;  /* 0x00000020211a7207 */ /* 0x000fe40000000000 */
[----:B------:R-:W-:Y:S02]  /*e780*/  SEL R119, R84, R85, P0 ;  /* 0x0000005554777207 */ /* 0x000fe40000000000 */
[----:B------:R-:W-:Y:S02]  /*e790*/  SEL R42, R85, R84, P0 ;  /* 0x00000054552a7207 */ /* 0x000fe40000000000 */
[----:B------:R-:W-:Y:S02]  /*e7a0*/  SEL R49, R48, R49, P0 ;  /* 0x0000003130317207 */ /* 0x000fe40000000000 */
[----:B------:R-:W-:Y:S02]  /*e7b0*/  LOP3.LUT R4, R63, 0x380, RZ, 0xc0, !PT ;  /* 0x000003803f047812 */ /* 0x000fe400078ec0ff */
[----:B------:R-:W-:-:S02]  /*e7c0*/  LOP3.LUT R6, R67, 0x380, RZ, 0xc0, !PT ;  /* 0x0000038043067812 */ /* 0x000fc400078ec0ff */
        /* <DEDUP_REMOVED lines=24> */
[----:B------:R-:W-:Y:S02]  /*e950*/  IADD3 R71, P2, R10, 0x60, RZ ;  /* 0x000000600a477810 */ /* 0x000fe40007f5e0ff */
[----:B------:R-:W-:Y:S02]  /*e960*/  SHF.R.U64 R4, R4, 0x3, RZ ;  /* 0x0000000304047819 */ /* 0x000fe400000012ff */
[----:B------:R-:W-:Y:S02]  /*e970*/  SHF.R.U64 R6, R6, 0x3, RZ ;  /* 0x0000000306067819 */ /* 0x000fe400000012ff */
[----:B------:R-:W-:Y:S02]  /*e980*/  SEL R65, R86, R87, P0 ;  /* 0x0000005756417207 */ /* 0x000fe40000000000 */
[----:B------:R-:W-:Y:S02]  /*e990*/  SEL R75, R87, R86, P0 ;  /* 0x00000056574b7207 */ /* 0x000fe40000000000 */
[----:B------:R-:W-:-:S02]  /*e9a0*/  IADD3 R79, P3, R10, 0x4000, RZ ;  /* 0x000040000a4f7810 */ /* 0x000fc40007f7e0ff */
[C---:B------:R-:W-:Y:S02]  /*e9b0*/  IADD3 R83, P4, R10.reuse, 0x4020, RZ ;  /* 0x000040200a537810 */ /* 0x040fe40007f9e0ff */
[----:B------:R-:W-:Y:S01]  /*e9c0*/  SEL R111, R47, R14, P0 ;  /* 0x0000000e2f6f7207 */ /* 0x000fe20000000000 */
[--C-:B------:R-:W-:Y:S01]  /*e9d0*/  IMAD.X R95, RZ, RZ, R11.reuse, P3 ;  /* 0x000000ffff5f7224 */ /* 0x100fe200018e060b */
[----:B------:R-:W-:Y:S01]  /*e9e0*/  IADD3 R87, P5, R10, 0x4040, RZ ;  /* 0x000040400a577810 */ /* 0x000fe20007fbe0ff */
[--C-:B------:R-:W-:Y:S01]  /*e9f0*/  IMAD.X R9, RZ, RZ, R11.reuse, P4 ;  /* 0x000000ffff097224 */ /* 0x100fe200020e060b */
[----:B------:R-:W-:Y:S02]  /*ea00*/  SEL R59, R7, R8, P0 ;  /* 0x00000008073b7207 */ /* 0x000fe40000000000 */
[----:B------:R-:W-:Y:S01]  /*ea10*/  SEL R25, R8, R7, P0 ;  /* 0x0000000708197207 */ /* 0x000fe20000000000 */
[----:B------:R-:W-:Y:S01]  /*ea20*/  IMAD.X R7, RZ, RZ, R11, P5 ;  /* 0x000000ffff077224 */ /* 0x000fe200028e060b */
[----:B------:R-:W-:-:S02]  /*ea30*/  SEL R47, R14, R47, P0 ;  /* 0x0000002f0e2f7207 */ /* 0x000fc40000000000 */
[----:B------:R-:W-:Y:S02]  /*ea40*/  LOP3.LUT R8, R71, 0x380, RZ, 0xc0, !PT ;  /* 0x0000038047087812 */ /* 0x000fe400078ec0ff */
[----:B------:R-:W-:Y:S02]  /*ea50*/  LOP3.LUT R100, R4, R63, RZ, 0x3c, !PT ;  /* 0x0000003f04647212 */ /* 0x000fe400078e3cff */
[----:B------:R-:W-:Y:S02]  /*ea60*/  LOP3.LUT R14, R6, R67, RZ, 0x3c, !PT ;  /* 0x00000043060e7212 */ /* 0x000fe400078e3cff */
[----:B------:R-:W-:Y:S02]  /*ea70*/  LOP3.LUT R4, R79, 0x380, RZ, 0xc0, !PT ;  /* 0x000003804f047812 */ /* 0x000fe400078ec0ff */
[----:B------:R-:W-:Y:S02]  /*ea80*/  LOP3.LUT R6, R83, 0x380, RZ, 0xc0, !PT ;  /* 0x0000038053067812 */ /* 0x000fe400078ec0ff */
[----:B------:R-:W-:-:S02]  /*ea90*/  LOP3.LUT R30, R87, 0x380, RZ, 0xc0, !PT ;  /* 0x00000380571e7812 */ /* 0x000fc400078ec0ff */
[----:B------:R-:W-:Y:S02]  /*eaa0*/  SHF.R.U64 R8, R8, 0x3, RZ ;  /* 0x0000000308087819 */ /* 0x000fe400000012ff */
[----:B------:R-:W-:Y:S02]  /*eab0*/  SHF.R.U64 R4, R4, 0x3, RZ ;  /* 0x0000000304047819 */ /* 0x000fe400000012ff */
[----:B------:R-:W-:Y:S02]  /*eac0*/  SHF.R.U64 R6, R6, 0x3, RZ ;  /* 0x0000000306067819 */ /* 0x000fe400000012ff */
[----:B------:R-:W-:Y:S02]  /*ead0*/  SHF.R.U64 R30, R30, 0x3, RZ ;  /* 0x000000031e1e7819 */ /* 0x000fe400000012ff */
[----:B------:R-:W-:Y:S02]  /*eae0*/  SEL R107, R12, R13, P0 ;  /* 0x0000000d0c6b7207 */ /* 0x000fe40000000000 */
[----:B------:R-:W-:Y:S01]  /*eaf0*/  SEL R43, R13, R12, P0 ;  /* 0x0000000c0d2b7207 */ /* 0x000fe20000000000 */
[----:B------:R-:W-:Y:S01]  /*eb00*/  IMAD.X R13, RZ, RZ, R11, P2 ;  /* 0x000000ffff0d7224 */ /* 0x000fe200010e060b */
[----:B------:R-:W-:-:S02]  /*eb10*/  IADD3 R97, P6, R10, 0x4060, RZ ;  /* 0x000040600a617810 */ /* 0x000fc40007fde0ff */
[----:B------:R-:W-:Y:S02]  /*eb20*/  LOP3.LUT R12, R8, R71, RZ, 0x3c, !PT ;  /* 0x00000047080c7212 */ /* 0x000fe400078e3cff */
[----:B------:R-:W-:Y:S02]  /*eb30*/  LOP3.LUT R94, R4, R79, RZ, 0x3c, !PT ;  /* 0x0000004f045e7212 */ /* 0x000fe400078e3cff */
[----:B------:R-:W-:Y:S02]  /*eb40*/  LOP3.LUT R8, R6, R83, RZ, 0x3c, !PT ;  /* 0x0000005306087212 */ /* 0x000fe400078e3cff */
[----:B------:R-:W-:Y:S02]  /*eb50*/  LOP3.LUT R5, R10, 0x380, RZ, 0xc0, !PT ;  /* 0x000003800a057812 */ /* 0x000fe400078ec0ff */
[----:B------:R-:W-:Y:S02]  /*eb60*/  LOP3.LUT R6, R30, R87, RZ, 0x3c, !PT ;  /* 0x000000571e067212 */ /* 0x000fe400078e3cff */
[----:B------:R-:W-:-:S02]  /*eb70*/  LOP3.LUT R58, R97, 0x380, RZ, 0xc0, !PT ;  /* 0x00000380613a7812 */ /* 0x000fc400078ec0ff */
[----:B------:R-:W-:Y:S02]  /*eb80*/  MOV R94, R94 ;  /* 0x0000005e005e7202 */ /* 0x000fe40000000f00 */
[----:B------:R-:W-:Y:S02]  /*eb90*/  SHF.R.U64 R5, R5, 0x3, RZ ;  /* 0x0000000305057819 */ /* 0x000fe400000012ff */
[----:B------:R-:W-:Y:S02]  /*eba0*/  MOV R95, R6 ;  /* 0x00000006005f7202 */ /* 0x000fe40000000f00 */
[----:B------:R-:W-:Y:S02]  /*ebb0*/  SHF.R.U64 R58, R58, 0x3, RZ ;  /* 0x000000033a3a7819 */ /* 0x000fe400000012ff */
[----:B------:R-:W-:Y:S01]  /*ebc0*/  LOP3.LUT R10, R5, R10, RZ, 0x3c, !PT ;  /* 0x0000000a050a7212 */ /* 0x000fe200078e3cff */
[----:B------:R-:W-:Y:S01]  /*ebd0*/  IMAD.X R5, RZ, RZ, R11, P6 ;  /* 0x000000ffff057224 */ /* 0x000fe200030e060b */
[----:B------:R-:W-:-:S02]  /*ebe0*/  SEL R139, R15, R88, P0 ;  /* 0x000000580f8b7207 */ /* 0x000fc40000000000 */
[----:B------:R-:W-:Y:S01]  /*ebf0*/  SEL R33, R88, R15, P0 ;  /* 0x0000000f58217207 */ /* 0x000fe20000000000 */
[----:B------:R-:W-:Y:S01]  /*ec00*/  IMAD.X R15, RZ, RZ, R11, P1 ;  /* 0x000000ffff0f7224 */ /* 0x000fe200008e060b */
[----:B------:R-:W-:Y:S02]  /*ec10*/  LOP3.LUT R4, R58, R97, RZ, 0x3c, !PT ;  /* 0x000000613a047212 */ /* 0x000fe400078e3cff */
[----:B------:R-:W-:Y:S02]  /*ec20*/  MOV R98, R12 ;  /* 0x0000000c00627202 */ /* 0x000fe40000000f00 */
[----:B------:R-:W-:Y:S02]  /*ec30*/  MOV R30, R8 ;  /* 0x00000008001e7202 */ /* 0x000fe40000000f00 */
[----:B------:R-:W-:Y:S02]  /*ec40*/  MOV R99, R10 ;  /* 0x0000000a00637202 */ /* 0x000fe40000000f00 */
[----:B------:R-:W-:-:S02]  /*ec50*/  MOV R97, R14 ;  /* 0x0000000e00617202 */ /* 0x000fc40000000f00 */
[----:B------:R-:W-:Y:S02]  /*ec60*/  MOV R96, R4 ;  /* 0x0000000400607202 */ /* 0x000fe40000000f00 */
[----:B------:R-:W-:Y:S02]  /*ec70*/  MOV R100, R100 ;  /* 0x0000006400647202 */ /* 0x000fe40000000f00 */
        /* <DEDUP_REMOVED lines=13> */
[----:B------:R-:W1:Y:S04]  /*ed50*/  SHFL.IDX PT, R80, R25, R6, 0x1c1f ;  /* 0x001c1f0619507589 */ /* 0x000e6800000e0000 */
[----:B------:R-:W-:Y:S04]  /*ed60*/  SHFL.IDX PT, R75, R75, R6, 0x1c1f ;  /* 0x001c1f064b4b7589 */ /* 0x000fe800000e0000 */
[----:B------:R-:W2:Y:S01]  /*ed70*/  SHFL.IDX PT, R45, R45, R6, 0x1c1f ;  /* 0x001c1f062d2d7589 */ /* 0x000ea200000e0000 */
[----:B0-----:R-:W-:-:S02]  /*ed80*/  SEL R78, R76, R77, P0 ;  /* 0x0000004d4c4e7207 */ /* 0x001fc40000000000 */
[----:B------:R-:W-:Y:S01]  /*ed90*/  SEL R76, R77, R76, P0 ;  /* 0x0000004c4d4c7207 */ /* 0x000fe20000000000 */
[----:B------:R-:W-:Y:S04]  /*eda0*/  SHFL.IDX PT, R26, R43, R6, 0x1c1f ;  /* 0x001c1f062b1a7589 */ /* 0x000fe800000e0000 */
[----:B------:R-:W-:Y:S04]  /*edb0*/  SHFL.IDX PT, R53, R53, R6, 0x1c1f ;  /* 0x001c1f0635357589 */ /* 0x000fe800000e0000 */
[----:B------:R-:W-:Y:S04]  /*edc0*/  SHFL.IDX PT, R61, R61, R24, 0x1c1f ;  /* 0x001c1f183d3d7589 */ /* 0x000fe800000e0000 */
[----:B------:R-:W-:Y:S01]  /*edd0*/  SHFL.IDX PT, R72, R137, R24, 0x1c1f ;  /* 0x001c1f1889487589 */ /* 0x000fe200000e0000 */
[----:B-1----:R-:W-:-:S02]  /*ede0*/  SEL R82, R59, R80, P0 ;  /* 0x000000503b527207 */ /* 0x002fc40000000000 */
[----:B------:R-:W-:Y:S01]  /*edf0*/  SEL R80, R80, R59, P0 ;  /* 0x0000003b50507207 */ /* 0x000fe20000000000 */
        /* <DEDUP_REMOVED lines=8> */
[----:B------:R2:W-:Y:S04]  /*ee80*/  SHFL.IDX PT, R58, R37, R6, 0x1c1f ;  /* 0x001c1f06253a7589 */ /* 0x0005e800000e0000 */
[----:B------:R-:W1:Y:S04]  /*ee90*/  SHFL.IDX PT, R44, R44, R6, 0x1c1f ;  /* 0x001c1f062c2c7589 */ /* 0x000e6800000e0000 */
[----:B------:R-:W3:Y:S01]  /*eea0*/  SHFL.IDX PT, R49, R49, R6, 0x1c1f ;  /* 0x001c1f0631317589 */ /* 0x000ee200000e0000 */
[----:B--2---:R-:W-:-:S03]  /*eeb0*/  SEL R37, R45, R62, P0 ;  /* 0x0000003e2d257207 */ /* 0x004fc60000000000 */
[----:B------:R-:W-:Y:S04]  /*eec0*/  SHFL.IDX PT, R7, R143, R24, 0x1c1f ;  /* 0x001c1f188f077589 */ /* 0x000fe800000e0000 */
[----:B------:R-:W-:Y:S01]  /*eed0*/  SHFL.IDX PT, R68, R133, R24, 0x1c1f ;  /* 0x001c1f1885447589 */ /* 0x000fe200000e0000 */
[----:B0-----:R-:W-:-:S03]  /*eee0*/  SEL R83, R61, R8, P0 ;  /* 0x000000083d537207 */ /* 0x001fc60000000000 */
[----:B------:R-:W-:Y:S04]  /*eef0*/  SHFL.IDX PT, R84, R121, R24, 0x1c1f ;  /* 0x001c1f1879547589 */ /* 0x000fe800000e0000 */
[----:B------:R-:W-:Y:S04]  /*ef00*/  SHFL.IDX PT, R92, R117, R24, 0x1c1f ;  /* 0x001c1f18755c7589 */ /* 0x000fe800000e0000 */
[----:B------:R0:W2:Y:S01]  /*ef10*/  SHFL.IDX PT, R10, R29, R6, 0x1c1f ;  /* 0x001c1f061d0a7589 */ /* 0x0000a200000e0000 */
[----:B-1----:R-:W-:-:S03]  /*ef20*/  SEL R34, R63, R44, P0 ;  /* 0x0000002c3f227207 */ /* 0x002fc60000000000 */
[----:B------:R-:W-:Y:S01]  /*ef30*/  SHFL.IDX PT, R69, R32, R6, 0x1c1f ;  /* 0x001c1f0620457589 */ /* 0x000fe200000e0000 */
[----:B---3--:R-:W-:-:S03]  /*ef40*/  SEL R43, R70, R49, P0 ;  /* 0x00000031462b7207 */ /* 0x008fc60000000000 */
[----:B------:R1:W-:Y:S01]  /*ef50*/  SHFL.IDX PT, R85, R38, R6, 0x1c1f ;  /* 0x001c1f0626557589 */ /* 0x0003e200000e0000 */
[----:B0-----:R-:W-:-:S03]  /*ef60*/  SEL R29, R74, R75, P0 ;  /* 0x0000004b4a1d7207 */ /* 0x001fc60000000000 */
[----:B------:R0:W-:Y:S04]  /*ef70*/  SHFL.IDX PT, R93, R39, R6, 0x1c1f ;  /* 0x001c1f06275d7589 */ /* 0x0001e800000e0000 */
[----:B------:R-:W-:Y:S01]  /*ef80*/  SHFL.IDX PT, R9, R139, R24, 0x1c1f ;  /* 0x001c1f188b097589 */ /* 0x000fe200000e0000 */
[----:B-1----:R-:W-:-:S03]  /*ef90*/  SEL R38, R67, R26, P0 ;  /* 0x0000001a43267207 */ /* 0x002fc60000000000 */
[----:B------:R-:W-:Y:S01]  /*efa0*/  SHFL.IDX PT, R87, R89, R24, 0x1c1f ;  /* 0x001c1f1859577589 */ /* 0x000fe200000e0000 */
[----:B0-----:R-:W-:-:S03]  /*efb0*/  SEL R39, R66, R47, P0 ;  /* 0x0000002f42277207 */ /* 0x001fc60000000000 */
[----:B------:R-:W-:Y:S01]  /*efc0*/  SHFL.IDX PT, R91, R91, R24, 0x1c1f ;  /* 0x001c1f185b5b7589 */ /* 0x000fe200000e0000 */
[----:B--2---:R-:W-:Y:S02]  /*efd0*/  SEL R79, R7, R10, P0 ;  /* 0x0000000a074f7207 */ /* 0x004fe40000000000 */
[----:B------:R-:W-:Y:S01]  /*efe0*/  SEL R77, R10, R7, P0 ;  /* 0x000000070a4d7207 */ /* 0x000fe20000000000 */
[----:B------:R0:W1:Y:S03]  /*eff0*/  SHFL.IDX PT, R12, R33, R6, 0x1c1f ;  /* 0x001c1f06210c7589 */ /* 0x00006600000e0000 */
[----:B------:R-:W-:Y:S01]  /*f000*/  F2FP.BF16.F32.PACK_AB R10, R77, R76 ;  /* 0x0000004c4d0a723e */ /* 0x000fe200000010ff */
[----:B------:R-:W-:Y:S04]  /*f010*/  SHFL.IDX PT, R46, R46, R6, 0x1c1f ;  /* 0x001c1f062e2e7589 */ /* 0x000fe800000e0000 */
[----:B------:R-:W2:Y:S01]  /*f020*/  SHFL.IDX PT, R32, R50, R6, 0x1c1f ;  /* 0x001c1f0632207589 */ /* 0x000ea200000e0000 */
[----:B0-----:R-:W-:-:S03]  /*f030*/  SEL R33, R75, R74, P0 ;  /* 0x0000004a4b217207 */ /* 0x001fc60000000000 */
[----:B------:R-:W-:Y:S01]  /*f040*/  SHFL.IDX PT, R11, R135, R24, 0x1c1f ;  /* 0x001c1f18870b7589 */ /* 0x000fe200000e0000 */
[----:B------:R-:W-:Y:S02]  /*f050*/  SEL R74, R72, R73, P0 ;  /* 0x00000049484a7207 */ /* 0x000fe40000000000 */
[----:B------:R-:W-:Y:S01]  /*f060*/  SEL R72, R73, R72, P0 ;  /* 0x0000004849487207 */ /* 0x000fe20000000000 */
[----:B------:R-:W-:Y:S04]  /*f070*/  SHFL.IDX PT, R5, R123, R24, 0x1c1f ;  /* 0x001c1f187b057589 */ /* 0x000fe800000e0000 */
[----:B------:R-:W-:Y:S04]  /*f080*/  SHFL.IDX PT, R4, R119, R24, 0x1c1f ;  /* 0x001c1f1877047589 */ /* 0x000fe800000e0000 */
[----:B------:R0:W3:Y:S01]  /*f090*/  SHFL.IDX PT, R14, R35, R6, 0x1c1f ;  /* 0x001c1f06230e7589 */ /* 0x0000e200000e0000 */
[----:B-1----:R-:W-:-:S02]  /*f0a0*/  SEL R75, R9, R12, P0 ;  /* 0x0000000c094b7207 */ /* 0x002fc40000000000 */
[----:B------:R-:W-:Y:S01]  /*f0b0*/  SEL R73, R12, R9, P0 ;  /* 0x000000090c497207 */ /* 0x000fe20000000000 */
[----:B------:R1:W-:Y:S01]  /*f0c0*/  SHFL.IDX PT, R86, R41, R6, 0x1c1f ;  /* 0x001c1f0629567589 */ /* 0x0003e200000e0000 */
[----:B------:R-:W-:Y:S02]  /*f0d0*/  F2FP.BF16.F32.PACK_AB R9, R39, R38 ;  /* 0x000000262709723e */ /* 0x000fe400000010ff */
[----:B------:R-:W-:Y:S01]  /*f0e0*/  F2FP.BF16.F32.PACK_AB R12, R75, R74 ;  /* 0x0000004a4b0c723e */ /* 0x000fe200000010ff */
[----:B------:R-:W-:Y:S01]  /*f0f0*/  SHFL.IDX PT, R27, R42, R6, 0x1c1f ;  /* 0x001c1f062a1b7589 */ /* 0x000fe200000e0000 */
[----:B--2---:R-:W-:Y:S02]  /*f100*/  SEL R50, R91, R32, P0 ;  /* 0x000000205b327207 */ /* 0x004fe40000000000 */
[----:B0-----:R-:W-:Y:S01]  /*f110*/  SEL R35, R62, R45, P0 ;  /* 0x0000002d3e237207 */ /* 0x001fe20000000000 */
[----:B------:R0:W-:Y:S01]  /*f120*/  SHFL.IDX PT, R28, R51, R6, 0x1c1f ;  /* 0x001c1f06331c7589 */ /* 0x0001e200000e0000 */
[----:B------:R-:W-:-:S02]  /*f130*/  SEL R45, R49, R70, P0 ;  /* 0x00000046312d7207 */ /* 0x000fc40000000000 */
[----:B-1----:R-:W-:Y:S01]  /*f140*/  SEL R41, R47, R66, P0 ;  /* 0x000000422f297207 */ /* 0x002fe20000000000 */
[----:B------:R-:W1:Y:S01]  /*f150*/  SHFL.IDX PT, R89, R48, R6, 0x1c1f ;  /* 0x001c1f0630597589 */ /* 0x000e6200000e0000 */
[----:B------:R-:W-:Y:S02]  /*f160*/  SEL R66, R64, R65, P0 ;  /* 0x0000004140427207 */ /* 0x000fe40000000000 */
[----:B------:R-:W-:Y:S01]  /*f170*/  SEL R64, R65, R64, P0 ;  /* 0x0000004041407207 */ /* 0x000fe20000000000 */
[----:B------:R-:W-:Y:S01]  /*f180*/  SHFL.IDX PT, R60, R125, R24, 0x1c1f ;  /* 0x001c1f187d3c7589 */ /* 0x000fe200000e0000 */
[----:B------:R-:W-:Y:S02]  /*f190*/  SEL R65, R58, R13, P0 ;  /* 0x0000000d3a417207 */ /* 0x000fe40000000000 */
[----:B0-----:R-:W-:Y:S01]  /*f1a0*/  SEL R51, R90, R53, P0 ;  /* 0x000000355a337207 */ /* 0x001fe20000000000 */
[----:B------:R-:W-:Y:S01]  /*f1b0*/  SHFL.IDX PT, R15, R127, R24, 0x1c1f ;  /* 0x001c1f187f0f7589 */ /* 0x000fe200000e0000 */
[----:B------:R-:W-:-:S02]  /*f1c0*/  SEL R53, R53, R90, P0 ;  /* 0x0000005a35357207 */ /* 0x000fc40000000000 */
[----:B------:R-:W-:Y:S01]  /*f1d0*/  SEL R70, R68, R69, P0 ;  /* 0x0000004544467207 */ /* 0x000fe20000000000 */
[----:B------:R0:W-:Y:S01]  /*f1e0*/  SHFL.IDX PT, R101, R81, R24, 0x1c1f ;  /* 0x001c1f1851657589 */ /* 0x0001e200000e0000 */
[----:B------:R-:W-:Y:S02]  /*f1f0*/  SEL R90, R92, R93, P0 ;  /* 0x0000005d5c5a7207 */ /* 0x000fe40000000000 */
[----:B------:R-:W-:Y:S01]  /*f200*/  SEL R42, R71, R46, P0 ;  /* 0x0000002e472a7207 */ /* 0x000fe20000000000 */
[----:B------:R-:W-:Y:S01]  /*f210*/  SHFL.IDX PT, R105, R105, R24, 0x1c1f ;  /* 0x001c1f1869697589 */ /* 0x000fe200000e0000 */
[----:B------:R-:W-:Y:S02]  /*f220*/  SEL R68, R69, R68, P0 ;  /* 0x0000004445447207 */ /* 0x000fe40000000000 */
[----:B------:R-:W-:Y:S01]  /*f230*/  SEL R92, R93, R92, P0 ;  /* 0x0000005c5d5c7207 */ /* 0x000fe20000000000 */
[----:B------:R-:W-:Y:S01]  /*f240*/  SHFL.IDX PT, R109, R109, R24, 0x1c1f ;  /* 0x001c1f186d6d7589 */ /* 0x000fe200000e0000 */
[----:B---3--:R-:W-:-:S02]  /*f250*/  SEL R69, R14, R11, P0 ;  /* 0x0000000b0e457207 */ /* 0x008fc40000000000 */
[----:B0-----:R-:W-:Y:S01]  /*f260*/  SEL R81, R8, R61, P0 ;  /* 0x0000003d08517207 */ /* 0x001fe20000000000 */
[----:B------:R0:W-:Y:S01]  /*f270*/  SHFL.IDX PT, R24, R40, R6, 0x1c1f ;  /* 0x001c1f0628187589 */ /* 0x0001e200000e0000 */
[----:B-1----:R-:W-:Y:S02]  /*f280*/  SEL R48, R89, R88, P0 ;  /* 0x0000005859307207 */ /* 0x002fe40000000000 */
[----:B------:R-:W-:Y:S01]  /*f290*/  SEL R47, R87, R28, P0 ;  /* 0x0000001c572f7207 */ /* 0x000fe20000000000 */
[----:B------:R1:W2:Y:S01]  /*f2a0*/  SHFL.IDX PT, R25, R36, R6, 0x1c1f ;  /* 0x001c1f0624197589 */ /* 0x0002a200000e0000 */
[----:B------:R-:W-:Y:S02]  /*f2b0*/  SEL R49, R28, R87, P0 ;  /* 0x000000571c317207 */ /* 0x000fe40000000000 */
[----:B------:R-:W-:Y:S01]  /*f2c0*/  SEL R59, R5, R86, P0 ;  /* 0x00000056053b7207 */ /* 0x000fe20000000000 */
[----:B------:R-:W-:Y:S01]  /*f2d0*/  SHFL.IDX PT, R104, R55, R6, 0x1c1f ;  /* 0x001c1f0637687589 */ /* 0x000fe200000e0000 */
[----:B------:R-:W-:-:S02]  /*f2e0*/  SEL R93, R27, R4, P0 ;  /* 0x000000041b5d7207 */ /* 0x000fc40000000000 */
[----:B0-----:R-:W-:Y:S01]  /*f2f0*/  SEL R40, R26, R67, P0 ;  /* 0x000000431a287207 */ /* 0x001fe20000000000 */
[----:B------:R0:W3:Y:S01]  /*f300*/  SHFL.IDX PT, R103, R52, R6, 0x1c1f ;  /* 0x001c1f0634677589 */ /* 0x0000e200000e0000 */
[----:B------:R-:W-:Y:S02]  /*f310*/  SEL R67, R13, R58, P0 ;  /* 0x0000003a0d437207 */ /* 0x000fe40000000000 */
[----:B-1----:R-:W-:Y:S01]  /*f320*/  SEL R36, R44, R63, P0 ;  /* 0x0000003f2c247207 */ /* 0x002fe20000000000 */
[----:B------:R-:W-:Y:S01]  /*f330*/  SHFL.IDX PT, R108, R56, R6, 0x1c1f ;  /* 0x001c1f06386c7589 */ /* 0x000fe200000e0000 */
[----:B------:R-:W-:Y:S02]  /*f340*/  SEL R58, R84, R85, P0 ;  /* 0x00000055543a7207 */ /* 0x000fe40000000000 */
[----:B------:R-:W-:Y:S01]  /*f350*/  SEL R44, R46, R71, P0 ;  /* 0x000000472e2c7207 */ /* 0x000fe20000000000 */
[----:B------:R-:W1:Y:S01]  /*f360*/  SHFL.IDX PT, R107, R54, R6, 0x1c1f ;  /* 0x001c1f06366b7589 */ /* 0x000e6200000e0000 */
[----:B------:R-:W-:-:S02]  /*f370*/  SEL R84, R85, R84, P0 ;  /* 0x0000005455547207 */ /* 0x000fc40000000000 */
[----:B0-----:R-:W-:Y:S01]  /*f380*/  SEL R52, R32, R91, P0 ;  /* 0x0000005b20347207 */ /* 0x001fe20000000000 */
[----:B------:R0:W4:Y:S01]  /*f390*/  SHFL.IDX PT, R110, R57, R6, 0x1c1f ;  /* 0x001c1f06396e7589 */ /* 0x00012200000e0000 */
[----:B------:R-:W-:Y:S02]  /*f3a0*/  SEL R71, R11, R14, P0 ;  /* 0x0000000e0b477207 */ /* 0x000fe40000000000 */
[----:B------:R-:W-:Y:S02]  /*f3b0*/  SEL R46, R88, R89, P0 ;  /* 0x00000059582e7207 */ /* 0x000fe40000000000 */
[----:B------:R-:W-:Y:S02]  /*f3c0*/  SEL R85, R86, R5, P0 ;  /* 0x0000000556557207 */ /* 0x000fe40000000000 */
[----:B------:R-:W-:Y:S02]  /*f3d0*/  SEL R91, R4, R27, P0 ;  /* 0x0000001b045b7207 */ /* 0x000fe40000000000 */
[----:B------:R-:W-:-:S02]  /*f3e0*/  F2FP.BF16.F32.PACK_AB R4, R83, R82 ;  /* 0x000000525304723e */ /* 0x000fc400000010ff */
[----:B------:R-:W-:Y:S02]  /*f3f0*/  F2FP.BF16.F32.PACK_AB R5, R35, R34 ;  /* 0x000000222305723e */ /* 0x000fe400000010ff */
[----:B0-----:R-:W-:Y:S02]  /*f400*/  F2FP.BF16.F32.PACK_AB R6, R81, R80 ;  /* 0x000000505106723e */ /* 0x001fe400000010ff */
[----:B------:R-:W-:Y:S02]  /*f410*/  F2FP.BF16.F32.PACK_AB R7, R37, R36 ;  /* 0x000000242507723e */ /* 0x000fe400000010ff */
[----:B--2---:R-:W-:Y:S02]  /*f420*/  SEL R62, R60, R25, P0 ;  /* 0x000000193c3e7207 */ /* 0x004fe40000000000 */
[----:B------:R-:W-:Y:S01]  /*f430*/  SEL R63, R15, R24, P0 ;  /* 0x000000180f3f7207 */ /* 0x000fe20000000000 */
[----:B------:R0:W-:Y:S01]  /*f440*/  STSM.16.M88.4 [R99], R4 ;  /* 0x0000000463007844 */ /* 0x0001e20000000200 */
[----:B------:R-:W-:-:S02]  /*f450*/  SEL R61, R24, R15, P0 ;  /* 0x0000000f183d7207 */ /* 0x000fc40000000000 */
[----:B------:R-:W-:Y:S02]  /*f460*/  F2FP.BF16.F32.PACK_AB R8, R79, R78 ;  /* 0x0000004e4f08723e */ /* 0x000fe400000010ff */
[----:B------:R-:W-:Y:S02]  /*f470*/  F2FP.BF16.F32.PACK_AB R11, R41, R40 ;  /* 0x00000028290b723e */ /* 0x000fe400000010ff */
[----:B------:R-:W-:Y:S02]  /*f480*/  SEL R60, R25, R60, P0 ;  /* 0x0000003c193c7207 */ /* 0x000fe40000000000 */
[----:B------:R-:W-:Y:S01]  /*f490*/  F2FP.BF16.F32.PACK_AB R13, R43, R42 ;  /* 0x0000002a2b0d723e */ /* 0x000fe200000010ff */
[----:B------:R-:W-:Y:S01]  /*f4a0*/  STSM.16.M88.4 [R100], R8 ;  /* 0x0000000864007844 */ /* 0x000fe20000000200 */
[----:B------:R-:W-:Y:S02]  /*f4b0*/  F2FP.BF16.F32.PACK_AB R14, R73, R72 ;  /* 0x00000048490e723e */ /* 0x000fe400000010ff */
[----:B------:R-:W-:-:S02]  /*f4c0*/  F2FP.BF16.F32.PACK_AB R15, R45, R44 ;  /* 0x0000002c2d0f723e */ /* 0x000fc400000010ff */
[----:B---3--:R-:W-:Y:S01]  /*f4d0*/  SEL R54, R102, R103, P0 ;  /* 0x0000006766367207 */ /* 0x008fe20000000000 */
[----:B0-----:R-:W-:Y:S01]  /*f4e0*/  IMAD.U32 R99, RZ, RZ, UR9 ;  /* 0x00000009ff637e24 */ /* 0x001fe2000f8e00ff */
[----:B------:R-:W-:Y:S01]  /*f4f0*/  SEL R56, R103, R102, P0 ;  /* 0x0000006667387207 */ /* 0x000fe20000000000 */
[----:B------:R-:W-:Y:S01]  /*f500*/  STSM.16.M88.4 [R97], R12 ;  /* 0x0000000c61007844 */ /* 0x000fe20000000200 */
[----:B------:R-:W-:Y:S02]  /*f510*/  SEL R55, R101, R104, P0 ;  /* 0x0000006865377207 */ /* 0x000fe40000000000 */
[----:B------:R-:W-:Y:S02]  /*f520*/  SEL R57, R104, R101, P0 ;  /* 0x0000006568397207 */ /* 0x000fe40000000000 */
[----:B------:R-:W-:Y:S02]  /*f530*/  F2FP.BF16.F32.PACK_AB R24, R71, R70 ;  /* 0x000000464718723e */ /* 0x000fe400000010ff */
[----:B------:R-:W-:-:S02]  /*f540*/  F2FP.BF16.F32.PACK_AB R25, R47, R46 ;  /* 0x0000002e2f19723e */ /* 0x000fc400000010ff */
[----:B------:R-:W-:Y:S02]  /*f550*/  F2FP.BF16.F32.PACK_AB R26, R69, R68 ;  /* 0x00000044451a723e */ /* 0x000fe400000010ff */
[----:B------:R-:W-:Y:S02]  /*f560*/  F2FP.BF16.F32.PACK_AB R27, R49, R48 ;  /* 0x00000030311b723e */ /* 0x000fe400000010ff */
[----:B-1----:R-:W-:Y:S02]  /*f570*/  SEL R86, R106, R107, P0 ;  /* 0x0000006b6a567207 */ /* 0x002fe40000000000 */
[----:B------:R-:W-:Y:S01]  /*f580*/  SEL R88, R107, R106, P0 ;  /* 0x0000006a6b587207 */ /* 0x000fe20000000000 */
[----:B------:R0:W-:Y:S01]  /*f590*/  STSM.16.M88.4 [R98], R24 ;  /* 0x0000001862007844 */ /* 0x0001e20000000200 */
[----:B------:R-:W-:Y:S02]  /*f5a0*/  SEL R87, R105, R108, P0 ;  /* 0x0000006c69577207 */ /* 0x000fe40000000000 */
[----:B------:R-:W-:-:S02]  /*f5b0*/  SEL R89, R108, R105, P0 ;  /* 0x000000696c597207 */ /* 0x000fc40000000000 */
[----:B----4-:R-:W-:Y:S02]  /*f5c0*/  SEL R28, R109, R110, P0 ;  /* 0x0000006e6d1c7207 */ /* 0x010fe40000000000 */
[----:B------:R-:W-:Y:S02]  /*f5d0*/  SEL R32, R110, R109, P0 ;  /* 0x0000006d6e207207 */ /* 0x000fe40000000000 */
[----:B------:R-:W-:Y:S02]  /*f5e0*/  F2FP.BF16.F32.PACK_AB R4, R67, R66 ;  /* 0x000000424304723e */ /* 0x000fe400000010ff */
[----:B------:R-:W-:Y:S02]  /*f5f0*/  F2FP.BF16.F32.PACK_AB R5, R51, R50 ;  /* 0x000000323305723e */ /* 0x000fe400000010ff */
[----:B------:R-:W-:Y:S02]  /*f600*/  F2FP.BF16.F32.PACK_AB R6, R65, R64 ;  /* 0x000000404106723e */ /* 0x000fe400000010ff */
[----:B------:R-:W-:Y:S01]  /*f610*/  F2FP.BF16.F32.PACK_AB R7, R53, R52 ;  /* 0x000000343507723e */ /* 0x000fe200000010ff */
[----:B0-----:R-:W-:Y:S01]  /*f620*/  IMAD.U32 R98, RZ, RZ, UR8 ;  /* 0x00000008ff627e24 */ /* 0x001fe2000f8e00ff */
[----:B------:R-:W-:Y:S01]  /*f630*/  F2FP.BF16.F32.PACK_AB R8, R63, R62 ;  /* 0x0000003e3f08723e */ /* 0x000fe200000010ff */
[----:B------:R-:W-:Y:S01]  /*f640*/  ULDC.64 UR8, c[0x0][0xc08] ;  /* 0x0003020000087ab9 */ /* 0x000fe20000000a00 */
[----:B------:R-:W-:Y:S01]  /*f650*/  F2FP.BF16.F32.PACK_AB R9, R55, R54 ;  /* 0x000000363709723e */ /* 0x000fe200000010ff */
[----:B------:R0:W-:Y:S01]  /*f660*/  STSM.16.M88.4 [R94], R4 ;  /* 0x000000045e007844 */ /* 0x0001e20000000200 */
        /* <DEDUP_REMOVED lines=10> */
[----:B------:R-:W-:Y:S01]  /*f710*/  F2FP.BF16.F32.PACK_AB R26, R93, R92 ;  /* 0x0000005c5d1a723e */ /* 0x000fe200000010ff */
[----:B0-----:R-:W0:Y:S01]  /*f720*/  LDC R94, c[0x0][0xbe8] ;  /* 0x0002fa00ff5e7b82 */ /* 0x001e220000000800 */
[----:B------:R-:W-:Y:S02]  /*f730*/  F2FP.BF16.F32.PACK_AB R27, R33, R32 ;  /* 0x00000020211b723e */ /* 0x000fe400000010ff */
[----:B------:R-:W-:-:S03]  /*f740*/  ISETP.NE.U32.AND P0, PT, RZ, UR10, PT ;  /* 0x0000000aff007c0c */ /* 0x000fc6000bf05070 */
[----:B------:R3:W-:Y:S02]  /*f750*/  STSM.16.M88.4 [R96], R24 ;  /* 0x0000001860007844 */ /* 0x0007e40000000200 */
[----:B------:R-:W-:Y:S01]  /*f760*/  BAR.SYNC.DEFER_BLOCKING 0x1, 0x100 ;  /* 0x0044000000007b1d */ /* 0x000fe20000010000 */
[----:B------:R-:W-:-:S13]  /*f770*/  ISETP.NE.AND.EX P0, PT, RZ, UR11, PT, P0 ;  /* 0x0000000bff007c0c */ /* 0x000fda000bf05300 */
[----:B------:R-:W4:Y:S01]  /*f780*/  @P0 LDG.E R97, desc[UR36][R98.64] ;  /* 0x0000002462610981 */ /* 0x000f22000c1e1900 */
[----:B------:R-:W-:Y:S01]  /*f790*/  UISETP.NE.U32.AND UP0, UPT, UR8, URZ, UPT ;  /* 0x0000003f0800728c */ /* 0x000fe2000bf05070 */
[----:B0-----:R-:W-:Y:S01]  /*f7a0*/  ISETP.NE.AND P1, PT, R94, 0x1, PT ;  /* 0x000000015e00780c */ /* 0x001fe20003f25270 */
[----:B------:R-:W-:Y:S02]  /*f7b0*/  ULDC UR4, c[0x0][0xa88] ;  /* 0x0002a20000047ab9 */ /* 0x000fe40000000800 */
[----:B------:R-:W-:Y:S01]  /*f7c0*/  UISETP.NE.AND.EX UP0, UPT, UR9, URZ, UPT, UP0 ;  /* 0x0000003f0900728c */ /* 0x000fe2000bf05300 */
[----:B-1----:R-:W-:Y:S01]  /*f7d0*/  IMAD.U32 R9, RZ, RZ, UR4 ;  /* 0x00000004ff097e24 */ /* 0x002fe2000f8e00ff */
[----:B------:R-:W-:-:S04]  /*f7e0*/  UMOV UR16, 0x9b8 ;  /* 0x000009b800107882 */ /* 0x000fc80000000000 */
[----:B------:R-:W-:-:S04]  /*f7f0*/  PLOP3.LUT P4, PT, PT, PT, UP0, 0x80, 0x0 ;  /* 0x000000000000781c */ /* 0x000fc80003f8f008 */
[----:B------:R-:W0:Y:S01]  /*f800*/  @P1 LDC R6, c[0x0][0xbec] ;  /* 0x0002fb00ff061b82 */ /* 0x000e220000000800 */
[----:B------:R-:W-:-:S04]  /*f810*/  @UP0 ULEA UR8, UP1, UR53, UR8, 0x2 ;  /* 0x0000000835080291 */ /* 0x000fc8000f82103f */
[----:B------:R-:W-:Y:S02]  /*f820*/  @UP0 ULEA.HI.X UR9, UR53, UR9, UR57, 0x2, UP1 ;  /* 0x0000000935090291 */ /* 0x000fe400088f1439 */
[----:B------:R-:W-:Y:S01]  /*f830*/  UISETP.GT.AND UP1, UPT, UR56, 0x1, UPT ;  /* 0x000000013800788c */ /* 0x000fe2000bf24270 */
[----:B------:R-:W1:Y:S01]  /*f840*/  @P1 LDC R11, c[0x0][0xbf0] ;  /* 0x0002fc00ff0b1b82 */ /* 0x000e620000000800 */
[----:B------:R-:W-:Y:S02]  /*f850*/  IMAD.U32 R4, RZ, RZ, UR8 ;  /* 0x00000008ff047e24 */ /* 0x000fe4000f8e00ff */
[----:B------:R-:W-:Y:S01]  /*f860*/  USEL UR16, UR16, 0x978, UP1 ;  /* 0x0000097810107887 */ /* 0x000fe20008800000 */
[----:B------:R-:W-:Y:S01]  /*f870*/  IMAD.U32 R5, RZ, RZ, UR9 ;  /* 0x00000009ff057e24 */ /* 0x000fe2000f8e00ff */
[----:B------:R-:W-:Y:S01]  /*f880*/  UISETP.NE.U32.AND UP0, UPT, UR10, URZ, UPT ;  /* 0x0000003f0a00728c */ /* 0x000fe2000bf05070 */
[----:B--2---:R-:W-:Y:S01]  /*f890*/  VIADD R13, R18, UR48 ;  /* 0x00000030120d7c36 */ /* 0x004fe20008000000 */
[----:B------:R-:W-:-:S02]  /*f8a0*/  UMOV UR4, URZ ;  /* 0x0000003f00047c82 */ /* 0x000fc40008000000 */
[----:B------:R-:W-:Y:S01]  /*f8b0*/  UISETP.NE.AND.EX UP0, UPT, UR11, URZ, UPT, UP0 ;  /* 0x0000003f0b00728c */ /* 0x000fe2000bf05300 */
[----:B------:R0:W5:Y:S01]  /*f8c0*/  @P4 LDG.E R9, desc[UR36][R4.64] ;  /* 0x0000002404094981 */ /* 0x000162000c1e1900 */
[----:B------:R-:W-:Y:S01]  /*f8d0*/  USEL UR7, UR58, URZ, UP1 ;  /* 0x0000003f3a077287 */ /* 0x000fe20008800000 */
[----:B------:R-:W-:Y:S01]  /*f8e0*/  IMAD.MOV.U32 R7, RZ, RZ, R13 ;  /* 0x000000ffff077224 */ /* 0x000fe200078e000d */
[----:B------:R-:W-:Y:S02]  /*f8f0*/  USEL UR53, UR53, URZ, !UP0 ;  /* 0x0000003f35357287 */ /* 0x000fe4000c000000 */
[----:B------:R-:W-:Y:S01]  /*f900*/  ULDC.64 UR10, c[0x0][UR16+0x218] ;  /* 0x00008600100a7abb */ /* 0x000fe20008000a00 */
[----:B------:R-:W-:Y:S01]  /*f910*/  ULDC.64 UR14, c[0x0][UR16+0x228] ;  /* 0x00008a00100e7abb */ /* 0x000fe20008000a00 */
[----:B------:R-:W-:Y:S01]  /*f920*/  ULDC.64 UR12, c[0x0][UR16+0x220] ;  /* 0x00008800100c7abb */ /* 0x000fe20008000a00 */
[----:B------:R-:W-:Y:S02]  /*f930*/  UIMAD.WIDE.U32 UR8, UR10, UR54, URZ ;  /* 0x000000360a0872a5 */ /* 0x000fe4000f8e003f */
[----:B------:R-:W-:Y:S01]  /*f940*/  UIMAD.WIDE.U32 UR18, UR14, UR7, URZ ;  /* 0x000000070e1272a5 */ /* 0x000fe2000f8e003f */
[----:B0-----:R-:W-:Y:S01]  /*f950*/  @P1 IMAD.HI.U32 R4, R13, R6, RZ ;  /* 0x000000060d041227 */ /* 0x001fe200078e00ff */
[----:B------:R-:W-:-:S02]  /*f960*/  UIMAD UR10, UR11, UR54, URZ ;  /* 0x000000360b0a72a4 */ /* 0x000fc4000f8e023f */
[----:B------:R-:W-:Y:S02]  /*f970*/  UIMAD UR14, UR15, UR7, URZ ;  /* 0x000000070f0e72a4 */ /* 0x000fe4000f8e023f */
[----:B------:R-:W-:Y:S01]  /*f980*/  USEL UR57, UR57, URZ, !UP0 ;  /* 0x0000003f39397287 */ /* 0x000fe2000c000000 */
[----:B-1----:R-:W-:Y:S01]  /*f990*/  @P1 SHF.R.U32.HI R7, RZ, R11, R4 ;  /* 0x0000000bff071219 */ /* 0x002fe20000011604 */
[----:B------:R-:W-:Y:S01]  /*f9a0*/  UIMAD UR7, UR13, UR53, URZ ;  /* 0x000000350d0772a4 */ /* 0x000fe2000f8e023f */
[----:B------:R-:W-:Y:S01]  /*f9b0*/  IMAD.U32 R4, RZ, RZ, UR18 ;  /* 0x00000012ff047e24 */ /* 0x000fe2000f8e00ff */
[----:B------:R-:W-:Y:S01]  /*f9c0*/  UIADD3 UR9, UR9, UR10, URZ ;  /* 0x0000000a09097290 */ /* 0x000fe2000fffe03f */
[----:B------:R-:W-:Y:S01]  /*f9d0*/  IMAD.U32 R5, RZ, RZ, UR19 ;  /* 0x00000013ff057e24 */ /* 0x000fe2000f8e00ff */
[----:B------:R-:W-:Y:S01]  /*f9e0*/  UIMAD.WIDE.U32 UR10, UR12, UR53, URZ ;  /* 0x000000350c0a72a5 */ /* 0x000fe2000f8e003f */
[--C-:B------:R-:W-:Y:S01]  /*f9f0*/  IMAD.MOV R11, RZ, RZ, -R7.reuse ;  /* 0x000000ffff0b7224 */ /* 0x100fe200078e0a07 */
[----:B------:R-:W-:Y:S01]  /*fa00*/  UIMAD UR7, UR12, UR57, UR7 ;  /* 0x000000390c0772a4 */ /* 0x000fe2000f8e0207 */
[----:B------:R-:W-:Y:S01]  /*fa10*/  SHF.R.S32.HI R5, RZ, 0x1f, R7 ;  /* 0x0000001fff057819 */ /* 0x000fe20000011407 */
[----:B------:R-:W-:Y:S01]  /*fa20*/  UIADD3 UR14, UR19, UR14, URZ ;  /* 0x0000000e130e7290 */ /* 0x000fe2000fffe03f */
[----:B------:R-:W-:Y:S01]  /*fa30*/  IMAD R11, R94, R11, R13 ;  /* 0x0000000b5e0b7224 */ /* 0x000fe200078e020d */
[----:B------:R-:W-:-:S04]  /*fa40*/  UIADD3 UR7, UR11, UR7, URZ ;  /* 0x000000070b077290 */ /* 0x000fc8000fffe03f */
[----:B------:R-:W-:Y:S01]  /*fa50*/  IMAD.U32 R8, RZ, RZ, UR14 ;  /* 0x0000000eff087e24 */ /* 0x000fe2000f8e00ff */
        /* <DEDUP_REMOVED lines=22> */
.L_x_2463:
        /* <DEDUP_REMOVED lines=63> */
[----:B------:R-:W-:Y:S01]  /*ffb0*/  IMAD R0, R22, 0x20, R202 ;  /* 0x0000002016007824 */ /* 0x000fe200078e02ca */
[----:B------:R-:W-:-:S02]  /*ffc0*/  ULDC.64 UR10, c[0x0][0xae8] ;  /* 0x0002ba00000a7ab9 */ /* 0x000fc40000000a00 */
[----:B------:R-:W5:Y:S04]  /*ffd0*/  LD.E.128 R12, desc[UR36][R12.64] ;  /* 0x000000240c0c7980 */ /* 0x000f68000c101d00 */
[----:B------:R-:W5:Y:S01]  /*ffe0*/  LD.E.128 R24, desc[UR36][R24.64] ;  /* 0x0000002418187980 */ /* 0x000f62000c101d00 */
[----:B-1----:R-:W1:Y:S01]  /*fff0*/  @P1 LDC R21, c[0x0][0xbec] ;  /* 0x0002fb00ff151b82 */ /* 0x002e620000000800 */
[----:B------:R-:W-:Y:S01]  /*10000*/  UIADD3 UR9, UR9, UR7, URZ ;  /* 0x0000000709097290 */ /* 0x000fe2000fffe03f */
[----:B------:R-:W-:Y:S01]  /*10010*/  VIADD R2, R0, UR48 ;  /* 0x0000003000027c36 */ /* 0x000fe20008000000 */
[----:B------:R-:W5:Y:S02]  /*10020*/  LD.E.128 R32, desc[UR36][R32.64] ;  /* 0x0000002420207980 */ /* 0x000f64000c101d00 */
[----:B------:R-:W-:-:S02]  /*10030*/  UIMAD.WIDE.U32 UR8, UR54, UR10, UR8 ;  /* 0x0000000a360872a5 */ /* 0x000fc4000f8e0008 */
[----:B------:R-:W-:Y:S01]  /*10040*/  USHF.R.S32.HI UR4, URZ, 0x1f, UR53 ;  /* 0x0000001f3f047899 */ /* 0x000fe20008011435 */
[----:B------:R-:W5:Y:S01]  /*10050*/  LD.E.128 R36, desc[UR36][R36.64] ;  /* 0x0000002424247980 */ /* 0x000f62000c101d00 */
[----:B------:R-:W-:-:S03]  /*10060*/  UIMAD UR9, UR54, UR11, UR9 ;  /* 0x0000000b360972a4 */ /* 0x000fc6000f8e0209 */
[----:B------:R-:W-:Y:S01]  /*10070*/  ULDC.64 UR10, c[0x0][0xaf0] ;  /* 0x0002bc00000a7ab9 */ /* 0x000fe20000000a00 */
[----:B------:R-:W5:Y:S01]  /*10080*/  LD.E.128 R40, desc[UR36][R40.64] ;  /* 0x0000002428287980 */ /* 0x000f62000c101d00 */
[----:B------:R-:W-:Y:S01]  /*10090*/  UIMAD UR4, UR4, UR10, URZ ;  /* 0x0000000a040472a4 */ /* 0x000fe2000f8e023f */
[----:B------:R-:W-:Y:S01]  /*100a0*/  IMAD.MOV.U32 R29, RZ, RZ, R2 ;  /* 0x000000ffff1d7224 */ /* 0x000fe200078e0002 */
[----:B------:R-:W-:Y:S01]  /*100b0*/  UIMAD.WIDE.U32 UR8, UR53, UR10, UR8 ;  /* 0x0000000a350872a5 */ /* 0x000fe2000f8e0008 */
[----:B------:R-:W5:Y:S01]  /*100c0*/  LD.E.128 R44, desc[UR36][R44.64] ;  /* 0x000000242c2c7980 */ /* 0x000f62000c101d00 */
[----:B------:R-:W-:-:S03]  /*100d0*/  UIMAD UR4, UR53, UR11, UR4 ;  /* 0x0000000b350472a4 */ /* 0x000fc6000f8e0204 */
[----:B------:R-:W-:Y:S01]  /*100e0*/  ULDC.64 UR10, c[0x0][0xae0] ;  /* 0x0002b800000a7ab9 */ /* 0x000fe20000000a00 */
[----:B-1----:R-:W-:Y:S01]  /*100f0*/  @P1 IMAD.HI.U32 R0, R2, R21, RZ ;  /* 0x0000001502001227 */ /* 0x002fe200078e00ff */
[----:B------:R-:W-:Y:S01]  /*10100*/  @!PT LDS RZ, [RZ] ;  /* 0x00000000fffff984 */ /* 0x000fe20000000800 */
[----:B------:R-:W-:Y:S01]  /*10110*/  @!PT LDS RZ, [RZ] ;  /* 0x00000000fffff984 */ /* 0x000fe20000000800 */
[----:B------:R-:W-:Y:S01]  /*10120*/  @!PT LDS RZ, [RZ] ;  /* 0x00000000fffff984 */ /* 0x000fe20000000800 */
[----:B------:R-:W-:Y:S01]  /*10130*/  @!PT LDS RZ, [RZ] ;  /* 0x00000000fffff984 */ /* 0x000fe20000000800 */
[----:B------:R1:W-:Y:S06]  /*10140*/  MEMBAR.ALL.CTA ;  /* 0x0000000000007992 */ /* 0x0003ec0000008000 */
[----:B-1----:R-:W1:Y:S01]  /*10150*/  FENCE.VIEW.ASYNC.S ;  /* 0x00000000000073c6 */ /* 0x002e620000000000 */
        /* <DEDUP_REMOVED lines=43> */
.L_x_2466:
[----:B------:R-:W-:Y:S05]  /*10410*/  BSYNC B1 ;  /* 0x0000000000017941 */ /* 0x000fea0003800000 */
.L_x_2465:
        /* <DEDUP_REMOVED lines=13> */
.L_x_2468:
[----:B------:R-:W-:Y:S05]  /*104f0*/  BSYNC B1 ;  /* 0x0000000000017941 */ /* 0x000fea0003800000 */
.L_x_2467:
        /* <DEDUP_REMOVED lines=13> */
.L_x_2470:
[----:B------:R-:W-:Y:S05]  /*105d0*/  BSYNC B1 ;  /* 0x0000000000017941 */ /* 0x000fea0003800000 */
.L_x_2469:
        /* <DEDUP_REMOVED lines=16> */
.L_x_2464:
        /* <DEDUP_REMOVED lines=17> */
[----:B------:R-:W-:Y:S02]  /*107f0*/  UIMAD UR4, UR4, UR10, URZ ;  /* 0x0000000a040472a4 */ /* 0x000fe4000f8e023f */
[----:B------:R-:W-:Y:S01]  /*10800*/  UIMAD.WIDE.U32 UR8, UR53, UR10, UR8 ;  /* 0x0000000a350872a5 */ /* 0x000fe2000f8e0008 */
[----:B0-----:R-:W-:Y:S01]  /*10810*/  @P1 IMAD.HI.U32 R0, R13, R0, RZ ;  /* 0x000000000d001227 */ /* 0x001fe200078e00ff */
        /* <DEDUP_REMOVED lines=8> */
[----:B------:R-:W-:Y:S01]  /*108a0*/  IMAD.U32 R5, RZ, RZ, UR9 ;  /* 0x00000009ff057e24 */ /* 0x000fe2000f8e00ff */
[----:B------:R-:W-:Y:S01]  /*108b0*/  ULDC.64 UR10, c[0x0][0xb30] ;  /* 0x0002cc00000a7ab9 */ /* 0x000fe20000000a00 */
[----:B------:R-:W-:Y:S02]  /*108c0*/  IMAD R9, R94, R9, R13 ;  /* 0x000000095e097224 */ /* 0x000fe400078e020d */
        /* <DEDUP_REMOVED lines=14> */
[----:B------:R-:W-:Y:S02]  /*109b0*/  LEA.HI.X R14, R4, UR9, R3, 0x2, P1 ;  /* 0x00000009040e7c11 */ /* 0x000fe400088f1403 */
        /* <DEDUP_REMOVED lines=8> */
[----:B012---:R-:W-:Y:S02]  /*10a40*/  @!P1 IMAD.WIDE R2, R17, 0x4, R4 ;  /* 0x0000000411029825 */ /* 0x007fe400078e0204 */
        /* <DEDUP_REMOVED lines=21> */
[----:B--2---:R-:W-:Y:S01]  /*10ba0*/  @!P2 LEA R8, P5, R195, R4, 0x2 ;  /* 0x00000004c308a211 */ /* 0x004fe200078a10ff */
[----:B------:R1:W-:Y:S01]  /*10bb0*/  @!P4 ST.E.64 desc[UR36][R2.64], R72 ;  /* 0x000000480200c985 */ /* 0x0003e2000c101b24 */
[----:B------:R-:W-:-:S02]  /*10bc0*/  @!P3 LEA.HI.X R7, R196, R5, R213, 0x2, P6 ;  /* 0x00000005c407b211 */ /* 0x000fc400030f14d5 */
[----:B------:R-:W-:Y:S02]  /*10bd0*/  ISETP.GE.AND P4, PT, R193, UR4, PT ;  /* 0x00000004c1007c0c */ /* 0x000fe4000bf86270 */
        /* <DEDUP_REMOVED lines=33> */
.L_x_2473:
[----:B------:R-:W-:Y:S05]  /*10df0*/  BSYNC B1 ;  /* 0x0000000000017941 */ /* 0x000fea0003800000 */
.L_x_2472:
[----:B-1--4-:R1:W3:Y:S04]  /*10e00*/  SHFL.IDX PT, R5, R14, 0x1, 0x1c1f ;  /* 0x003c1f000e057f89 */ /* 0x0122e800000e0000 */
        /* <DEDUP_REMOVED lines=8> */
[-C--:B0-----:R-:W-:Y:S02]  /*10e90*/  @!P1 LEA R6, P4, R201, R4.reuse, 0x2 ;  /* 0x00000004c9069211 */ /* 0x081fe400078810ff */
[----:B--23--:R-:W-:Y:S02]  /*10ea0*/  @!P6 IMAD.WIDE R2, R17, 0x4, R4 ;  /* 0x000000041102e825 */ /* 0x00cfe400078e0204 */
        /* <DEDUP_REMOVED lines=13> */
[----:B-1----:R-:W-:Y:S01]  /*10f80*/  @!P4 LEA R14, P5, R197, R4, 0x2 ;  /* 0x00000004c50ec211 */ /* 0x002fe200078a10ff */
[----:B------:R1:W-:Y:S01]  /*10f90*/  @!P2 ST.E.64 desc[UR36][R10.64], R40 ;  /* 0x000000280a00a985 */ /* 0x0003e2000c101b24 */
[----:B------:R-:W-:-:S02]  /*10fa0*/  ISETP.GE.AND P2, PT, R194, UR4, PT ;  /* 0x00000004c2007c0c */ /* 0x000fc4000bf46270 */
[-C--:B------:R-:W-:Y:S01]  /*10fb0*/  @!P4 LEA.HI.X R15, R197, R5.reuse, R214, 0x2, P5 ;  /* 0x00000005c50fc211 */ /* 0x080fe200028f14d6 */
[----:B------:R4:W-:Y:S02]  /*10fc0*/  @!P3 ST.E.64 desc[UR36][R12.64], R42 ;  /* 0x0000002a0c00b985 */ /* 0x0009e4000c101b24 */
[CC--:B0-----:R-:W-:Y:S02]  /*10fd0*/  @!P0 LEA R2, P3, R196.reuse, R4.reuse, 0x2 ;  /* 0x00000004c4028211 */ /* 0x0c1fe400078610ff */
[----:B------:R-:W-:Y:S01]  /*10fe0*/  @!P4 ST.E.64 desc[UR36][R14.64], R44 ;  /* 0x0000002c0e00c985 */ /* 0x000fe2000c101b24 */
[----:B------:R-:W-:Y:S02]  /*10ff0*/  ISETP.GE.AND P4, PT, R193, UR4, PT ;  /* 0x00000004c1007c0c */ /* 0x000fe4000bf86270 */
[----:B--2---:R-:W-:Y:S02]  /*11000*/  @!P1 LEA R6, P5, R195, R4, 0x2 ;  /* 0x00000004c3069211 */ /* 0x004fe400078a10ff */
[----:B------:R-:W-:-:S02]  /*11010*/  @!P0 LEA.HI.X R3, R196, R5, R213, 0x2, P3 ;  /* 0x00000005c4038211 */ /* 0x000fc400018f14d5 */
[----:B------:R-:W-:Y:S02]  /*11020*/  ISETP.GE.AND P3, PT, R192, UR4, PT ;  /* 0x00000004c0007c0c */ /* 0x000fe4000bf66270 */
[CC--:B---3--:R-:W-:Y:S01]  /*11030*/  @!P2 LEA R8, P6, R194.reuse, R4.reuse, 0x2 ;  /* 0x00000004c208a211 */ /* 0x0c8fe200078c10ff */
[----:B------:R0:W-:Y:S01]  /*11040*/  @!P0 ST.E.64 desc[UR36][R2.64], R46 ;  /* 0x0000002e02008985 */ /* 0x0001e2000c101b24 */
[-C--:B------:R-:W-:Y:S02]  /*11050*/  @!P1 LEA.HI.X R7, R195, R5.reuse, R212, 0x2, P5 ;  /* 0x00000005c3079211 */ /* 0x080fe400028f14d4 */
[----:B------:R-:W-:Y:S02]  /*11060*/  @!P2 LEA.HI.X R9, R194, R5, R211, 0x2, P6 ;  /* 0x00000005c209a211 */ /* 0x000fe400030f14d3 */
[----:B------:R-:W-:Y:S01]  /*11070*/  ISETP.GE.AND P0, PT, R191, UR4, PT ;  /* 0x00000004bf007c0c */ /* 0x000fe2000bf06270 */
[----:B------:R2:W-:Y:S01]  /*11080*/  @!P1 ST.E.64 desc[UR36][R6.64], R48 ;  /* 0x0000003006009985 */ /* 0x0005e2000c101b24 */
[----:B-1----:R-:W-:-:S02]  /*11090*/  @!P4 LEA R10, P1, R193, R4, 0x2 ;  /* 0x00000004c10ac211 */ /* 0x002fc400078210ff */
[----:B------:R-:W-:Y:S01]  /*110a0*/  ISETP.GE.AND P5, PT, R190, UR4, PT ;  /* 0x00000004be007c0c */ /* 0x000fe2000bfa6270 */
[----:B------:R1:W-:Y:S01]  /*110b0*/  @!P2 ST.E.64 desc[UR36][R8.64], R50 ;  /* 0x000000320800a985 */ /* 0x0003e2000c101b24 */
[----:B------:R-:W-:Y:S02]  /*110c0*/  @!P4 LEA.HI.X R11, R193, R5, R210, 0x2, P1 ;  /* 0x00000005c10bc211 */ /* 0x000fe400008f14d2 */
[----:B------:R-:W-:Y:S02]  /*110d0*/  ISETP.GE.AND P2, PT, R189, UR4, PT ;  /* 0x00000004bd007c0c */ /* 0x000fe4000bf46270 */
[----:B------:R-:W-:Y:S01]  /*110e0*/  ISETP.GE.AND P1, PT, R188, UR4, PT ;  /* 0x00000004bc007c0c */ /* 0x000fe2000bf26270 */
[----:B------:R3:W-:Y:S01]  /*110f0*/  @!P4 ST.E.64 desc[UR36][R10.64], R52 ;  /* 0x000000340a00c985 */ /* 0x0007e2000c101b24 */
[-C--:B----4-:R-:W-:Y:S02]  /*11100*/  @!P3 LEA R12, P6, R192, R4.reuse, 0x2 ;  /* 0x00000004c00cb211 */ /* 0x090fe400078c10ff */
[----:B0-----:R-:W-:-:S02]  /*11110*/  @!P0 LEA R2, P4, R191, R4, 0x2 ;  /* 0x00000004bf028211 */ /* 0x001fc400078810ff */
[-C--:B------:R-:W-:Y:S02]  /*11120*/  @!P3 LEA.HI.X R13, R192, R5.reuse, R209, 0x2, P6 ;  /* 0x00000005c00db211 */ /* 0x080fe400030f14d1 */
[----:B------:R-:W-:-:S03]  /*11130*/  @!P0 LEA.HI.X R3, R191, R5, R208, 0x2, P4 ;  /* 0x00000005bf038211 */ /* 0x000fc600020f14d0 */
[----:B------:R3:W-:Y:S01]  /*11140*/  @!P3 ST.E.64 desc[UR36][R12.64], R54 ;  /* 0x000000360c00b985 */ /* 0x0007e2000c101b24 */
[-C--:B--2---:R-:W-:Y:S02]  /*11150*/  @!P5 LEA R6, P3, R190, R4.reuse, 0x2 ;  /* 0x00000004be06d211 */ /* 0x084fe400078610ff */
        /* <DEDUP_REMOVED lines=11> */
[----:B---3--:R-:W-:-:S04]  /*11210*/  LEA R2, P0, R23, R4, 0x2 ;  /* 0x0000000417027211 */ /* 0x008fc800078010ff */
[----:B------:R-:W-:-:S05]  /*11220*/  LEA.HI.X R3, R23, R5, R204, 0x2, P0 ;  /* 0x0000000517037211 */ /* 0x000fca00000f14cc */
[----:B------:R4:W-:Y:S01]  /*11230*/  ST.E.64 desc[UR36][R2.64], R32 ;  /* 0x0000002002007985 */ /* 0x0009e2000c101b24 */
[----:B------:R-:W-:Y:S05]  /*11240*/  BRA `(.L_x_2471) ;  /* 0x0000000c000c7947 */ /* 0x000fea0003800000 */
.L_x_2462:
        /* <DEDUP_REMOVED lines=9> */
[----:B------:R-:W-:-:S03]  /*112e0*/  UISETP.NE.U32.AND UP1, UPT, UR8, URZ, UPT ;  /* 0x0000003f0800728c */ /* 0x000fc6000bf25070 */
[----:B------:R-:W2:Y:S01]  /*112f0*/  @P1 LDG.E R6, desc[UR36][R2.64] ;  /* 0x0000002402061981 */ /* 0x000ea2000c1e1900 */
[----:B------:R-:W-:Y:S01]  /*11300*/  UISETP.NE.AND.EX UP1, UPT, UR9, URZ, UPT, UP1 ;  /* 0x0000003f0900728c */ /* 0x000fe2000bf25310 */
[----:B------:R-:W-:Y:S02]  /*11310*/  ULDC UR4, c[0x0][0xa88] ;  /* 0x0002a20000047ab9 */ /* 0x000fe40000000800 */
[----:B------:R-:W-:-:S03]  /*11320*/  IMAD.U32 R0, RZ, RZ, UR4 ;  /* 0x00000004ff007e24 */ /* 0x000fc6000f8e00ff */
        /* <DEDUP_REMOVED lines=15> */
.L_x_2474:
[----:B------:R-:W-:Y:S01]  /*11420*/  USEL UR53, UR53, URZ, !UP0 ;  /* 0x0000003f35357287 */ /* 0x000fe2000c000000 */
[----:B------:R-:W-:Y:S01]  /*11430*/  BSSY B1, `(.L_x_2475) ;  /* 0x0000038000017945 */ /* 0x000fe20003800000 */
[----:B------:R-:W-:-:S03]  /*11440*/  USEL UR57, UR57, URZ, !UP0 ;  /* 0x0000003f39397287 */ /* 0x000fc6000c000000 */
[----:B------:R-:W-:Y:S09]  /*11450*/  @P0 BRA `(.L_x_2476) ;  /* 0x0000000000d40947 */ /* 0x000ff20003800000 */
        /* <DEDUP_REMOVED lines=32> */
[----:B------:R-:W-:Y:S01]  /*11660*/  UIADD3.X UR7, UR7, UR11, UR16, UP0, UP1 ;  /* 0x0000000b07077290 */ /* 0x000fe200087e2410 */
[----:B-1----:R-:W-:Y:S01]  /*11670*/  @P0 SHF.R.U32.HI R5, RZ, R7, R2 ;  /* 0x00000007ff050219 */ /* 0x002fe20000011602 */
[----:B------:R-:W-:Y:S01]  /*11680*/  IMAD.U32 R2, RZ, RZ, UR20 ;  /* 0x00000014ff027e24 */ /* 0x000fe2000f8e00ff */
[----:B------:R-:W-:Y:S01]  /*11690*/  ULDC.64 UR8, c[0x0][UR17+0x210] ;  /* 0x0000840011087abb */ /* 0x000fe20008000a00 */
[----:B------:R-:W-:Y:S01]  /*116a0*/  ULDC.64 UR10, c[0x0][0xba8] ;  /* 0x0002ea00000a7ab9 */ /* 0x000fe20000000a00 */
[----:B------:R-:W-:Y:S01]  /*116b0*/  @!UP2 ULDC UR10, c[0x0][0xb50] ;  /* 0x0002d400000aaab9 */ /* 0x000fe20000000800 */
[--C-:B------:R-:W-:Y:S01]  /*116c0*/  IMAD.MOV R7, RZ, RZ, -R5.reuse ;  /* 0x000000ffff077224 */ /* 0x100fe200078e0a05 */
[----:B------:R-:W-:Y:S01]  /*116d0*/  IADD3 R2, P0, P1, R5, UR14, R2 ;  /* 0x0000000e05027c10 */ /* 0x000fe2000f91e002 */
[----:B------:R-:W-:Y:S01]  /*116e0*/  @!UP2 ULDC UR11, c[0x0][0xb54] ;  /* 0x0002d500000baab9 */ /* 0x000fe20000000800 */
[----:B------:R-:W-:Y:S01]  /*116f0*/  SHF.R.S32.HI R5, RZ, 0x1f, R5 ;  /* 0x0000001fff057819 */ /* 0x000fe20000011405 */
[----:B------:R-:W-:-:S03]  /*11700*/  IMAD R7, R9, R7, R4 ;  /* 0x0000000709077224 */ /* 0x000fc600078e0204 */
[----:B------:R-:W-:Y:S01]  /*11710*/  IADD3.X R3, R5, UR7, R6, P0, P1 ;  /* 0x0000000705037c10 */ /* 0x000fe200087e2406 */
        /* <DEDUP_REMOVED lines=9> */
.L_x_2476:
[----:B------:R-:W-:Y:S05]  /*117b0*/  BSYNC B1 ;  /* 0x0000000000017941 */ /* 0x000fea0003800000 */
.L_x_2475:
        /* <DEDUP_REMOVED lines=11> */
[----:B------:R-:W-:Y:S01]  /*11870*/  ULDC.64 UR10, c[0x0][0xae8] ;  /* 0x0002ba00000a7ab9 */ /* 0x000fe20000000a00 */
[----:B------:R-:W-:Y:S01]  /*11880*/  UIADD3 UR9, UR9, UR7, URZ ;  /* 0x0000000709097290 */ /* 0x000fe2000fffe03f */
[----:B0-----:R-:W-:-:S03]  /*11890*/  IMAD.MOV.U32 R5, RZ, RZ, R6 ;  /* 0x000000ffff057224 */ /* 0x001fc600078e0006 */
        /* <DEDUP_REMOVED lines=51> */
.L_x_2478:
[----:B------:R-:W-:Y:S05]  /*11bd0*/  BSYNC B1 ;  /* 0x0000000000017941 */ /* 0x000fea0003800000 */
.L_x_2477:
        /* <DEDUP_REMOVED lines=13> */
.L_x_2480:
[----:B------:R-:W-:Y:S05]  /*11cb0*/  BSYNC B1 ;  /* 0x0000000000017941 */ /* 0x000fea0003800000 */
.L_x_2479:
        /* <DEDUP_REMOVED lines=13> */
.L_x_2482:
[----:B------:R-:W-:Y:S05]  /*11d90*/  BSYNC B1 ;  /* 0x0000000000017941 */ /* 0x000fea0003800000 */
.L_x_2481:
        /* <DEDUP_REMOVED lines=14> */
.L_x_2471:
[----:B------:R-:W-:Y:S05]  /*11e80*/  BSYNC B0 ;  /* 0x0000000000007941 */ /* 0x000fea0003800000 */
.L_x_2461:
[----:B------:R-:W-:Y:S02]  /*11e90*/  ULDC UR4, c[0x0][0xc3c] ;  /* 0x00030f0000047ab9 */ /* 0x000fe40000000800 */
[----:B------:R-:W-:-:S13]  /*11ea0*/  ISETP.GE.AND P0, PT, R31, UR4, PT ;  /* 0x000000041f007c0c */ /* 0x000fda000bf06270 */
[----:B------:R-:W-:Y:S05]  /*11eb0*/  @!P0 BRA `(.L_x_2483) ;  /* 0xfffffef0002c8947 */ /* 0x000fea000383ffff */
[----:B------:R-:W-:Y:S05]  /*11ec0*/  EXIT ;  /* 0x000000000000794d */ /* 0x000fea0003800000 */
.L_x_2418:
[----:B------:R-:W-:-:S08]  /*11ed0*/  NOP ;  /* 0x0000000000007918 */ /* 0x000fd00000000000 */
[----:B0-----:R-:W0:-:S00]  /*11ee0*/  USETMAXREG.DEALLOC.CTAPOOL 0x28 ;  /* 0x00000028000079c8 */ /* 0x001e0000080e0500 */
        /* <DEDUP_REMOVED lines=60> */
.L_x_2487:
        /* <DEDUP_REMOVED lines=36> */
.L_x_2485:
[----:B------:R-:W-:-:S04]  /*124f0*/  IMAD.IADD R8, R11, 0x1, -R8 ;  /* 0x000000010b087824 */ /* 0x000fc800078e0a08 */
[----:B------:R-:W-:-:S05]  /*12500*/  IMAD R3, R5, R4, R8 ;  /* 0x0000000405037224 */ /* 0x000fca00078e0208 */
[----:B------:R-:W-:Y:S01]  /*12510*/  ISETP.GT.AND P0, PT, R3, R6, PT ;  /* 0x000000060300720c */ /* 0x000fe20003f04270 */
[----:B------:R-:W-:-:S12]  /*12520*/  IMAD.MOV.U32 R3, RZ, RZ, RZ ;  /* 0x000000ffff037224 */ /* 0x000fd800078e00ff */
        /* <DEDUP_REMOVED lines=13> */
.L_x_2488:
[----:B01----:R-:W-:-:S04]  /*12600*/  IMAD R2, R3, R4, R8 ;  /* 0x0000000403027224 */ /* 0x003fc800078e0208 */
[----:B------:R-:W-:Y:S01]  /*12610*/  IMAD.IADD R5, R6, 0x1, -R2 ;  /* 0x0000000106057824 */ /* 0x000fe200078e0a02 */
[----:B------:R0:W-:Y:S01]  /*12620*/  STL [R1], R2 ;  /* 0x0000000201007387 */ /* 0x0001e20000100800 */
[----:B------:R-:W-:Y:S05]  /*12630*/  @!P1 BRA `(.L_x_2489) ;  /* 0x0000000000ec9947 */ /* 0x000fea0003800000 */
        /* <DEDUP_REMOVED lines=40> */
[----:B------:R-:W-:Y:S02]  /*128c0*/  IMAD R3, R2, R6, R3 ;  /* 0x0000000602037224 */ /* 0x000fe400078e0203 */
[----:B------:R-:W-:-:S03]  /*128d0*/  IMAD.MOV R6, RZ, RZ, -R8 ;  /* 0x000000ffff067224 */ /* 0x000fc600078e0a08 */
        /* <DEDUP_REMOVED lines=13> */
[----:B------:R-:W-:Y:S02]  /*129b0*/  IMAD R2, R0, R6, R5 ;  /* 0x0000000600027224 */ /* 0x000fe400078e0205 */
[----:B------:R-:W-:-:S05]  /*129c0*/  IMAD R3, R3, 0x10000, R4 ;  /* 0x0001000003037824 */ /* 0x000fca00078e0204 */
[----:B------:R1:W-:Y:S01]  /*129d0*/  STL [R1+0x8], R3 ;  /* 0x0000080301007387 */ /* 0x0003e20000100800 */
[----:B------:R-:W-:Y:S05]  /*129e0*/  BRA `(.L_x_2490) ;  /* 0x0000000400007947 */ /* 0x000fea0003800000 */
.L_x_2489:
        /* <DEDUP_REMOVED lines=36> */
[-C--:B------:R-:W-:Y:S02]  /*12c30*/  IABS R8, R13.reuse ;  /* 0x0000000d00087213 */ /* 0x080fe40000000000 */
[----:B------:R-:W-:Y:S02]  /*12c40*/  IABS R10, R13 ;  /* 0x0000000d000a7213 */ /* 0x000fe40000000000 */
[----:B------:R-:W0:Y:S08]  /*12c50*/  I2F.RP R4, R8 ;  /* 0x0000000800047306 */ /* 0x000e300000209400 */
[----:B0-----:R-:W0:Y:S02]  /*12c60*/  MUFU.RCP R4, R4 ;  /* 0x0000000400047308 */ /* 0x001e240000001000 */
[----:B0-----:R-:W-:-:S02]  /*12c70*/  VIADD R3, R4, 0xffffffe ;  /* 0x0ffffffe04037836 */ /* 0x001fc40000000000 */
[----:B------:R-:W-:-:S04]  /*12c80*/  IMAD.MOV R4, RZ, RZ, -R13 ;  /* 0x000000ffff047224 */ /* 0x000fc800078e0a0d */
        /* <DEDUP_REMOVED lines=20> */
[----:B------:R-:W-:-:S05]  /*12dd0*/  IMAD R3, R2, R4, R3 ;  /* 0x0000000402037224 */ /* 0x000fca00078e0203 */
[----:B------:R0:W-:Y:S02]  /*12de0*/  STL [R1+0x8], R3 ;  /* 0x0000080301007387 */ /* 0x0001e40000100800 */
.L_x_2490:
[----:B01----:R-:W-:-:S05]  /*12df0*/  LOP3.LUT R3, RZ, R2, RZ, 0x33, !PT ;  /* 0x00000002ff037212 */ /* 0x003fca00078e33ff */
[----:B------:R-:W-:-:S05]  /*12e00*/  IMAD.IADD R0, R0, 0x1, R3 ;  /* 0x0000000100007824 */ /* 0x000fca00078e0203 */
[----:B------:R1:W-:Y:S01]  /*12e10*/  STL [R1+0x4], R0 ;  /* 0x0000040001007387 */ /* 0x0003e20000100800 */
[----:B------:R-:W-:Y:S05]  /*12e20*/  BRA `(.L_x_2491) ;  /* 0x0000000000107947 */ /* 0x000fea0003800000 */
.L_x_2486:
[----:B------:R0:W-:Y:S01]  /*12e30*/  STL [R1], R6 ;  /* 0x0000000601007387 */ /* 0x0001e20000100800 */
[----:B------:R-:W-:-:S03]  /*12e40*/  ULDC UR41, c[0x0][0xc3c] ;  /* 0x00030f0000297ab9 */ /* 0x000fc60000000800 */
[----:B------:R0:W-:Y:S04]  /*12e50*/  STL [R1+0x4], RZ ;  /* 0x000004ff01007387 */ /* 0x0001e80000100800 */
[----:B------:R0:W-:Y:S02]  /*12e60*/  STL [R1+0x8], RZ ;  /* 0x000008ff01007387 */ /* 0x0001e40000100800 */
.L_x_2491:
[----:B------:R-:W2:Y:S04]  /*12e70*/  LDL R8, [R1] ;  /* 0x0000000001087983 */ /* 0x000ea80000100800 */
[----:B------:R-:W2:Y:S04]  /*12e80*/  LDL R9, [R1+0x4] ;  /* 0x0000040001097983 */ /* 0x000ea80000100800 */
[----:B------:R-:W2:Y:S01]  /*12e90*/  LDL R10, [R1+0x8] ;  /* 0x00000800010a7983 */ /* 0x000ea20000100800 */
[----:B------:R-:W-:Y:S01]  /*12ea0*/  ISETP.NE.AND P0, PT, R7, RZ, PT ;  /* 0x000000ff0700720c */ /* 0x000fe20003f05270 */
[----:B------:R-:W-:-:S12]  /*12eb0*/  IMAD.U32 R2, RZ, RZ, UR41 ;  /* 0x00000029ff027e24 */ /* 0x000fd8000f8e00ff */
[----:B------:R-:W3:Y:S01]  /*12ec0*/  @!P0 S2R R3, SR_CgaCtaId ;  /* 0x0000000000038919 */ /* 0x000ee20000008800 */
[----:B-1----:R-:W-:Y:S01]  /*12ed0*/  @!P0 MOV R0, 0x400 ;  /* 0x0000040000008802 */ /* 0x002fe20000000f00 */
[----:B------:R-:W-:-:S03]  /*12ee0*/  @!P0 IMAD.MOV.U32 R11, RZ, RZ, R2 ;  /* 0x000000ffff0b8224 */ /* 0x000fc600078e0002 */
[----:B---3--:R-:W-:-:S05]  /*12ef0*/  @!P0 LEA R0, R3, R0, 0x18 ;  /* 0x0000000003008211 */ /* 0x008fca00078ec0ff */
[----:B--2---:R1:W-:Y:S01]  /*12f00*/  @!P0 STS.128 [R0+0x298d0], R8 ;  /* 0x0298d00800008388 */ /* 0x0043e20000000c00 */
[----:B------:R-:W-:Y:S06]  /*12f10*/  BAR.ARV 0x5, 0x180 ;  /* 0x0146000000007b1d */ /* 0x000fec0000002000 */
.L_x_2484:
[----:B------:R-:W-:Y:S01]  /*12f20*/  ULDC UR4, c[0x0][0xc3c] ;  /* 0x00030f0000047ab9 */ /* 0x000fe20000000800 */
[----:B------:R2:W-:Y:S01]  /*12f30*/  STL [R1+0x28], RZ ;  /* 0x000028ff01007387 */ /* 0x0005e20000100800 */
[----:B------:R-:W-:Y:S01]  /*12f40*/  UISETP.GE.AND UP0, UPT, UR41, UR4, UPT ;  /* 0x000000042900728c */ /* 0x000fe2000bf06270 */
[----:B------:R-:W-:Y:S02]  /*12f50*/  IMAD.MOV.U32 R32, RZ, RZ, 0x1 ;  /* 0x00000001ff207424 */ /* 0x000fe400078e00ff */
[----:B------:R-:W-:-:S03]  /*12f60*/  IMAD.MOV.U32 R19, RZ, RZ, RZ ;  /* 0x000000ffff137224 */ /* 0x000fc600078e00ff */
[----:B------:R-:W-:-:S13]  /*12f70*/  PLOP3.LUT P0, PT, PT, PT, UP0, 0x80, 0x0 ;  /* 0x000000000000781c */ /* 0x000fda0003f0f008 */
[----:B--2---:R-:W-:Y:S05]  /*12f80*/  @P0 BRA `(.L_x_2492) ;  /* 0x0000006000680947 */ /* 0x004fea0003800000 */
[----:B-1----:R-:W2:Y:S01]  /*12f90*/  LDL R0, [R1+0x2c] ;  /* 0x00002c0001007983 */ /* 0x002ea20000100800 */
[----:B------:R-:W1:Y:S01]  /*12fa0*/  S2UR UR4, SR_CgaCtaId ;  /* 0x00000000000479c3 */ /* 0x000e620000008800 */
[----:B------:R-:W-:Y:S01]  /*12fb0*/  MOV R16, 0x400 ;  /* 0x0000040000107802 */ /* 0x000fe20000000f00 */
[----:B------:R-:W-:Y:S01]  /*12fc0*/  IMAD.MOV.U32 R34, RZ, RZ, 0x40 ;  /* 0x00000040ff227424 */ /* 0x000fe200078e00ff */
[----:B------:R-:W0:Y:S01]  /*12fd0*/  S2R R14, SR_TID.X ;  /* 0x00000000000e7919 */ /* 0x000e220000002100 */
[----:B------:R-:W-:Y:S01]  /*12fe0*/  IMAD.MOV.U32 R32, RZ, RZ, 0x1 ;  /* 0x00000001ff207424 */ /* 0x000fe200078e00ff */
[----:B------:R-:W-:Y:S01]  /*12ff0*/  ULDC UR46, c[0x0][0xc] ;  /* 0x00000300002e7ab9 */ /* 0x000fe20000000800 */
[----:B------:R-:W-:Y:S02]  /*13000*/  IMAD.MOV.U32 R19, RZ, RZ, RZ ;  /* 0x000000ffff137224 */ /* 0x000fe400078e00ff */
[C---:B0-----:R-:W-:Y:S01]  /*13010*/  IMAD.SHL.U32 R4, R14.reuse, 0x10, RZ ;  /* 0x000000100e047824 */ /* 0x041fe200078e00ff */
[C---:B------:R-:W-:Y:S01]  /*13020*/  LOP3.LUT R13, R14.reuse, 0x7f, RZ, 0xc0, !PT ;  /* 0x0000007f0e0d7812 */ /* 0x040fe200078ec0ff */
[C---:B------:R-:W-:Y:S01]  /*13030*/  IMAD.SHL.U32 R3, R14.reuse, 0x2, RZ ;  /* 0x000000020e037824 */ /* 0x040fe200078e00ff */
[C---:B------:R-:W-:Y:S01]  /*13040*/  R2P PR, R14.reuse, 0x14 ;  /* 0x000000140e007804 */ /* 0x040fe20000000000 */
[----:B------:R-:W-:Y:S01]  /*13050*/  IMAD.SHL.U32 R11, R14, 0x4, RZ ;  /* 0x000000040e0b7824 */ /* 0x000fe200078e00ff */
[----:B------:R-:W-:-:S02]  /*13060*/  SHF.R.U32.HI R2, RZ, 0x5, R13 ;  /* 0x00000005ff027819 */ /* 0x000fc4000001160d */
[----:B------:R-:W-:-:S03]  /*13070*/  LOP3.LUT R35, R4, 0x30, RZ, 0xc0, !PT ;  /* 0x0000003004237812 */ /* 0x000fc600078ec0ff */
[----:B------:R-:W-:Y:S01]  /*13080*/  IMAD.SHL.U32 R7, R2, 0x200, RZ ;  /* 0x0000020002077824 */ /* 0x000fe200078e00ff */
[----:B--2---:R-:W-:Y:S02]  /*13090*/  R2UR UR5, R0 ;  /* 0x00000000000572ca */ /* 0x004fe400000e0000 */
[----:B------:R-:W-:-:S04]  /*130a0*/  LOP3.LUT R0, R4, 0x1b0, RZ, 0xc0, !PT ;  /* 0x000001b004007812 */ /* 0x000fc800078ec0ff */
[----:B------:R-:W-:Y:S01]  /*130b0*/  LOP3.LUT R10, R0, 0x30, R3, 0x78, !PT ;  /* 0x00000030000a7812 */ /* 0x000fe200078e7803 */
[C---:B------:R-:W-:Y:S02]  /*130c0*/  IMAD.SHL.U32 R3, R14.reuse, 0x80, RZ ;  /* 0x000000800e037824 */ /* 0x040fe400078e00ff */
[----:B------:R-:W-:-:S03]  /*130d0*/  IMAD.SHL.U32 R0, R14, 0x20, RZ ;  /* 0x000000200e007824 */ /* 0x000fc600078e00ff */
[----:B------:R-:W-:Y:S01]  /*130e0*/  LOP3.LUT R5, R3, 0x380, RZ, 0xc0, !PT ;  /* 0x0000038003057812 */ /* 0x000fe200078ec0ff */
[----:B------:R-:W-:Y:S01]  /*130f0*/  ULOP3.LUT UR44, UR5, 0x2, URZ, 0xfc, !UPT ;  /* 0x00000002052c7892 */ /* 0x000fe2000f8efc3f */
[C---:B------:R-:W-:Y:S01]  /*13100*/  LOP3.LUT R6, R0.reuse, 0x80, RZ, 0xc0, !PT ;  /* 0x0000008000067812 */ /* 0x040fe200078ec0ff */
[----:B------:R-:W-:Y:S01]  /*13110*/  ULOP3.LUT UR45, UR5, 0x1, URZ, 0xfc, !UPT ;  /* 0x00000001052d7892 */ /* 0x000fe2000f8efc3f */
[----:B------:R-:W-:Y:S01]  /*13120*/  LOP3.LUT R9, R0, 0x380, RZ, 0xc0, !PT ;  /* 0x0000038000097812 */ /* 0x000fe200078ec0ff */
[----:B------:R-:W-:Y:S01]  /*13130*/  IMAD R5, R2, 0x10, R5 ;  /* 0x0000001002057824 */ /* 0x000fe200078e0205 */
[----:B------:R-:W-:Y:S01]  /*13140*/  LOP3.LUT R6, R6, 0x10, R14, 0xf8, !PT ;  /* 0x0000001006067812 */ /* 0x000fe200078ef80e */
[----:B------:R-:W-:Y:S01]  /*13150*/  IMAD.SHL.U32 R2, R2, 0x400, RZ ;  /* 0x0000040002027824 */ /* 0x000fe200078e00ff */
[----:B------:R-:W-:Y:S02]  /*13160*/  LOP3.LUT R33, R9, 0x30, R4, 0xf8, !PT ;  /* 0x0000003009217812 */ /* 0x000fe400078ef804 */
[----:B------:R-:W-:-:S02]  /*13170*/  LOP3.LUT R9, R7, 0x60, R0, 0xf8, !PT ;  /* 0x0000006007097812 */ /* 0x000fc400078ef800 */
[----:B------:R-:W-:Y:S02]  /*13180*/  LOP3.LUT R8, R6, 0x10, R11, 0x78, !PT ;  /* 0x0000001006087812 */ /* 0x000fe400078e780b */
[--C-:B------:R-:W-:Y:S02]  /*13190*/  LOP3.LUT R6, R5, 0x70, R4.reuse, 0x78, !PT ;  /* 0x0000007005067812 */ /* 0x100fe400078e7804 */
[----:B------:R-:W-:Y:S02]  /*131a0*/  LOP3.LUT R7, R7, 0x40, R4, 0xf8, !PT ;  /* 0x0000004007077812 */ /* 0x000fe400078ef804 */
[----:B------:R-:W-:Y:S02]  /*131b0*/  LOP3.LUT R9, R9, 0x100, R0, 0xf8, !PT ;  /* 0x0000010009097812 */ /* 0x000fe400078ef800 */
[----:B------:R-:W-:Y:S02]  /*131c0*/  LOP3.LUT R5, R6, 0xc00, R3, 0xf8, !PT ;  /* 0x00000c0006057812 */ /* 0x000fe400078ef803 */
[----:B------:R-:W-:-:S02]  /*131d0*/  LOP3.LUT R12, R7, R10, RZ, 0xfc, !PT ;  /* 0x0000000a070c7212 */ /* 0x000fc400078efcff */
[----:B------:R-:W-:Y:S01]  /*131e0*/  LOP3.LUT R3, R9, R8, RZ, 0xfc, !PT ;  /* 0x0000000809037212 */ /* 0x000fe200078efcff */
[----:B------:R0:W-:Y:S01]  /*131f0*/  STL [R1+0x1c], R5 ;  /* 0x00001c0501007387 */ /* 0x0001e20000100800 */
[----:B------:R-:W-:Y:S02]  /*13200*/  SHF.R.U32.HI R4, RZ, 0x2, R13 ;  /* 0x00000002ff047819 */ /* 0x000fe4000001160d */
[----:B------:R-:W-:Y:S01]  /*13210*/  LOP3.LUT R33, R33, 0x70, R11, 0x78, !PT ;  /* 0x0000007021217812 */ /* 0x000fe200078e780b */
[----:B------:R-:W-:Y:S01]  /*13220*/  STL [R1+0x14], R12 ;  /* 0x0000140c01007387 */ /* 0x000fe20000100800 */
[----:B------:R-:W-:Y:S02]  /*13230*/  LOP3.LUT R0, R4, 0x60, R0, 0xf8, !PT ;  /* 0x0000006004007812 */ /* 0x000fe400078ef800 */
[----:B------:R-:W-:Y:S01]  /*13240*/  LOP3.LUT R4, R35, 0x40, RZ, 0xfc, !PT ;  /* 0x0000004023047812 */ /* 0x000fe200078efcff */
[----:B------:R1:W-:Y:S01]  /*13250*/  STL [R1+0x18], R3 ;  /* 0x0000180301007387 */ /* 0x0003e20000100800 */
[----:B------:R-:W-:-:S02]  /*13260*/  LOP3.LUT R2, R0, 0x80, RZ, 0xfc, !PT ;  /* 0x0000008000027812 */ /* 0x000fc400078efcff */
[C---:B0-----:R-:W-:Y:S02]  /*13270*/  SEL R5, R34.reuse, 0xffffffc0, !P2 ;  /* 0xffffffc022057807 */ /* 0x041fe40005000000 */
[----:B------:R-:W-:-:S03]  /*13280*/  SEL R34, R34, 0xffffffc0, !P4 ;  /* 0xffffffc022227807 */ /* 0x000fc60006000000 */
[----:B------:R-:W-:Y:S01]  /*13290*/  STL [R1+0x20], R5 ;  /* 0x0000200501007387 */ /* 0x000fe20000100800 */
[----:B-1----:R-:W-:-:S05]  /*132a0*/  IMAD.U32 R3, RZ, RZ, UR4 ;  /* 0x00000004ff037e24 */ /* 0x002fca000f8e00ff */
[----:B------:R-:W-:Y:S01]  /*132b0*/  LEA R16, R3, R16, 0x18 ;  /* 0x0000001003107211 */ /* 0x000fe200078ec0ff */
[----:B------:R0:W-:Y:S04]  /*132c0*/  STL [R1+0x10], R3 ;  /* 0x0000100301007387 */ /* 0x0001e80000100800 */
[----:B------:R-:W-:Y:S01]  /*132d0*/  IMAD.IADD R0, R16, 0x1, R12 ;  /* 0x0000000110007824 */ /* 0x000fe200078e020c */
[----:B------:R1:W-:Y:S04]  /*132e0*/  STL [R1+0x28], RZ ;  /* 0x000028ff01007387 */ /* 0x0003e80000100800 */
[----:B------:R1:W-:Y:S01]  /*132f0*/  STL [R1+0x24], R0 ;  /* 0x0000240001007387 */ /* 0x0003e20000100800 */
[----:B0-----:R-:W-:-:S07]  /*13300*/  LOP3.LUT R3, R35, 0x80, RZ, 0xfc, !PT ;  /* 0x0000008023037812 */ /* 0x001fce00078efcff */
.L_x_2570:
[----:B------:R-:W-:Y:S01]  /*13310*/  ULDC.64 UR4, c[0x0][0xc88] ;  /* 0x0003220000047ab9 */ /* 0x000fe20000000a00 */
[----:B------:R-:W-:Y:S01]  /*13320*/  ULDC.64 UR6, c[0x0][0xa18] ;  /* 0x0002860000067ab9 */ /* 0x000fe20000000a00 */
[----:B------:R-:W-:Y:S01]  /*13330*/  UIMAD.WIDE UR4, UR41, 0x4, UR4 ;  /* 0x00000004290478a5 */ /* 0x000fe2000f8e0204 */
[----:B------:R-:W-:Y:S01]  /*13340*/  IMAD.MOV.U32 R36, RZ, RZ, RZ ;  /* 0x000000ffff247224 */ /* 0x000fe200078e00ff */
[----:B0--3--:R-:W0:Y:S04]  /*13350*/  LDC R7, c[0x0][0x424] ;  /* 0x00010900ff077b82 */ /* 0x009e280000000800 */
[----:B------:R-:W-:Y:S02]  /*13360*/  IMAD.U32 R2, RZ, RZ, UR4 ;  /* 0x00000004ff027e24 */ /* 0x000fe4000f8e00ff */
[----:B------:R-:W-:Y:S01]  /*13370*/  IMAD.U32 R3, RZ, RZ, UR5 ;  /* 0x00000005ff037e24 */ /* 0x000fe2000f8e00ff */
[----:B------:R-:W-:Y:S01]  /*13380*/  ULDC.64 UR4, c[0x0][0xa28] ;  /* 0x00028a0000047ab9 */ /* 0x000fe20000000a00 */
[----:B-1----:R-:W1:Y:S03]  /*13390*/  LDC R0, c[0x0][0x2f0] ;  /* 0x0000bc00ff007b82 */ /* 0x002e660000000800 */
[----:B------:R-:W2:Y:S01]  /*133a0*/  LDG.E R2, desc[UR36][R2.64] ;  /* 0x0000002402027981 */ /* 0x000ea2000c1e1900 */
[----:B------:R-:W-:-:S04]  /*133b0*/  UISETP.NE.U32.AND UP0, UPT, UR4, URZ, UPT ;  /* 0x0000003f0400728c */ /* 0x000fc8000bf05070 */
[----:B------:R-:W-:-:S06]  /*133c0*/  UISETP.NE.AND.EX UP0, UPT, UR5, URZ, UPT, UP0 ;  /* 0x0000003f0500728c */ /* 0x000fcc000bf05300 */
[----:B------:R-:W-:Y:S02]  /*133d0*/  PLOP3.LUT P0, PT, PT, PT, UP0, 0x80, 0x0 ;  /* 0x000000000000781c */ /* 0x000fe40003f0f008 */
[----:B--2---:R-:W-:-:S13]  /*133e0*/  R2UR UR43, R2 ;  /* 0x00000000022b72ca */ /* 0x004fda00000e0000 */
[----:B------:R-:W-:Y:S02]  /*133f0*/  USHF.R.S32.HI UR42, URZ, 0x1f, UR43 ;  /* 0x0000001f3f2a7899 */ /* 0x000fe4000801142b */
[----:B------:R-:W-:-:S04]  /*13400*/  @UP0 ULEA UR4, UP1, UR43, UR4, 0x2 ;  /* 0x000000042b040291 */ /* 0x000fc8000f82103f */
[----:B------:R-:W-:Y:S02]  /*13410*/  @UP0 ULEA.HI.X UR5, UR43, UR5, UR42, 0x2, UP1 ;  /* 0x000000052b050291 */ /* 0x000fe400088f142a */
[----:B------:R-:W-:-:S04]  /*13420*/  IMAD.U32 R2, RZ, RZ, UR4 ;  /* 0x00000004ff027e24 */ /* 0x000fc8000f8e00ff */
[----:B------:R-:W-:Y:S01]  /*13430*/  IMAD.U32 R3, RZ, RZ, UR5 ;  /* 0x00000005ff037e24 */ /* 0x000fe2000f8e00ff */
[----:B------:R-:W-:Y:S01]  /*13440*/  ULDC.64 UR4, c[0x0][0xa00] ;  /* 0x0002800000047ab9 */ /* 0x000fe20000000a00 */
[----:B------:R-:W-:Y:S02]  /*13450*/  USHF.L.U32 UR39, UR43, 0x2, URZ ;  /* 0x000000022b277899 */ /* 0x000fe4000800063f */
[----:B------:R-:W-:Y:S01]  /*13460*/  UISETP.NE.U32.AND UP0, UPT, UR4, URZ, UPT ;  /* 0x0000003f0400728c */ /* 0x000fe2000bf05070 */
[----:B------:R2:W5:Y:S01]  /*13470*/  @P0 LDG.E R36, desc[UR36][R2.64] ;  /* 0x0000002402240981 */ /* 0x000562000c1e1900 */
[----:B------:R-:W-:Y:S02]  /*13480*/  USHF.L.U64.HI UR38, UR43, 0x2, UR42 ;  /* 0x000000022b267899 */ /* 0x000fe4000801022a */
[----:B------:R-:W-:Y:S02]  /*13490*/  UISETP.NE.AND.EX UP2, UPT, UR5, URZ, UPT, UP0 ;  /* 0x0000003f0500728c */ /* 0x000fe4000bf45300 */
[----:B------:R-:W-:-:S02]  /*134a0*/  UIADD3 UR4, UP0, UR39, UR4, URZ ;  /* 0x0000000427047290 */ /* 0x000fc4000ff1e03f */
[----:B------:R-:W-:Y:S02]  /*134b0*/  UP2UR UR48, UPR, URZ, 0x4 ;  /* 0x000000043f307883 */ /* 0x000fe40008000000 */
[----:B------:R-:W-:Y:S01]  /*134c0*/  UIADD3.X UR5, UR38, UR5, URZ, UP0, !UPT ;  /* 0x0000000526057290 */ /* 0x000fe200087fe43f */
[----:B------:R-:W-:Y:S01]  /*134d0*/  PLOP3.LUT P0, PT, PT, PT, UP2, 0x80, 0x0 ;  /* 0x000000000000781c */ /* 0x000fe20003f0f028 */
[----:B------:R-:W-:Y:S01]  /*134e0*/  UISETP.NE.U32.AND UP0, UPT, UR6, URZ, UPT ;  /* 0x0000003f0600728c */ /* 0x000fe2000bf05070 */
[----:B--2---:R-:W-:-:S03]  /*134f0*/  IMAD.U32 R2, RZ, RZ, UR4 ;  /* 0x00000004ff027e24 */ /* 0x004fc6000f8e00ff */
[----:B------:R-:W-:Y:S01]  /*13500*/  UISETP.NE.AND.EX UP0, UPT, UR7, URZ, UPT, UP0 ;  /* 0x0000003f0700728c */ /* 0x000fe2000bf05300 */
[----:B------:R-:W-:-:S05]  /*13510*/  IMAD.U32 R3, RZ, RZ, UR5 ;  /* 0x00000005ff037e24 */ /* 0x000fca000f8e00ff */
[----:B------:R-:W-:Y:S02]  /*13520*/  PLOP3.LUT P1, PT, PT, PT, UP0, 0x80, 0x0 ;  /* 0x000000000000781c */ /* 0x000fe40003f2f008 */
[----:B------:R-:W5:Y:S03]  /*13530*/  @P0 LDG.E R6, desc[UR36][R2.64] ;  /* 0x0000002402060981 */ /* 0x000f66000c1e1900 */
[----:B------:R-:W-:-:S04]  /*13540*/  @UP0 UIADD3 UR4, UP1, UR39, UR6, URZ ;  /* 0x0000000627040290 */ /* 0x000fc8000ff3e03f */
[----:B------:R-:W-:Y:S02]  /*13550*/  @UP0 UIADD3.X UR5, UR38, UR7, URZ, UP1, !UPT ;  /* 0x0000000726050290 */ /* 0x000fe40008ffe43f */
[----:B------:R-:W-:-:S04]  /*13560*/  IMAD.U32 R4, RZ, RZ, UR4 ;  /* 0x00000004ff047e24 */ /* 0x000fc8000f8e00ff */
[----:B------:R-:W-:-:S05]  /*13570*/  IMAD.U32 R5, RZ, RZ, UR5 ;  /* 0x00000005ff057e24 */ /* 0x000fca000f8e00ff */
[----:B------:R2:W5:Y:S01]  /*13580*/  @P1 LDG.E R23, desc[UR36][R4.64] ;  /* 0x0000002404171981 */ /* 0x000562000c1e1900 */
[----:B------:R-:W-:Y:S01]  /*13590*/  PLOP3.LUT P2, PT, PT, PT, UP2, 0x80, 0x0 ;  /* 0x000000000000781c */ /* 0x000fe20003f4f028 */
[----:B--2---:R-:W2:Y:S02]  /*135a0*/  LDC.64 R4, c[0x0][0x418] ;  /* 0x00010600ff047b82 */ /* 0x004ea40000000a00 */
[----:B--2---:R-:W-:-:S04]  /*135b0*/  ISETP.NE.U32.AND P0, PT, R4, RZ, PT ;  /* 0x000000ff0400720c */ /* 0x004fc80003f05070 */
[----:B------:R-:W-:Y:S01]  /*135c0*/  ISETP.NE.AND.EX P0, PT, R5, RZ, PT, P0 ;  /* 0x000000ff0500720c */ /* 0x000fe20003f05300 */
[----:B01----:R-:W-:-:S12]  /*135d0*/  @P1 BRA `(.L_x_2493) ;  /* 0x00000000001c1947 */ /* 0x003fd80003800000 */
[----:B------:R-:W-:Y:S01]  /*135e0*/  UISETP.NE.AND UP0, UPT, UR48, URZ, UPT ;  /* 0x0000003f3000728c */ /* 0x000fe2000bf05270 */
[----:B-----5:R-:W0:Y:S05]  /*135f0*/  LDC R23, c[0x0][0x288] ;  /* 0x0000a200ff177b82 */ /* 0x020e2a0000000800 */
[----:B------:R-:W-:-:S13]  /*13600*/  PLOP3.LUT P1, PT, PT, PT, UP0, 0x40, 0x0 ;  /* 0x000000000000781c */ /* 0x000fda0003f2e808 */
[----:B------:R-:W-:Y:S05]  /*13610*/  @P1 BRA `(.L_x_2493) ;  /* 0x00000000000c1947 */ /* 0x000fea0003800000 */
[----:B------:R-:W2:Y:S04]  /*13620*/  LDG.E R4, desc[UR36][R2.64] ;  /* 0x0000002402047981 */ /* 0x000ea8000c1e1900 */
[----:B0-----:R-:W2:Y:S02]  /*13630*/  LDG.E R23, desc[UR36][R2.64+0x4] ;  /* 0x0000042402177981 */ /* 0x001ea4000c1e1900 */
[----:B--2---:R-:W-:-:S07]  /*13640*/  IMAD.IADD R23, R23, 0x1, -R4 ;  /* 0x0000000117177824 */ /* 0x004fce00078e0a04 */
.L_x_2493:
        /* <DEDUP_REMOVED lines=15> */
.L_x_2494:
[----:B------:R-:W-:Y:S02]  /*13740*/  ULDC.64 UR4, c[0x0][0xa08] ;  /* 0x0002820000047ab9 */ /* 0x000fe40000000a00 */
[----:B------:R-:W-:-:S04]  /*13750*/  ISETP.NE.U32.AND P0, PT, RZ, UR4, PT ;  /* 0x00000004ff007c0c */ /* 0x000fc8000bf05070 */
[----:B------:R-:W-:-:S13]  /*13760*/  ISETP.NE.AND.EX P0, PT, RZ, UR5, PT, P0 ;  /* 0x00000005ff007c0c */ /* 0x000fda000bf05300 */
[----:B------:R-:W-:Y:S05]  /*13770*/  @!P0 BRA `(.L_x_2495) ;  /* 0x0000000000148947 */ /* 0x000fea0003800000 */
[----:B------:R-:W1:Y:S02]  /*13780*/  LDC.64 R2, c[0x0][0xa08] ;  /* 0x00028200ff027b82 */ /* 0x000e640000000a00 */
[----:B-1----:R-:W-:-:S05]  /*13790*/  IMAD.WIDE R2, R31, 0x4, R2 ;  /* 0x000000041f027825 */ /* 0x002fca00078e0202 */
[----:B------:R-:W2:Y:S04]  /*137a0*/  LDG.E R5, desc[UR36][R2.64] ;  /* 0x0000002402057981 */ /* 0x000ea8000c1e1900 */
[----:B------:R-:W2:Y:S02]  /*137b0*/  LDG.E R0, desc[UR36][R2.64+0x4] ;  /* 0x0000042402007981 */ /* 0x000ea4000c1e1900 */
[----:B--2---:R-:W-:-:S07]  /*137c0*/  IMAD.IADD R5, R0, 0x1, -R5 ;  /* 0x0000000100057824 */ /* 0x004fce00078e0a05 */
.L_x_2495:
[----:B------:R-:W2:Y:S01]  /*137d0*/  LDL R0, [R1+0x4] ;  /* 0x0000040001007983 */ /* 0x000ea20000100800 */
[----:B------:R-:W3:Y:S03]  /*137e0*/  LDC R30, c[0x0][0x448] ;  /* 0x00011200ff1e7b82 */ /* 0x000ee60000000800 */
[----:B------:R-:W4:Y:S01]  /*137f0*/  LDL R18, [R1+0x8] ;  /* 0x0000080001127983 */ /* 0x000f220000100800 */
[----:B-----5:R-:W-:Y:S01]  /*13800*/  IMAD.IADD R22, R5, 0x1, -R36 ;  /* 0x0000000105167824 */ /* 0x020fe200078e0a24 */
[----:B------:R-:W-:Y:S02]  /*13810*/  LOP3.LUT R17, R17, 0xfffffdff, RZ, 0xc0, !PT ;  /* 0xfffffdff11117812 */ /* 0x000fe400078ec0ff */
[----:B---3--:R-:W-:-:S13]  /*13820*/  ISETP.NE.AND P0, PT, R30, 0x1, PT ;  /* 0x000000011e00780c */ /* 0x008fda0003f05270 */
[----:B-1----:R-:W1:Y:S01]  /*13830*/  @P0 LDC R3, c[0x0][0x44c] ;  /* 0x00011300ff030b82 */ /* 0x002e620000000800 */
[----:B------:R-:W-:-:S07]  /*13840*/  @P0 LOP3.LUT R17, R17, 0x200, RZ, 0xfc, !PT ;  /* 0x0000020011110812 */ /* 0x000fce00078efcff */
[----:B------:R-:W3:Y:S01]  /*13850*/  @P0 LDC R2, c[0x0][0x450] ;  /* 0x00011400ff020b82 */ /* 0x000ee20000000800 */
[----:B--2---:R-:W-:-:S04]  /*13860*/  IMAD.SHL.U32 R0, R0, 0x80, RZ ;  /* 0x0000008000007824 */ /* 0x004fc800078e00ff */
[----:B------:R-:W-:-:S04]  /*13870*/  VIADD R0, R0, 0x7f ;  /* 0x0000007f00007836 */ /* 0x000fc80000000000 */
[----:B-1----:R-:W-:-:S05]  /*13880*/  @P0 IMAD.HI.U32 R3, R0, R3, RZ ;  /* 0x0000000300030227 */ /* 0x002fca00078e00ff */
[----:B---3--:R-:W-:Y:S01]  /*13890*/  @P0 SHF.R.U32.HI R0, RZ, R2, R3 ;  /* 0x00000002ff000219 */ /* 0x008fe20000011603 */
[C---:B------:R-:W-:Y:S01]  /*138a0*/  VIADD R2, R22.reuse, 0x9f ;  /* 0x0000009f16027836 */ /* 0x040fe20000000000 */
[----:B0-----:R-:W-:-:S03]  /*138b0*/  IADD3 R3, R22, 0xa0, -R23 ;  /* 0x000000a016037810 */ /* 0x001fc60007ffe817 */
[----:B------:R-:W-:-:S04]  /*138c0*/  IMAD.HI R2, R2, 0x66666667, RZ ;  /* 0x6666666702027827 */ /* 0x000fc800078e02ff */
[----:B------:R-:W-:Y:S01]  /*138d0*/  IMAD.IADD R0, R3, 0x1, R0 ;  /* 0x0000000103007824 */ /* 0x000fe200078e0200 */
[----:B------:R-:W-:-:S03]  /*138e0*/  SHF.R.U32.HI R3, RZ, 0x1f, R2 ;  /* 0x0000001fff037819 */ /* 0x000fc60000011602 */
[----:B------:R-:W-:Y:S01]  /*138f0*/  IMAD.HI R4, R0, 0x66666667, RZ ;  /* 0x6666666700047827 */ /* 0x000fe200078e02ff */
[----:B------:R-:W-:Y:S02]  /*13900*/  LEA.HI.SX32 R0, R2, R3, 0x1a ;  /* 0x0000000302007211 */ /* 0x000fe400078fd2ff */
[----:B----4-:R-:W-:Y:S02]  /*13910*/  LOP3.LUT R2, R18, 0xff000000, RZ, 0xc0, !PT ;  /* 0xff00000012027812 */ /* 0x010fe400078ec0ff */
[----:B------:R-:W-:Y:S02]  /*13920*/  SHF.R.U32.HI R3, RZ, 0x1f, R4 ;  /* 0x0000001fff037819 */ /* 0x000fe40000011604 */
[----:B------:R-:W-:Y:S02]  /*13930*/  SHF.R.U32.HI R2, RZ, 0x8, R2 ;  /* 0x00000008ff027819 */ /* 0x000fe40000011602 */
[----:B------:R-:W-:-:S04]  /*13940*/  LEA.HI.SX32 R3, R4, R3, 0x1a ;  /* 0x0000000304037211 */ /* 0x000fc800078fd2ff */
[----:B------:R-:W-:Y:S02]  /*13950*/  VIMNMX R0, R0, R3, PT ;  /* 0x0000000300007248 */ /* 0x000fe40003fe0100 */
[----:B------:R-:W-:Y:S02]  /*13960*/  LOP3.LUT R3, R18, 0xff0000, RZ, 0xc0, !PT ;  /* 0x00ff000012037812 */ /* 0x000fe400078ec0ff */
[----:B------:R-:W-:Y:S02]  /*13970*/  ISETP.GE.AND P0, PT, R0, 0x1, PT ;  /* 0x000000010000780c */ /* 0x000fe40003f06270 */
[----:B------:R-:W-:Y:S01]  /*13980*/  LEA.HI R2, R3, R2, RZ, 0x10 ;  /* 0x0000000203027211 */ /* 0x000fe200078f80ff */
[----:B------:R-:W-:-:S03]  /*13990*/  IMAD.MOV.U32 R3, RZ, RZ, RZ ;  /* 0x000000ffff037224 */ /* 0x000fc600078e00ff */
[----:B------:R-:W-:-:S07]  /*139a0*/  LOP3.LUT R4, R2, 0xff, RZ, 0xc0, !PT ;  /* 0x000000ff02047812 */ /* 0x000fce00078ec0ff */
[----:B------:R-:W-:Y:S05]  /*139b0*/  @!P0 BRA `(.L_x_2496) ;  /* 0x0000000000748947 */ /* 0x000fea0003800000 */
[----:B------:R-:W-:-:S04]  /*139c0*/  SHF.R.U32.HI R5, RZ, 0x10, R2 ;  /* 0x00000010ff057819 */ /* 0x000fc80000011602 */
[----:B------:R-:W-:-:S13]  /*139d0*/  ISETP.NE.AND P0, PT, R5, RZ, PT ;  /* 0x000000ff0500720c */ /* 0x000fda0003f05270 */
[----:B------:R-:W0:Y:S02]  /*139e0*/  @!P0 LDC R5, c[0x0][0x9f0] ;  /* 0x00027c00ff058b82 */ /* 0x000e240000000800 */
[-C--:B0-----:R-:W-:Y:S02]  /*139f0*/  IABS R7, R5.reuse ;  /* 0x0000000500077213 */ /* 0x081fe40000000000 */
[----:B------:R-:W-:Y:S02]  /*13a00*/  IADD3 R6, R5, -0x1, R0 ;  /* 0xffffffff05067810 */ /* 0x000fe40007ffe000 */
[----:B------:R-:W0:Y:S02]  /*13a10*/  I2F.RP R9, R7 ;  /* 0x0000000700097306 */ /* 0x000e240000209400 */
[----:B------:R-:W-:-:S04]  /*13a20*/  LOP3.LUT R2, R6, R5, RZ, 0x3c, !PT ;  /* 0x0000000506027212 */ /* 0x000fc800078e3cff */
[----:B------:R-:W-:Y:S02]  /*13a30*/  ISETP.GE.AND P2, PT, R2, RZ, PT ;  /* 0x000000ff0200720c */ /* 0x000fe40003f46270 */
[----:B0-----:R-:W0:Y:S02]  /*13a40*/  MUFU.RCP R9, R9 ;  /* 0x0000000900097308 */ /* 0x001e240000001000 */
[----:B0-----:R-:W-:-:S06]  /*13a50*/  VIADD R10, R9, 0xffffffe ;  /* 0x0ffffffe090a7836 */ /* 0x001fcc0000000000 */
[----:B------:R-:W0:Y:S02]  /*13a60*/  F2I.FTZ.U32.TRUNC.NTZ R3, R10 ;  /* 0x0000000a00037305 */ /* 0x000e24000021f000 */
[----:B0-----:R-:W-:-:S04]  /*13a70*/  IMAD.MOV R2, RZ, RZ, -R3 ;  /* 0x000000ffff027224 */ /* 0x001fc800078e0a03 */
[----:B------:R-:W-:Y:S02]  /*13a80*/  IMAD R8, R2, R7, RZ ;  /* 0x0000000702087224 */ /* 0x000fe400078e02ff */
[----:B------:R-:W-:-:S04]  /*13a90*/  IMAD.MOV.U32 R2, RZ, RZ, RZ ;  /* 0x000000ffff027224 */ /* 0x000fc800078e00ff */
        /* <DEDUP_REMOVED lines=15> */
.L_x_2496:
        /* <DEDUP_REMOVED lines=25> */
.L_x_2498:
        /* <DEDUP_REMOVED lines=20> */
.L_x_2501:
[----:B------:R-:W-:Y:S05]  /*13e60*/  BSYNC B6 ;  /* 0x0000000000067941 */ /* 0x000fea0003800000 */
.L_x_2500:
        /* <DEDUP_REMOVED lines=22> */
.L_x_2503:
[----:B------:R-:W-:Y:S05]  /*13fd0*/  BSYNC B6 ;  /* 0x0000000000067941 */ /* 0x000fea0003800000 */
.L_x_2502:
        /* <DEDUP_REMOVED lines=20> */
.L_x_2505:
[----:B------:R-:W-:Y:S05]  /*14120*/  BSYNC B6 ;  /* 0x0000000000067941 */ /* 0x000fea0003800000 */
.L_x_2504:
        /* <DEDUP_REMOVED lines=19> */
.L_x_2507:
[----:B------:R-:W-:Y:S05]  /*14260*/  BSYNC B6 ;  /* 0x0000000000067941 */ /* 0x000fea0003800000 */
.L_x_2506:
        /* <DEDUP_REMOVED lines=8> */
[----:B------:R-:W-:Y:S02]  /*142f0*/  ULDC UR4, c[0x0][0x2f4] ;  /* 0x0000bd0000047ab9 */ /* 0x000fe40000000800 */
[C---:B------:R-:W-:Y:S01]  /*14300*/  ISETP.GE.AND P1, PT, R35.reuse, UR4, PT ;  /* 0x0000000423007c0c */ /* 0x040fe2000bf26270 */
[----:B------:R-:W-:Y:S01]  /*14310*/  IMAD.U32 R3, RZ, RZ, UR5 ;  /* 0x00000005ff037e24 */ /* 0x000fe2000f8e00ff */
[----:B------:R-:W-:Y:S01]  /*14320*/  LOP3.LUT R21, R35, 0x40, RZ, 0xfc, !PT ;  /* 0x0000004023157812 */ /* 0x000fe200078efcff */
[----:B------:R-:W-:Y:S01]  /*14330*/  ULDC UR5, c[0x0][0x320] ;  /* 0x0000c80000057ab9 */ /* 0x000fe20000000800 */
[----:B------:R-:W-:Y:S02]  /*14340*/  LOP3.LUT R17, R17, 0xffffffef, RZ, 0xc0, !PT ;  /* 0xffffffef11117812 */ /* 0x000fe400078ec0ff */
[----:B------:R1:W5:Y:S01]  /*14350*/  @P0 LDG.E R31, desc[UR36][R2.64] ;  /* 0x00000024021f0981 */ /* 0x000362000c1e1900 */
[----:B------:R-:W-:Y:S01]  /*14360*/  ISETP.GE.AND P0, PT, R21, UR4, PT ;  /* 0x0000000415007c0c */ /* 0x000fe2000bf06270 */
[----:B------:R-:W-:Y:S01]  /*14370*/  UMOV UR6, 0xffffffff ;  /* 0xffffffff00067882 */ /* 0x000fe20000000000 */
[----:B------:R-:W-:-:S04]  /*14380*/  LOP3.LUT R24, R35, 0x80, RZ, 0xfc, !PT ;  /* 0x0000008023187812 */ /* 0x000fc800078efcff */
[----:B------:R-:W-:Y:S02]  /*14390*/  @P1 LOP3.LUT R17, R17, 0x10, RZ, 0xfc, !PT ;  /* 0x0000001011111812 */ /* 0x000fe400078efcff */
[----:B------:R-:W-:Y:S02]  /*143a0*/  ISETP.GE.AND P2, PT, R24, UR4, PT ;  /* 0x0000000418007c0c */ /* 0x000fe4000bf46270 */
[----:B------:R-:W-:Y:S02]  /*143b0*/  LOP3.LUT R17, R17, 0xfffffff7, RZ, 0xc0, !PT ;  /* 0xfffffff711117812 */ /* 0x000fe400078ec0ff */
[----:B------:R-:W-:Y:S02]  /*143c0*/  ISETP.GE.AND P1, PT, R35, UR5, PT ;  /* 0x0000000523007c0c */ /* 0x000fe4000bf26270 */
[----:B------:R-:W-:Y:S02]  /*143d0*/  @P0 LOP3.LUT R17, R17, 0x8, RZ, 0xfc, !PT ;  /* 0x0000000811110812 */ /* 0x000fe400078efcff */
[----:B------:R-:W-:-:S02]  /*143e0*/  ISETP.GE.AND P0, PT, R21, UR5, PT ;  /* 0x0000000515007c0c */ /* 0x000fc4000bf06270 */
[----:B------:R-:W-:-:S04]  /*143f0*/  LOP3.LUT R17, R17, 0xfffffffb, RZ, 0xc0, !PT ;  /* 0xfffffffb11117812 */ /* 0x000fc800078ec0ff */
[----:B------:R-:W-:-:S04]  /*14400*/  @P2 LOP3.LUT R17, R17, 0x4, RZ, 0xfc, !PT ;  /* 0x0000000411112812 */ /* 0x000fc800078efcff */
[----:B------:R-:W-:-:S04]  /*14410*/  LOP3.LUT R17, R17, 0xfffffffe, RZ, 0xc0, !PT ;  /* 0xfffffffe11117812 */ /* 0x000fc800078ec0ff */
[----:B------:R-:W-:-:S04]  /*14420*/  LOP3.LUT R17, R17, 0xfffffffd, RZ, 0xc0, !PT ;  /* 0xfffffffd11117812 */ /* 0x000fc800078ec0ff */
[----:B------:R-:W-:-:S04]  /*14430*/  @P1 LOP3.LUT R17, R17, 0x2, RZ, 0xfc, !PT ;  /* 0x0000000211111812 */ /* 0x000fc800078efcff */
[----:B------:R-:W-:Y:S01]  /*14440*/  @P0 LOP3.LUT R17, R17, 0x1, RZ, 0xfc, !PT ;  /* 0x0000000111110812 */ /* 0x000fe200078efcff */
[----:B01----:R-:W-:Y:S06]  /*14450*/  BRA.DIV UR6, `(.L_x_2508) ;  /* 0x0000005206e87947 */ /* 0x003fec000b800000 */
.L_x_2590:
[----:B------:R-:W0:Y:S01]  /*14460*/  S2R R0, SR_TID.X ;  /* 0x0000000000007919 */ /* 0x000e220000002100 */
[----:B------:R-:W-:Y:S01]  /*14470*/  ISETP.NE.AND P2, PT, R20, 0x1, PT ;  /* 0x000000011400780c */ /* 0x000fe20003f45270 */
[----:B------:R-:W-:Y:S01]  /*14480*/  UMOV UR4, 0xa0 ;  /* 0x000000a000047882 */ /* 0x000fe20000000000 */
[----:B-----5:R-:W-:Y:S01]  /*14490*/  SHF.R.S32.HI R37, RZ, 0x1f, R31 ;  /* 0x0000001fff257819 */ /* 0x020fe2000001141f */
[----:B------:R-:W1:Y:S01]  /*144a0*/  S2R R10, SR_TID.X ;  /* 0x00000000000a7919 */ /* 0x000e620000002100 */
[----:B------:R-:W-:Y:S01]  /*144b0*/  UIMAD UR4, UR47, UR4, -0xa0 ;  /* 0xffffff602f0474a4 */ /* 0x000fe2000f8e0204 */
[----:B------:R-:W-:-:S08]  /*144c0*/  LOP3.LUT R17, R17, 0xffffff7f, RZ, 0xc0, !PT ;  /* 0xffffff7f11117812 */ /* 0x000fd000078ec0ff */
[----:B------:R-:W2:Y:S01]  /*144d0*/  @P2 LDC R5, c[0x0][0x434] ;  /* 0x00010d00ff052b82 */ /* 0x000ea20000000800 */
[----:B------:R-:W-:-:S07]  /*144e0*/  @P2 LOP3.LUT R17, R17, 0x80, RZ, 0xfc, !PT ;  /* 0x0000008011112812 */ /* 0x000fce00078efcff */
[----:B------:R-:W3:Y:S01]  /*144f0*/  @P2 LDC R4, c[0x0][0x438] ;  /* 0x00010e00ff042b82 */ /* 0x000ee20000000800 */
[----:B0-----:R-:W-:Y:S01]  /*14500*/  LOP3.LUT R0, R0, 0x7f, RZ, 0xc0, !PT ;  /* 0x0000007f00007812 */ /* 0x001fe200078ec0ff */
[----:B-1----:R-:W-:-:S03]  /*14510*/  IMAD.SHL.U32 R11, R10, 0x20, RZ ;  /* 0x000000200a0b7824 */ /* 0x002fc600078e00ff */
        /* <DEDUP_REMOVED lines=8> */
[----:B--2---:R-:W-:Y:S01]  /*145a0*/  @P2 IMAD.HI.U32 R5, R8, R5, RZ ;  /* 0x0000000508052227 */ /* 0x004fe200078e00ff */
        /* <DEDUP_REMOVED lines=31> */
[----:B------:R-:W-:-:S02]  /*147a0*/  LOP3.LUT R17, R17, 0xffffffbf, RZ, 0xc0, !PT ;  /* 0xffffffbf11117812 */ /* 0x000fc400078ec0ff */
[----:B0-----:R-:W-:-:S04]  /*147b0*/  @!P0 LEA R2, P1, R6, R2, 0x2 ;  /* 0x0000000206028211 */ /* 0x001fc800078210ff */
[----:B------:R-:W-:Y:S01]  /*147c0*/  @!P0 LEA.HI.X R3, R6, R3, R5, 0x2, P1 ;  /* 0x0000000306038211 */ /* 0x000fe200008f1405 */
[----:B------:R-:W-:Y:S02]  /*147d0*/  IMAD.MOV R5, RZ, RZ, -R0 ;  /* 0x000000ffff057224 */ /* 0x000fe400078e0a00 */
[----:B------:R-:W-:Y:S02]  /*147e0*/  IMAD.U32 R0, RZ, RZ, UR44 ;  /* 0x0000002cff007e24 */ /* 0x000fe4000f8e00ff */
[----:B------:R-:W-:-:S03]  /*147f0*/  IMAD.MOV.U32 R6, RZ, RZ, RZ ;  /* 0x000000ffff067224 */ /* 0x000fc600078e00ff */
[----:B------:R-:W-:-:S03]  /*14800*/  ISETP.NE.AND P2, PT, R0, 0x3, PT ;  /* 0x000000030000780c */ /* 0x000fc60003f45270 */
[----:B------:R0:W5:Y:S01]  /*14810*/  @!P0 LDG.E R6, desc[UR36][R2.64] ;  /* 0x0000002402068981 */ /* 0x000162000c1e1900 */
[----:B------:R-:W-:Y:S01]  /*14820*/  ISETP.GT.U32.AND P0, PT, R11, 0x9f, PT ;  /* 0x0000009f0b00780c */ /* 0x000fe20003f04070 */
[----:B------:R-:W-:Y:S01]  /*14830*/  IMAD.MOV R7, RZ, RZ, -R10 ;  /* 0x000000ffff077224 */ /* 0x000fe200078e0a0a */
[----:B------:R-:W-:Y:S01]  /*14840*/  LOP3.LUT R18, R18, 0xffff, RZ, 0xc0, !PT ;  /* 0x0000ffff12127812 */ /* 0x000fe200078ec0ff */
[----:B------:R-:W-:Y:S02]  /*14850*/  IMAD.U32 R10, RZ, RZ, UR47 ;  /* 0x0000002fff0a7e24 */ /* 0x000fe4000f8e00ff */
[C---:B------:R-:W-:Y:S02]  /*14860*/  IMAD R5, R20.reuse, R5, R8 ;  /* 0x0000000514057224 */ /* 0x040fe400078e0208 */
[----:B------:R-:W-:Y:S02]  /*14870*/  IMAD R7, R20, R7, R9 ;  /* 0x0000000714077224 */ /* 0x000fe400078e0209 */
[----:B------:R-:W-:Y:S01]  /*14880*/  @P2 LOP3.LUT R17, R17, 0x40, RZ, 0xfc, !PT ;  /* 0x0000004011112812 */ /* 0x000fe200078efcff */
[----:B------:R-:W-:-:S03]  /*14890*/  VIADD R10, R10, 0xffffffff ;  /* 0xffffffff0a0a7836 */ /* 0x000fc60000000000 */
[----:B------:R-:W-:-:S04]  /*148a0*/  LOP3.LUT R17, R17, 0xffffffdf, RZ, 0xc0, !PT ;  /* 0xffffffdf11117812 */ /* 0x000fc800078ec0ff */
[----:B------:R-:W-:Y:S01]  /*148b0*/  @P0 LOP3.LUT R17, R17, 0x20, RZ, 0xfc, !PT ;  /* 0x0000002011110812 */ /* 0x000fe200078efcff */
[----:B0-----:R-:W-:Y:S06]  /*148c0*/  @!P2 BRA `(.L_x_2509) ;  /* 0x000000000004a947 */ /* 0x001fec0003800000 */
[----:B------:R-:W-:Y:S01]  /*148d0*/  BPT.TRAP 0x1 ;  /* 0x000000040000795c */ /* 0x000fe20000300000 */
.L_x_2509:
[----:B------:R-:W-:Y:S01]  /*148e0*/  IMAD R0, R19, 0x8, R16 ;  /* 0x0000000813007824 */ /* 0x000fe200078e0210 */
[----:B------:R-:W-:Y:S01]  /*148f0*/  SHF.L.U32 R29, R32, 0x1f, RZ ;  /* 0x0000001f201d7819 */ /* 0x000fe200000006ff */
[----:B------:R-:W-:Y:S01]  /*14900*/  BSSY B0, `(.L_x_2510) ;  /* 0x0000004000007945 */ /* 0x000fe20003800000 */
[----:B------:R-:W-:Y:S02]  /*14910*/  SHF.R.S32.HI R25, RZ, 0x1f, R7 ;  /* 0x0000001fff197819 */ /* 0x000fe40000011407 */
[----:B------:R-:W0:Y:S02]  /*14920*/  SYNCS.PHASECHK.TRANS64.TRYWAIT P0, [R0+URZ+0x29880], R29 ;  /* 0x0298801d000075a7 */ /* 0x000e24000800017f */
[----:B0-----:R-:W-:Y:S05]  /*14930*/  @!P0 BRA `(.L_x_2511) ;  /* 0x0000004c00dc8947 */ /* 0x001fea0003800000 */
.L_x_2591:
[----:B------:R-:W-:Y:S05]  /*14940*/  BSYNC B0 ;  /* 0x0000000000007941 */ /* 0x000fea0003800000 */
.L_x_2510:
[----:B------:R-:W-:Y:S01]  /*14950*/  ULDC.64 UR4, c[0x0][0x328] ;  /* 0x0000ca0000047ab9 */ /* 0x000fe20000000a00 */
[----:B-----5:R-:W-:Y:S01]  /*14960*/  SHF.R.S32.HI R27, RZ, 0x1f, R6 ;  /* 0x0000001fff1b7819 */ /* 0x020fe20000011406 */
[----:B------:R-:W-:Y:S01]  /*14970*/  IMAD R8, R25, UR4, RZ ;  /* 0x0000000419087c24 */ /* 0x000fe2000f8e02ff */
[----:B------:R-:W1:Y:S01]  /*14980*/  S2R R13, SR_TID.X ;  /* 0x00000000000d7919 */ /* 0x000e620000002100 */
        /* <DEDUP_REMOVED lines=16> */
[----:B------:R-:W-:-:S03]  /*14a90*/  ULDC.64 UR4, c[0x0][0x330] ;  /* 0x0000cc0000047ab9 */ /* 0x000fc60000000a00 */
[----:B------:R-:W-:Y:S01]  /*14aa0*/  IMAD.IADD R3, R3, 0x1, R10 ;  /* 0x0000000103037824 */ /* 0x000fe200078e020a */
[----:B-1----:R-:W-:Y:S01]  /*14ab0*/  LOP3.LUT R13, R13, 0x7f, RZ, 0xc0, !PT ;  /* 0x0000007f0d0d7812 */ /* 0x002fe200078ec0ff */
[----:B------:R-:W-:Y:S02]  /*14ac0*/  IMAD R10, R28, UR6, RZ ;  /* 0x000000061c0a7c24 */ /* 0x000fe4000f8e02ff */
[C---:B------:R-:W-:Y:S01]  /*14ad0*/  IMAD.WIDE.U32 R2, R4.reuse, UR6, R2 ;  /* 0x0000000604027c25 */ /* 0x040fe2000f8e0002 */
[--C-:B------:R-:W-:Y:S02]  /*14ae0*/  SHF.R.U32.HI R14, RZ, 0x2, R13.reuse ;  /* 0x00000002ff0e7819 */ /* 0x100fe4000001160d */
[----:B------:R-:W-:Y:S01]  /*14af0*/  SHF.R.U32.HI R13, RZ, 0x5, R13 ;  /* 0x00000005ff0d7819 */ /* 0x000fe2000001160d */
[----:B------:R-:W-:Y:S01]  /*14b00*/  IMAD R10, R4, UR7, R10 ;  /* 0x00000007040a7c24 */ /* 0x000fe2000f8e020a */
[----:B------:R-:W-:Y:S01]  /*14b10*/  ULDC.64 UR6, c[0x0][0x318] ;  /* 0x0000c60000067ab9 */ /* 0x000fe20000000a00 */
[----:B------:R-:W-:-:S02]  /*14b20*/  IMAD R22, R18, UR5, RZ ;  /* 0x0000000512167c24 */ /* 0x000fc4000f8e02ff */
        /* <DEDUP_REMOVED lines=56> */
.L_x_2603:
        /* <DEDUP_REMOVED lines=12> */
.L_x_2513:
[----:B------:R-:W-:Y:S02]  /*14f70*/  PLOP3.LUT P1, PT, P1, P0, PT, 0xa2, 0x0 ;  /* 0x000000000000781c */ /* 0x000fe40000f21472 */
[----:B------:R-:W-:-:S08]  /*14f80*/  @P0 R2UR P1, UR4, R0 ;  /* 0x00000000000402ca */ /* 0x000fd00000020000 */
[----:B------:R-:W-:-:S05]  /*14f90*/  @P0 PLOP3.LUT P0, PT, P1, PT, PT, 0x80, 0x0 ;  /* 0x000000000000081c */ /* 0x000fca0000f0f070 */
[----:B------:R-:W-:Y:S01]  /*14fa0*/  @!P1 SYNCS.ARRIVE.TRANS64.RED.A0T1 RZ, [UR4+0x29870], RZ ;  /* 0x029870ffffff99a7 */ /* 0x000fe20008200404 */
[----:B------:R-:W-:Y:S07]  /*14fb0*/  @!P1 ARRIVES.LDGSTSBAR.64.TRANSCNT [UR4+0x29870] ;  /* 0x02987000ff0099b0 */ /* 0x000fee0008000a84 */
[----:B------:R-:W-:Y:S05]  /*14fc0*/  @P0 BRA.U.ANY `(.L_x_2513) ;  /* 0xfffffffd00e80947 */ /* 0x000fea000393ffff */
[----:B------:R-:W-:Y:S01]  /*14fd0*/  NOP ;  /* 0x0000000000007918 */ /* 0x000fe20000000000 */
[----:B------:R-:W-:-:S13]  /*14fe0*/  LOP3.LUT P6, RZ, R17, 0x40, RZ, 0xc0, !PT ;  /* 0x0000004011ff7812 */ /* 0x000fda00078cc0ff */
[----:B------:R-:W-:Y:S05]  /*14ff0*/  @!P6 BRA `(.L_x_2514) ;  /* 0x000000000004e947 */ /* 0x000fea0003800000 */
[----:B------:R-:W-:Y:S01]  /*15000*/  BPT.TRAP 0x1 ;  /* 0x000000040000795c */ /* 0x000fe20000300000 */
.L_x_2514:
[----:B------:R3:W-:Y:S01]  /*15010*/  SYNCS.ARRIVE.TRANS64.A1T0 RZ, [R0+URZ+0x29870], RZ ;  /* 0x029870ff00ff79a7 */ /* 0x0007e2000810003f */
[----:B------:R-:W-:Y:S05]  /*15020*/  @!P6 BRA `(.L_x_2515) ;  /* 0x000000000004e947 */ /* 0x000fea0003800000 */
[----:B------:R-:W-:Y:S01]  /*15030*/  BPT.TRAP 0x1 ;  /* 0x000000040000795c */ /* 0x000fe20000300000 */
.L_x_2515:
[----:B------:R-:W4:Y:S01]  /*15040*/  SYNCS.PHASECHK.TRANS64.TRYWAIT P0, [R0+URZ+0x29840], R29 ;  /* 0x0298401d000075a7 */ /* 0x000f22000800017f */
[----:B------:R-:W-:Y:S04]  /*15050*/  BSSY B0, `(.L_x_2516) ;  /* 0x0000002000007945 */ /* 0x000fe80003800000 */
[----:B----4-:R-:W-:Y:S05]  /*15060*/  @!P0 BRA `(.L_x_2517) ;  /* 0x0000004c00d48947 */ /* 0x010fea0003800000 */
.L_x_2604:
[----:B------:R-:W-:Y:S05]  /*15070*/  BSYNC B0 ;  /* 0x0000000000007941 */ /* 0x000fea0003800000 */
.L_x_2516:
[----:B--2---:R-:W2:Y:S01]  /*15080*/  LDL R9, [R1+0x14] ;  /* 0x0000140001097983 */ /* 0x004ea20000100800 */
        /* <DEDUP_REMOVED lines=29> */
[----:B--2---:R-:W-:Y:S01]  /*15260*/  IMAD R4, R19, 0x7800, R9 ;  /* 0x0000780013047824 */ /* 0x004fe200078e0209 */
[----:B------:R-:W-:Y:S07]  /*15270*/  BRA.DIV UR4, `(.L_x_2518) ;  /* 0x0000004e04647947 */ /* 0x000fee000b800000 */
[----:B------:R-:W2:Y:S01]  /*15280*/  SHFL.IDX PT, R3, R5, RZ, 0x1c1f ;  /* 0x001c1fff05037589 */ /* 0x000ea200000e0000 */
[C---:B------:R-:W-:Y:S01]  /*15290*/  LOP3.LUT P6, RZ, R17.reuse, 0x8, RZ, 0xc0, !PT ;  /* 0x0000000811ff7812 */ /* 0x040fe200078cc0ff */
[C-C-:B------:R-:W-:Y:S01]  /*152a0*/  @P5 IMAD.IADD R9, R16.reuse, 0x1, R4.reuse ;  /* 0x0000000110095824 */ /* 0x140fe200078e0204 */
[----:B------:R-:W-:Y:S01]  /*152b0*/  LOP3.LUT P1, RZ, R17, 0x4, RZ, 0xc0, !PT ;  /* 0x0000000411ff7812 */ /* 0x000fe2000782c0ff */
[----:B------:R-:W5:Y:S01]  /*152c0*/  SHFL.IDX PT, R2, R6, RZ, 0x1c1f ;  /* 0x001c1fff06027589 */ /* 0x000f6200000e0000 */
[----:B------:R-:W-:-:S03]  /*152d0*/  @P4 IMAD.IADD R21, R16, 0x1, R4 ;  /* 0x0000000110154824 */ /* 0x000fc600078e0204 */
[----:B------:R-:W-:Y:S01]  /*152e0*/  SHFL.IDX PT, R7, R7, RZ, 0x1c1f ;  /* 0x001c1fff07077589 */ /* 0x000fe200000e0000 */
[----:B--2---:R-:W-:-:S05]  /*152f0*/  @P5 IADD3 R3, P0, R35, R3, RZ ;  /* 0x0000000323035210 */ /* 0x004fca0007f1e0ff */
        /* <DEDUP_REMOVED lines=9> */
[----:B--2---:R-:W2:Y:S01]  /*15390*/  SHFL.IDX PT, R3, R5, 0x1, 0x1c1f ;  /* 0x003c1f0005037f89 */ /* 0x004ea200000e0000 */
[----:B------:R-:W-:-:S03]  /*153a0*/  @P3 IMAD.IADD R9, R16, 0x1, R4 ;  /* 0x0000000110093824 */ /* 0x000fc600078e0204 */
[----:B------:R-:W5:Y:S01]  /*153b0*/  SHFL.IDX PT, R2, R6, 0x1, 0x1c1f ;  /* 0x003c1f0006027f89 */ /* 0x000f6200000e0000 */
[----:B--2---:R-:W-:-:S05]  /*153c0*/  @P4 IADD3 R3, P0, R35, R3, RZ ;  /* 0x0000000323034210 */ /* 0x004fca0007f1e0ff */
[----:B-----5:R-:W-:-:S05]  /*153d0*/  @P4 IMAD.X R2, RZ, RZ, R2, P0 ;  /* 0x000000ffff024224 */ /* 0x020fca00000e0602 */
[----:B------:R-:W-:-:S04]  /*153e0*/  @P4 LOP3.LUT R3, R3, R2, RZ, 0x3c, !PT ;  /* 0x0000000203034212 */ /* 0x000fc800078e3cff */
[----:B------:R-:W-:-:S04]  /*153f0*/  @P4 LOP3.LUT R2, R3, R2, RZ, 0x3c, !PT ;  /* 0x0000000203024212 */ /* 0x000fc800078e3cff */
[----:B------:R-:W-:-:S05]  /*15400*/  @P4 LOP3.LUT R3, R3, R2, RZ, 0x3c, !PT ;  /* 0x0000000203034212 */ /* 0x000fca00078e3cff */
[----:B------:R-:W-:Y:S04]  /*15410*/  @P4 LDGSTS.E.BYPASS.LTC128B.128 [R21+0x1ac00], desc[UR36][R2.64], !P5 ;  /* 0x1ac0000002154fae */ /* 0x000fe8000e901d64 */
[----:B------:R-:W-:Y:S04]  /*15420*/  @P4 LDGSTS.E.BYPASS.LTC128B.128 [R21+0x1d400], desc[UR36][R2.64+0x40], !P6 ;  /* 0x1d40004002154fae */ /* 0x000fe8000f101d64 */
[----:B------:R2:W-:Y:S04]  /*15430*/  @P4 LDGSTS.E.BYPASS.LTC128B.128 [R21+0x1fc00], desc[UR36][R2.64+0x80], !P1 ;  /* 0x1fc0008002154fae */ /* 0x0005e8000c901d64 */
[----:B--2---:R-:W2:Y:S01]  /*15440*/  SHFL.IDX PT, R3, R5, 0x2, 0x1c1f ;  /* 0x005c1f0005037f89 */ /* 0x004ea200000e0000 */
[----:B------:R-:W-:-:S03]  /*15450*/  @P2 IMAD.IADD R21, R16, 0x1, R4 ;  /* 0x0000000110152824 */ /* 0x000fc600078e0204 */
[----:B------:R-:W5:Y:S04]  /*15460*/  SHFL.IDX PT, R2, R6, 0x2, 0x1c1f ;  /* 0x005c1f0006027f89 */ /* 0x000f6800000e0000 */
[----:B------:R-:W-:Y:S01]  /*15470*/  SHFL.IDX PT, R6, R6, 0x3, 0x1c1f ;  /* 0x007c1f0006067f89 */ /* 0x000fe200000e0000 */
        /* <DEDUP_REMOVED lines=8> */
[----:B--2---:R-:W2:Y:S02]  /*15500*/  SHFL.IDX PT, R2, R5, 0x3, 0x1c1f ;  /* 0x007c1f0005027f89 */ /* 0x004ea400000e0000 */
[----:B--2---:R-:W-:-:S05]  /*15510*/  @P2 IADD3 R2, P0, R35, R2, RZ ;  /* 0x0000000223022210 */ /* 0x004fca0007f1e0ff */
[----:B------:R-:W-:-:S05]  /*15520*/  @P2 IMAD.X R3, RZ, RZ, R6, P0 ;  /* 0x000000ffff032224 */ /* 0x000fca00000e0606 */
[----:B------:R-:W-:Y:S04]  /*15530*/  @P2 LDGSTS.E.BYPASS.LTC128B.128 [R21+0x1bc00], desc[UR36][R2.64], !P5 ;  /* 0x1bc0000002152fae */ /* 0x000fe8000e901d64 */
[----:B------:R-:W-:Y:S04]  /*15540*/  @P2 LDGSTS.E.BYPASS.LTC128B.128 [R21+0x1e400], desc[UR36][R2.64+0x40], !P6 ;  /* 0x1e40004002152fae */ /* 0x000fe8000f101d64 */
[----:B------:R2:W-:Y:S04]  /*15550*/  @P2 LDGSTS.E.BYPASS.LTC128B.128 [R21+0x20c00], desc[UR36][R2.64+0x80], !P1 ;  /* 0x20c0008002152fae */ /* 0x0005e8000c901d64 */
[----:B--2---:R2:W0:Y:S02]  /*15560*/  SHFL.IDX PT, R2, R8, RZ, 0x1c1f ;  /* 0x001c1fff08027589 */ /* 0x00442400000e0000 */
.L_x_2616:
[----:B------:R-:W-:Y:S01]  /*15570*/  LOP3.LUT P0, RZ, R17, 0x100, RZ, 0xc0, !PT ;  /* 0x0000010011ff7812 */ /* 0x000fe2000780c0ff */
[----:B------:R-:W-:-:S12]  /*15580*/  BSSY B0, `(.L_x_2519) ;  /* 0x000000e000007945 */ /* 0x000fd80003800000 */
[----:B------:R-:W-:Y:S05]  /*15590*/  @!P0 BRA `(.L_x_2520) ;  /* 0x0000000000308947 */ /* 0x000fea0003800000 */
[C---:B------:R-:W-:Y:S01]  /*155a0*/  LOP3.LUT P3, RZ, R17.reuse, 0x10, RZ, 0xc0, !PT ;  /* 0x0000001011ff7812 */ /* 0x040fe2000786c0ff */
[----:B------:R-:W-:Y:S01]  /*155b0*/  IMAD.IADD R4, R16, 0x1, R4 ;  /* 0x0000000110047824 */ /* 0x000fe200078e0204 */
[C---:B------:R-:W-:Y:S02]  /*155c0*/  LOP3.LUT P2, RZ, R17.reuse, 0x8, RZ, 0xc0, !PT ;  /* 0x0000000811ff7812 */ /* 0x040fe4000784c0ff */
[----:B------:R-:W-:Y:S02]  /*155d0*/  LOP3.LUT P1, RZ, R17, 0x4, RZ, 0xc0, !PT ;  /* 0x0000000411ff7812 */ /* 0x000fe4000782c0ff */
[----:B0-----:R-:W-:-:S05]  /*155e0*/  IADD3 R2, P0, R35, R2, RZ ;  /* 0x0000000223027210 */ /* 0x001fca0007f1e0ff */
[----:B------:R-:W-:-:S05]  /*155f0*/  IMAD.X R3, RZ, RZ, R7, P0 ;  /* 0x000000ffff037224 */ /* 0x000fca00000e0607 */
[----:B------:R-:W-:Y:S01]  /*15600*/  @!PT LDS RZ, [RZ] ;  /* 0x00000000fffff984 */ /* 0x000fe20000000800 */
[----:B------:R-:W-:Y:S01]  /*15610*/  @!PT LDS RZ, [RZ] ;  /* 0x00000000fffff984 */ /* 0x000fe20000000800 */
[----:B------:R-:W-:Y:S01]  /*15620*/  @!PT LDS RZ, [RZ] ;  /* 0x00000000fffff984 */ /* 0x000fe20000000800 */
[----:B------:R0:W-:Y:S04]  /*15630*/  LDGSTS.E.BYPASS.LTC128B.128 [R4+0x1c400], desc[UR36][R2.64], !P3 ;  /* 0x1c40000002047fae */ /* 0x0001e8000d901d64 */
[----:B------:R0:W-:Y:S04]  /*15640*/  LDGSTS.E.BYPASS.LTC128B.128 [R4+0x1ec00], desc[UR36][R2.64+0x40], !P2 ;  /* 0x1ec0004002047fae */ /* 0x0001e8000d101d64 */
[----:B------:R0:W-:Y:S02]  /*15650*/  LDGSTS.E.BYPASS.LTC128B.128 [R4+0x21400], desc[UR36][R2.64+0x80], !P1 ;  /* 0x2140008002047fae */ /* 0x0001e4000c901d64 */
.L_x_2520:
[----:B------:R-:W-:Y:S05]  /*15660*/  BSYNC B0 ;  /* 0x0000000000007941 */ /* 0x000fea0003800000 */
.L_x_2519:
[----:B------:R-:W-:Y:S01]  /*15670*/  NOP ;  /* 0x0000000000007918 */ /* 0x000fe20000000000 */
[----:B------:R-:W-:-:S13]  /*15680*/  PLOP3.LUT P0, PT, PT, PT, PT, 0x80, 0x0 ;  /* 0x000000000000781c */ /* 0x000fda0003f0f070 */
.L_x_2521:
        /* <DEDUP_REMOVED lines=10> */
.L_x_2522:
[----:B------:R0:W-:Y:S02]  /*15730*/  SYNCS.ARRIVE.TRANS64.A1T0 RZ, [R0+URZ+0x29830], RZ ;  /* 0x029830ff00ff79a7 */ /* 0x0001e4000810003f */
[----:B------:R-:W-:Y:S05]  /*15740*/  WARPSYNC.ALL ;  /* 0x0000000000007948 */ /* 0x000fea0003800000 */
[----:B0--34-:R-:W-:Y:S01]  /*15750*/  VIADD R0, R16, 0x14400 ;  /* 0x0001440010007836 */ /* 0x019fe20000000000 */
[----:B------:R-:W-:Y:S01]  /*15760*/  USHF.R.S32.HI UR4, URZ, 0x1f, UR40 ;  /* 0x0000001f3f047899 */ /* 0x000fe20008011428 */
[----:B------:R-:W-:Y:S01]  /*15770*/  BAR.SYNC.DEFER_BLOCKING 0x8, 0x180 ;  /* 0x0206000000007b1d */ /* 0x000fe20000010000 */
[----:B------:R-:W-:Y:S02]  /*15780*/  UISETP.NE.AND UP0, UPT, UR48, URZ, UPT ;  /* 0x0000003f3000728c */ /* 0x000fe4000bf05270 */
[----:B------:R-:W-:-:S02]  /*15790*/  LOP3.LUT P0, RZ, R0, 0x1bf, RZ, 0xc0, !PT ;  /* 0x000001bf00ff7812 */ /* 0x000fc4000780c0ff */
[----:B------:R-:W-:Y:S01]  /*157a0*/  USEL UR42, UR42, URZ, !UP0 ;  /* 0x0000003f2a2a7287 */ /* 0x000fe2000c000000 */
[----:B------:R-:W-:Y:S01]  /*157b0*/  BSSY B6, `(.L_x_2523) ;  /* 0x0000018000067945 */ /* 0x000fe20003800000 */
[----:B------:R-:W-:Y:S02]  /*157c0*/  ULDC.64 UR6, c[0x0][0x298] ;  /* 0x0000a60000067ab9 */ /* 0x000fe40000000a00 */
[----:B------:R-:W-:Y:S02]  /*157d0*/  UIMAD UR4, UR4, UR6, URZ ;  /* 0x00000006040472a4 */ /* 0x000fe4000f8e023f */
[----:B------:R-:W-:Y:S02]  /*157e0*/  UIMAD.WIDE.U32 UR38, UR40, UR6, URZ ;  /* 0x00000006282672a5 */ /* 0x000fe4000f8e003f */
[----:B------:R-:W-:Y:S02]  /*157f0*/  UIMAD UR4, UR40, UR7, UR4 ;  /* 0x00000007280472a4 */ /* 0x000fe4000f8e0204 */
[----:B------:R-:W-:-:S02]  /*15800*/  USEL UR40, UR43, URZ, !UP0 ;  /* 0x0000003f2b287287 */ /* 0x000fc4000c000000 */
        /* <DEDUP_REMOVED lines=13> */
[----:B--2---:R-:W-:Y:S02]  /*158e0*/  IMAD.MOV.U32 R8, RZ, RZ, 0x70 ;  /* 0x00000070ff087424 */ /* 0x004fe400078e00ff */
[----:B------:R-:W-:Y:S02]  /*158f0*/  IMAD.MOV.U32 R12, RZ, RZ, 0x1 ;  /* 0x00000001ff0c7424 */ /* 0x000fe400078e00ff */
[----:B------:R-:W-:-:S07]  /*15900*/  IMAD.MOV.U32 R13, RZ, RZ, RZ ;  /* 0x000000ffff0d7224 */ /* 0x000fce00078e00ff */
[----:B------:R-:W-:-:S07]  /*15910*/  LEPC R20, `(.L_x_2524) ;  /* 0x000000001014794e */ /* 0x000fce0000000000 */
[----:B01----:R-:W-:Y:S05]  /*15920*/  CALL.ABS.NOINC R2 ;  /* 0x0000000002007343 */ /* 0x003fea0003c00000 */
.L_x_2524:
[----:B------:R-:W-:Y:S05]  /*15930*/  BSYNC B6 ;  /* 0x0000000000067941 */ /* 0x000fea0003800000 */
.L_x_2523:
[----:B------:R-:W0:Y:S01]  /*15940*/  S2R R2, SR_TID.X ;  /* 0x0000000000027919 */ /* 0x000e220000002100 */
[----:B--2---:R2:W5:Y:S01]  /*15950*/  LDL R8, [R1+0x24] ;  /* 0x0000240001087983 */ /* 0x0045620000100800 */
[----:B------:R-:W-:Y:S01]  /*15960*/  ISETP.NE.AND P6, PT, R30, 0x1, PT ;  /* 0x000000011e00780c */ /* 0x000fe20003fc5270 */
[----:B------:R-:W-:-:S12]  /*15970*/  ULDC.64 UR6, c[0x0][0x2d8] ;  /* 0x0000b60000067ab9 */ /* 0x000fd80000000a00 */
[----:B------:R-:W3:Y:S01]  /*15980*/  @P6 LDC R5, c[0x0][0x44c] ;  /* 0x00011300ff056b82 */ /* 0x000ee20000000800 */
[----:B------:R-:W-:-:S07]  /*15990*/  R2UR UR8, R18 ;  /* 0x00000000120872ca */ /* 0x000fce00000e0000 */
[----:B------:R-:W4:Y:S01]  /*159a0*/  @P6 LDC R3, c[0x0][0x450] ;  /* 0x00011400ff036b82 */ /* 0x000f220000000800 */
[----:B0-----:R-:W-:-:S04]  /*159b0*/  LOP3.LUT R20, R2, 0x7f, RZ, 0xc0, !PT ;  /* 0x0000007f02147812 */ /* 0x001fc800078ec0ff */
[----:B------:R-:W-:Y:S02]  /*159c0*/  SHF.R.U32.HI R21, RZ, 0x2, R20 ;  /* 0x00000002ff157819 */ /* 0x000fe40000011614 */
[----:B------:R-:W2:Y:S01]  /*159d0*/  LDL R20, [R1+0x4] ;  /* 0x0000040001147983 */ /* 0x000ea20000100800 */
[----:B------:R-:W-:-:S05]  /*159e0*/  IMAD.SHL.U32 R2, R2, 0x20, RZ ;  /* 0x0000002002027824 */ /* 0x000fca00078e00ff */
[----:B------:R-:W-:Y:S02]  /*159f0*/  LOP3.LUT R2, R21, 0x60, R2, 0xf8, !PT ;  /* 0x0000006015027812 */ /* 0x000fe400078ef802 */
[----:B------:R-:W-:Y:S01]  /*15a00*/  R2UR UR9, R18 ;  /* 0x00000000120972ca */ /* 0x000fe200000e0000 */
[----:B------:R-:W-:Y:S01]  /*15a10*/  UMOV UR4, UR38 ;  /* 0x0000002600047c82 */ /* 0x000fe20008000000 */
[----:B------:R-:W-:Y:S02]  /*15a20*/  UMOV UR5, UR43 ;  /* 0x0000002b00057c82 */ /* 0x000fe40008000000 */
[----:B------:R-:W-:Y:S01]  /*15a30*/  UIMAD.WIDE.U32 UR4, UR8, UR6, UR4 ;  /* 0x00000006080472a5 */ /* 0x000fe2000f8e0004 */
[----:B------:R-:W0:Y:S08]  /*15a40*/  S2R R21, SR_TID.X ;  /* 0x0000000000157919 */ /* 0x000e300000002100 */
[----:B------:R-:W-:-:S03]  /*15a50*/  UIMAD UR5, UR9, UR7, UR5 ;  /* 0x00000007090572a4 */ /* 0x000fc6000f8e0205 */
[----:B------:R-:W-:Y:S02]  /*15a60*/  ULDC.64 UR8, c[0x0][0x2e0] ;  /* 0x0000b80000087ab9 */ /* 0x000fe40000000a00 */
[----:B------:R-:W-:Y:S02]  /*15a70*/  UIMAD UR6, UR42, UR8, URZ ;  /* 0x000000082a0672a4 */ /* 0x000fe4000f8e023f */
[----:B------:R-:W-:Y:S02]  /*15a80*/  UIMAD.WIDE.U32 UR4, UR40, UR8, UR4 ;  /* 0x00000008280472a5 */ /* 0x000fe4000f8e0004 */
[----:B------:R-:W-:-:S03]  /*15a90*/  UIMAD UR6, UR40, UR9, UR6 ;  /* 0x00000009280672a4 */ /* 0x000fc6000f8e0206 */
[----:B------:R-:W-:Y:S01]  /*15aa0*/  ULDC.64 UR8, c[0x0][0x2d0] ;  /* 0x0000b40000087ab9 */ /* 0x000fe20000000a00 */
[----:B------:R-:W-:Y:S01]  /*15ab0*/  UIADD3 UR5, UR5, UR6, URZ ;  /* 0x0000000605057290 */ /* 0x000fe2000fffe03f */
[C---:B------:R-:W-:Y:S02]  /*15ac0*/  LOP3.LUT R7, R35.reuse, 0x40, RZ, 0xfc, !PT ;  /* 0x0000004023077812 */ /* 0x040fe400078efcff */
[----:B------:R-:W-:Y:S02]  /*15ad0*/  LOP3.LUT R6, R35, 0x80, RZ, 0xfc, !PT ;  /* 0x0000008023067812 */ /* 0x000fe400078efcff */
[----:B0-----:R-:W-:-:S04]  /*15ae0*/  LOP3.LUT R21, R21, 0x7f, RZ, 0xc0, !PT ;  /* 0x0000007f15157812 */ /* 0x001fc800078ec0ff */
[----:B------:R-:W-:Y:S01]  /*15af0*/  SHF.R.U32.HI R9, RZ, 0x2, R21 ;  /* 0x00000002ff097819 */ /* 0x000fe20000011615 */
[----:B--2---:R-:W-:-:S04]  /*15b00*/  IMAD R0, R20, 0x80, R2 ;  /* 0x0000008014007824 */ /* 0x004fc800078e0202 */
[----:B---3--:R-:W-:Y:S02]  /*15b10*/  @P6 IMAD.HI.U32 R4, R0, R5, RZ ;  /* 0x0000000500046227 */ /* 0x008fe400078e00ff */
[----:B------:R-:W0:Y:S02]  /*15b20*/  LDC R5, c[0x0][0x448] ;  /* 0x00011200ff057b82 */ /* 0x000e240000000800 */
[----:B------:R-:W-:Y:S01]  /*15b30*/  IMAD.MOV.U32 R2, RZ, RZ, R0 ;  /* 0x000000ffff027224 */ /* 0x000fe200078e0000 */
[----:B----4-:R-:W-:-:S04]  /*15b40*/  @P6 SHF.R.U32.HI R2, RZ, R3, R4 ;  /* 0x00000003ff026219 */ /* 0x010fc80000011604 */
[--C-:B------:R-:W-:Y:S01]  /*15b50*/  SHF.R.S32.HI R4, RZ, 0x1f, R2.reuse ;  /* 0x0000001fff047819 */ /* 0x100fe20000011402 */
[----:B------:R-:W-:-:S04]  /*15b60*/  IMAD.MOV R3, RZ, RZ, -R2 ;  /* 0x000000ffff037224 */ /* 0x000fc800078e0a02 */
[----:B------:R-:W-:-:S04]  /*15b70*/  IMAD R4, R4, UR8, RZ ;  /* 0x0000000804047c24 */ /* 0x000fc8000f8e02ff */
[----:B------:R-:W-:Y:S02]  /*15b80*/  IMAD R4, R2, UR9, R4 ;  /* 0x0000000902047c24 */ /* 0x000fe4000f8e0204 */
[----:B0-----:R-:W-:Y:S02]  /*15b90*/  IMAD R0, R5, R3, R0 ;  /* 0x0000000305007224 */ /* 0x001fe400078e0200 */
[----:B------:R-:W-:-:S04]  /*15ba0*/  IMAD.U32 R3, RZ, RZ, UR8 ;  /* 0x00000008ff037e24 */ /* 0x000fc8000f8e00ff */
[----:B------:R-:W-:Y:S01]  /*15bb0*/  IMAD.WIDE.U32 R2, R2, R3, UR4 ;  /* 0x0000000402027e25 */ /* 0x000fe2000f8e0003 */
[----:B------:R-:W-:-:S03]  /*15bc0*/  ULDC.64 UR4, c[0x0][0x2c8] ;  /* 0x0000b20000047ab9 */ /* 0x000fc60000000a00 */
[----:B------:R-:W-:Y:S01]  /*15bd0*/  IMAD.IADD R3, R3, 0x1, R4 ;  /* 0x0000000103037824 */ /* 0x000fe200078e0204 */
[----:B------:R-:W-:Y:S01]  /*15be0*/  SHF.R.S32.HI R4, RZ, 0x1f, R0 ;  /* 0x0000001fff047819 */ /* 0x000fe20000011400 */
[----:B------:R-:W-:-:S04]  /*15bf0*/  IMAD.WIDE.U32 R2, R0, UR4, R2 ;  /* 0x0000000400027c25 */ /* 0x000fc8000f8e0002 */
[----:B------:R-:W-:-:S04]  /*15c00*/  IMAD R4, R4, UR4, RZ ;  /* 0x0000000404047c24 */ /* 0x000fc8000f8e02ff */
[----:B------:R-:W-:Y:S01]  /*15c10*/  IMAD R4, R0, UR5, R4 ;  /* 0x0000000500047c24 */ /* 0x000fe2000f8e0204 */
[----:B------:R-:W-:Y:S02]  /*15c20*/  ULDC.64 UR4, c[0x0][0x280] ;  /* 0x0000a00000047ab9 */ /* 0x000fe40000000a00 */
[----:B------:R-:W-:Y:S01]  /*15c30*/  IADD3 R0, P0, R2, UR4, RZ ;  /* 0x0000000402007c10 */ /* 0x000fe2000ff1e0ff */
[----:B------:R-:W-:-:S03]  /*15c40*/  ULDC UR4, c[0x0][0x2b8] ;  /* 0x0000ae0000047ab9 */ /* 0x000fc60000000800 */
[----:B------:R-:W-:Y:S01]  /*15c50*/  IADD3.X R4, R3, UR5, R4, P0, !PT ;  /* 0x0000000503047c10 */ /* 0x000fe200087fe404 */
[----:B------:R-:W-:Y:S01]  /*15c60*/  UMOV UR5, 0xffffffff ;  /* 0xffffffff00057882 */ /* 0x000fe20000000000 */
[----:B------:R-:W-:Y:S02]  /*15c70*/  ISETP.GE.AND P3, PT, R35, UR4, PT ;  /* 0x0000000423007c0c */ /* 0x000fe4000bf66270 */
[----:B------:R-:W-:Y:S02]  /*15c80*/  ISETP.GE.AND P2, PT, R7, UR4, PT ;  /* 0x0000000407007c0c */ /* 0x000fe4000bf46270 */
[----:B------:R-:W-:Y:S01]  /*15c90*/  ISETP.GE.AND P1, PT, R6, UR4, PT ;  /* 0x0000000406007c0c */ /* 0x000fe2000bf26270 */
[----:B------:R-:W-:-:S12]  /*15ca0*/  BRA.DIV UR5, `(.L_x_2525) ;  /* 0x0000004a05b87947 */ /* 0x000fd8000b800000 */
[----:B------:R-:W0:Y:S01]  /*15cb0*/  SHFL.IDX PT, R3, R0, RZ, 0x1c1f ;  /* 0x001c1fff00037589 */ /* 0x000e2200000e0000 */
[----:B------:R-:W-:Y:S02]  /*15cc0*/  IMAD R23, R23, R5, RZ ;  /* 0x0000000517177224 */ /* 0x000fe400078e02ff */
[----:B------:R-:W-:Y:S01]  /*15cd0*/  IMAD R5, R20, 0x80, R9 ;  /* 0x0000008014057824 */ /* 0x000fe200078e0209 */
[----:B------:R-:W2:Y:S04]  /*15ce0*/  SHFL.IDX PT, R2, R4, RZ, 0x1c1f ;  /* 0x001c1fff04027589 */ /* 0x000ea800000e0000 */
[----:B------:R-:W-:Y:S01]  /*15cf0*/  ISETP.GE.AND P0, PT, R5, R23, PT ;  /* 0x000000170500720c */ /* 0x000fe20003f06270 */
[----:B------:R-:W3:-:S12]  /*15d00*/  SHFL.IDX PT, R14, R0, 0x1, 0x1c1f ;  /* 0x003c1f00000e7f89 */ /* 0x000ed800000e0000 */
[----:B0-----:R-:W-:-:S05]  /*15d10*/  @!P0 IADD3 R6, P4, R35, R3, RZ ;  /* 0x0000000323068210 */ /* 0x001fca0007f9e0ff */
[----:B--2---:R-:W-:Y:S02]  /*15d20*/  @!P0 IMAD.X R3, RZ, RZ, R2, P4 ;  /* 0x000000ffff038224 */ /* 0x004fe400020e0602 */
[----:B------:R-:W-:Y:S02]  /*15d30*/  @!P0 IMAD.MOV.U32 R2, RZ, RZ, R6 ;  /* 0x000000ffff028224 */ /* 0x000fe400078e0006 */
[----:B------:R-:W-:-:S03]  /*15d40*/  VIADD R6, R5, 0x20 ;  /* 0x0000002005067836 */ /* 0x000fc60000000000 */
        /* <DEDUP_REMOVED lines=16> */
[----:B--2---:R-:W-:Y:S01]  /*15e50*/  @!P0 IADD3 R6, P4, R35, R14, RZ ;  /* 0x0000000e23068210 */ /* 0x004fe20007f9e0ff */
[----:B------:R-:W2:Y:S04]  /*15e60*/  SHFL.IDX PT, R4, R4, 0x3, 0x1c1f ;  /* 0x007c1f0004047f89 */ /* 0x000ea800000e0000 */
[----:B------:R3:W4:Y:S01]  /*15e70*/  SHFL.IDX PT, R14, R0, 0x3, 0x1c1f ;  /* 0x007c1f00000e7f89 */ /* 0x00072200000e0000 */
[----:B0-----:R-:W-:-:S02]  /*15e80*/  @!P0 IMAD.X R7, RZ, RZ, R2, P4 ;  /* 0x000000ffff078224 */ /* 0x001fc400020e0602 */
[----:B------:R-:W-:Y:S02]  /*15e90*/  @!P0 IMAD.MOV.U32 R2, RZ, RZ, R6 ;  /* 0x000000ffff028224 */ /* 0x000fe400078e0006 */
[----:B------:R-:W-:-:S05]  /*15ea0*/  @!P0 IMAD.MOV.U32 R3, RZ, RZ, R7 ;  /* 0x000000ffff038224 */ /* 0x000fca00078e0007 */
[----:B------:R3:W-:Y:S04]  /*15eb0*/  @!P0 LDGSTS.E.BYPASS.LTC128B.128 [R8+0x15400], desc[UR36][R2.64], !P3 ;  /* 0x1540000002088fae */ /* 0x0007e8000d901d64 */
[----:B------:R3:W-:Y:S04]  /*15ec0*/  @!P0 LDGSTS.E.BYPASS.LTC128B.128 [R8+0x17400], desc[UR36][R2.64+0x40], !P2 ;  /* 0x1740004002088fae */ /* 0x0007e8000d101d64 */
[----:B--2-4-:R3:W-:Y:S02]  /*15ed0*/  @!P0 LDGSTS.E.BYPASS.LTC128B.128 [R8+0x19400], desc[UR36][R2.64+0x80], !P1 ;  /* 0x1940008002088fae */ /* 0x0147e4000c901d64 */
.L_x_2625:
[----:B---3--:R-:W-:Y:S01]  /*15ee0*/  VIADD R0, R5, 0x60 ;  /* 0x0000006005007836 */ /* 0x008fe20000000000 */
        /* <DEDUP_REMOVED lines=11> */
.L_x_2527:
[----:B------:R-:W-:Y:S05]  /*15fa0*/  BSYNC B0 ;  /* 0x0000000000007941 */ /* 0x000fea0003800000 */
.L_x_2526:
[----:B------:R-:W-:Y:S01]  /*15fb0*/  NOP ;  /* 0x0000000000007918 */ /* 0x000fe20000000000 */
[----:B------:R-:W-:-:S13]  /*15fc0*/  PLOP3.LUT P0, PT, PT, PT, PT, 0x80, 0x0 ;  /* 0x000000000000781c */ /* 0x000fda0003f0f070 */
.L_x_2528:
[----:B------:R-:W-:Y:S02]  /*15fd0*/  PLOP3.LUT P1, PT, P1, P0, PT, 0xa2, 0x0 ;  /* 0x000000000000781c */ /* 0x000fe40000f21472 */
[----:B------:R-:W-:-:S08]  /*15fe0*/  @P0 R2UR P1, UR4, R16 ;  /* 0x00000000100402ca */ /* 0x000fd00000020000 */
[----:B------:R-:W-:-:S05]  /*15ff0*/  @P0 PLOP3.LUT P0, PT, P1, PT, PT, 0x80, 0x0 ;  /* 0x000000000000081c */ /* 0x000fca0000f0f070 */
[----:B------:R-:W-:Y:S01]  /*16000*/  @!P1 SYNCS.ARRIVE.TRANS64.RED.A0T1 RZ, [UR4+0x29800], RZ ;  /* 0x029800ffffff99a7 */ /* 0x000fe20008200404 */
[----:B------:R-:W-:Y:S07]  /*16010*/  @!P1 ARRIVES.LDGSTSBAR.64.TRANSCNT [UR4+0x29800] ;  /* 0x02980000ff0099b0 */ /* 0x000fee0008000a84 */
[----:B------:R-:W-:Y:S05]  /*16020*/  @P0 BRA.U.ANY `(.L_x_2528) ;  /* 0xfffffffd00e80947 */ /* 0x000fea000393ffff */
[----:B0-----:R-:W2:Y:S02]  /*16030*/  LDL.LU R2, [R1+0x28] ;  /* 0x0000280001027983 */ /* 0x001ea40000300800 */
        /* <DEDUP_REMOVED lines=11> */
.L_x_2626:
[----:B------:R-:W-:Y:S05]  /*160f0*/  BSYNC B0 ;  /* 0x0000000000007941 */ /* 0x000fea0003800000 */
.L_x_2529:
[----:B------:R-:W2:Y:S01]  /*16100*/  LDL R0, [R1+0xc] ;  /* 0x00000c0001007983 */ /* 0x000ea20000100800 */
[----:B------:R-:W-:Y:S01]  /*16110*/  UIADD3 UR4, UR47, -0x2, URZ ;  /* 0xfffffffe2f047890 */ /* 0x000fe2000fffe03f */
[----:B--2---:R-:W-:-:S13]  /*16120*/  R2UR UR5, R0 ;  /* 0x00000000000572ca */ /* 0x004fda00000e0000 */
[----:B------:R-:W-:-:S06]  /*16130*/  UISETP.GE.AND UP0, UPT, UR4, UR5, UPT ;  /* 0x000000050400728c */ /* 0x000fcc000bf06270 */
[----:B------:R-:W-:-:S13]  /*16140*/  PLOP3.LUT P0, PT, PT, PT, UP0, 0x40, 0x0 ;  /* 0x000000000000781c */ /* 0x000fda0003f0e808 */
[----:B------:R-:W-:Y:S05]  /*16150*/  @P0 BRA `(.L_x_2531) ;  /* 0x0000001400b00947 */ /* 0x000fea0003800000 */
[----:B------:R-:W-:Y:S02]  /*16160*/  IMAD.MOV.U32 R20, RZ, RZ, R32 ;  /* 0x000000ffff147224 */ /* 0x000fe400078e0020 */
[----:B------:R-:W-:Y:S02]  /*16170*/  IMAD.MOV.U32 R10, RZ, RZ, R19 ;  /* 0x000000ffff0a7224 */ /* 0x000fe400078e0013 */
[----:B------:R-:W-:-:S07]  /*16180*/  IMAD.U32 R30, RZ, RZ, UR4 ;  /* 0x00000004ff1e7e24 */ /* 0x000fce000f8e00ff */
.L_x_2551:
        /* <DEDUP_REMOVED lines=50> */
[----:B------:R-:W-:Y:S01]  /*164b0*/  LOP3.LUT P1, RZ, R17, 0x40, RZ, 0xc0, !PT ;  /* 0x0000004011ff7812 */ /* 0x000fe2000782c0ff */
[----:B------:R-:W-:-:S05]  /*164c0*/  VIADD R19, R10, 0x1 ;  /* 0x000000010a137836 */ /* 0x000fca0000000000 */
[----:B------:R-:W-:Y:S01]  /*164d0*/  ISETP.NE.AND P0, PT, R19, 0x2, PT ;  /* 0x000000021300780c */ /* 0x000fe20003f05270 */
[----:B0-----:R-:W-:Y:S02]  /*164e0*/  IMAD.MOV R7, RZ, RZ, -R11 ;  /* 0x000000ffff077224 */ /* 0x001fe400078e0a0b */
[----:B------:R-:W-:Y:S02]  /*164f0*/  IMAD.MOV.U32 R6, RZ, RZ, RZ ;  /* 0x000000ffff067224 */ /* 0x000fe400078e00ff */
[----:B------:R-:W-:Y:S01]  /*16500*/  IMAD R7, R7, UR4, R0 ;  /* 0x0000000407077c24 */ /* 0x000fe2000f8e0200 */
[----:B------:R-:W-:Y:S01]  /*16510*/  SEL R32, RZ, 0x1, P0 ;  /* 0x00000001ff207807 */ /* 0x000fe20000000000 */
[----:B------:R-:W-:Y:S01]  /*16520*/  IMAD.MOV.U32 R0, RZ, RZ, R30 ;  /* 0x000000ffff007224 */ /* 0x000fe200078e001e */
[----:B------:R-:W-:Y:S01]  /*16530*/  SEL R19, R19, RZ, P0 ;  /* 0x000000ff13137207 */ /* 0x000fe20000000000 */
[----:B------:R0:W5:Y:S01]  /*16540*/  @!P2 LDG.E R6, desc[UR36][R8.64] ;  /* 0x000000240806a981 */ /* 0x000162000c1e1900 */
[----:B------:R-:W-:Y:S01]  /*16550*/  VIADD R30, R30, 0xffffffff ;  /* 0xffffffff1e1e7836 */ /* 0x000fe20000000000 */
[----:B------:R-:W-:-:S02]  /*16560*/  LOP3.LUT R32, R20, R32, RZ, 0x3c, !PT ;  /* 0x0000002014207212 */ /* 0x000fc400078e3cff */
[----:B------:R-:W-:Y:S02]  /*16570*/  ISETP.GT.AND P2, PT, R0, R12, PT ;  /* 0x0000000c0000720c */ /* 0x000fe40003f44270 */
[----:B--2---:R-:W-:Y:S01]  /*16580*/  SHF.R.S32.HI R28, RZ, 0x1f, R5 ;  /* 0x0000001fff1c7819 */ /* 0x004fe20000011405 */
[----:B0-----:R-:W-:Y:S10]  /*16590*/  @!P1 BRA `(.L_x_2532) ;  /* 0x0000000000049947 */ /* 0x001ff40003800000 */
[----:B------:R-:W-:Y:S01]  /*165a0*/  BPT.TRAP 0x1 ;  /* 0x000000040000795c */ /* 0x000fe20000300000 */
.L_x_2532:
[----:B------:R-:W-:Y:S01]  /*165b0*/  IMAD R0, R19, 0x8, R16 ;  /* 0x0000000813007824 */ /* 0x000fe200078e0210 */
[----:B------:R-:W-:Y:S01]  /*165c0*/  SHF.L.U32 R29, R32, 0x1f, RZ ;  /* 0x0000001f201d7819 */ /* 0x000fe200000006ff */
[----:B------:R-:W-:Y:S01]  /*165d0*/  BSSY B0, `(.L_x_2533) ;  /* 0x0000004000007945 */ /* 0x000fe20003800000 */
[----:B------:R-:W-:Y:S02]  /*165e0*/  SHF.R.S32.HI R25, RZ, 0x1f, R4 ;  /* 0x0000001fff197819 */ /* 0x000fe40000011404 */
[----:B------:R-:W0:Y:S02]  /*165f0*/  SYNCS.PHASECHK.TRANS64.TRYWAIT P0, [R0+URZ+0x29880], R29 ;  /* 0x0298801d000075a7 */ /* 0x000e24000800017f */
[----:B0-----:R-:W-:Y:S05]  /*16600*/  @!P0 BRA `(.L_x_2534) ;  /* 0x0000004400b48947 */ /* 0x001fea0003800000 */
.L_x_2627:
[----:B------:R-:W-:Y:S05]  /*16610*/  BSYNC B0 ;  /* 0x0000000000007941 */ /* 0x000fea0003800000 */
.L_x_2533:
        /* <DEDUP_REMOVED lines=33> */
[----:B-1----:R-:W-:Y:S01]  /*16830*/  IADD3.X R22, R23, UR7, R9, P0, !PT ;  /* 0x0000000717167c10 */ /* 0x002fe200087fe409 */
        /* <DEDUP_REMOVED lines=33> */
.L_x_2639:
        /* <DEDUP_REMOVED lines=9> */
.L_x_2536:
        /* <DEDUP_REMOVED lines=10> */
.L_x_2537:
[----:B------:R3:W-:Y:S01]  /*16b80*/  SYNCS.ARRIVE.TRANS64.A1T0 RZ, [R0+URZ+0x29870], RZ ;  /* 0x029870ff00ff79a7 */ /* 0x0007e2000810003f */
[----:B------:R-:W-:Y:S05]  /*16b90*/  @!P3 BRA `(.L_x_2538) ;  /* 0x000000000004b947 */ /* 0x000fea0003800000 */
[----:B------:R-:W-:Y:S01]  /*16ba0*/  BPT.TRAP 0x1 ;  /* 0x000000040000795c */ /* 0x000fe20000300000 */
.L_x_2538:
[----:B------:R-:W4:Y:S01]  /*16bb0*/  SYNCS.PHASECHK.TRANS64.TRYWAIT P0, [R0+URZ+0x29840], R29 ;  /* 0x0298401d000075a7 */ /* 0x000f22000800017f */
[----:B------:R-:W-:Y:S04]  /*16bc0*/  BSSY B0, `(.L_x_2539) ;  /* 0x0000002000007945 */ /* 0x000fe80003800000 */
[----:B----4-:R-:W-:Y:S05]  /*16bd0*/  @!P0 BRA `(.L_x_2540) ;  /* 0x0000004400c88947 */ /* 0x010fea0003800000 */
.L_x_2640:
[----:B------:R-:W-:Y:S05]  /*16be0*/  BSYNC B0 ;  /* 0x0000000000007941 */ /* 0x000fea0003800000 */
.L_x_2539:
[----:B------:R-:W5:Y:S01]  /*16bf0*/  LDL R11, [R1+0x14] ;  /* 0x00001400010b7983 */ /* 0x000f620000100800 */
[----:B------:R-:W-:Y:S01]  /*16c00*/  ULDC.64 UR4, c[0x0][0x300] ;  /* 0x0000c00000047ab9 */ /* 0x000fe20000000a00 */
[----:B------:R-:W-:Y:S01]  /*16c10*/  ULDC.64 UR6, c[0x0][0x310] ;  /* 0x0000c40000067ab9 */ /* 0x000fe20000000a00 */
[----:B------:R-:W-:Y:S01]  /*16c20*/  IMAD R8, R25, UR4, RZ ;  /* 0x0000000419087c24 */ /* 0x000fe2000f8e02ff */
[C---:B------:R-:W-:Y:S01]  /*16c30*/  LOP3.LUT P4, RZ, R17.reuse, 0x10, RZ, 0xc0, !PT ;  /* 0x0000001011ff7812 */ /* 0x040fe2000788c0ff */
[C---:B--2---:R-:W-:Y:S01]  /*16c40*/  IMAD.WIDE.U32 R2, R4.reuse, UR4, RZ ;  /* 0x0000000404027c25 */ /* 0x044fe2000f8e00ff */
        /* <DEDUP_REMOVED lines=28> */
[----:B-----5:R-:W-:Y:S01]  /*16e10*/  IMAD R7, R19, 0x7800, R11 ;  /* 0x0000780013077824 */ /* 0x020fe200078e020b */
[----:B------:R-:W-:Y:S07]  /*16e20*/  BRA.DIV UR4, `(.L_x_2541) ;  /* 0x0000004604487947 */ /* 0x000fee000b800000 */
[----:B------:R-:W2:Y:S01]  /*16e30*/  SHFL.IDX PT, R2, R4, RZ, 0x1c1f ;  /* 0x001c1fff04027589 */ /* 0x000ea200000e0000 */
[----:B------:R-:W-:-:S03]  /*16e40*/  IMAD.IADD R7, R16, 0x1, R7 ;  /* 0x0000000110077824 */ /* 0x000fc600078e0207 */
[----:B------:R-:W5:Y:S04]  /*16e50*/  SHFL.IDX PT, R3, R5, RZ, 0x1c1f ;  /* 0x001c1fff05037589 */ /* 0x000f6800000e0000 */
[----:B------:R-:W-:Y:S04]  /*16e60*/  SHFL.IDX PT, R9, R5, 0x2, 0x1c1f ;  /* 0x005c1f0005097f89 */ /* 0x000fe800000e0000 */
[----:B------:R-:W-:Y:S01]  /*16e70*/  SHFL.IDX PT, R8, R8, RZ, 0x1c1f ;  /* 0x001c1fff08087589 */ /* 0x000fe200000e0000 */
[----:B--2---:R-:W-:-:S05]  /*16e80*/  IADD3 R2, P0, R35, R2, RZ ;  /* 0x0000000223027210 */ /* 0x004fca0007f1e0ff */
[----:B-----5:R-:W-:-:S05]  /*16e90*/  IMAD.X R3, RZ, RZ, R3, P0 ;  /* 0x000000ffff037224 */ /* 0x020fca00000e0603 */
[----:B------:R-:W-:Y:S04]  /*16ea0*/  LDGSTS.E.BYPASS.LTC128B.128 [R7+0x1a400], desc[UR36][R2.64], !P4 ;  /* 0x1a40000002077fae */ /* 0x000fe8000e101d64 */
[----:B------:R-:W-:Y:S04]  /*16eb0*/  LDGSTS.E.BYPASS.LTC128B.128 [R7+0x1cc00], desc[UR36][R2.64+0x40], !P3 ;  /* 0x1cc0004002077fae */ /* 0x000fe8000d901d64 */
[----:B------:R2:W-:Y:S04]  /*16ec0*/  LDGSTS.E.BYPASS.LTC128B.128 [R7+0x1f400], desc[UR36][R2.64+0x80], !P1 ;  /* 0x1f40008002077fae */ /* 0x0005e8000c901d64 */
[----:B--2---:R-:W2:Y:S04]  /*16ed0*/  SHFL.IDX PT, R2, R4, 0x1, 0x1c1f ;  /* 0x003c1f0004027f89 */ /* 0x004ea800000e0000 */
[----:B------:R-:W5:Y:S01]  /*16ee0*/  SHFL.IDX PT, R3, R5, 0x1, 0x1c1f ;  /* 0x003c1f0005037f89 */ /* 0x000f6200000e0000 */
[----:B--2---:R-:W-:-:S05]  /*16ef0*/  IADD3 R2, P0, R35, R2, RZ ;  /* 0x0000000223027210 */ /* 0x004fca0007f1e0ff */
[----:B-----5:R-:W-:-:S05]  /*16f00*/  IMAD.X R3, RZ, RZ, R3, P0 ;  /* 0x000000ffff037224 */ /* 0x020fca00000e0603 */
[----:B------:R-:W-:Y:S04]  /*16f10*/  LDGSTS.E.BYPASS.LTC128B.128 [R7+0x1ac00], desc[UR36][R2.64], !P4 ;  /* 0x1ac0000002077fae */ /* 0x000fe8000e101d64 */
[----:B------:R-:W-:Y:S04]  /*16f20*/  LDGSTS.E.BYPASS.LTC128B.128 [R7+0x1d400], desc[UR36][R2.64+0x40], !P3 ;  /* 0x1d40004002077fae */ /* 0x000fe8000d901d64 */
[----:B------:R2:W-:Y:S04]  /*16f30*/  LDGSTS.E.BYPASS.LTC128B.128 [R7+0x1fc00], desc[UR36][R2.64+0x80], !P1 ;  /* 0x1fc0008002077fae */ /* 0x0005e8000c901d64 */
[----:B--2---:R-:W2:Y:S02]  /*16f40*/  SHFL.IDX PT, R2, R4, 0x2, 0x1c1f ;  /* 0x005c1f0004027f89 */ /* 0x004ea400000e0000 */
[----:B--2---:R-:W-:-:S05]  /*16f50*/  IADD3 R2, P0, R35, R2, RZ ;  /* 0x0000000223027210 */ /* 0x004fca0007f1e0ff */
[----:B------:R-:W-:Y:S02]  /*16f60*/  IMAD.X R3, RZ, RZ, R9, P0 ;  /* 0x000000ffff037224 */ /* 0x000fe400000e0609 */
[----:B------:R-:W-:Y:S04]  /*16f70*/  SHFL.IDX PT, R9, R5, 0x3, 0x1c1f ;  /* 0x007c1f0005097f89 */ /* 0x000fe800000e0000 */
[----:B------:R-:W-:Y:S04]  /*16f80*/  LDGSTS.E.BYPASS.LTC128B.128 [R7+0x1b400], desc[UR36][R2.64], !P4 ;  /* 0x1b40000002077fae */ /* 0x000fe8000e101d64 */
[----:B------:R-:W-:Y:S04]  /*16f90*/  LDGSTS.E.BYPASS.LTC128B.128 [R7+0x1dc00], desc[UR36][R2.64+0x40], !P3 ;  /* 0x1dc0004002077fae */ /* 0x000fe8000d901d64 */
[----:B------:R2:W-:Y:S04]  /*16fa0*/  LDGSTS.E.BYPASS.LTC128B.128 [R7+0x20400], desc[UR36][R2.64+0x80], !P1 ;  /* 0x2040008002077fae */ /* 0x0005e8000c901d64 */
[----:B--2---:R-:W2:Y:S02]  /*16fb0*/  SHFL.IDX PT, R2, R4, 0x3, 0x1c1f ;  /* 0x007c1f0004027f89 */ /* 0x004ea400000e0000 */
[----:B--2---:R-:W-:-:S05]  /*16fc0*/  IADD3 R2, P0, R35, R2, RZ ;  /* 0x0000000223027210 */ /* 0x004fca0007f1e0ff */
[----:B------:R-:W-:-:S05]  /*16fd0*/  IMAD.X R3, RZ, RZ, R9, P0 ;  /* 0x000000ffff037224 */ /* 0x000fca00000e0609 */
[----:B------:R-:W-:Y:S04]  /*16fe0*/  LDGSTS.E.BYPASS.LTC128B.128 [R7+0x1bc00], desc[UR36][R2.64], !P4 ;  /* 0x1bc0000002077fae */ /* 0x000fe8000e101d64 */
[----:B------:R-:W-:Y:S04]  /*16ff0*/  LDGSTS.E.BYPASS.LTC128B.128 [R7+0x1e400], desc[UR36][R2.64+0x40], !P3 ;  /* 0x1e40004002077fae */ /* 0x000fe8000d901d64 */
[----:B------:R2:W-:Y:S04]  /*17000*/  LDGSTS.E.BYPASS.LTC128B.128 [R7+0x20c00], desc[UR36][R2.64+0x80], !P1 ;  /* 0x20c0008002077fae */ /* 0x0005e8000c901d64 */
[----:B--2---:R2:W0:Y:S02]  /*17010*/  SHFL.IDX PT, R2, R6, RZ, 0x1c1f ;  /* 0x001c1fff06027589 */ /* 0x00442400000e0000 */
.L_x_2652:
        /* <DEDUP_REMOVED lines=10> */
.L_x_2542:
        /* <DEDUP_REMOVED lines=10> */
.L_x_2543:
[----:B------:R3:W-:Y:S02]  /*17160*/  SYNCS.ARRIVE.TRANS64.A1T0 RZ, [R0+URZ+0x29830], RZ ;  /* 0x029830ff00ff79a7 */ /* 0x0007e4000810003f */
[----:B---34-:R-:W-:-:S05]  /*17170*/  IMAD.U32 R0, RZ, RZ, UR45 ;  /* 0x0000002dff007e24 */ /* 0x018fca000f8e00ff */
[----:B------:R-:W-:-:S13]  /*17180*/  ISETP.NE.AND P0, PT, R0, 0x3, PT ;  /* 0x000000030000780c */ /* 0x000fda0003f05270 */
[----:B------:R-:W-:Y:S05]  /*17190*/  @!P0 BRA `(.L_x_2544) ;  /* 0x0000000000048947 */ /* 0x000fea0003800000 */
[----:B------:R-:W-:Y:S01]  /*171a0*/  BPT.TRAP 0x1 ;  /* 0x000000040000795c */ /* 0x000fe20000300000 */
.L_x_2544:
[----:B0-----:R-:W-:Y:S01]  /*171b0*/  LOP3.LUT R3, R20, 0x1, RZ, 0x3c, !PT ;  /* 0x0000000114037812 */ /* 0x001fe200078e3cff */
[----:B------:R-:W-:Y:S01]  /*171c0*/  IMAD R0, R10, 0x8, R16 ;  /* 0x000000080a007824 */ /* 0x000fe200078e0210 */
[----:B------:R-:W-:Y:S02]  /*171d0*/  BSSY B0, `(.L_x_2545) ;  /* 0x0000004000007945 */ /* 0x000fe40003800000 */
[----:B------:R-:W-:-:S04]  /*171e0*/  SHF.L.U32 R3, R3, 0x1f, RZ ;  /* 0x0000001f03037819 */ /* 0x000fc800000006ff */
[----:B------:R-:W0:Y:S02]  /*171f0*/  SYNCS.PHASECHK.TRANS64.TRYWAIT P1, [R0+URZ+0x29870], R3 ;  /* 0x02987003000075a7 */ /* 0x000e24000802017f */
[----:B0-----:R-:W-:Y:S05]  /*17200*/  @!P1 BRA `(.L_x_2546) ;  /* 0x0000004400d09947 */ /* 0x001fea0003800000 */
.L_x_2653:
[----:B------:R-:W-:Y:S05]  /*17210*/  BSYNC B0 ;  /* 0x0000000000007941 */ /* 0x000fea0003800000 */
.L_x_2545:
[----:B------:R-:W-:-:S13]  /*17220*/  LOP3.LUT P1, RZ, R17, 0x40, RZ, 0xc0, !PT ;  /* 0x0000004011ff7812 */ /* 0x000fda000782c0ff */
[----:B------:R-:W-:Y:S05]  /*17230*/  @!P1 BRA `(.L_x_2547) ;  /* 0x0000000000049947 */ /* 0x000fea0003800000 */
[----:B------:R-:W-:Y:S01]  /*17240*/  BPT.TRAP 0x1 ;  /* 0x000000040000795c */ /* 0x000fe20000300000 */
.L_x_2547:
[----:B0-----:R-:W-:Y:S01]  /*17250*/  SHF.L.U32 R3, R20, 0x1f, RZ ;  /* 0x0000001f14037819 */ /* 0x001fe200000006ff */
[----:B------:R-:W-:-:S03]  /*17260*/  IMAD R12, R10, 0x5000, RZ ;  /* 0x000050000a0c7824 */ /* 0x000fc600078e02ff */
[----:B------:R-:W0:Y:S02]  /*17270*/  SYNCS.PHASECHK.TRANS64.TRYWAIT P1, [R0+URZ+0x29860], R3 ;  /* 0x02986003000075a7 */ /* 0x000e24000802017f */
[----:B0-----:R-:W-:Y:S05]  /*17280*/  @!P1 BRA `(.L_x_2548) ;  /* 0x0000004400c49947 */ /* 0x001fea0003800000 */
.L_x_2654:
[----:B------:R-:W0:Y:S04]  /*17290*/  LDL R4, [R1+0x1c] ;  /* 0x00001c0001047983 */ /* 0x000e280000100800 */
[----:B------:R-:W3:Y:S04]  /*172a0*/  LDL R2, [R1+0x20] ;  /* 0x0000200001027983 */ /* 0x000ee80000100800 */
[----:B------:R-:W1:Y:S01]  /*172b0*/  LDL R13, [R1+0x18] ;  /* 0x00001800010d7983 */ /* 0x000e620000100800 */
[----:B------:R-:W-:Y:S05]  /*172c0*/  WARPSYNC.ALL ;  /* 0x0000000000007948 */ /* 0x000fea0003800000 */
[----:B------:R-:W-:-:S02]  /*172d0*/  LOP3.LUT P1, RZ, R17, 0x40, RZ, 0xc0, !PT ;  /* 0x0000004011ff7812 */ /* 0x000fc4000782c0ff */
[----:B0-----:R-:W-:-:S05]  /*172e0*/  LOP3.LUT R3, R12, R4, RZ, 0xfc, !PT ;  /* 0x000000040c037212 */ /* 0x001fca00078efcff */
[----:B------:R-:W-:Y:S01]  /*172f0*/  IMAD.IADD R3, R16, 0x1, R3 ;  /* 0x0000000110037824 */ /* 0x000fe200078e0203 */
[----:B-1----:R-:W-:-:S03]  /*17300*/  LOP3.LUT R24, R12, R13, RZ, 0xfc, !PT ;  /* 0x0000000d0c187212 */ /* 0x002fc600078efcff */
[----:B---3--:R-:W-:Y:S01]  /*17310*/  IMAD.IADD R2, R2, 0x1, R3 ;  /* 0x0000000102027824 */ /* 0x008fe200078e0203 */
[----:B--2---:R-:W0:Y:S01]  /*17320*/  LDSM.16.MT88.4 R4, [R3+0xa400] ;  /* 0x00a400000304783b */ /* 0x004e220000004200 */
        /* <DEDUP_REMOVED lines=68> */
.L_x_2549:
[----:B-1----:R1:W-:Y:S01]  /*17770*/  SYNCS.ARRIVE.TRANS64.A1T0 RZ, [R0+URZ+0x29850], RZ ;  /* 0x029850ff00ff79a7 */ /* 0x0023e2000810003f */
[----:B------:R-:W-:Y:S06]  /*17780*/  BAR.SYNC.DEFER_BLOCKING 0x2, 0x80 ;  /* 0x0082000000007b1d */ /* 0x000fec0000010000 */
[----:B------:R-:W-:Y:S05]  /*17790*/  @!P0 BRA `(.L_x_2550) ;  /* 0x0000000000048947 */ /* 0x000fea0003800000 */
[----:B------:R-:W-:Y:S01]  /*177a0*/  BPT.TRAP 0x1 ;  /* 0x000000040000795c */ /* 0x000fe20000300000 */
.L_x_2550:
[----:B------:R-:W2:Y:S01]  /*177b0*/  LDL R2, [R1+0x10] ;  /* 0x0000100001027983 */ /* 0x000ea20000100800 */
[----:B-1----:R-:W-:Y:S02]  /*177c0*/  VIADD R0, R0, 0x29880 ;  /* 0x0002988000007836 */ /* 0x002fe40000000000 */
[----:B------:R-:W-:Y:S02]  /*177d0*/  IMAD.MOV.U32 R20, RZ, RZ, R32 ;  /* 0x000000ffff147224 */ /* 0x000fe400078e0020 */
[----:B0-----:R-:W-:Y:S01]  /*177e0*/  IMAD.MOV.U32 R10, RZ, RZ, R19 ;  /* 0x000000ffff0a7224 */ /* 0x001fe200078e0013 */
[----:B--2---:R-:W-:-:S04]  /*177f0*/  PRMT R0, R2, 0x654, R0 ;  /* 0x0000065402007816 */ /* 0x004fc80000000000 */
[----:B------:R2:W-:Y:S01]  /*17800*/  SYNCS.ARRIVE.TRANS64.RED.A1T0 RZ, [R0+URZ], RZ ;  /* 0x000000ff00ff79a7 */ /* 0x0005e2000810043f */
[----:B------:R-:W-:Y:S05]  /*17810*/  @P2 BRA `(.L_x_2551) ;  /* 0xffffffe8005c2947 */ /* 0x000fea000383ffff */
.L_x_2531:
        /* <DEDUP_REMOVED lines=20> */
.L_x_2553:
[----:B------:R-:W-:Y:S05]  /*17960*/  BSYNC B0 ;  /* 0x0000000000007941 */ /* 0x000fea0003800000 */
.L_x_2552:
[----:B------:R-:W-:Y:S05]  /*17970*/  @!P0 BRA `(.L_x_2554) ;  /* 0x0000000000048947 */ /* 0x000fea0003800000 */
[----:B------:R-:W-:Y:S01]  /*17980*/  BPT.TRAP 0x1 ;  /* 0x000000040000795c */ /* 0x000fe20000300000 */
.L_x_2554:
[----:B0-----:R-:W-:Y:S01]  /*17990*/  LOP3.LUT R3, R32, 0x1, RZ, 0x3c, !PT ;  /* 0x0000000120037812 */ /* 0x001fe200078e3cff */
[----:B------:R-:W-:Y:S01]  /*179a0*/  IMAD R18, R19, 0x8, R16 ;  /* 0x0000000813127824 */ /* 0x000fe200078e0210 */
[----:B------:R-:W-:Y:S02]  /*179b0*/  BSSY B0, `(.L_x_2555) ;  /* 0x0000004000007945 */ /* 0x000fe40003800000 */
[----:B------:R-:W-:-:S04]  /*179c0*/  SHF.L.U32 R3, R3, 0x1f, RZ ;  /* 0x0000001f03037819 */ /* 0x000fc800000006ff */
[----:B------:R-:W0:Y:S02]  /*179d0*/  SYNCS.PHASECHK.TRANS64.TRYWAIT P1, [R18+URZ+0x29870], R3 ;  /* 0x02987003120075a7 */ /* 0x000e24000802017f */
[----:B0-----:R-:W-:Y:S05]  /*179e0*/  @!P1 BRA `(.L_x_2556) ;  /* 0x0000004000009947 */ /* 0x001fea0003800000 */
.L_x_2655:
[----:B------:R-:W-:Y:S05]  /*179f0*/  BSYNC B0 ;  /* 0x0000000000007941 */ /* 0x000fea0003800000 */
.L_x_2555:
[----:B------:R-:W-:-:S13]  /*17a00*/  LOP3.LUT P1, RZ, R17, 0x40, RZ, 0xc0, !PT ;  /* 0x0000004011ff7812 */ /* 0x000fda000782c0ff */
[----:B------:R-:W-:Y:S05]  /*17a10*/  @!P1 BRA `(.L_x_2557) ;  /* 0x0000000000049947 */ /* 0x000fea0003800000 */
[----:B------:R-:W-:Y:S01]  /*17a20*/  BPT.TRAP 0x1 ;  /* 0x000000040000795c */ /* 0x000fe20000300000 */
.L_x_2557:
[----:B0-----:R-:W-:-:S04]  /*17a30*/  SHF.L.U32 R3, R32, 0x1f, RZ ;  /* 0x0000001f20037819 */ /* 0x001fc800000006ff */
[----:B------:R-:W0:Y:S02]  /*17a40*/  SYNCS.PHASECHK.TRANS64.TRYWAIT P1, [R18+URZ+0x29860], R3 ;  /* 0x02986003120075a7 */ /* 0x000e24000802017f */
[----:B0-----:R-:W-:Y:S05]  /*17a50*/  @!P1 BRA `(.L_x_2558) ;  /* 0x0000003c00f89947 */ /* 0x001fea0003800000 */
.L_x_2656:
[----:B------:R-:W0:Y:S04]  /*17a60*/  LDL R2, [R1+0x1c] ;  /* 0x00001c0001027983 */ /* 0x000e280000100800 */
[----:B------:R-:W3:Y:S04]  /*17a70*/  LDL R13, [R1+0x20] ;  /* 0x00002000010d7983 */ /* 0x000ee80000100800 */
[----:B------:R-:W4:Y:S01]  /*17a80*/  LDL R12, [R1+0x18] ;  /* 0x00001800010c7983 */ /* 0x000f220000100800 */
[----:B--2---:R-:W-:Y:S01]  /*17a90*/  IMAD R0, R19, 0x5000, RZ ;  /* 0x0000500013007824 */ /* 0x004fe200078e02ff */
[----:B------:R-:W-:Y:S05]  /*17aa0*/  WARPSYNC.ALL ;  /* 0x0000000000007948 */ /* 0x000fea0003800000 */
[----:B------:R-:W-:-:S02]  /*17ab0*/  LOP3.LUT P1, RZ, R17, 0x40, RZ, 0xc0, !PT ;  /* 0x0000004011ff7812 */ /* 0x000fc4000782c0ff */
[----:B0-----:R-:W-:-:S05]  /*17ac0*/  LOP3.LUT R3, R0, R2, RZ, 0xfc, !PT ;  /* 0x0000000200037212 */ /* 0x001fca00078efcff */
[----:B------:R-:W-:-:S04]  /*17ad0*/  IMAD.IADD R2, R16, 0x1, R3 ;  /* 0x0000000110027824 */ /* 0x000fc800078e0203 */
[----:B---3--:R-:W-:Y:S01]  /*17ae0*/  IMAD.IADD R3, R13, 0x1, R2 ;  /* 0x000000010d037824 */ /* 0x008fe200078e0202 */
[----:B------:R-:W0:Y:S01]  /*17af0*/  LDSM.16.MT88.4 R8, [R2+0xa400] ;  /* 0x00a400000208783b */ /* 0x000e220000004200 */
[----:B----4-:R-:W-:-:S05]  /*17b00*/  LOP3.LUT R13, R0, R12, RZ, 0xfc, !PT ;  /* 0x0000000c000d7212 */ /* 0x010fca00078efcff */
        /* <DEDUP_REMOVED lines=68> */
.L_x_2559:
[----:B-1----:R1:W-:Y:S01]  /*17f50*/  SYNCS.ARRIVE.TRANS64.A1T0 RZ, [R18+URZ+0x29850], RZ ;  /* 0x029850ff12ff79a7 */ /* 0x0023e2000810003f */
[----:B------:R-:W-:Y:S06]  /*17f60*/  BAR.SYNC.DEFER_BLOCKING 0x2, 0x80 ;  /* 0x0082000000007b1d */ /* 0x000fec0000010000 */
[----:B------:R-:W-:Y:S05]  /*17f70*/  @!P0 BRA `(.L_x_2560) ;  /* 0x0000000000048947 */ /* 0x000fea0003800000 */
[----:B------:R-:W-:Y:S01]  /*17f80*/  BPT.TRAP 0x1 ;  /* 0x000000040000795c */ /* 0x000fe20000300000 */
.L_x_2560:
        /* <DEDUP_REMOVED lines=9> */
.L_x_2499:
[----:B------:R-:W-:Y:S05]  /*18020*/  BSYNC B7 ;  /* 0x0000000000077941 */ /* 0x000fea0003800000 */
.L_x_2497:
[----:B------:R-:W-:-:S13]  /*18030*/  LOP3.LUT P0, RZ, R17, 0x400, RZ, 0xc0, !PT ;  /* 0x0000040011ff7812 */ /* 0x000fda000780c0ff */
[----:B------:R-:W-:Y:S05]  /*18040*/  @!P0 BRA `(.L_x_2561) ;  /* 0x0000000000348947 */ /* 0x000fea0003800000 */
[----:B------:R-:W1:Y:S08]  /*18050*/  S2UR UR4, SR_CgaCtaId ;  /* 0x00000000000479c3 */ /* 0x000e700000008800 */
[----:B------:R-:W-:Y:S01]  /*18060*/  BAR.SYNC.DEFER_BLOCKING 0x5, 0x180 ;  /* 0x0146000000007b1d */ /* 0x000fe20000010000 */
[----:B------:R-:W-:Y:S01]  /*18070*/  MOV R16, 0x400 ;  /* 0x0000040000107802 */ /* 0x000fe20000000f00 */
[----:B-1----:R-:W-:-:S05]  /*18080*/  IMAD.U32 R0, RZ, RZ, UR4 ;  /* 0x00000004ff007e24 */ /* 0x002fca000f8e00ff */
[----:B------:R-:W-:Y:S01]  /*18090*/  LEA R16, R0, R16, 0x18 ;  /* 0x0000001000107211 */ /* 0x000fe200078ec0ff */
[----:B------:R-:W-:Y:S04]  /*180a0*/  STL [R1+0x10], R0 ;  /* 0x0000100001007387 */ /* 0x000fe80000100800 */
[----:B------:R-:W1:Y:S04]  /*180b0*/  LDS.128 R4, [R16+0x298d0] ;  /* 0x0298d00010047984 */ /* 0x000e680000000c00 */
[----:B-1----:R1:W-:Y:S01]  /*180c0*/  STL.64 [R1], R4 ;  /* 0x0000000401007387 */ /* 0x0023e20000100a00 */
[----:B------:R-:W-:-:S03]  /*180d0*/  IMAD.MOV.U32 R0, RZ, RZ, R7 ;  /* 0x000000ffff007224 */ /* 0x000fc600078e0007 */
[----:B------:R1:W-:Y:S02]  /*180e0*/  STL [R1+0x8], R6 ;  /* 0x0000080601007387 */ /* 0x0003e40000100800 */
[----:B------:R-:W-:Y:S01]  /*180f0*/  R2UR UR41, R0 ;  /* 0x00000000002972ca */ /* 0x000fe200000e0000 */
[----:B------:R-:W-:Y:S06]  /*18100*/  BAR.ARV 0x4, 0x180 ;  /* 0x0106000000007b1d */ /* 0x000fec0000002000 */
[----:B------:R-:W-:Y:S08]  /*18110*/  BRA `(.L_x_2562) ;  /* 0x0000000c00f47947 */ /* 0x000ff00003800000 */
.L_x_2561:
[----:B-1----:R-:W2:Y:S01]  /*18120*/  LDL.LU R0, [R1] ;  /* 0x0000000001007983 */ /* 0x002ea20000300800 */
[----:B------:R-:W-:Y:S01]  /*18130*/  ULDC UR4, c[0x0][0xc3c] ;  /* 0x00030f0000047ab9 */ /* 0x000fe20000000800 */
[----:B------:R-:W1:Y:S02]  /*18140*/  S2R R2, SR_TID.X ;  /* 0x0000000000027919 */ /* 0x000e640000002100 */
[----:B-1----:R-:W-:-:S04]  /*18150*/  LOP3.LUT R9, R2, 0x1f, RZ, 0xc0, !PT ;  /* 0x0000001f02097812 */ /* 0x002fc800078ec0ff */
[C---:B------:R-:W-:Y:S01]  /*18160*/  ISETP.NE.AND P0, PT, R9.reuse, 0x1f, PT ;  /* 0x0000001f0900780c */ /* 0x040fe20003f05270 */
[----:B------:R-:W-:-:S05]  /*18170*/  VIADD R7, R9, UR41 ;  /* 0x0000002909077c36 */ /* 0x000fca0008000000 */
[----:B------:R-:W-:Y:S01]  /*18180*/  ISETP.GE.OR P1, PT, R7, UR4, !P0 ;  /* 0x0000000407007c0c */ /* 0x000fe2000c726670 */
[----:B------:R-:W-:-:S12]  /*18190*/  ULDC UR4, c[0x0][0xc3c] ;  /* 0x00030f0000047ab9 */ /* 0x000fd80000000800 */
[----:B------:R-:W1:Y:S08]  /*181a0*/  @!P1 LDC.64 R2, c[0x0][0xc80] ;  /* 0x00032000ff029b82 */ /* 0x000e700000000a00 */
[----:B------:R-:W3:Y:S01]  /*181b0*/  @!P1 LDC.64 R4, c[0x0][0xc78] ;  /* 0x00031e00ff049b82 */ /* 0x000ee20000000a00 */
[----:B-1----:R-:W-:-:S04]  /*181c0*/  @!P1 IMAD.WIDE R2, R7, 0x4, R2 ;  /* 0x0000000407029825 */ /* 0x002fc800078e0202 */
        /* <DEDUP_REMOVED lines=21> */
[----:B------:R-:W-:Y:S02]  /*18320*/  IMAD.IADD R2, R6, 0x1, R3 ;  /* 0x0000000106027824 */ /* 0x000fe400078e0203 */
[----:B------:R-:W-:Y:S04]  /*18330*/  SHFL.IDX PT, R6, R10, RZ, 0x1f ;  /* 0x00001fff0a067589 */ /* 0x000fe800000e0000 */
[----:B------:R-:W1:Y:S02]  /*18340*/  SHFL.UP PT, R3, R2, 0x8, RZ ;  /* 0x0500000002037989 */ /* 0x000e6400000e00ff */
[----:B-1----:R-:W-:-:S05]  /*18350*/  SEL R3, R3, RZ, P4 ;  /* 0x000000ff03037207 */ /* 0x002fca0002000000 */
[----:B------:R-:W-:-:S05]  /*18360*/  IMAD.IADD R7, R2, 0x1, R3 ;  /* 0x0000000102077824 */ /* 0x000fca00078e0203 */
[----:B------:R-:W1:Y:S02]  /*18370*/  SHFL.UP PT, R3, R7, 0x10, RZ ;  /* 0x0600000007037989 */ /* 0x000e6400000e00ff */
[----:B-1----:R-:W-:-:S05]  /*18380*/  SEL R4, R3, RZ, P5 ;  /* 0x000000ff03047207 */ /* 0x002fca0002800000 */
[----:B------:R-:W-:Y:S02]  /*18390*/  IMAD.IADD R3, R7, 0x1, R4 ;  /* 0x0000000107037824 */ /* 0x000fe400078e0204 */
[----:B------:R-:W1:Y:S01]  /*183a0*/  LDC R4, c[0x0][0xc38] ;  /* 0x00030e00ff047b82 */ /* 0x000e620000000800 */
[----:B------:R-:W-:Y:S02]  /*183b0*/  IMAD.MOV.U32 R7, RZ, RZ, RZ ;  /* 0x000000ffff077224 */ /* 0x000fe400078e00ff */
[----:B------:R-:W1:Y:S02]  /*183c0*/  SHFL.IDX PT, R9, R3, 0x1f, 0x1f ;  /* 0x03e01f0003097f89 */ /* 0x000e6400000e0000 */
[----:B-1----:R-:W-:-:S04]  /*183d0*/  IMAD R2, R9, R4, RZ ;  /* 0x0000000409027224 */ /* 0x002fc800078e02ff */
[----:B------:R-:W-:-:S05]  /*183e0*/  IMAD.IADD R9, R11, 0x1, R2 ;  /* 0x000000010b097824 */ /* 0x000fca00078e0202 */
[----:B------:R-:W-:-:S13]  /*183f0*/  ISETP.GT.AND P6, PT, R9, R6, PT ;  /* 0x000000060900720c */ /* 0x000fda0003fc4270 */
[----:B------:R-:W-:Y:S05]  /*18400*/  @P6 BRA `(.L_x_2563) ;  /* 0x0000000000a06947 */ /* 0x000fea0003800000 */
.L_x_2565:
[----:B------:R-:W-:-:S04]  /*18410*/  UIADD3 UR41, UR41, 0x1f, URZ ;  /* 0x0000001f29297890 */ /* 0x000fc8000fffe03f */
[----:B------:R-:W-:-:S06]  /*18420*/  UISETP.GE.AND UP0, UPT, UR41, UR4, UPT ;  /* 0x000000042900728c */ /* 0x000fcc000bf06270 */
[----:B------:R-:W-:-:S13]  /*18430*/  PLOP3.LUT P6, PT, PT, PT, UP0, 0x40, 0x0 ;  /* 0x000000000000781c */ /* 0x000fda0003fce808 */
[----:B------:R-:W-:Y:S05]  /*18440*/  @!P6 BRA `(.L_x_2564) ;  /* 0x0000000800cce947 */ /* 0x000fea0003800000 */
[----:B------:R-:W1:Y:S02]  /*18450*/  S2R R0, SR_TID.X ;  /* 0x0000000000007919 */ /* 0x000e640000002100 */
[----:B-1----:R-:W-:-:S05]  /*18460*/  LOP3.LUT R0, R0, 0x1f, RZ, 0xc0, !PT ;  /* 0x0000001f00007812 */ /* 0x002fca00078ec0ff */
[----:B------:R-:W-:Y:S02]  /*18470*/  VIADD R11, R0, UR41 ;  /* 0x00000029000b7c36 */ /* 0x000fe40008000000 */
[----:B------:R-:W-:-:S03]  /*18480*/  IMAD.MOV.U32 R0, RZ, RZ, RZ ;  /* 0x000000ffff007224 */ /* 0x000fc600078e00ff */
[----:B------:R-:W-:-:S13]  /*18490*/  ISETP.GE.OR P6, PT, R11, UR4, !P0 ;  /* 0x000000040b007c0c */ /* 0x000fda000c7c6670 */
[----:B------:R-:W1:Y:S08]  /*184a0*/  @!P6 LDC.64 R2, c[0x0][0xc80] ;  /* 0x00032000ff02eb82 */ /* 0x000e700000000a00 */
[----:B------:R-:W2:Y:S01]  /*184b0*/  @!P6 LDC.64 R4, c[0x0][0xc78] ;  /* 0x00031e00ff04eb82 */ /* 0x000ea20000000a00 */
[----:B-1----:R-:W-:-:S05]  /*184c0*/  @!P6 IMAD.WIDE R2, R11, 0x4, R2 ;  /* 0x000000040b02e825 */ /* 0x002fca00078e0202 */
[----:B------:R2:W3:Y:S02]  /*184d0*/  @!P6 LDG.E R0, desc[UR36][R2.64] ;  /* 0x000000240200e981 */ /* 0x0004e4000c1e1900 */
        /* <DEDUP_REMOVED lines=9> */
[----:B------:R-:W-:Y:S02]  /*18570*/  IMAD.IADD R11, R4, 0x1, R11 ;  /* 0x00000001040b7824 */ /* 0x000fe400078e020b */
[----:B------:R-:W1:Y:S03]  /*18580*/  LDC R4, c[0x0][0xc38] ;  /* 0x00030e00ff047b82 */ /* 0x000e660000000800 */
        /* <DEDUP_REMOVED lines=8> */
[----:B------:R-:W-:-:S05]  /*18610*/  IMAD.IADD R2, R3, 0x1, R2 ;  /* 0x0000000103027824 */ /* 0x000fca00078e0202 */
[----:B------:R-:W1:Y:S02]  /*18620*/  SHFL.IDX PT, R13, R2, 0x1f, 0x1f ;  /* 0x03e01f00020d7f89 */ /* 0x000e6400000e0000 */
[----:B-1----:R-:W-:-:S04]  /*18630*/  IMAD R10, R13, R4, RZ ;  /* 0x000000040d0a7224 */ /* 0x002fc800078e02ff */
[----:B------:R-:W-:-:S05]  /*18640*/  IMAD.IADD R9, R10, 0x1, R9 ;  /* 0x000000010a097824 */ /* 0x000fca00078e0209 */
[----:B------:R-:W-:-:S13]  /*18650*/  ISETP.GT.AND P6, PT, R9, R6, PT ;  /* 0x000000060900720c */ /* 0x000fda0003fc4270 */
[----:B------:R-:W-:Y:S05]  /*18660*/  @!P6 BRA `(.L_x_2565) ;  /* 0xfffffffc0068e947 */ /* 0x000fea000383ffff */
[----:B------:R-:W-:Y:S02]  /*18670*/  IMAD.MOV.U32 R3, RZ, RZ, R2 ;  /* 0x000000ffff037224 */ /* 0x000fe400078e0002 */
[----:B------:R-:W-:-:S07]  /*18680*/  IMAD.MOV.U32 R2, RZ, RZ, R10 ;  /* 0x000000ffff027224 */ /* 0x000fce00078e000a */
.L_x_2563:
        /* <DEDUP_REMOVED lines=8> */
[----:B------:R1:W2:Y:S04]  /*18710*/  SHFL.IDX PT, R8, R5, R8, 0x1f ;  /* 0x00001f0805087589 */ /* 0x0002a800000e0000 */
[----:B------:R1:W3:Y:S01]  /*18720*/  SHFL.IDX PT, R0, R0, R9, 0x1f ;  /* 0x00001f0900007589 */ /* 0x0002e200000e0000 */
[----:B------:R-:W-:Y:S05]  /*18730*/  @!P0 BRA `(.L_x_2566) ;  /* 0x00000000000c8947 */ /* 0x000fea0003800000 */
[----:B------:R-:W-:-:S06]  /*18740*/  UIADD3 UR5, UR4, -0x1, URZ ;  /* 0xffffffff04057890 */ /* 0x000fcc000fffe03f */
[----:B------:R-:W-:-:S05]  /*18750*/  IMAD.U32 R10, RZ, RZ, UR5 ;  /* 0x00000005ff0a7e24 */ /* 0x000fca000f8e00ff */
[----:B------:R4:W0:Y:S02]  /*18760*/  SHFL.IDX PT, R7, R3, R10, 0x1f ;  /* 0x00001f0a03077589 */ /* 0x00082400000e0000 */
.L_x_2566:
[----:B0---4-:R-:W-:Y:S01]  /*18770*/  IMAD R3, R7, R4, R2 ;  /* 0x0000000407037224 */ /* 0x011fe200078e0202 */
[----:B--2---:R-:W-:Y:S01]  /*18780*/  ISETP.NE.AND P0, PT, R8, 0x1, PT ;  /* 0x000000010800780c */ /* 0x004fe20003f05270 */
[----:B------:R-:W-:Y:S02]  /*18790*/  UIADD3 UR41, UR4, UR41, URZ ;  /* 0x0000002904297290 */ /* 0x000fe4000fffe03f */
[----:B-1----:R-:W-:Y:S01]  /*187a0*/  IMAD.IADD R5, R6, 0x1, -R3 ;  /* 0x0000000106057824 */ /* 0x002fe200078e0a03 */
[----:B------:R0:W-:Y:S09]  /*187b0*/  STL [R1], R3 ;  /* 0x0000000301007387 */ /* 0x0001f20000100800 */
[----:B------:R-:W-:Y:S05]  /*187c0*/  @!P0 BRA `(.L_x_2567) ;  /* 0x0000000000e08947 */ /* 0x000fea0003800000 */
[----:B---3--:R-:W-:Y:S01]  /*187d0*/  IABS R6, R0 ;  /* 0x0000000000067213 */ /* 0x008fe20000000000 */
[----:B------:R-:W-:Y:S01]  /*187e0*/  IMAD.MOV.U32 R2, RZ, RZ, RZ ;  /* 0x000000ffff027224 */ /* 0x000fe200078e00ff */
[----:B------:R-:W-:Y:S02]  /*187f0*/  IABS R4, R8 ;  /* 0x0000000800047213 */ /* 0x000fe40000000000 */
[----:B------:R-:W1:Y:S01]  /*18800*/  I2F.RP R7, R6 ;  /* 0x0000000600077306 */ /* 0x000e620000209400 */
[----:B------:R-:W-:-:S07]  /*18810*/  IABS R12, R5 ;  /* 0x00000005000c7213 */ /* 0x000fce0000000000 */
[----:B------:R-:W-:Y:S08]  /*18820*/  I2F.RP R10, R4 ;  /* 0x00000004000a7306 */ /* 0x000ff00000209400 */
[----:B-1----:R-:W1:Y:S02]  /*18830*/  MUFU.RCP R7, R7 ;  /* 0x0000000700077308 */ /* 0x002e640000001000 */
[----:B-1----:R-:W-:Y:S01]  /*18840*/  VIADD R9, R7, 0xffffffe ;  /* 0x0ffffffe07097836 */ /* 0x002fe20000000000 */
[----:B------:R-:W-:-:S05]  /*18850*/  IABS R7, R0 ;  /* 0x0000000000077213 */ /* 0x000fca0000000000 */
[----:B0-----:R0:W1:Y:S02]  /*18860*/  F2I.FTZ.U32.TRUNC.NTZ R3, R9 ;  /* 0x0000000900037305 */ /* 0x001064000021f000 */
[----:B0-----:R-:W-:Y:S02]  /*18870*/  IMAD.MOV R9, RZ, RZ, -R7 ;  /* 0x000000ffff097224 */ /* 0x001fe400078e0a07 */
[----:B-1----:R-:W-:-:S04]  /*18880*/  IMAD.MOV R11, RZ, RZ, -R3 ;  /* 0x000000ffff0b7224 */ /* 0x002fc800078e0a03 */
[----:B------:R-:W-:-:S04]  /*18890*/  IMAD R11, R11, R6, RZ ;  /* 0x000000060b0b7224 */ /* 0x000fc800078e02ff */
        /* <DEDUP_REMOVED lines=11> */
[----:B------:R-:W-:Y:S02]  /*18950*/  ISETP.GE.U32.AND P0, PT, R9, R6, PT ;  /* 0x000000060900720c */ /* 0x000fe40003f06070 */
[----:B------:R-:W-:Y:S01]  /*18960*/  IABS R6, R8 ;  /* 0x0000000800067213 */ /* 0x000fe20000000000 */
[----:B0-----:R-:W-:-:S04]  /*18970*/  IMAD.MOV R9, RZ, RZ, -R3 ;  /* 0x000000ffff097224 */ /* 0x001fc800078e0a03 */
[----:B------:R-:W-:Y:S02]  /*18980*/  IMAD.MOV R6, RZ, RZ, -R6 ;  /* 0x000000ffff067224 */ /* 0x000fe400078e0a06 */
[----:B------:R-:W-:-:S04]  /*18990*/  IMAD R9, R9, R4, RZ ;  /* 0x0000000409097224 */ /* 0x000fc800078e02ff */
[----:B------:R-:W-:Y:S01]  /*189a0*/  IMAD.HI.U32 R2, R3, R9, R2 ;  /* 0x0000000903027227 */ /* 0x000fe200078e0002 */
[----:B------:R-:W-:-:S03]  /*189b0*/  LOP3.LUT R3, R5, R0, RZ, 0x3c, !PT ;  /* 0x0000000005037212 */ /* 0x000fc600078e3cff */
[----:B------:R-:W-:Y:S01]  /*189c0*/  @P0 VIADD R7, R7, 0x1 ;  /* 0x0000000107070836 */ /* 0x000fe20000000000 */
        /* <DEDUP_REMOVED lines=21> */
[----:B------:R-:W-:-:S03]  /*18b20*/  IMAD R2, R0, R2, R5 ;  /* 0x0000000200027224 */ /* 0x000fc600078e0205 */
[----:B------:R1:W-:Y:S01]  /*18b30*/  STL [R1+0x8], R3 ;  /* 0x0000080301007387 */ /* 0x0003e20000100800 */
[----:B------:R-:W-:Y:S05]  /*18b40*/  BRA `(.L_x_2568) ;  /* 0x0000000000fc7947 */ /* 0x000fea0003800000 */
.L_x_2567:
[----:B------:R-:W-:Y:S02]  /*18b50*/  ULDC.64 UR4, c[0x0][0xc90] ;  /* 0x0003240000047ab9 */ /* 0x000fe40000000a00 */
[----:B------:R-:W-:-:S06]  /*18b60*/  UIMAD.WIDE UR4, UR41, 0x4, UR4 ;  /* 0x00000004290478a5 */ /* 0x000fcc000f8e0204 */
[----:B------:R-:W-:Y:S02]  /*18b70*/  IMAD.U32 R2, RZ, RZ, UR4 ;  /* 0x00000004ff027e24 */ /* 0x000fe4000f8e00ff */
[----:B0-----:R-:W-:-:S05]  /*18b80*/  IMAD.U32 R3, RZ, RZ, UR5 ;  /* 0x00000005ff037e24 */ /* 0x001fca000f8e00ff */
[----:B------:R0:W3:Y:S02]  /*18b90*/  LDG.E R7, desc[UR36][R2.64] ;  /* 0x0000002402077981 */ /* 0x0000e4000c1e1900 */
[----:B0-----:R-:W-:Y:S02]  /*18ba0*/  IMAD.MOV.U32 R2, RZ, RZ, RZ ;  /* 0x000000ffff027224 */ /* 0x001fe400078e00ff */
[----:B---3--:R-:W-:-:S05]  /*18bb0*/  IMAD R6, R0, R7, RZ ;  /* 0x0000000700067224 */ /* 0x008fca00078e02ff */
        /* <DEDUP_REMOVED lines=33> */
[----:B0-----:R-:W-:Y:S01]  /*18dd0*/  VIADD R3, R9, 0xffffffe ;  /* 0x0ffffffe09037836 */ /* 0x001fe20000000000 */
[----:B------:R-:W-:-:S05]  /*18de0*/  IABS R9, R5 ;  /* 0x0000000500097213 */ /* 0x000fca0000000000 */
[----:B------:R-:W0:Y:S02]  /*18df0*/  F2I.FTZ.U32.TRUNC.NTZ R3, R3 ;  /* 0x0000000300037305 */ /* 0x000e24000021f000 */
[----:B0-----:R-:W-:-:S04]  /*18e00*/  IMAD.MOV R2, RZ, RZ, -R3 ;  /* 0x000000ffff027224 */ /* 0x001fc800078e0a03 */
[----:B------:R-:W-:Y:S02]  /*18e10*/  IMAD R11, R2, R7, RZ ;  /* 0x00000007020b7224 */ /* 0x000fe400078e02ff */
[----:B------:R-:W-:-:S04]  /*18e20*/  IMAD.MOV.U32 R2, RZ, RZ, RZ ;  /* 0x000000ffff027224 */ /* 0x000fc800078e00ff */
[----:B------:R-:W-:Y:S01]  /*18e30*/  IMAD.HI.U32 R2, R3, R11, R2 ;  /* 0x0000000b03027227 */ /* 0x000fe200078e0002 */
[----:B------:R-:W-:Y:S02]  /*18e40*/  LOP3.LUT R3, R5, R4, RZ, 0x3c, !PT ;  /* 0x0000000405037212 */ /* 0x000fe400078e3cff */
[----:B------:R-:W-:Y:S02]  /*18e50*/  IADD3 R5, R8, 0x1000000, R5 ;  /* 0x0100000008057810 */ /* 0x000fe40007ffe005 */
        /* <DEDUP_REMOVED lines=12> */
[----:B------:R-:W-:-:S05]  /*18f20*/  IMAD R3, R2, R4, R5 ;  /* 0x0000000402037224 */ /* 0x000fca00078e0205 */
[----:B------:R0:W-:Y:S02]  /*18f30*/  STL [R1+0x8], R3 ;  /* 0x0000080301007387 */ /* 0x0001e40000100800 */
.L_x_2568:
[----:B01----:R-:W-:-:S05]  /*18f40*/  LOP3.LUT R3, RZ, R2, RZ, 0x33, !PT ;  /* 0x00000002ff037212 */ /* 0x003fca00078e33ff */
[----:B------:R-:W-:-:S05]  /*18f50*/  IMAD.IADD R0, R0, 0x1, R3 ;  /* 0x0000000100007824 */ /* 0x000fca00078e0203 */
[----:B------:R2:W-:Y:S01]  /*18f60*/  STL [R1+0x4], R0 ;  /* 0x0000040001007387 */ /* 0x0005e20000100800 */
[----:B------:R-:W-:Y:S05]  /*18f70*/  BRA `(.L_x_2569) ;  /* 0x0000000000107947 */ /* 0x000fea0003800000 */
.L_x_2564:
[----:B------:R1:W-:Y:S01]  /*18f80*/  STL [R1], R6 ;  /* 0x0000000601007387 */ /* 0x0003e20000100800 */
[----:B------:R-:W-:-:S03]  /*18f90*/  ULDC UR41, c[0x0][0xc3c] ;  /* 0x00030f0000297ab9 */ /* 0x000fc60000000800 */
[----:B------:R1:W-:Y:S04]  /*18fa0*/  STL [R1+0x4], RZ ;  /* 0x000004ff01007387 */ /* 0x0003e80000100800 */
[----:B------:R1:W-:Y:S02]  /*18fb0*/  STL [R1+0x8], RZ ;  /* 0x000008ff01007387 */ /* 0x0003e40000100800 */
.L_x_2569:
[----:B------:R-:W3:Y:S04]  /*18fc0*/  LDL R3, [R1+0x4] ;  /* 0x0000040001037983 */ /* 0x000ee80000100800 */
[----:B------:R-:W4:Y:S04]  /*18fd0*/  LDL R2, [R1+0x8] ;  /* 0x0000080001027983 */ /* 0x000f280000100800 */
[----:B------:R-:W5:Y:S01]  /*18fe0*/  LDL R4, [R1] ;  /* 0x0000000001047983 */ /* 0x000f620000100800 */
[----:B--2---:R-:W2:Y:S01]  /*18ff0*/  S2R R0, SR_TID.X ;  /* 0x0000000000007919 */ /* 0x004ea20000002100 */
[----:B------:R-:W-:Y:S01]  /*19000*/  BAR.SYNC.DEFER_BLOCKING 0x4, 0x180 ;  /* 0x0106000000007b1d */ /* 0x000fe20000010000 */
[----:B---3--:R-:W-:-:S02]  /*19010*/  IMAD.MOV.U32 R5, RZ, RZ, R3 ;  /* 0x000000ffff057224 */ /* 0x008fc400078e0003 */
[----:B----4-:R-:W-:-:S03]  /*19020*/  IMAD.MOV.U32 R3, RZ, RZ, R2 ;  /* 0x000000ffff037224 */ /* 0x010fc600078e0002 */
[----:B------:R3:W4:Y:S01]  /*19030*/  LDL R2, [R1+0x10] ;  /* 0x0000100001027983 */ /* 0x0007220000100800 */
[----:B--2---:R-:W-:Y:S01]  /*19040*/  LOP3.LUT R0, R0, 0x1f, RZ, 0xc0, !PT ;  /* 0x0000001f00007812 */ /* 0x004fe200078ec0ff */
[----:B-1----:R-:W-:-:S03]  /*19050*/  IMAD.MOV.U32 R6, RZ, RZ, R3 ;  /* 0x000000ffff067224 */ /* 0x002fc600078e0003 */
[----:B------:R-:W-:-:S13]  /*19060*/  ISETP.NE.AND P0, PT, R0, RZ, PT ;  /* 0x000000ff0000720c */ /* 0x000fda0003f05270 */
[----:B------:R-:W-:Y:S01]  /*19070*/  @!P0 MOV R0, 0x400 ;  /* 0x0000040000008802 */ /* 0x000fe20000000f00 */
[----:B----4-:R-:W1:Y:S03]  /*19080*/  @!P0 S2R R2, SR_CgaCtaId ;  /* 0x0000000000028919 */ /* 0x010e660000008800 */
[----:B-1----:R-:W-:Y:S01]  /*19090*/  @!P0 LEA R16, R2, R0, 0x18 ;  /* 0x0000000002108211 */ /* 0x002fe200078ec0ff */
[----:B------:R-:W-:Y:S01]  /*190a0*/  IMAD.U32 R0, RZ, RZ, UR41 ;  /* 0x00000029ff007e24 */ /* 0x000fe2000f8e00ff */
[----:B------:R3:W-:Y:S03]  /*190b0*/  @!P0 STL [R1+0x10], R2 ;  /* 0x0000100201008387 */ /* 0x0007e60000100800 */
[----:B------:R-:W-:-:S05]  /*190c0*/  @!P0 IMAD.MOV.U32 R7, RZ, RZ, R0 ;  /* 0x000000ffff078224 */ /* 0x000fca00078e0000 */
[----:B-----5:R3:W-:Y:S01]  /*190d0*/  @!P0 STS.128 [R16+0x298d0], R4 ;  /* 0x0298d00410008388 */ /* 0x0207e20000000c00 */
[----:B------:R-:W-:Y:S06]  /*190e0*/  BAR.ARV 0x5, 0x180 ;  /* 0x0146000000007b1d */ /* 0x000fec0000002000 */
.L_x_2562:
[----:B------:R-:W-:Y:S02]  /*190f0*/  ULDC UR4, c[0x0][0xc3c] ;  /* 0x00030f0000047ab9 */ /* 0x000fe40000000800 */
[----:B------:R-:W-:-:S06]  /*19100*/  UISETP.GE.AND UP0, UPT, UR41, UR4, UPT ;  /* 0x000000042900728c */ /* 0x000fcc000bf06270 */
[----:B------:R-:W-:-:S13]  /*19110*/  PLOP3.LUT P0, PT, PT, PT, UP0, 0x80, 0x0 ;  /* 0x000000000000781c */ /* 0x000fda0003f0f008 */
[----:B------:R-:W-:Y:S05]  /*19120*/  @!P0 BRA `(.L_x_2570) ;  /* 0xffffffa000788947 */ /* 0x000fea000383ffff */
.L_x_2492:
[----:B-1----:R-:W2:Y:S01]  /*19130*/  LDL.LU R0, [R1+0x28] ;  /* 0x0000280001007983 */ /* 0x002ea20000300800 */
[----:B------:R-:W-:Y:S01]  /*19140*/  BSSY B0, `(.L_x_2571) ;  /* 0x000000b000007945 */ /* 0x000fe20003800000 */
[----:B0--3--:R-:W0:Y:S01]  /*19150*/  S2R R5, SR_CgaCtaId ;  /* 0x0000000000057919 */ /* 0x009e220000008800 */
        /* <DEDUP_REMOVED lines=9> */
.L_x_2657:
[----:B------:R-:W-:Y:S05]  /*191f0*/  BSYNC B0 ;  /* 0x0000000000007941 */ /* 0x000fea0003800000 */
.L_x_2571:
[----:B------:R-:W-:-:S03]  /*19200*/  UMOV UR4, 0xffffffff ;  /* 0xffffffff00047882 */ /* 0x000fc60000000000 */
[----:B------:R-:W-:Y:S05]  /*19210*/  BRA.DIV UR4, `(.L_x_2573) ;  /* 0x0000002a04307947 */ /* 0x000fea000b800000 */
[----:B0-----:R-:W0:Y:S02]  /*19220*/  S2R R0, SR_TID.X ;  /* 0x0000000000007919 */ /* 0x001e240000002100 */
[----:B0-----:R-:W-:-:S04]  /*19230*/  SHF.R.U32.HI R0, RZ, 0x5, R0 ;  /* 0x00000005ff007819 */ /* 0x001fc80000011600 */
[----:B------:R-:W-:-:S05]  /*19240*/  LOP3.LUT R0, R0, 0x3, RZ, 0xc0, !PT ;  /* 0x0000000300007812 */ /* 0x000fca00078ec0ff */
[----:B------:R0:W1:Y:S02]  /*19250*/  SHFL.IDX PT, R14, R0, RZ, 0x1f ;  /* 0x00001fff000e7589 */ /* 0x00006400000e0000 */
.L_x_2660:
[----:B-1----:R-:W-:Y:S01]  /*19260*/  ISETP.NE.AND P0, PT, R14, RZ, PT ;  /* 0x000000ff0e00720c */ /* 0x002fe20003f05270 */
[----:B------:R-:W-:-:S12]  /*19270*/  BSSY B0, `(.L_x_2574) ;  /* 0x000002e000007945 */ /* 0x000fd80003800000 */
[----:B------:R-:W-:Y:S05]  /*19280*/  @P0 BRA `(.L_x_2575) ;  /* 0x0000000000b00947 */ /* 0x000fea0003800000 */
[----:B------:R-:W-:-:S03]  /*19290*/  UMOV UR4, 0xffffffff ;  /* 0xffffffff00047882 */ /* 0x000fc60000000000 */
[----:B------:R-:W-:Y:S05]  /*192a0*/  BRA.DIV UR4, `(.L_x_2576) ;  /* 0x0000002a04407947 */ /* 0x000fea000b800000 */
[----:B------:R-:W-:-:S13]  /*192b0*/  ELECT P6, URZ, PT ;  /* 0x00000000003f782f */ /* 0x000fda00038c0000 */
.L_x_2663:
[----:B------:R-:W-:Y:S05]  /*192c0*/  @!P6 BRA `(.L_x_2575) ;  /* 0x0000000000a0e947 */ /* 0x000fea0003800000 */
[----:B0-----:R-:W2:Y:S02]  /*192d0*/  LDL R0, [R1+0x2c] ;  /* 0x00002c0001007983 */ /* 0x001ea40000100800 */
[----:B--2---:R-:W-:-:S13]  /*192e0*/  R2UR UR4, R0 ;  /* 0x00000000000472ca */ /* 0x004fda00000e0000 */
[----:B------:R-:W-:-:S06]  /*192f0*/  ULOP3.LUT UR4, UR4, 0x2, URZ, 0xfc, !UPT ;  /* 0x0000000204047892 */ /* 0x000fcc000f8efc3f */
[----:B------:R-:W-:-:S05]  /*19300*/  IMAD.U32 R0, RZ, RZ, UR4 ;  /* 0x00000004ff007e24 */ /* 0x000fca000f8e00ff */
[----:B------:R-:W-:-:S13]  /*19310*/  ISETP.NE.AND P0, PT, R0, 0x3, PT ;  /* 0x000000030000780c */ /* 0x000fda0003f05270 */
[----:B------:R-:W-:Y:S05]  /*19320*/  @!P0 BRA `(.L_x_2577) ;  /* 0x0000000000048947 */ /* 0x000fea0003800000 */
[----:B------:R-:W-:Y:S01]  /*19330*/  BPT.TRAP 0x1 ;  /* 0x000000040000795c */ /* 0x000fe20000300000 */
.L_x_2577:
[C---:B------:R-:W-:Y:S01]  /*19340*/  IMAD R5, R19.reuse, 0x8, R4 ;  /* 0x0000000813057824 */ /* 0x040fe200078e0204 */
[----:B------:R-:W-:Y:S01]  /*19350*/  SHF.L.U32 R0, R32, 0x1f, RZ ;  /* 0x0000001f20007819 */ /* 0x000fe200000006ff */
[----:B------:R-:W-:-:S03]  /*19360*/  VIADD R19, R19, 0x1 ;  /* 0x0000000113137836 */ /* 0x000fc60000000000 */
[----:B------:R-:W0:Y:S02]  /*19370*/  SYNCS.PHASECHK.TRANS64.TRYWAIT P1, [R5+URZ+0x29840], R0 ;  /* 0x02984000050075a7 */ /* 0x000e24000802017f */
[----:B------:R-:W-:-:S04]  /*19380*/  ISETP.NE.AND P2, PT, R19, 0x2, PT ;  /* 0x000000021300780c */ /* 0x000fc80003f45270 */
[----:B------:R-:W-:Y:S01]  /*19390*/  SEL R3, RZ, 0x1, P2 ;  /* 0x00000001ff037807 */ /* 0x000fe20001000000 */
[----:B0-----:R-:W-:Y:S08]  /*193a0*/  @!P1 BRA `(.L_x_2578) ;  /* 0x0000002800209947 */ /* 0x001ff00003800000 */
.L_x_2664:
[----:B------:R-:W-:Y:S02]  /*193b0*/  SEL R19, R19, RZ, P2 ;  /* 0x000000ff13137207 */ /* 0x000fe40001000000 */
[----:B------:R-:W-:Y:S01]  /*193c0*/  LOP3.LUT R2, R32, R3, RZ, 0x3c, !PT ;  /* 0x0000000320027212 */ /* 0x000fe200078e3cff */
[----:B------:R-:W-:Y:S06]  /*193d0*/  @!P0 BRA `(.L_x_2579) ;  /* 0x0000000000048947 */ /* 0x000fec0003800000 */
[----:B------:R-:W-:Y:S01]  /*193e0*/  BPT.TRAP 0x1 ;  /* 0x000000040000795c */ /* 0x000fe20000300000 */
.L_x_2579:
[----:B------:R-:W-:Y:S01]  /*193f0*/  IMAD R19, R19, 0x8, R4 ;  /* 0x0000000813137824 */ /* 0x000fe200078e0204 */
[----:B------:R-:W-:-:S04]  /*19400*/  SHF.L.U32 R2, R2, 0x1f, RZ ;  /* 0x0000001f02027819 */ /* 0x000fc800000006ff */
[----:B------:R-:W1:Y:S02]  /*19410*/  SYNCS.PHASECHK.TRANS64.TRYWAIT P1, [R19+URZ+0x29840], R2 ;  /* 0x02984002130075a7 */ /* 0x000e64000802017f */
[----:B-1----:R-:W-:Y:S05]  /*19420*/  @!P1 BRA `(.L_x_2580) ;  /* 0x0000002800149947 */ /* 0x002fea0003800000 */
.L_x_2665:
[----:B------:R-:W-:Y:S05]  /*19430*/  @!P0 BRA `(.L_x_2581) ;  /* 0x0000000000048947 */ /* 0x000fea0003800000 */
[----:B------:R-:W-:Y:S01]  /*19440*/  BPT.TRAP 0x1 ;  /* 0x000000040000795c */ /* 0x000fe20000300000 */
.L_x_2581:
[----:B------:R-:W2:Y:S02]  /*19450*/  SYNCS.PHASECHK.TRANS64.TRYWAIT P1, [R5+URZ+0x29860], R0 ;  /* 0x02986000050075a7 */ /* 0x000ea4000802017f */
[----:B--2---:R-:W-:Y:S05]  /*19460*/  @!P1 BRA `(.L_x_2582) ;  /* 0x0000002800189947 */ /* 0x004fea0003800000 */
.L_x_2666:
[----:B------:R-:W-:Y:S05]  /*19470*/  @!P0 BRA `(.L_x_2583) ;  /* 0x0000000000048947 */ /* 0x000fea0003800000 */
[----:B------:R-:W-:Y:S01]  /*19480*/  BPT.TRAP 0x1 ;  /* 0x000000040000795c */ /* 0x000fe20000300000 */
.L_x_2583:
[----:B------:R-:W3:Y:S02]  /*19490*/  SYNCS.PHASECHK.TRANS64.TRYWAIT P1, [R19+URZ+0x29860], R2 ;  /* 0x02986002130075a7 */ /* 0x000ee4000802017f */
[----:B---3--:R-:W-:Y:S05]  /*194a0*/  @!P1 BRA `(.L_x_2584) ;  /* 0x00000028001c9947 */ /* 0x008fea0003800000 */
.L_x_2667:
[----:B------:R-:W-:Y:S05]  /*194b0*/  @!P0 BRA `(.L_x_2585) ;  /* 0x0000000000048947 */ /* 0x000fea0003800000 */
[----:B------:R-:W-:Y:S01]  /*194c0*/  BPT.TRAP 0x1 ;  /* 0x000000040000795c */ /* 0x000fe20000300000 */
.L_x_2585:
[----:B------:R-:W4:Y:S02]  /*194d0*/  SYNCS.PHASECHK.TRANS64.TRYWAIT P1, [R5+URZ+0x29880], R0 ;  /* 0x02988000050075a7 */ /* 0x000f24000802017f */
[----:B----4-:R-:W-:Y:S05]  /*194e0*/  @!P1 BRA `(.L_x_2586) ;  /* 0x0000002800209947 */ /* 0x010fea0003800000 */
.L_x_2668:
[----:B------:R-:W-:Y:S05]  /*194f0*/  @!P0 BRA `(.L_x_2587) ;  /* 0x0000000000048947 */ /* 0x000fea0003800000 */
[----:B------:R-:W-:Y:S01]  /*19500*/  BPT.TRAP 0x1 ;  /* 0x000000040000795c */ /* 0x000fe20000300000 */
.L_x_2587:
[----:B------:R0:W0:Y:S02]  /*19510*/  SYNCS.PHASECHK.TRANS64.TRYWAIT P0, [R19+URZ+0x29880], R2 ;  /* 0x02988002130075a7 */ /* 0x000024000800017f */
[----:B0-----:R-:W-:Y:S05]  /*19520*/  @!P0 NANOSLEEP.SYNCS 0x989680 ;  /* 0x009896800000895d */ /* 0x001fea0003900000 */
[----:B------:R-:W0:Y:S02]  /*19530*/  @!P0 SYNCS.PHASECHK.TRANS64 P0, [R19+URZ+0x29880], R2 ;  /* 0x02988002130085a7 */ /* 0x000e24000800007f */
[----:B0-----:R-:W-:Y:S05]  /*19540*/  @!P0 BRA `(.L_x_2587) ;  /* 0xfffffffc00f08947 */ /* 0x001fea000383ffff */
.L_x_2575:
[----:B------:R-:W-:Y:S05]  /*19550*/  BSYNC B0 ;  /* 0x0000000000007941 */ /* 0x000fea0003800000 */
.L_x_2574:
[----:B------:R-:W-:Y:S05]  /*19560*/  EXIT ;  /* 0x000000000000794d */ /* 0x000fea0003800000 */
.L_x_2426:
[----:B0-----:R-:W-:-:S04]  /*19570*/  IMAD.U32 R3, RZ, RZ, UR39 ;  /* 0x00000027ff037e24 */ /* 0x001fc8000f8e00ff */
[----:B------:R0:W1:Y:S03]  /*19580*/  SYNCS.PHASECHK.TRANS64.TRYWAIT P0, [R3+URZ+0x29800], R2 ;  /* 0x02980002030075a7 */ /* 0x000066000800017f */
[----:B-1----:R-:W-:Y:S05]  /*19590*/  @!P0 NANOSLEEP.SYNCS 0x989680 ;  /* 0x009896800000895d */ /* 0x002fea0003900000 */
[----:B------:R-:W1:Y:S02]  /*195a0*/  @!P0 SYNCS.PHASECHK.TRANS64 P0, [R3+URZ+0x29800], R2 ;  /* 0x02980002030085a7 */ /* 0x000e64000800007f */
[----:B-1----:R-:W-:Y:S05]  /*195b0*/  @!P0 BRA `(.L_x_2426) ;  /* 0xfffffffc00ec8947 */ /* 0x002fea000383ffff */
[----:B------:R-:W-:Y:S05]  /*195c0*/  BRA `(.L_x_2588) ;  /* 0xfffffe8800707947 */ /* 0x000fea000383ffff */
.L_x_2430:
[----:B-1----:R1:W2:Y:S02]  /*195d0*/  SYNCS.PHASECHK.TRANS64.TRYWAIT P0, [R2+URZ+0x29830], R3 ;  /* 0x02983003020075a7 */ /* 0x0022a4000800017f */
[----:B--2---:R-:W-:Y:S05]  /*195e0*/  @!P0 NANOSLEEP.SYNCS 0x989680 ;  /* 0x009896800000895d */ /* 0x004fea0003900000 */
[----:B------:R-:W2:Y:S02]  /*195f0*/  @!P0 SYNCS.PHASECHK.TRANS64 P0, [R2+URZ+0x29830], R3 ;  /* 0x02983003020085a7 */ /* 0x000ea4000800007f */
[----:B--2---:R-:W-:Y:S05]  /*19600*/  @!P0 BRA `(.L_x_2430) ;  /* 0xfffffffc00f08947 */ /* 0x004fea000383ffff */
[----:B------:R-:W-:Y:S05]  /*19610*/  BRA `(.L_x_2429) ;  /* 0xfffffe88008c7947 */ /* 0x000fea000383ffff */
.L_x_2436:
[----:B-1----:R-:W-:-:S04]  /*19620*/  IMAD.U32 R7, RZ, RZ, UR6 ;  /* 0x00000006ff077e24 */ /* 0x002fc8000f8e00ff */
[----:B------:R1:W2:Y:S03]  /*19630*/  SYNCS.PHASECHK.TRANS64.TRYWAIT P0, [R7+URZ+0x29830], R6 ;  /* 0x02983006070075a7 */ /* 0x0002a6000800017f */
[----:B--2---:R-:W-:Y:S05]  /*19640*/  @!P0 NANOSLEEP.SYNCS 0x989680 ;  /* 0x009896800000895d */ /* 0x004fea0003900000 */
[----:B------:R-:W2:Y:S02]  /*19650*/  @!P0 SYNCS.PHASECHK.TRANS64 P0, [R7+URZ+0x29830], R6 ;  /* 0x02983006070085a7 */ /* 0x000ea4000800007f */
[----:B--2---:R-:W-:Y:S05]  /*19660*/  @!P0 BRA `(.L_x_2436) ;  /* 0xfffffffc00ec8947 */ /* 0x004fea000383ffff */
[----:B------:R-:W-:Y:S05]  /*19670*/  BRA `(.L_x_2433) ;  /* 0xfffffec800c47947 */ /* 0x000fea000383ffff */
.L_x_2440:
[----:B-1----:R-:W-:-:S04]  /*19680*/  IMAD.U32 R7, RZ, RZ, UR6 ;  /* 0x00000006ff077e24 */ /* 0x002fc8000f8e00ff */
[----:B------:R1:W2:Y:S03]  /*19690*/  SYNCS.PHASECHK.TRANS64.TRYWAIT P0, [R7+URZ+0x29850], R6 ;  /* 0x02985006070075a7 */ /* 0x0002a6000800017f */
[----:B--2---:R-:W-:Y:S05]  /*196a0*/  @!P0 NANOSLEEP.SYNCS 0x989680 ;  /* 0x009896800000895d */ /* 0x004fea0003900000 */
[----:B------:R-:W2:Y:S02]  /*196b0*/  @!P0 SYNCS.PHASECHK.TRANS64 P0, [R7+URZ+0x29850], R6 ;  /* 0x02985006070085a7 */ /* 0x000ea4000800007f */
[----:B--2---:R-:W-:Y:S05]  /*196c0*/  @!P0 BRA `(.L_x_2440) ;  /* 0xfffffffc00ec8947 */ /* 0x004fea000383ffff */
[----:B------:R-:W-:Y:S05]  /*196d0*/  BRA `(.L_x_2437) ;  /* 0xfffffed400cc7947 */ /* 0x000fea000383ffff */
.L_x_2448:
[----:B-1----:R-:W-:-:S04]  /*196e0*/  IMAD.U32 R7, RZ, RZ, UR6 ;  /* 0x00000006ff077e24 */ /* 0x002fc8000f8e00ff */
[----:B------:R1:W2:Y:S03]  /*196f0*/  SYNCS.PHASECHK.TRANS64.TRYWAIT P0, [R7+URZ+0x29830], R6 ;  /* 0x02983006070075a7 */ /* 0x0002a6000800017f */
[----:B--2---:R-:W-:Y:S05]  /*19700*/  @!P0 NANOSLEEP.SYNCS 0x989680 ;  /* 0x009896800000895d */ /* 0x004fea0003900000 */
[----:B------:R-:W2:Y:S02]  /*19710*/  @!P0 SYNCS.PHASECHK.TRANS64 P0, [R7+URZ+0x29830], R6 ;  /* 0x02983006070085a7 */ /* 0x000ea4000800007f */
[----:B--2---:R-:W-:Y:S05]  /*19720*/  @!P0 BRA `(.L_x_2448) ;  /* 0xfffffffc00ec8947 */ /* 0x004fea000383ffff */
[----:B------:R-:W-:Y:S05]  /*19730*/  BRA `(.L_x_2445) ;  /* 0xffffff0c00387947 */ /* 0x000fea000383ffff */
.L_x_2452:
[----:B-1----:R-:W-:-:S04]  /*19740*/  IMAD.U32 R7, RZ, RZ, UR6 ;  /* 0x00000006ff077e24 */ /* 0x002fc8000f8e00ff */
[----:B------:R1:W2:Y:S03]  /*19750*/  SYNCS.PHASECHK.TRANS64.TRYWAIT P0, [R7+URZ+0x29850], R6 ;  /* 0x02985006070075a7 */ /* 0x0002a6000800017f */
[----:B--2---:R-:W-:Y:S05]  /*19760*/  @!P0 NANOSLEEP.SYNCS 0x989680 ;  /* 0x009896800000895d */ /* 0x004fea0003900000 */
[----:B------:R-:W2:Y:S02]  /*19770*/  @!P0 SYNCS.PHASECHK.TRANS64 P0, [R7+URZ+0x29850], R6 ;  /* 0x02985006070085a7 */ /* 0x000ea4000800007f */
[----:B--2---:R-:W-:Y:S05]  /*19780*/  @!P0 BRA `(.L_x_2452) ;  /* 0xfffffffc00ec8947 */ /* 0x004fea000383ffff */
[----:B------:R-:W-:Y:S05]  /*19790*/  BRA `(.L_x_2449) ;  /* 0xffffff1800347947 */ /* 0x000fea000383ffff */
.L_x_2459:
[----:B-1----:R-:W-:-:S04]  /*197a0*/  IMAD.U32 R5, RZ, RZ, UR5 ;  /* 0x00000005ff057e24 */ /* 0x002fc8000f8e00ff */
[----:B------:R1:W2:Y:S03]  /*197b0*/  SYNCS.PHASECHK.TRANS64.TRYWAIT P0, [R5+URZ+0x29850], R0 ;  /* 0x02985000050075a7 */ /* 0x0002a6000800017f */
[----:B--2---:R-:W-:Y:S05]  /*197c0*/  @!P0 NANOSLEEP.SYNCS 0x989680 ;  /* 0x009896800000895d */ /* 0x004fea0003900000 */
[----:B------:R-:W2:Y:S02]  /*197d0*/  @!P0 SYNCS.PHASECHK.TRANS64 P0, [R5+URZ+0x29850], R0 ;  /* 0x02985000050085a7 */ /* 0x000ea4000800007f */
[----:B--2---:R-:W-:Y:S05]  /*197e0*/  @!P0 BRA `(.L_x_2459) ;  /* 0xfffffffc00ec8947 */ /* 0x004fea000383ffff */
[----:B------:R-:W-:Y:S05]  /*197f0*/  BRA `(.L_x_2458) ;  /* 0xffffff4000907947 */ /* 0x000fea000383ffff */
.L_x_2508:
        /* <DEDUP_REMOVED lines=10> */
.L_x_2589:
[----:B------:R-:W-:Y:S05]  /*198a0*/  BRA `(.L_x_2590) ;  /* 0xffffffa800ec7947 */ /* 0x000fea000383ffff */
.L_x_2511:
[----:B0-----:R0:W1:Y:S02]  /*198b0*/  SYNCS.PHASECHK.TRANS64.TRYWAIT P0, [R0+URZ+0x29880], R29 ;  /* 0x0298801d000075a7 */ /* 0x001064000800017f */
[----:B-1----:R-:W-:Y:S05]  /*198c0*/  @!P0 NANOSLEEP.SYNCS 0x989680 ;  /* 0x009896800000895d */ /* 0x002fea0003900000 */
[----:B------:R-:W1:Y:S02]  /*198d0*/  @!P0 SYNCS.PHASECHK.TRANS64 P0, [R0+URZ+0x29880], R29 ;  /* 0x0298801d000085a7 */ /* 0x000e64000800007f */
[----:B-1----:R-:W-:Y:S05]  /*198e0*/  @!P0 BRA `(.L_x_2511) ;  /* 0xfffffffc00f08947 */ /* 0x002fea000383ffff */
[----:B------:R-:W-:Y:S05]  /*198f0*/  BRA `(.L_x_2591) ;  /* 0xffffffb000107947 */ /* 0x000fea000383ffff */
.L_x_2512:
        /* <DEDUP_REMOVED lines=8> */
.L_x_2593:
[----:B------:R-:W-:Y:S05]  /*19980*/  BSYNC B0 ;  /* 0x0000000000007941 */ /* 0x000fea0003800000 */
.L_x_2592:
        /* <DEDUP_REMOVED lines=12> */
.L_x_2594:
        /* <DEDUP_REMOVED lines=9> */
.L_x_2595:
        /* <DEDUP_REMOVED lines=13> */
.L_x_2596:
        /* <DEDUP_REMOVED lines=9> */
.L_x_2597:
        /* <DEDUP_REMOVED lines=11> */
.L_x_2598:
        /* <DEDUP_REMOVED lines=9> */
.L_x_2599:
        /* <DEDUP_REMOVED lines=11> */
.L_x_2600:
[----:B------:R-:W-:Y:S02]  /*19e30*/  IMAD.MOV.U32 R13, RZ, RZ, R22 ;  /* 0x000000ffff0d7224 */ /* 0x000fe400078e0016 */
[----:B------:R-:W-:Y:S02]  /*19e40*/  IMAD.MOV.U32 R12, RZ, RZ, RZ ;  /* 0x000000ffff0c7224 */ /* 0x000fe400078e00ff */
[----:B------:R-:W-:-:S07]  /*19e50*/  IMAD.MOV.U32 R9, RZ, RZ, R14 ;  /* 0x000000ffff097224 */ /* 0x000fce00078e000e */
[----:B------:R-:W-:Y:S05]  /*19e60*/  WARPSYNC.COLLECTIVE R15, `(.L_x_2601) ;  /* 0x000000000f087348 */ /* 0x000fea0003c00000 */
[----:B------:R0:W1:Y:S02]  /*19e70*/  SHFL.IDX P6, R14, R13, R12, R11 ;  /* 0x0000000c0d0e7389 */ /* 0x00006400000c000b */
[----:B01----:R-:W-:Y:S01]  /*19e80*/  ENDCOLLECTIVE ;  /* 0x000000000000791b */ /* 0x003fe20003800000 */
.L_x_2601:
        /* <DEDUP_REMOVED lines=16> */
.L_x_2602:
[----:B------:R-:W-:Y:S01]  /*19f90*/  @P0 LOP3.LUT R17, R17, 0x100, RZ, 0xfc, !PT ;  /* 0x0000010011110812 */ /* 0x000fe200078efcff */
[----:B------:R-:W-:Y:S01]  /*19fa0*/  IMAD.MOV.U32 R8, RZ, RZ, R14 ;  /* 0x000000ffff087224 */ /* 0x000fe200078e000e */
[----:B------:R-:W-:Y:S06]  /*19fb0*/  BRA `(.L_x_2603) ;  /* 0xffffffac00bc7947 */ /* 0x000fec000383ffff */
.L_x_2517:
[----:B----4-:R4:W0:Y:S02]  /*19fc0*/  SYNCS.PHASECHK.TRANS64.TRYWAIT P0, [R0+URZ+0x29840], R29 ;  /* 0x0298401d000075a7 */ /* 0x010824000800017f */
[----:B0-----:R-:W-:Y:S05]  /*19fd0*/  @!P0 NANOSLEEP.SYNCS 0x989680 ;  /* 0x009896800000895d */ /* 0x001fea0003900000 */
[----:B------:R-:W0:Y:S02]  /*19fe0*/  @!P0 SYNCS.PHASECHK.TRANS64 P0, [R0+URZ+0x29840], R29 ;  /* 0x0298401d000085a7 */ /* 0x000e24000800007f */
[----:B0-----:R-:W-:Y:S05]  /*19ff0*/  @!P0 BRA `(.L_x_2517) ;  /* 0xfffffffc00f08947 */ /* 0x001fea000383ffff */
[----:B------:R-:W-:Y:S05]  /*1a000*/  BRA `(.L_x_2604) ;  /* 0xffffffb000187947 */ /* 0x000fea000383ffff */
.L_x_2518:
[----:B------:R-:W-:Y:S01]  /*1a010*/  BSSY B0, `(.L_x_2605) ;  /* 0x0000008000007945 */ /* 0x000fe20003800000 */
[----:B------:R-:W-:Y:S02]  /*1a020*/  IMAD.MOV.U32 R13, RZ, RZ, R6 ;  /* 0x000000ffff0d7224 */ /* 0x000fe400078e0006 */
[----:B------:R-:W-:Y:S02]  /*1a030*/  IMAD.MOV.U32 R12, RZ, RZ, RZ ;  /* 0x000000ffff0c7224 */ /* 0x000fe400078e00ff */
[----:B------:R-:W-:Y:S02]  /*1a040*/  IMAD.MOV.U32 R11, RZ, RZ, 0x1c1f ;  /* 0x00001c1fff0b7424 */ /* 0x000fe400078e00ff */
[----:B------:R-:W-:-:S07]  /*1a050*/  IMAD.MOV.U32 R15, RZ, RZ, -0x1 ;  /* 0xffffffffff0f7424 */ /* 0x000fce00078e00ff */
[----:B01-34-:R-:W-:Y:S05]  /*1a060*/  WARPSYNC.COLLECTIVE R15, `(.L_x_2606) ;  /* 0x000000000f087348 */ /* 0x01bfea0003c00000 */
[----:B------:R2:W0:Y:S02]  /*1a070*/  SHFL.IDX P6, R14, R13, R12, R11 ;  /* 0x0000000c0d0e7389 */ /* 0x00042400000c000b */
[----:B01234-:R-:W-:Y:S01]  /*1a080*/  ENDCOLLECTIVE ;  /* 0x000000000000791b */ /* 0x01ffe20003800000 */
.L_x_2606:
[----:B------:R-:W-:Y:S05]  /*1a090*/  BSYNC B0 ;  /* 0x0000000000007941 */ /* 0x000fea0003800000 */
.L_x_2605:
[----:B------:R-:W-:Y:S01]  /*1a0a0*/  IMAD.MOV.U32 R13, RZ, RZ, R5 ;  /* 0x000000ffff0d7224 */ /* 0x000fe200078e0005 */
[----:B------:R-:W-:Y:S01]  /*1a0b0*/  LOP3.LUT P1, RZ, R17, 0x4, RZ, 0xc0, !PT ;  /* 0x0000000411ff7812 */ /* 0x000fe2000782c0ff */
[----:B------:R-:W-:Y:S02]  /*1a0c0*/  IMAD.MOV.U32 R12, RZ, RZ, RZ ;  /* 0x000000ffff0c7224 */ /* 0x000fe400078e00ff */
[----:B------:R-:W-:Y:S02]  /*1a0d0*/  IMAD.MOV.U32 R11, RZ, RZ, 0x1c1f ;  /* 0x00001c1fff0b7424 */ /* 0x000fe400078e00ff */
[----:B------:R-:W-:Y:S02]  /*1a0e0*/  IMAD.MOV.U32 R15, RZ, RZ, -0x1 ;  /* 0xffffffffff0f7424 */ /* 0x000fe400078e00ff */
[----:B------:R-:W-:Y:S02]  /*1a0f0*/  IMAD.MOV.U32 R2, RZ, RZ, R14 ;  /* 0x000000ffff027224 */ /* 0x000fe400078e000e */
[----:B------:R-:W-:-:S07]  /*1a100*/  @P5 IMAD.IADD R9, R16, 0x1, R4 ;  /* 0x0000000110095824 */ /* 0x000fce00078e0204 */
[----:B------:R-:W-:Y:S05]  /*1a110*/  WARPSYNC.COLLECTIVE R15, `(.L_x_2607) ;  /* 0x000000000f087348 */ /* 0x000fea0003c00000 */
[----:B------:R0:W1:Y:S02]  /*1a120*/  SHFL.IDX P6, R14, R13, R12, R11 ;  /* 0x0000000c0d0e7389 */ /* 0x00006400000c000b */
[----:B01----:R-:W-:Y:S01]  /*1a130*/  ENDCOLLECTIVE ;  /* 0x000000000000791b */ /* 0x003fe20003800000 */
.L_x_2607:
        /* <DEDUP_REMOVED lines=19> */
.L_x_2608:
        /* <DEDUP_REMOVED lines=11> */
.L_x_2609:
        /* <DEDUP_REMOVED lines=16> */
.L_x_2610:
        /* <DEDUP_REMOVED lines=12> */
.L_x_2611:
[----:B------:R-:W-:Y:S02]  /*1a4e0*/  IMAD.MOV.U32 R13, RZ, RZ, R6 ;  /* 0x000000ffff0d7224 */ /* 0x000fe400078e0006 */
[----:B------:R-:W-:Y:S02]  /*1a4f0*/  IMAD.MOV.U32 R12, RZ, RZ, 0x3 ;  /* 0x00000003ff0c7424 */ /* 0x000fe400078e00ff */
[----:B------:R-:W-:-:S07]  /*1a500*/  IMAD.MOV.U32 R3, RZ, RZ, R14 ;  /* 0x000000ffff037224 */ /* 0x000fce00078e000e */
[----:B------:R-:W-:Y:S05]  /*1a510*/  WARPSYNC.COLLECTIVE R15, `(.L_x_2612) ;  /* 0x000000000f087348 */ /* 0x000fea0003c00000 */
[----:B------:R0:W1:Y:S02]  /*1a520*/  SHFL.IDX P6, R14, R13, R12, R11 ;  /* 0x0000000c0d0e7389 */ /* 0x00006400000c000b */
[----:B01----:R-:W-:Y:S01]  /*1a530*/  ENDCOLLECTIVE ;  /* 0x000000000000791b */ /* 0x003fe20003800000 */
.L_x_2612:
        /* <DEDUP_REMOVED lines=10> */
.L_x_2613:
        /* <DEDUP_REMOVED lines=12> */
.L_x_2614:
        /* <DEDUP_REMOVED lines=13> */
.L_x_2615:
[----:B------:R-:W-:Y:S01]  /*1a770*/  IMAD.MOV.U32 R2, RZ, RZ, R14 ;  /* 0x000000ffff027224 */ /* 0x000fe200078e000e */
[----:B------:R-:W-:Y:S06]  /*1a780*/  BRA `(.L_x_2616) ;  /* 0xffffffac00787947 */ /* 0x000fec000383ffff */
.L_x_2525:
[----:B------:R-:W-:Y:S02]  /*1a790*/  IMAD.MOV.U32 R13, RZ, RZ, R4 ;  /* 0x000000ffff0d7224 */ /* 0x000fe400078e0004 */
[----:B------:R-:W-:Y:S02]  /*1a7a0*/  IMAD.MOV.U32 R12, RZ, RZ, RZ ;  /* 0x000000ffff0c7224 */ /* 0x000fe400078e00ff */
[----:B------:R-:W-:Y:S02]  /*1a7b0*/  IMAD.MOV.U32 R11, RZ, RZ, 0x1c1f ;  /* 0x00001c1fff0b7424 */ /* 0x000fe400078e00ff */
[----:B------:R-:W-:Y:S02]  /*1a7c0*/  IMAD.MOV.U32 R15, RZ, RZ, -0x1 ;  /* 0xffffffffff0f7424 */ /* 0x000fe400078e00ff */
[----:B------:R-:W-:Y:S02]  /*1a7d0*/  IMAD R23, R23, R5, RZ ;  /* 0x0000000517177224 */ /* 0x000fe400078e02ff */
[----:B------:R-:W-:-:S07]  /*1a7e0*/  IMAD R5, R20, 0x80, R9 ;  /* 0x0000008014057824 */ /* 0x000fce00078e0209 */
[----:B-1---5:R-:W-:Y:S05]  /*1a7f0*/  WARPSYNC.COLLECTIVE R15, `(.L_x_2617) ;  /* 0x000000000f087348 */ /* 0x022fea0003c00000 */
[----:B------:R0:W2:Y:S02]  /*1a800*/  SHFL.IDX P6, R14, R13, R12, R11 ;  /* 0x0000000c0d0e7389 */ /* 0x0000a400000c000b */
[----:B012--5:R-:W-:Y:S01]  /*1a810*/  ENDCOLLECTIVE ;  /* 0x000000000000791b */ /* 0x027fe20003800000 */
.L_x_2617:
[----:B------:R-:W-:Y:S01]  /*1a820*/  ISETP.GE.AND P0, PT, R5, R23, PT ;  /* 0x000000170500720c */ /* 0x000fe20003f06270 */
[----:B------:R-:W-:Y:S02]  /*1a830*/  IMAD.MOV.U32 R13, RZ, RZ, R0 ;  /* 0x000000ffff0d7224 */ /* 0x000fe400078e0000 */
[----:B------:R-:W-:-:S10]  /*1a840*/  IMAD.MOV.U32 R2, RZ, RZ, R14 ;  /* 0x000000ffff027224 */ /* 0x000fd400078e000e */
[----:B------:R-:W-:Y:S05]  /*1a850*/  WARPSYNC.COLLECTIVE R15, `(.L_x_2618) ;  /* 0x000000000f087348 */ /* 0x000fea0003c00000 */
[----:B------:R0:W1:Y:S02]  /*1a860*/  SHFL.IDX P6, R14, R13, R12, R11 ;  /* 0x0000000c0d0e7389 */ /* 0x00006400000c000b */
[----:B01----:R-:W-:Y:S01]  /*1a870*/  ENDCOLLECTIVE ;  /* 0x000000000000791b */ /* 0x003fe20003800000 */
.L_x_2618:
[----:B------:R-:W-:Y:S02]  /*1a880*/  IMAD.MOV.U32 R13, RZ, RZ, R4 ;  /* 0x000000ffff0d7224 */ /* 0x000fe400078e0004 */
[----:B------:R-:W-:Y:S02]  /*1a890*/  IMAD.MOV.U32 R12, RZ, RZ, 0x1 ;  /* 0x00000001ff0c7424 */ /* 0x000fe400078e00ff */
[----:B------:R-:W-:-:S07]  /*1a8a0*/  IMAD.MOV.U32 R3, RZ, RZ, R14 ;  /* 0x000000ffff037224 */ /* 0x000fce00078e000e */
[----:B------:R-:W-:Y:S05]  /*1a8b0*/  WARPSYNC.COLLECTIVE R15, `(.L_x_2619) ;  /* 0x000000000f087348 */ /* 0x000fea0003c00000 */
[----:B------:R0:W1:Y:S02]  /*1a8c0*/  SHFL.IDX P6, R14, R13, R12, R11 ;  /* 0x0000000c0d0e7389 */ /* 0x00006400000c000b */
[----:B01----:R-:W-:Y:S01]  /*1a8d0*/  ENDCOLLECTIVE ;  /* 0x000000000000791b */ /* 0x003fe20003800000 */
.L_x_2619:
[----:B------:R-:W-:-:S05]  /*1a8e0*/  @!P0 IADD3 R6, P4, R35, R3, RZ ;  /* 0x0000000323068210 */ /* 0x000fca0007f9e0ff */
[----:B------:R-:W-:Y:S02]  /*1a8f0*/  @!P0 IMAD.X R3, RZ, RZ, R2, P4 ;  /* 0x000000ffff038224 */ /* 0x000fe400020e0602 */
[----:B------:R-:W-:Y:S02]  /*1a900*/  @!P0 IMAD.MOV.U32 R2, RZ, RZ, R6 ;  /* 0x000000ffff028224 */ /* 0x000fe400078e0006 */
[----:B------:R-:W-:Y:S02]  /*1a910*/  VIADD R6, R5, 0x20 ;  /* 0x0000002005067836 */ /* 0x000fe40000000000 */
[----:B------:R-:W-:Y:S01]  /*1a920*/  IMAD.MOV.U32 R13, RZ, RZ, R0 ;  /* 0x000000ffff0d7224 */ /* 0x000fe200078e0000 */
        /* <DEDUP_REMOVED lines=11> */
.L_x_2620:
[----:B------:R-:W-:Y:S02]  /*1a9e0*/  IMAD.MOV.U32 R13, RZ, RZ, R4 ;  /* 0x000000ffff0d7224 */ /* 0x000fe400078e0004 */
[----:B------:R-:W-:Y:S01]  /*1a9f0*/  IMAD.MOV.U32 R12, RZ, RZ, 0x2 ;  /* 0x00000002ff0c7424 */ /* 0x000fe200078e00ff */
[----:B------:R-:W-:-:S13]  /*1aa00*/  @!P0 IADD3 R6, P4, R35, R14, RZ ;  /* 0x0000000e23068210 */ /* 0x000fda0007f9e0ff */
[----:B------:R-:W-:Y:S05]  /*1aa10*/  WARPSYNC.COLLECTIVE R15, `(.L_x_2621) ;  /* 0x000000000f087348 */ /* 0x000fea0003c00000 */
[----:B------:R0:W1:Y:S02]  /*1aa20*/  SHFL.IDX P6, R14, R13, R12, R11 ;  /* 0x0000000c0d0e7389 */ /* 0x00006400000c000b */
[----:B01----:R-:W-:Y:S01]  /*1aa30*/  ENDCOLLECTIVE ;  /* 0x000000000000791b */ /* 0x003fe20003800000 */
.L_x_2621:
        /* <DEDUP_REMOVED lines=16> */
.L_x_2622:
[----:B------:R-:W-:Y:S02]  /*1ab40*/  IMAD.MOV.U32 R13, RZ, RZ, R4 ;  /* 0x000000ffff0d7224 */ /* 0x000fe400078e0004 */
[----:B------:R-:W-:Y:S01]  /*1ab50*/  IMAD.MOV.U32 R12, RZ, RZ, 0x3 ;  /* 0x00000003ff0c7424 */ /* 0x000fe200078e00ff */
[----:B------:R-:W-:-:S13]  /*1ab60*/  @!P0 IADD3 R6, P4, R35, R14, RZ ;  /* 0x0000000e23068210 */ /* 0x000fda0007f9e0ff */
[----:B------:R-:W-:Y:S05]  /*1ab70*/  WARPSYNC.COLLECTIVE R15, `(.L_x_2623) ;  /* 0x000000000f087348 */ /* 0x000fea0003c00000 */
[----:B------:R0:W1:Y:S02]  /*1ab80*/  SHFL.IDX P6, R14, R13, R12, R11 ;  /* 0x0000000c0d0e7389 */ /* 0x00006400000c000b */
[----:B01----:R-:W-:Y:S01]  /*1ab90*/  ENDCOLLECTIVE ;  /* 0x000000000000791b */ /* 0x003fe20003800000 */
.L_x_2623:
        /* <DEDUP_REMOVED lines=14> */
.L_x_2624:
[----:B------:R-:W-:Y:S05]  /*1ac80*/  BRA `(.L_x_2625) ;  /* 0xffffffb000947947 */ /* 0x000fea000383ffff */
.L_x_2530:
[----:B0-----:R0:W2:Y:S02]  /*1ac90*/  SYNCS.PHASECHK.TRANS64.TRYWAIT P0, [R16+URZ+0x29820], R3 ;  /* 0x02982003100075a7 */ /* 0x0010a4000800017f */
[----:B--2---:R-:W-:Y:S05]  /*1aca0*/  @!P0 NANOSLEEP.SYNCS 0x989680 ;  /* 0x009896800000895d */ /* 0x004fea0003900000 */
[----:B------:R-:W2:Y:S02]  /*1acb0*/  @!P0 SYNCS.PHASECHK.TRANS64 P0, [R16+URZ+0x29820], R3 ;  /* 0x02982003100085a7 */ /* 0x000ea4000800007f */
[----:B--2---:R-:W-:Y:S05]  /*1acc0*/  @!P0 BRA `(.L_x_2530) ;  /* 0xfffffffc00f08947 */ /* 0x004fea000383ffff */
[----:B------:R-:W-:Y:S05]  /*1acd0*/  BRA `(.L_x_2626) ;  /* 0xffffffb400047947 */ /* 0x000fea000383ffff */
.L_x_2534:
[----:B0-----:R0:W2:Y:S02]  /*1ace0*/  SYNCS.PHASECHK.TRANS64.TRYWAIT P0, [R0+URZ+0x29880], R29 ;  /* 0x0298801d000075a7 */ /* 0x0010a4000800017f */
[----:B--2---:R-:W-:Y:S05]  /*1acf0*/  @!P0 NANOSLEEP.SYNCS 0x989680 ;  /* 0x009896800000895d */ /* 0x004fea0003900000 */
[----:B------:R-:W2:Y:S02]  /*1ad00*/  @!P0 SYNCS.PHASECHK.TRANS64 P0, [R0+URZ+0x29880], R29 ;  /* 0x0298801d000085a7 */ /* 0x000ea4000800007f */
[----:B--2---:R-:W-:Y:S05]  /*1ad10*/  @!P0 BRA `(.L_x_2534) ;  /* 0xfffffffc00f08947 */ /* 0x004fea000383ffff */
[----:B------:R-:W-:Y:S05]  /*1ad20*/  BRA `(.L_x_2627) ;  /* 0xffffffb800387947 */ /* 0x000fea000383ffff */
.L_x_2535:
        /* <DEDUP_REMOVED lines=8> */
.L_x_2629:
[----:B------:R-:W-:Y:S05]  /*1adb0*/  BSYNC B0 ;  /* 0x0000000000007941 */ /* 0x000fea0003800000 */
.L_x_2628:
        /* <DEDUP_REMOVED lines=10> */
.L_x_2630:
[----:B------:R-:W-:Y:S02]  /*1ae60*/  IMAD.MOV.U32 R13, RZ, RZ, R22 ;  /* 0x000000ffff0d7224 */ /* 0x000fe400078e0016 */
[----:B------:R-:W-:Y:S02]  /*1ae70*/  IMAD.MOV.U32 R12, RZ, RZ, 0x1 ;  /* 0x00000001ff0c7424 */ /* 0x000fe400078e00ff */
[----:B------:R-:W-:-:S07]  /*1ae80*/  IMAD.MOV.U32 R2, RZ, RZ, R14 ;  /* 0x000000ffff027224 */ /* 0x000fce00078e000e */
[----:B------:R-:W-:Y:S05]  /*1ae90*/  WARPSYNC.COLLECTIVE R15, `(.L_x_2631) ;  /* 0x000000000f087348 */ /* 0x000fea0003c00000 */
[----:B------:R0:W1:Y:S02]  /*1aea0*/  SHFL.IDX P6, R14, R13, R12, R11 ;  /* 0x0000000c0d0e7389 */ /* 0x00006400000c000b */
[----:B01----:R-:W-:Y:S01]  /*1aeb0*/  ENDCOLLECTIVE ;  /* 0x000000000000791b */ /* 0x003fe20003800000 */
.L_x_2631:
        /* <DEDUP_REMOVED lines=12> */
.L_x_2632:
[----:B------:R-:W-:Y:S02]  /*1af80*/  IMAD.MOV.U32 R13, RZ, RZ, R22 ;  /* 0x000000ffff0d7224 */ /* 0x000fe400078e0016 */
[----:B------:R-:W-:Y:S02]  /*1af90*/  IMAD.MOV.U32 R12, RZ, RZ, 0x2 ;  /* 0x00000002ff0c7424 */ /* 0x000fe400078e00ff */
[----:B------:R-:W-:-:S07]  /*1afa0*/  IMAD.MOV.U32 R2, RZ, RZ, R14 ;  /* 0x000000ffff027224 */ /* 0x000fce00078e000e */
[----:B------:R-:W-:Y:S05]  /*1afb0*/  WARPSYNC.COLLECTIVE R15, `(.L_x_2633) ;  /* 0x000000000f087348 */ /* 0x000fea0003c00000 */
[----:B------:R0:W1:Y:S02]  /*1afc0*/  SHFL.IDX P6, R14, R13, R12, R11 ;  /* 0x0000000c0d0e7389 */ /* 0x00006400000c000b */
[----:B01----:R-:W-:Y:S01]  /*1afd0*/  ENDCOLLECTIVE ;  /* 0x000000000000791b */ /* 0x003fe20003800000 */
.L_x_2633:
        /* <DEDUP_REMOVED lines=12> */
.L_x_2634:
[----:B------:R-:W-:Y:S02]  /*1b0a0*/  IMAD.MOV.U32 R13, RZ, RZ, R22 ;  /* 0x000000ffff0d7224 */ /* 0x000fe400078e0016 */
[----:B------:R-:W-:Y:S02]  /*1b0b0*/  IMAD.MOV.U32 R12, RZ, RZ, 0x3 ;  /* 0x00000003ff0c7424 */ /* 0x000fe400078e00ff */
[----:B------:R-:W-:-:S07]  /*1b0c0*/  IMAD.MOV.U32 R2, RZ, RZ, R14 ;  /* 0x000000ffff027224 */ /* 0x000fce00078e000e */
[----:B------:R-:W-:Y:S05]  /*1b0d0*/  WARPSYNC.COLLECTIVE R15, `(.L_x_2635) ;  /* 0x000000000f087348 */ /* 0x000fea0003c00000 */
[----:B------:R0:W1:Y:S02]  /*1b0e0*/  SHFL.IDX P6, R14, R13, R12, R11 ;  /* 0x0000000c0d0e7389 */ /* 0x00006400000c000b */
[----:B01----:R-:W-:Y:S01]  /*1b0f0*/  ENDCOLLECTIVE ;  /* 0x000000000000791b */ /* 0x003fe20003800000 */
.L_x_2635:
        /* <DEDUP_REMOVED lines=12> */
.L_x_2636:
[----:B------:R-:W-:Y:S02]  /*1b1c0*/  IMAD.MOV.U32 R13, RZ, RZ, R23 ;  /* 0x000000ffff0d7224 */ /* 0x000fe400078e0017 */
[----:B------:R-:W-:Y:S02]  /*1b1d0*/  IMAD.MOV.U32 R12, RZ, RZ, RZ ;  /* 0x000000ffff0c7224 */ /* 0x000fe400078e00ff */
[----:B------:R-:W-:-:S07]  /*1b1e0*/  IMAD.MOV.U32 R2, RZ, RZ, R14 ;  /* 0x000000ffff027224 */ /* 0x000fce00078e000e */
[----:B------:R-:W-:Y:S05]  /*1b1f0*/  WARPSYNC.COLLECTIVE R15, `(.L_x_2637) ;  /* 0x000000000f087348 */ /* 0x000fea0003c00000 */
[----:B------:R0:W1:Y:S02]  /*1b200*/  SHFL.IDX P6, R14, R13, R12, R11 ;  /* 0x0000000c0d0e7389 */ /* 0x00006400000c000b */
[----:B01----:R-:W-:Y:S01]  /*1b210*/  ENDCOLLECTIVE ;  /* 0x000000000000791b */ /* 0x003fe20003800000 */
.L_x_2637:
        /* <DEDUP_REMOVED lines=12> */
.L_x_2638:
[----:B------:R-:W-:Y:S01]  /*1b2e0*/  IMAD.MOV.U32 R2, RZ, RZ, R14 ;  /* 0x000000ffff027224 */ /* 0x000fe200078e000e */
[----:B------:R-:W-:Y:S06]  /*1b2f0*/  BRA `(.L_x_2639) ;  /* 0xffffffb400d47947 */ /* 0x000fec000383ffff */
.L_x_2540:
[----:B----4-:R4:W0:Y:S02]  /*1b300*/  SYNCS.PHASECHK.TRANS64.TRYWAIT P0, [R0+URZ+0x29840], R29 ;  /* 0x0298401d000075a7 */ /* 0x010824000800017f */
[----:B0-----:R-:W-:Y:S05]  /*1b310*/  @!P0 NANOSLEEP.SYNCS 0x989680 ;  /* 0x009896800000895d */ /* 0x001fea0003900000 */
[----:B------:R-:W0:Y:S02]  /*1b320*/  @!P0 SYNCS.PHASECHK.TRANS64 P0, [R0+URZ+0x29840], R29 ;  /* 0x0298401d000085a7 */ /* 0x000e24000800007f */
[----:B0-----:R-:W-:Y:S05]  /*1b330*/  @!P0 BRA `(.L_x_2540) ;  /* 0xfffffffc00f08947 */ /* 0x001fea000383ffff */
[----:B------:R-:W-:Y:S05]  /*1b340*/  BRA `(.L_x_2640) ;  /* 0xffffffb800247947 */ /* 0x000fea000383ffff */
.L_x_2541:
        /* <DEDUP_REMOVED lines=8> */
.L_x_2642:
[----:B------:R-:W-:Y:S05]  /*1b3d0*/  BSYNC B0 ;  /* 0x0000000000007941 */ /* 0x000fea0003800000 */
.L_x_2641:
        /* <DEDUP_REMOVED lines=9> */
.L_x_2643:
[----:B------:R-:W-:Y:S02]  /*1b470*/  IMAD.MOV.U32 R13, RZ, RZ, R5 ;  /* 0x000000ffff0d7224 */ /* 0x000fe400078e0005 */
[----:B------:R-:W-:Y:S02]  /*1b480*/  IMAD.MOV.U32 R12, RZ, RZ, 0x1 ;  /* 0x00000001ff0c7424 */ /* 0x000fe400078e00ff */
[----:B------:R-:W-:-:S07]  /*1b490*/  IMAD.MOV.U32 R2, RZ, RZ, R14 ;  /* 0x000000ffff027224 */ /* 0x000fce00078e000e */
[----:B------:R-:W-:Y:S05]  /*1b4a0*/  WARPSYNC.COLLECTIVE R15, `(.L_x_2644) ;  /* 0x000000000f087348 */ /* 0x000fea0003c00000 */
[----:B------:R0:W1:Y:S02]  /*1b4b0*/  SHFL.IDX P6, R14, R13, R12, R11 ;  /* 0x0000000c0d0e7389 */ /* 0x00006400000c000b */
[----:B01----:R-:W-:Y:S01]  /*1b4c0*/  ENDCOLLECTIVE ;  /* 0x000000000000791b */ /* 0x003fe20003800000 */
.L_x_2644:
        /* <DEDUP_REMOVED lines=13> */
.L_x_2645:
[----:B------:R-:W-:Y:S02]  /*1b5a0*/  IMAD.MOV.U32 R13, RZ, RZ, R5 ;  /* 0x000000ffff0d7224 */ /* 0x000fe400078e0005 */
[----:B------:R-:W-:Y:S02]  /*1b5b0*/  IMAD.MOV.U32 R12, RZ, RZ, 0x2 ;  /* 0x00000002ff0c7424 */ /* 0x000fe400078e00ff */
[----:B------:R-:W-:-:S07]  /*1b5c0*/  IMAD.MOV.U32 R2, RZ, RZ, R14 ;  /* 0x000000ffff027224 */ /* 0x000fce00078e000e */
[----:B------:R-:W-:Y:S05]  /*1b5d0*/  WARPSYNC.COLLECTIVE R15, `(.L_x_2646) ;  /* 0x000000000f087348 */ /* 0x000fea0003c00000 */
[----:B------:R0:W1:Y:S02]  /*1b5e0*/  SHFL.IDX P6, R14, R13, R12, R11 ;  /* 0x0000000c0d0e7389 */ /* 0x00006400000c000b */
[----:B01----:R-:W-:Y:S01]  /*1b5f0*/  ENDCOLLECTIVE ;  /* 0x000000000000791b */ /* 0x003fe20003800000 */
.L_x_2646:
        /* <DEDUP_REMOVED lines=13> */
.L_x_2647:
[----:B------:R-:W-:Y:S02]  /*1b6d0*/  IMAD.MOV.U32 R13, RZ, RZ, R5 ;  /* 0x000000ffff0d7224 */ /* 0x000fe400078e0005 */
[----:B------:R-:W-:Y:S02]  /*1b6e0*/  IMAD.MOV.U32 R12, RZ, RZ, 0x3 ;  /* 0x00000003ff0c7424 */ /* 0x000fe400078e00ff */
[----:B------:R-:W-:-:S07]  /*1b6f0*/  IMAD.MOV.U32 R2, RZ, RZ, R14 ;  /* 0x000000ffff027224 */ /* 0x000fce00078e000e */
[----:B------:R-:W-:Y:S05]  /*1b700*/  WARPSYNC.COLLECTIVE R15, `(.L_x_2648) ;  /* 0x000000000f087348 */ /* 0x000fea0003c00000 */
[----:B------:R0:W1:Y:S02]  /*1b710*/  SHFL.IDX P6, R14, R13, R12, R11 ;  /* 0x0000000c0d0e7389 */ /* 0x00006400000c000b */
[----:B01----:R-:W-:Y:S01]  /*1b720*/  ENDCOLLECTIVE ;  /* 0x000000000000791b */ /* 0x003fe20003800000 */
.L_x_2648:
        /* <DEDUP_REMOVED lines=13> */
.L_x_2649:
[----:B------:R-:W-:Y:S02]  /*1b800*/  IMAD.MOV.U32 R13, RZ, RZ, R8 ;  /* 0x000000ffff0d7224 */ /* 0x000fe400078e0008 */
[----:B------:R-:W-:Y:S02]  /*1b810*/  IMAD.MOV.U32 R12, RZ, RZ, RZ ;  /* 0x000000ffff0c7224 */ /* 0x000fe400078e00ff */
[----:B------:R-:W-:-:S07]  /*1b820*/  IMAD.MOV.U32 R2, RZ, RZ, R14 ;  /* 0x000000ffff027224 */ /* 0x000fce00078e000e */
[----:B------:R-:W-:Y:S05]  /*1b830*/  WARPSYNC.COLLECTIVE R15, `(.L_x_2650) ;  /* 0x000000000f087348 */ /* 0x000fea0003c00000 */
[----:B------:R0:W1:Y:S02]  /*1b840*/  SHFL.IDX P6, R14, R13, R12, R11 ;  /* 0x0000000c0d0e7389 */ /* 0x00006400000c000b */
[----:B01----:R-:W-:Y:S01]  /*1b850*/  ENDCOLLECTIVE ;  /* 0x000000000000791b */ /* 0x003fe20003800000 */
.L_x_2650:
        /* <DEDUP_REMOVED lines=13> */
.L_x_2651:
[----:B------:R-:W-:Y:S01]  /*1b930*/  IMAD.MOV.U32 R2, RZ, RZ, R14 ;  /* 0x000000ffff027224 */ /* 0x000fe200078e000e */
[----:B------:R-:W-:Y:S06]  /*1b940*/  BRA `(.L_x_2652) ;  /* 0xffffffb400b47947 */ /* 0x000fec000383ffff */
.L_x_2546:
[----:B0-----:R0:W3:Y:S02]  /*1b950*/  SYNCS.PHASECHK.TRANS64.TRYWAIT P1, [R0+URZ+0x29870], R3 ;  /* 0x02987003000075a7 */ /* 0x0010e4000802017f */
[----:B---3--:R-:W-:Y:S05]  /*1b960*/  @!P1 NANOSLEEP.SYNCS 0x989680 ;  /* 0x009896800000995d */ /* 0x008fea0003900000 */
[----:B------:R-:W3:Y:S02]  /*1b970*/  @!P1 SYNCS.PHASECHK.TRANS64 P1, [R0+URZ+0x29870], R3 ;  /* 0x02987003000095a7 */ /* 0x000ee4000802007f */
[----:B---3--:R-:W-:Y:S05]  /*1b980*/  @!P1 BRA `(.L_x_2546) ;  /* 0xfffffffc00f09947 */ /* 0x008fea000383ffff */
[----:B------:R-:W-:Y:S05]  /*1b990*/  BRA `(.L_x_2653) ;  /* 0xffffffb8001c7947 */ /* 0x000fea000383ffff */
.L_x_2548:
[----:B0-----:R0:W3:Y:S02]  /*1b9a0*/  SYNCS.PHASECHK.TRANS64.TRYWAIT P1, [R0+URZ+0x29860], R3 ;  /* 0x02986003000075a7 */ /* 0x0010e4000802017f */
[----:B---3--:R-:W-:Y:S05]  /*1b9b0*/  @!P1 NANOSLEEP.SYNCS 0x989680 ;  /* 0x009896800000995d */ /* 0x008fea0003900000 */
[----:B------:R-:W3:Y:S02]  /*1b9c0*/  @!P1 SYNCS.PHASECHK.TRANS64 P1, [R0+URZ+0x29860], R3 ;  /* 0x02986003000095a7 */ /* 0x000ee4000802007f */
[----:B---3--:R-:W-:Y:S05]  /*1b9d0*/  @!P1 BRA `(.L_x_2548) ;  /* 0xfffffffc00f09947 */ /* 0x008fea000383ffff */
[----:B------:R-:W-:Y:S05]  /*1b9e0*/  BRA `(.L_x_2654) ;  /* 0xffffffb800287947 */ /* 0x000fea000383ffff */
.L_x_2556:
[----:B0-----:R0:W3:Y:S02]  /*1b9f0*/  SYNCS.PHASECHK.TRANS64.TRYWAIT P1, [R18+URZ+0x29870], R3 ;  /* 0x02987003120075a7 */ /* 0x0010e4000802017f */
[----:B---3--:R-:W-:Y:S05]  /*1ba00*/  @!P1 NANOSLEEP.SYNCS 0x989680 ;  /* 0x009896800000995d */ /* 0x008fea0003900000 */
[----:B------:R-:W3:Y:S02]  /*1ba10*/  @!P1 SYNCS.PHASECHK.TRANS64 P1, [R18+URZ+0x29870], R3 ;  /* 0x02987003120095a7 */ /* 0x000ee4000802007f */
[----:B---3--:R-:W-:Y:S05]  /*1ba20*/  @!P1 BRA `(.L_x_2556) ;  /* 0xfffffffc00f09947 */ /* 0x008fea000383ffff */
[----:B------:R-:W-:Y:S05]  /*1ba30*/  BRA `(.L_x_2655) ;  /* 0xffffffbc00ec7947 */ /* 0x000fea000383ffff */
.L_x_2558:
[----:B0-----:R0:W3:Y:S02]  /*1ba40*/  SYNCS.PHASECHK.TRANS64.TRYWAIT P1, [R18+URZ+0x29860], R3 ;  /* 0x02986003120075a7 */ /* 0x0010e4000802017f */
[----:B---3--:R-:W-:Y:S05]  /*1ba50*/  @!P1 NANOSLEEP.SYNCS 0x989680 ;  /* 0x009896800000995d */ /* 0x008fea0003900000 */
[----:B------:R-:W3:Y:S02]  /*1ba60*/  @!P1 SYNCS.PHASECHK.TRANS64 P1, [R18+URZ+0x29860], R3 ;  /* 0x02986003120095a7 */ /* 0x000ee4000802007f */
[----:B---3--:R-:W-:Y:S05]  /*1ba70*/  @!P1 BRA `(.L_x_2558) ;  /* 0xfffffffc00f09947 */ /* 0x008fea000383ffff */
[----:B------:R-:W-:Y:S05]  /*1ba80*/  BRA `(.L_x_2656) ;  /* 0xffffffbc00f47947 */ /* 0x000fea000383ffff */
.L_x_2572:
[----:B0-----:R0:W1:Y:S02]  /*1ba90*/  SYNCS.PHASECHK.TRANS64.TRYWAIT P0, [R4+URZ+0x29820], R0 ;  /* 0x02982000040075a7 */ /* 0x001064000800017f */
[----:B-1----:R-:W-:Y:S05]  /*1baa0*/  @!P0 NANOSLEEP.SYNCS 0x989680 ;  /* 0x009896800000895d */ /* 0x002fea0003900000 */
[----:B------:R-:W1:Y:S02]  /*1bab0*/  @!P0 SYNCS.PHASECHK.TRANS64 P0, [R4+URZ+0x29820], R0 ;  /* 0x02982000040085a7 */ /* 0x000e64000800007f */
[----:B-1----:R-:W-:Y:S05]  /*1bac0*/  @!P0 BRA `(.L_x_2572) ;  /* 0xfffffffc00f08947 */ /* 0x002fea000383ffff */
[----:B------:R-:W-:Y:S05]  /*1bad0*/  BRA `(.L_x_2657) ;  /* 0xffffffd400c47947 */ /* 0x000fea000383ffff */
.L_x_2573:
        /* <DEDUP_REMOVED lines=11> */
.L_x_2659:
[----:B------:R-:W-:Y:S05]  /*1bb90*/  BSYNC B0 ;  /* 0x0000000000007941 */ /* 0x000fea0003800000 */
.L_x_2658:
[----:B------:R-:W-:Y:S05]  /*1bba0*/  BRA `(.L_x_2660) ;  /* 0xffffffd400ac7947 */ /* 0x000fea000383ffff */
.L_x_2576:
[----:B------:R-:W-:Y:S01]  /*1bbb0*/  BSSY B1, `(.L_x_2661) ;  /* 0x0000006000017945 */ /* 0x000fe20003800000 */
[----:B------:R-:W-:-:S07]  /*1bbc0*/  IMAD.MOV.U32 R15, RZ, RZ, -0x1 ;  /* 0xffffffffff0f7424 */ /* 0x000fce00078e00ff */
[----:B0-----:R-:W-:Y:S05]  /*1bbd0*/  WARPSYNC.COLLECTIVE R15, `(.L_x_2662) ;  /* 0x000000000f0c7348 */ /* 0x001fea0003c00000 */
[----:B------:R-:W-:Y:S02]  /*1bbe0*/  ELECT P6, UR62, PT ;  /* 0x00000000003e782f */ /* 0x000fe400038c0000 */
[----:B------:R-:W-:Y:S01]  /*1bbf0*/  MOV R14, UR62 ;  /* 0x0000003e000e7c02 */ /* 0x000fe20008000f00 */
[----:B0-----:R-:W-:Y:S10]  /*1bc00*/  ENDCOLLECTIVE ;  /* 0x000000000000791b */ /* 0x001ff40003800000 */
.L_x_2662:
[----:B------:R-:W-:Y:S05]  /*1bc10*/  BSYNC B1 ;  /* 0x0000000000017941 */ /* 0x000fea0003800000 */
.L_x_2661:
[----:B------:R-:W-:Y:S05]  /*1bc20*/  BRA `(.L_x_2663) ;  /* 0xffffffd400a47947 */ /* 0x000fea000383ffff */
.L_x_2578:
[----:B0-----:R0:W1:Y:S02]  /*1bc30*/  SYNCS.PHASECHK.TRANS64.TRYWAIT P1, [R5+URZ+0x29840], R0 ;  /* 0x02984000050075a7 */ /* 0x001064000802017f */
[----:B-1----:R-:W-:Y:S05]  /*1bc40*/  @!P1 NANOSLEEP.SYNCS 0x989680 ;  /* 0x009896800000995d */ /* 0x002fea0003900000 */
[----:B------:R-:W1:Y:S02]  /*1bc50*/  @!P1 SYNCS.PHASECHK.TRANS64 P1, [R5+URZ+0x29840], R0 ;  /* 0x02984000050095a7 */ /* 0x000e64000802007f */
[----:B-1----:R-:W-:Y:S05]  /*1bc60*/  @!P1 BRA `(.L_x_2578) ;  /* 0xfffffffc00f09947 */ /* 0x002fea000383ffff */
[----:B------:R-:W-:Y:S05]  /*1bc70*/  BRA `(.L_x_2664) ;  /* 0xffffffd400cc7947 */ /* 0x000fea000383ffff */
.L_x_2580:
[----:B-1----:R1:W2:Y:S02]  /*1bc80*/  SYNCS.PHASECHK.TRANS64.TRYWAIT P1, [R19+URZ+0x29840], R2 ;  /* 0x02984002130075a7 */ /* 0x0022a4000802017f */
[----:B--2---:R-:W-:Y:S05]  /*1bc90*/  @!P1 NANOSLEEP.SYNCS 0x989680 ;  /* 0x009896800000995d */ /* 0x004fea0003900000 */
[----:B------:R-:W2:Y:S02]  /*1bca0*/  @!P1 SYNCS.PHASECHK.TRANS64 P1, [R19+URZ+0x29840], R2 ;  /* 0x02984002130095a7 */ /* 0x000ea4000802007f */
[----:B--2---:R-:W-:Y:S05]  /*1bcb0*/  @!P1 BRA `(.L_x_2580) ;  /* 0xfffffffc00f09947 */ /* 0x004fea000383ffff */
[----:B------:R-:W-:Y:S05]  /*1bcc0*/  BRA `(.L_x_2665) ;  /* 0xffffffd400d87947 */ /* 0x000fea000383ffff */
.L_x_2582:
[----:B--2---:R2:W3:Y:S02]  /*1bcd0*/  SYNCS.PHASECHK.TRANS64.TRYWAIT P1, [R5+URZ+0x29860], R0 ;  /* 0x02986000050075a7 */ /* 0x0044e4000802017f */
[----:B---3--:R-:W-:Y:S05]  /*1bce0*/  @!P1 NANOSLEEP.SYNCS 0x989680 ;  /* 0x009896800000995d */ /* 0x008fea0003900000 */
[----:B------:R-:W3:Y:S02]  /*1bcf0*/  @!P1 SYNCS.PHASECHK.TRANS64 P1, [R5+URZ+0x29860], R0 ;  /* 0x02986000050095a7 */ /* 0x000ee4000802007f */
[----:B---3--:R-:W-:Y:S05]  /*1bd00*/  @!P1 BRA `(.L_x_2582) ;  /* 0xfffffffc00f09947 */ /* 0x008fea000383ffff */
[----:B------:R-:W-:Y:S05]  /*1bd10*/  BRA `(.L_x_2666) ;  /* 0xffffffd400d47947 */ /* 0x000fea000383ffff */
.L_x_2584:
[----:B---3--:R3:W4:Y:S02]  /*1bd20*/  SYNCS.PHASECHK.TRANS64.TRYWAIT P1, [R19+URZ+0x29860], R2 ;  /* 0x02986002130075a7 */ /* 0x008724000802017f */
[----:B----4-:R-:W-:Y:S05]  /*1bd30*/  @!P1 NANOSLEEP.SYNCS 0x989680 ;  /* 0x009896800000995d */ /* 0x010fea0003900000 */
[----:B------:R-:W4:Y:S02]  /*1bd40*/  @!P1 SYNCS.PHASECHK.TRANS64 P1, [R19+URZ+0x29860], R2 ;  /* 0x02986002130095a7 */ /* 0x000f24000802007f */
[----:B----4-:R-:W-:Y:S05]  /*1bd50*/  @!P1 BRA `(.L_x_2584) ;  /* 0xfffffffc00f09947 */ /* 0x010fea000383ffff */
[----:B------:R-:W-:Y:S05]  /*1bd60*/  BRA `(.L_x_2667) ;  /* 0xffffffd400d07947 */ /* 0x000fea000383ffff */
.L_x_2586:
[----:B----4-:R4:W0:Y:S02]  /*1bd70*/  SYNCS.PHASECHK.TRANS64.TRYWAIT P1, [R5+URZ+0x29880], R0 ;  /* 0x02988000050075a7 */ /* 0x010824000802017f */
[----:B0-----:R-:W-:Y:S05]  /*1bd80*/  @!P1 NANOSLEEP.SYNCS 0x989680 ;  /* 0x009896800000995d */ /* 0x001fea0003900000 */
[----:B------:R-:W0:Y:S02]  /*1bd90*/  @!P1 SYNCS.PHASECHK.TRANS64 P1, [R5+URZ+0x29880], R0 ;  /* 0x02988000050095a7 */ /* 0x000e24000802007f */
[----:B0-----:R-:W-:Y:S05]  /*1bda0*/  @!P1 BRA `(.L_x_2586) ;  /* 0xfffffffc00f09947 */ /* 0x001fea000383ffff */
[----:B------:R-:W-:Y:S05]  /*1bdb0*/  BRA `(.L_x_2668) ;  /* 0xffffffd400cc7947 */ /* 0x000fea000383ffff */
.L_x_2669:
        /* <DEDUP_REMOVED lines=12> */
.L_x_3321:


//--------------------- .text._ZN7cutlass13device_kernelIN5flash11enable_sm90INS1_16FlashAttnFwdSm90INS1_25CollectiveMainloopFwdSm90ILi2EN4cute5tupleIJNS5_1CILi1EEES8_S8_EEENS6_IJNS7_ILi128EEENS7_ILi160EEENS7_ILi192EEEEEELi128ENS_12float_e4m3_tEfNS_4arch4Sm90ELb1ELb0ELb1ELb1ELb1ELb1ELb0ELb1ELb1ELb1ELb1ELb0EEENS1_21CollectiveEpilogueFwdINS6_IJSA_SA_SB_EEES9_NS_10bfloat16_tESG_Li256ELb1ELb1ELb1ELb1EEENS1_36VarlenDynamicPersistentTileSchedulerILi128ELi160ELi256ELi128ELb1ELb1ELb1ELb1ELb1ELb1EEEEEEEEEvNT_6ParamsE --------------------------
	.section	.text._ZN7cutlass13device_kernelIN5flash11enable_sm90INS1_16FlashAttnFwdSm90INS1_25CollectiveMainloopFwdSm90ILi2EN4cute5tupleIJNS5_1CILi1EEES8_S8_EEENS6_IJNS7_ILi128EEENS7_ILi160EEENS7_ILi192EEEEEELi128ENS_12float_e4m3_tEfNS_4arch4Sm90ELb1ELb0ELb1ELb1ELb1ELb1ELb0ELb1ELb1ELb1ELb1ELb0EEENS1_21CollectiveEpilogueFwdINS6_IJSA_SA_SB_EEES9_NS_10bfloat16_tESG_Li256ELb1ELb1ELb1ELb1EEENS1_36VarlenDynamicPersistentTileSchedulerILi128ELi160ELi256ELi128ELb1ELb1ELb1ELb1ELb1ELb1EEEEEEEEEvNT_6ParamsE,"ax",@progbits
	.align	128
.text._ZN7cutlass13device_kernelIN5flash11enable_sm90INS1_16FlashAttnFwdSm90INS1_25CollectiveMainloopFwdSm90ILi2EN4cute5tupleIJNS5_1CILi1EEES8_S8_EEENS6_IJNS7_ILi128EEENS7_ILi160EEENS7_ILi192EEEEEELi128ENS_12float_e4m3_tEfNS_4arch4Sm90ELb1ELb0ELb1ELb1ELb1ELb1ELb0ELb1ELb1ELb1ELb1ELb0EEENS1_21CollectiveEpilogueFwdINS6_IJSA_SA_SB_EEES9_NS_10bfloat16_tESG_Li256ELb1ELb1ELb1ELb1EEENS1_36VarlenDynamicPersistentTileSchedulerILi128ELi160ELi256ELi128ELb1ELb1ELb1ELb1ELb1ELb1EEEEEEEEEvNT_6ParamsE:
        .type           _ZN7cutlass13device_kernelIN5flash11enable_sm90INS1_16FlashAttnFwdSm90INS1_25CollectiveMainloopFwdSm90ILi2EN4cute5tupleIJNS5_1CILi1EEES8_S8_EEENS6_IJNS7_ILi128EEENS7_ILi160EEENS7_ILi192EEEEEELi128ENS_12float_e4m3_tEfNS_4arch4Sm90ELb1ELb0ELb1ELb1ELb1ELb1ELb0ELb1ELb1ELb1ELb1ELb0EEENS1_21CollectiveEpilogueFwdINS6_IJSA_SA_SB_EEES9_NS_10bfloat16_tESG_Li256ELb1ELb1ELb1ELb1EEENS1_36VarlenDynamicPersistentTileSchedulerILi128ELi160ELi256ELi128ELb1ELb1ELb1ELb1ELb1ELb1EEEEEEEEEvNT_6ParamsE,@function
        .size           _ZN7cutlass13device_kernelIN5flash11enable_sm90INS1_16FlashAttnFwdSm90INS1_25CollectiveMainloopFwdSm90ILi2EN4cute5tupleIJNS5_1CILi1EEES8_S8_EEENS6_IJNS7_ILi128EEENS7_ILi160EEENS7_ILi192EEEEEELi128ENS_12float_e4m3_tEfNS_4arch4Sm90ELb1ELb0ELb1ELb1ELb1ELb1ELb0ELb1ELb1ELb1ELb1ELb0EEENS1_21CollectiveEpilogueFwdINS6_IJSA_SA_SB_EEES9_NS_10bfloat16_tESG_Li256ELb1ELb1ELb1ELb1EEENS1_36VarlenDynamicPersistentTileSchedulerILi128ELi160ELi256ELi128ELb1ELb1ELb1ELb1ELb1ELb1EEEEEEEEEvNT_6ParamsE,(.L_x_3322 - _ZN7cutlass13device_kernelIN5flash11enable_sm90INS1_16FlashAttnFwdSm90INS1_25CollectiveMainloopFwdSm90ILi2EN4cute5tupleIJNS5_1CILi1EEES8_S8_EEENS6_IJNS7_ILi128EEENS7_ILi160EEENS7_ILi192EEEEEELi128ENS_12float_e4m3_tEfNS_4arch4Sm90ELb1ELb0ELb1ELb1ELb1ELb1ELb0ELb1ELb1ELb1ELb1ELb0EEENS1_21CollectiveEpilogueFwdINS6_IJSA_SA_SB_EEES9_NS_10bfloat16_tESG_Li256ELb1ELb1ELb1ELb1EEENS1_36VarlenDynamicPersistentTileSchedulerILi128ELi160ELi256ELi128ELb1ELb1ELb1ELb1ELb1ELb1EEEEEEEEEvNT_6ParamsE)
        .other          _ZN7cutlass13device_kernelIN5flash11enable_sm90INS1_16FlashAttnFwdSm90INS1_25CollectiveMainloopFwdSm90ILi2EN4cute5tupleIJNS5_1CILi1EEES8_S8_EEENS6_IJNS7_ILi128EEENS7_ILi160EEENS7_ILi192EEEEEELi128ENS_12float_e4m3_tEfNS_4arch4Sm90ELb1ELb0ELb1ELb1ELb1ELb1ELb0ELb1ELb1ELb1ELb1ELb0EEENS1_21CollectiveEpilogueFwdINS6_IJSA_SA_SB_EEES9_NS_10bfloat16_tESG_Li256ELb1ELb1ELb1ELb1EEENS1_36VarlenDynamicPersistentTileSchedulerILi128ELi160ELi256ELi128ELb1ELb1ELb1ELb1ELb1ELb1EEEEEEEEEvNT_6ParamsE,@"STO_CUDA_ENTRY STV_DEFAULT"
_ZN7cutlass13device_kernelIN5flash11enable_sm90INS1_16FlashAttnFwdSm90INS1_25CollectiveMainloopFwdSm90ILi2EN4cute5tupleIJNS5_1CILi1EEES8_S8_EEENS6_IJNS7_ILi128EEENS7_ILi160EEENS7_ILi192EEEEEELi128ENS_12float_e4m3_tEfNS_4arch4Sm90ELb1ELb0ELb1ELb1ELb1ELb1ELb0ELb1ELb1ELb1ELb1ELb0EEENS1_21CollectiveEpilogueFwdINS6_IJSA_SA_SB_EEES9_NS_10bfloat16_tESG_Li256ELb1ELb1ELb1ELb1EEENS1_36VarlenDynamicPersistentTileSchedulerILi128ELi160ELi256ELi128ELb1ELb1ELb1ELb1ELb1ELb1EEEEEEEEEvNT_6ParamsE:
        /* <DEDUP_REMOVED lines=18> */
.L_x_2671:
[----:B------:R-:W-:Y:S05]  /*0120*/  BSYNC B0 ;  /* 0x0000000000007941 */ /* 0x000fea0003800000 */
.L_x_2670:
        /* <DEDUP_REMOVED lines=41> */
.L_x_2672:
        /* <DEDUP_REMOVED lines=22> */
.L_x_2673:
        /* <DEDUP_REMOVED lines=18> */
.L_x_2674:
        /* <DEDUP_REMOVED lines=22> */
.L_x_2675:
        /* <DEDUP_REMOVED lines=23> */
.L_x_2676:
        /* <DEDUP_REMOVED lines=8> */
.L_x_2679:
[----:B------:R-:W-:-:S08]  /*0990*/  NOP ;  /* 0x0000000000007918 */ /* 0x000fd00000000000 */
[----:B------:R-:W0:Y:S02]  /*09a0*/  USETMAXREG.TRY_ALLOC.CTAPOOL UP0, 0xe8 ;  /* 0x000000e8000079c8 */ /* 0x000e240008000600 */
[----:B0-----:R-:W-:-:S13]  /*09b0*/  PLOP3.LUT P0, PT, PT, PT, UP0, 0x80, 0x0 ;  /* 0x000000000000781c */ /* 0x001fda0003f0f008 */
[----:B------:R-:W-:Y:S05]  /*09c0*/  @!P0 BRA `(.L_x_2679) ;  /* 0xfffffffc00f08947 */ /* 0x000fea000383ffff */
[----:B------:R-:W0:Y:S01]  /*09d0*/  S2R R0, SR_TID.X ;  /* 0x0000000000007919 */ /* 0x000e220000002100 */
[----:B------:R-:W1:Y:S01]  /*09e0*/  S2UR UR38, SR_CgaCtaId ;  /* 0x00000000002679c3 */ /* 0x000e620000008800 */
[----:B------:R-:W-:Y:S01]  /*09f0*/  UMOV UR4, 0x400 ;  /* 0x0000040000047882 */ /* 0x000fe20000000000 */
[----:B------:R-:W-:-:S06]  /*0a00*/  LOP3.LUT R22, R22, 0xfffffffb, RZ, 0xc0, !PT ;  /* 0xfffffffb16167812 */ /* 0x000fcc00078ec0ff */
[----:B------:R-:W-:Y:S06]  /*0a10*/  BAR.ARV 0x8, 0x180 ;  /* 0x0206000000007b1d */ /* 0x000fec0000002000 */
[----:B-1----:R-:W-:-:S06]  /*0a20*/  ULEA UR4, UR38, UR4, 0x18 ;  /* 0x0000000426047291 */ /* 0x002fcc000f8ec03f */
[----:B------:R-:W-:Y:S01]  /*0a30*/  IMAD.U32 R18, RZ, RZ, UR4 ;  /* 0x00000004ff127e24 */ /* 0x000fe2000f8e00ff */
[----:B0-----:R-:W-:Y:S01]  /*0a40*/  SHF.R.U32.HI R0, RZ, 0x7, R0 ;  /* 0x00000007ff007819 */ /* 0x001fe20000011600 */
[----:B------:R-:W-:-:S03]  /*0a50*/  ULDC UR4, c[0x0][0xc3c] ;  /* 0x00030f0000047ab9 */ /* 0x000fc60000000800 */
[----:B------:R-:W-:-:S13]  /*0a60*/  ISETP.NE.AND P0, PT, R0, 0x1, PT ;  /* 0x000000010000780c */ /* 0x000fda0003f05270 */
[----:B------:R-:W-:Y:S01]  /*0a70*/  @P0 LOP3.LUT R22, R22, 0x4, RZ, 0xfc, !PT ;  /* 0x0000000416160812 */ /* 0x000fe200078efcff */
        /* <DEDUP_REMOVED lines=8> */
[----:B------:R-:W-:Y:S01]  /*0b00*/  IMAD.MOV.U32 R199, RZ, RZ, RZ ;  /* 0x000000ffffc77224 */ /* 0x000fe200078e00ff */
[----:B------:R-:W-:Y:S01]  /*0b10*/  ULOP3.LUT UR48, UR36, 0x1, URZ, 0xfc, !UPT ;  /* 0x0000000124307892 */ /* 0x000fe2000f8efc3f */
[----:B------:R-:W-:Y:S01]  /*0b20*/  IMAD.MOV.U32 R194, RZ, RZ, RZ ;  /* 0x000000ffffc27224 */ /* 0x000fe200078e00ff */
[----:B------:R-:W-:-:S09]  /*0b30*/  UMOV UR37, URZ ;  /* 0x0000003f00257c82 */ /* 0x000fd20008000000 */
[----:B------:R-:W-:Y:S01]  /*0b40*/  UIADD3 UR39, UR39, 0x14400, URZ ;  /* 0x0001440027277890 */ /* 0x000fe2000fffe03f */
[----:B0-----:R-:W-:-:S05]  /*0b50*/  VIADD R26, R0, 0xffffff80 ;  /* 0xffffff80001a7836 */ /* 0x001fca0000000000 */
[----:B------:R-:W-:Y:S02]  /*0b60*/  SHF.R.S32.HI R0, RZ, 0x1f, R26 ;  /* 0x0000001fff007819 */ /* 0x000fe4000001141a */
[-C--:B------:R-:W-:Y:S02]  /*0b70*/  LEA.HI R7, R26, R26.reuse, RZ, 0x1 ;  /* 0x0000001a1a077211 */ /* 0x080fe400078f08ff */
[CC--:B------:R-:W-:Y:S02]  /*0b80*/  LEA.HI R3, R0.reuse, R26.reuse, RZ, 0x5 ;  /* 0x0000001a00037211 */ /* 0x0c0fe400078f28ff */
[CC--:B------:R-:W-:Y:S02]  /*0b90*/  LEA.HI R2, R0.reuse, R26.reuse, RZ, 0x4 ;  /* 0x0000001a00027211 */ /* 0x0c0fe400078f20ff */
[----:B------:R-:W-:Y:S01]  /*0ba0*/  LEA.HI R8, R0, R26, RZ, 0x2 ;  /* 0x0000001a00087211 */ /* 0x000fe200078f10ff */
[----:B------:R-:W-:Y:S01]  /*0bb0*/  IMAD.SHL.U32 R4, R3, 0x20, RZ ;  /* 0x0000002003047824 */ /* 0x000fe200078e00ff */
[----:B------:R-:W-:-:S02]  /*0bc0*/  LOP3.LUT R3, R2, 0x3fffff0, RZ, 0xc0, !PT ;  /* 0x03fffff002037812 */ /* 0x000fc400078ec0ff */
[----:B------:R-:W-:Y:S02]  /*0bd0*/  LOP3.LUT R6, R7, 0xfffffffe, RZ, 0xc0, !PT ;  /* 0xfffffffe07067812 */ /* 0x000fe400078ec0ff */
[----:B------:R-:W-:Y:S02]  /*0be0*/  LOP3.LUT R4, R4, 0xfffffc00, RZ, 0xc0, !PT ;  /* 0xfffffc0004047812 */ /* 0x000fe400078ec0ff */
[C---:B------:R-:W-:Y:S01]  /*0bf0*/  IADD3 R3, R26.reuse, -R3, RZ ;  /* 0x800000031a037210 */ /* 0x040fe20007ffe0ff */
[----:B------:R-:W-:Y:S01]  /*0c00*/  IMAD.IADD R16, R26, 0x1, -R6 ;  /* 0x000000011a107824 */ /* 0x000fe200078e0a06 */
[--C-:B------:R-:W-:Y:S02]  /*0c10*/  SHF.R.S32.HI R9, RZ, 0x2, R8.reuse ;  /* 0x00000002ff097819 */ /* 0x100fe40000011408 */
[----:B------:R-:W-:Y:S01]  /*0c20*/  SHF.R.S32.HI R10, RZ, 0x1f, R8 ;  /* 0x0000001fff0a7819 */ /* 0x000fe20000011408 */
[----:B------:R-:W-:Y:S01]  /*0c30*/  IMAD R5, R3, 0x40, R4 ;  /* 0x0000004003057824 */ /* 0x000fe200078e0204 */
[----:B------:R-:W-:Y:S01]  /*0c40*/  SHF.R.S32.HI R3, RZ, 0x4, R2 ;  /* 0x00000004ff037819 */ /* 0x000fe20000011402 */
[----:B------:R-:W-:Y:S01]  /*0c50*/  IMAD.SHL.U32 R188, R16, 0x8, RZ ;  /* 0x0000000810bc7824 */ /* 0x000fe200078e00ff */
[----:B------:R-:W-:-:S02]  /*0c60*/  LOP3.LUT R8, R8, 0xfffffffc, RZ, 0xc0, !PT ;  /* 0xfffffffc08087812 */ /* 0x000fc400078ec0ff */
[----:B------:R-:W-:Y:S01]  /*0c70*/  LEA.HI R2, R2, R3, RZ, 0x1 ;  /* 0x0000000302027211 */ /* 0x000fe200078f08ff */
[----:B------:R-:W-:Y:S01]  /*0c80*/  VIADD R201, R188, 0x40 ;  /* 0x00000040bcc97836 */ /* 0x000fe20000000000 */
[----:B------:R-:W-:Y:S01]  /*0c90*/  LEA.HI R10, R10, R9, RZ, 0x2 ;  /* 0x000000090a0a7211 */ /* 0x000fe200078f10ff */
[----:B------:R-:W-:Y:S01]  /*0ca0*/  IMAD.IADD R8, R26, 0x1, -R8 ;  /* 0x000000011a087824 */ /* 0x000fe200078e0a08 */
[----:B------:R-:W-:Y:S01]  /*0cb0*/  LOP3.LUT R2, R2, 0x1ffffffe, RZ, 0xc0, !PT ;  /* 0x1ffffffe02027812 */ /* 0x000fe200078ec0ff */
[----:B------:R-:W-:Y:S01]  /*0cc0*/  VIADD R200, R188, 0x10 ;  /* 0x00000010bcc87836 */ /* 0x000fe20000000000 */
[----:B------:R-:W-:Y:S01]  /*0cd0*/  LOP3.LUT R10, R10, 0xfffffffc, RZ, 0xc0, !PT ;  /* 0xfffffffc0a0a7812 */ /* 0x000fe200078ec0ff */
[----:B------:R-:W-:Y:S01]  /*0ce0*/  VIADD R204, R188, 0x50 ;  /* 0x00000050bccc7836 */ /* 0x000fe20000000000 */
[----:B------:R-:W-:Y:S01]  /*0cf0*/  LEA.HI R4, R8, R8, RZ, 0x1 ;  /* 0x0000000808047211 */ /* 0x000fe200078f08ff */
[----:B------:R-:W-:Y:S01]  /*0d00*/  IMAD.IADD R2, R3, 0x1, -R2 ;  /* 0x0000000103027824 */ /* 0x000fe200078e0a02 */
[----:B------:R-:W-:Y:S01]  /*0d10*/  IADD3 R202, R188, 0x20, RZ ;  /* 0x00000020bcca7810 */ /* 0x000fe20007ffe0ff */
[----:B------:R-:W-:Y:S01]  /*0d20*/  IMAD.IADD R10, R9, 0x1, -R10 ;  /* 0x00000001090a7824 */ /* 0x000fe200078e0a0a */
[----:B------:R-:W-:Y:S01]  /*0d30*/  LOP3.LUT R9, R4, 0x1ffffffe, RZ, 0xc0, !PT ;  /* 0x1ffffffe04097812 */ /* 0x000fe200078ec0ff */
[----:B------:R-:W-:Y:S01]  /*0d40*/  IMAD.IADD R4, R188, 0x1, R201 ;  /* 0x00000001bc047824 */ /* 0x000fe200078e02c9 */
[----:B------:R-:W-:Y:S01]  /*0d50*/  LEA R2, R2, R5, 0x3 ;  /* 0x0000000502027211 */ /* 0x000fe200078e18ff */
[----:B------:R-:W-:Y:S01]  /*0d60*/  IMAD.IADD R6, R188, 0x1, R202 ;  /* 0x00000001bc067824 */ /* 0x000fe200078e02ca */
[----:B------:R-:W-:Y:S01]  /*0d70*/  SHF.R.S32.HI R198, RZ, 0x1, R7 ;  /* 0x00000001ffc67819 */ /* 0x000fe20000011407 */
[----:B------:R-:W-:Y:S01]  /*0d80*/  IMAD.IADD R219, R8, 0x1, -R9 ;  /* 0x0000000108db7824 */ /* 0x000fe200078e0a09 */
[----:B------:R-:W-:Y:S01]  /*0d90*/  SHF.R.S32.HI R9, RZ, 0x1f, R4 ;  /* 0x0000001fff097819 */ /* 0x000fe20000011404 */
[----:B------:R0:W-:Y:S01]  /*0da0*/  STL [R1+0x54], R2 ;  /* 0x0000540201007387 */ /* 0x0001e20000100800 */
[----:B------:R-:W-:Y:S01]  /*0db0*/  SHF.R.S32.HI R5, RZ, 0x1f, R7 ;  /* 0x0000001fff057819 */ /* 0x000fe20000011407 */
[----:B------:R-:W-:Y:S01]  /*0dc0*/  VIADD R12, R198, 0x80 ;  /* 0x00000080c60c7836 */ /* 0x000fe20000000000 */
[CC--:B------:R-:W-:Y:S01]  /*0dd0*/  LEA.HI R193, R9.reuse, R4.reuse, RZ, 0x4 ;  /* 0x0000000409c17211 */ /* 0x0c0fe200078f20ff */
[----:B------:R-:W-:Y:S01]  /*0de0*/  IMAD.SHL.U32 R208, R10, 0x80, RZ ;  /* 0x000000800ad07824 */ /* 0x000fe200078e00ff */
[----:B------:R-:W-:-:S02]  /*0df0*/  LEA.HI R23, R9, R4, RZ, 0x6 ;  /* 0x0000000409177211 */ /* 0x000fc400078f30ff */
[----:B------:R-:W-:Y:S02]  /*0e00*/  LEA.HI R5, R5, R198, RZ, 0x3 ;  /* 0x000000c605057211 */ /* 0x000fe400078f18ff */
[----:B------:R-:W-:Y:S01]  /*0e10*/  SHF.R.S32.HI R11, RZ, 0x1f, R6 ;  /* 0x0000001fff0b7819 */ /* 0x000fe20000011406 */
[----:B------:R-:W-:Y:S01]  /*0e20*/  IMAD.SHL.U32 R23, R23, 0x80, RZ ;  /* 0x0000008017177824 */ /* 0x000fe200078e00ff */
[----:B0-----:R-:W-:Y:S02]  /*0e30*/  LEA.HI R2, R0, R26, RZ, 0x7 ;  /* 0x0000001a00027211 */ /* 0x001fe400078f38ff */
[----:B------:R-:W-:Y:S02]  /*0e40*/  LOP3.LUT R5, R5, 0xfffffff8, RZ, 0xc0, !PT ;  /* 0xfffffff805057812 */ /* 0x000fe400078ec0ff */
[----:B------:R-:W-:Y:S02]  /*0e50*/  LOP3.LUT R4, R2, 0xffffff80, RZ, 0xc0, !PT ;  /* 0xffffff8002047812 */ /* 0x000fe400078ec0ff */
[----:B------:R-:W-:-:S02]  /*0e60*/  LEA.HI R21, R11, R6, RZ, 0x4 ;  /* 0x000000060b157211 */ /* 0x000fc400078f20ff */
[----:B------:R-:W-:Y:S01]  /*0e70*/  LEA.HI R20, R11, R6, RZ, 0x6 ;  /* 0x000000060b147211 */ /* 0x000fe200078f30ff */
[----:B------:R-:W-:Y:S01]  /*0e80*/  IMAD.IADD R24, R26, 0x1, -R4 ;  /* 0x000000011a187824 */ /* 0x000fe200078e0a04 */
[----:B------:R-:W-:Y:S01]  /*0e90*/  SHF.R.S32.HI R4, RZ, 0x1f, R12 ;  /* 0x0000001fff047819 */ /* 0x000fe2000001140c */
[----:B------:R-:W-:Y:S01]  /*0ea0*/  IMAD.IADD R6, R198, 0x1, -R5 ;  /* 0x00000001c6067824 */ /* 0x000fe200078e0a05 */
[-C--:B------:R-:W-:Y:S01]  /*0eb0*/  LEA.HI R17, R12, R12.reuse, RZ, 0x1 ;  /* 0x0000000c0c117211 */ /* 0x080fe200078f08ff */
[----:B------:R-:W-:Y:S01]  /*0ec0*/  IMAD.SHL.U32 R20, R20, 0x80, RZ ;  /* 0x0000008014147824 */ /* 0x000fe200078e00ff */
[----:B------:R-:W-:Y:S01]  /*0ed0*/  LEA.HI R5, R4, R12, RZ, 0x3 ;  /* 0x0000000c04057211 */ /* 0x000fe200078f18ff */
[----:B------:R-:W-:Y:S01]  /*0ee0*/  IMAD.SHL.U32 R4, R6, 0x80, RZ ;  /* 0x0000008006047824 */ /* 0x000fe200078e00ff */
[----:B------:R-:W-:Y:S01]  /*0ef0*/  SHF.R.S32.HI R8, RZ, 0x1f, R24 ;  /* 0x0000001fff087819 */ /* 0x000fe20000011418 */
[----:B------:R0:W-:Y:S01]  /*0f00*/  STL [R1+0x50], R6 ;  /* 0x0000500601007387 */ /* 0x0001e20000100800 */
[----:B------:R-:W-:Y:S01]  /*0f10*/  SHF.R.S32.HI R25, RZ, 0x7, R2 ;  /* 0x00000007ff197819 */ /* 0x000fe20000011402 */
[----:B------:R-:W-:Y:S01]  /*0f20*/  IMAD.SHL.U32 R11, R5, 0x40, RZ ;  /* 0x00000040050b7824 */ /* 0x000fe200078e00ff */
[----:B------:R-:W-:-:S02]  /*0f30*/  LEA.HI R9, R8, R24, RZ, 0x2 ;  /* 0x0000001808097211 */ /* 0x000fc400078f10ff */
[----:B------:R-:W-:Y:S02]  /*0f40*/  LEA.HI R2, R2, R25, RZ, 0x1 ;  /* 0x0000001902027211 */ /* 0x000fe400078f08ff */
[----:B------:R-:W-:Y:S02]  /*0f50*/  LOP3.LUT R19, R11, 0xfffffe00, RZ, 0xc0, !PT ;  /* 0xfffffe000b137812 */ /* 0x000fe400078ec0ff */
[--C-:B------:R-:W-:Y:S02]  /*0f60*/  SHF.R.S32.HI R11, RZ, 0x2, R9.reuse ;  /* 0x00000002ff0b7819 */ /* 0x100fe40000011409 */
[----:B0-----:R-:W-:Y:S02]  /*0f70*/  LOP3.LUT R6, R17, 0x3fffffe, RZ, 0xc0, !PT ;  /* 0x03fffffe11067812 */ /* 0x001fe400078ec0ff */
[----:B------:R-:W-:Y:S02]  /*0f80*/  LEA.HI R8, R8, R24, RZ, 0x5 ;  /* 0x0000001808087211 */ /* 0x000fe400078f28ff */
[----:B------:R-:W-:Y:S01]  /*0f90*/  LEA.HI R7, R7, R198, RZ, 0x1 ;  /* 0x000000c607077211 */ /* 0x000fe200078f08ff */
[----:B------:R-:W-:Y:S01]  /*0fa0*/  IMAD.IADD R212, R12, 0x1, -R6 ;  /* 0x000000010cd47824 */ /* 0x000fe200078e0a06 */
[----:B------:R-:W-:-:S02]  /*0fb0*/  SHF.R.S32.HI R12, RZ, 0x1f, R9 ;  /* 0x0000001fff0c7819 */ /* 0x000fc40000011409 */
[----:B------:R-:W-:Y:S02]  /*0fc0*/  LOP3.LUT R2, R2, 0x3fffffe, RZ, 0xc0, !PT ;  /* 0x03fffffe02027812 */ /* 0x000fe400078ec0ff */
[----:B------:R-:W-:Y:S02]  /*0fd0*/  LEA.HI R12, R12, R11, RZ, 0x3 ;  /* 0x0000000b0c0c7211 */ /* 0x000fe400078f18ff */
[----:B------:R-:W-:Y:S02]  /*0fe0*/  SHF.R.S32.HI R8, RZ, 0x5, R8 ;  /* 0x00000005ff087819 */ /* 0x000fe40000011408 */
[----:B------:R-:W-:Y:S02]  /*0ff0*/  LOP3.LUT R12, R12, 0xfffffff8, RZ, 0xc0, !PT ;  /* 0xfffffff80c0c7812 */ /* 0x000fe400078ec0ff */
[----:B------:R-:W-:Y:S02]  /*1000*/  LOP3.LUT R7, R7, 0x3fffffe, RZ, 0xc0, !PT ;  /* 0x03fffffe07077812 */ /* 0x000fe400078ec0ff */
[----:B------:R-:W-:-:S02]  /*1010*/  IADD3 R11, R11, -R12, RZ ;  /* 0x8000000c0b0b7210 */ /* 0x000fc40007ffe0ff */
[----:B------:R-:W-:Y:S01]  /*1020*/  LOP3.LUT R5, R4, 0x380, RZ, 0xc0, !PT ;  /* 0x0000038004057812 */ /* 0x000fe200078ec0ff */
[----:B------:R-:W-:Y:S01]  /*1030*/  IMAD.IADD R4, R198, 0x1, -R7 ;  /* 0x00000001c6047824 */ /* 0x000fe200078e0a07 */
[----:B------:R-:W-:Y:S01]  /*1040*/  SHF.L.U32 R16, R16, 0x4, RZ ;  /* 0x0000000410107819 */ /* 0x000fe200000006ff */
[----:B------:R-:W-:Y:S01]  /*1050*/  IMAD R11, R8, 0x10, R11 ;  /* 0x00000010080b7824 */ /* 0x000fe200078e020b */
[----:B------:R-:W-:Y:S01]  /*1060*/  IADD3 R2, R25, -R2, RZ ;  /* 0x8000000219027210 */ /* 0x000fe20007ffe0ff */
[----:B------:R-:W-:Y:S01]  /*1070*/  IMAD R4, R3, 0x8, R4 ;  /* 0x0000000803047824 */ /* 0x000fe200078e0204 */
[----:B------:R-:W-:Y:S01]  /*1080*/  LEA.HI R0, R0, R26, RZ, 0x3 ;  /* 0x0000001a00007211 */ /* 0x000fe200078f18ff */
[----:B------:R-:W-:Y:S01]  /*1090*/  IMAD.MOV.U32 R7, RZ, RZ, R15 ;  /* 0x000000ffff077224 */ /* 0x000fe200078e000f */
[----:B------:R-:W-:Y:S01]  /*10a0*/  SHF.R.U32.HI R6, RZ, 0x3, R5 ;  /* 0x00000003ff067819 */ /* 0x000fe20000011605 */
[----:B------:R-:W-:Y:S01]  /*10b0*/  IMAD R8, R2, 0x40, R11 ;  /* 0x0000004002087824 */ /* 0x000fe200078e020b */
[----:B------:R-:W-:Y:S01]  /*10c0*/  LOP3.LUT R5, R5, 0x10, R16, 0xf8, !PT ;  /* 0x0000001005057812 */ /* 0x000fe200078ef810 */
[----:B------:R-:W-:Y:S01]  /*10d0*/  IMAD.SHL.U32 R210, R4, 0x40, RZ ;  /* 0x0000004004d27824 */ /* 0x000fe200078e00ff */
[----:B------:R-:W-:Y:S01]  /*10e0*/  LOP3.LUT R223, R0, 0xfffffff8, RZ, 0xc0, !PT ;  /* 0xfffffff800df7812 */ /* 0x000fe200078ec0ff */
[C---:B------:R-:W-:Y:S01]  /*10f0*/  VIADD R190, R16.reuse, 0x60 ;  /* 0x0000006010be7836 */ /* 0x040fe20000000000 */
[----:B------:R-:W-:Y:S01]  /*1100*/  SHF.R.S32.HI R2, RZ, 0x3, R0 ;  /* 0x00000003ff027819 */ /* 0x000fe20000011400 */
[----:B------:R-:W-:Y:S01]  /*1110*/  STL [R1+0x4c], R8 ;  /* 0x00004c0801007387 */ /* 0x000fe20000100800 */
[----:B------:R-:W-:Y:S01]  /*1120*/  LOP3.LUT R9, R9, 0x7ffffffc, RZ, 0xc0, !PT ;  /* 0x7ffffffc09097812 */ /* 0x000fe200078ec0ff */
[C---:B------:R-:W-:Y:S01]  /*1130*/  VIADD R195, R16.reuse, 0x80 ;  /* 0x0000008010c37836 */ /* 0x040fe20000000000 */
[----:B------:R-:W-:Y:S01]  /*1140*/  SHF.R.S32.HI R0, RZ, 0x1, R17 ;  /* 0x00000001ff007819 */ /* 0x000fe20000011411 */
[----:B------:R-:W-:Y:S01]  /*1150*/  VIADD R196, R16, 0xa0 ;  /* 0x000000a010c47836 */ /* 0x000fe20000000000 */
[----:B------:R-:W-:Y:S01]  /*1160*/  LOP3.LUT R6, R5, R6, RZ, 0x3c, !PT ;  /* 0x0000000605067212 */ /* 0x000fe200078e3cff */
[----:B------:R-:W-:Y:S01]  /*1170*/  IMAD.IADD R9, R24, 0x1, -R9 ;  /* 0x0000000118097824 */ /* 0x000fe200078e0a09 */
[----:B------:R-:W-:Y:S01]  /*1180*/  LOP3.LUT R208, R208, 0x180, RZ, 0xc0, !PT ;  /* 0x00000180d0d07812 */ /* 0x000fe200078ec0ff */
[----:B------:R-:W-:Y:S01]  /*1190*/  IMAD.SHL.U32 R0, R0, 0x80, RZ ;  /* 0x0000008000007824 */ /* 0x000fe200078e00ff */
[----:B------:R-:W-:Y:S01]  /*11a0*/  LOP3.LUT R23, R23, 0xffffe000, RZ, 0xc0, !PT ;  /* 0xffffe00017177812 */ /* 0x000fe200078ec0ff */
[----:B------:R-:W-:Y:S01]  /*11b0*/  IMAD R222, R3, 0x400, R6 ;  /* 0x0000040003de7824 */ /* 0x000fe200078e0206 */
[C---:B------:R-:W-:Y:S01]  /*11c0*/  LOP3.LUT R4, R208.reuse, 0x30, R21, 0xf8, !PT ;  /* 0x00000030d0047812 */ /* 0x040fe200078ef815 */
[----:B------:R-:W-:Y:S01]  /*11d0*/  IMAD.SHL.U32 R216, R9, 0x2, RZ ;  /* 0x0000000209d87824 */ /* 0x000fe200078e00ff */
[----:B------:R-:W-:Y:S01]  /*11e0*/  SHF.R.U32.HI R209, RZ, 0x3, R208 ;  /* 0x00000003ffd17819 */ /* 0x000fe200000116d0 */
[----:B------:R-:W-:Y:S01]  /*11f0*/  IMAD.MOV.U32 R5, RZ, RZ, R13 ;  /* 0x000000ffff057224 */ /* 0x000fe200078e000d */
[----:B------:R-:W-:Y:S01]  /*1200*/  LOP3.LUT R6, R208, 0x30, R193, 0xf8, !PT ;  /* 0x00000030d0067812 */ /* 0x000fe200078ef8c1 */
[----:B------:R-:W-:Y:S01]  /*1210*/  VIADD R15, R216, 0x50 ;  /* 0x00000050d80f7836 */ /* 0x000fe20000000000 */
[----:B------:R-:W-:Y:S01]  /*1220*/  LOP3.LUT R2, R208, 0x30, R16, 0xf8, !PT ;  /* 0x00000030d0027812 */ /* 0x000fe200078ef810 */
[----:B------:R-:W-:Y:S01]  /*1230*/  VIADD R13, R216, 0x60 ;  /* 0x00000060d80d7836 */ /* 0x000fe20000000000 */
[----:B------:R-:W-:Y:S01]  /*1240*/  LOP3.LUT R3, R20, 0xffffe000, RZ, 0xc0, !PT ;  /* 0xffffe00014037812 */ /* 0x000fe200078ec0ff */
[----:B------:R-:W-:Y:S01]  /*1250*/  VIADD R228, R216, 0x48 ;  /* 0x00000048d8e47836 */ /* 0x000fe20000000000 */
[----:B------:R-:W-:Y:S01]  /*1260*/  LOP3.LUT R4, R4, R209, RZ, 0x3c, !PT ;  /* 0x000000d104047212 */ /* 0x000fe200078e3cff */
[----:B------:R-:W-:Y:S01]  /*1270*/  IMAD R219, R219, 0x8, R8 ;  /* 0x00000008dbdb7824 */ /* 0x000fe200078e0208 */
[----:B------:R-:W-:-:S02]  /*1280*/  LOP3.LUT R211, R0, 0x180, RZ, 0xc0, !PT ;  /* 0x0000018000d37812 */ /* 0x000fc400078ec0ff */
[-C--:B------:R-:W-:Y:S02]  /*1290*/  LOP3.LUT R6, R6, R209.reuse, RZ, 0x3c, !PT ;  /* 0x000000d106067212 */ /* 0x080fe400078e3cff */
[----:B------:R-:W-:Y:S02]  /*12a0*/  LOP3.LUT R0, R208, 0x10, R16, 0xf8, !PT ;  /* 0x00000010d0007812 */ /* 0x000fe400078ef810 */
[-C--:B------:R-:W-:Y:S02]  /*12b0*/  LOP3.LUT R11, R2, R209.reuse, RZ, 0x3c, !PT ;  /* 0x000000d1020b7212 */ /* 0x080fe400078e3cff */
[-C--:B------:R-:W-:Y:S01]  /*12c0*/  IADD3 R25, R4, R210.reuse, R3 ;  /* 0x000000d204197210 */ /* 0x080fe20007ffe003 */
[C---:B------:R-:W-:Y:S01]  /*12d0*/  VIADD R4, R216.reuse, 0x78 ;  /* 0x00000078d8047836 */ /* 0x040fe20000000000 */
[----:B------:R-:W-:Y:S02]  /*12e0*/  IADD3 R12, R216, 0x68, RZ ;  /* 0x00000068d80c7810 */ /* 0x000fe40007ffe0ff */
[-C--:B------:R-:W-:Y:S01]  /*12f0*/  IADD3 R27, R6, R210.reuse, R23 ;  /* 0x000000d2061b7210 */ /* 0x080fe20007ffe017 */
[----:B------:R-:W-:Y:S01]  /*1300*/  IMAD.MOV.U32 R6, RZ, RZ, R14 ;  /* 0x000000ffff067224 */ /* 0x000fe200078e000e */
[----:B------:R-:W-:Y:S01]  /*1310*/  LOP3.LUT R9, R0, R209, RZ, 0x3c, !PT ;  /* 0x000000d100097212 */ /* 0x000fe200078e3cff */
[----:B------:R-:W-:Y:S01]  /*1320*/  VIADD R14, R216, 0x58 ;  /* 0x00000058d80e7836 */ /* 0x000fe20000000000 */
[----:B------:R-:W-:Y:S01]  /*1330*/  IADD3 R2, R18, R210, R11 ;  /* 0x000000d212027210 */ /* 0x000fe20007ffe00b */
[----:B------:R-:W-:Y:S01]  /*1340*/  IMAD.MOV.U32 R23, RZ, RZ, RZ ;  /* 0x000000ffff177224 */ /* 0x000fe200078e00ff */
[----:B------:R-:W-:Y:S01]  /*1350*/  LOP3.LUT P0, RZ, R10, 0x2, RZ, 0xc0, !PT ;  /* 0x000000020aff7812 */ /* 0x000fe2000780c0ff */
[----:B------:R-:W-:Y:S01]  /*1360*/  VIADD R10, R216, 0x70 ;  /* 0x00000070d80a7836 */ /* 0x000fe20000000000 */
[----:B------:R-:W-:Y:S01]  /*1370*/  MOV R3, 0x20 ;  /* 0x0000002000037802 */ /* 0x000fe20000000f00 */
[----:B------:R-:W-:Y:S01]  /*1380*/  IMAD.IADD R218, R210, 0x1, R9 ;  /* 0x00000001d2da7824 */ /* 0x000fe200078e0209 */
[----:B------:R-:W-:Y:S01]  /*1390*/  SHF.R.S32.HI R0, RZ, 0x1f, R15 ;  /* 0x0000001fff007819 */ /* 0x000fe2000001140f */
[----:B------:R0:W-:Y:S01]  /*13a0*/  STL [R1+0x48], R2 ;  /* 0x0000480201007387 */ /* 0x0001e20000100800 */
[----:B------:R-:W-:Y:S01]  /*13b0*/  SHF.R.S32.HI R0, RZ, 0x1f, R12 ;  /* 0x0000001fff007819 */ /* 0x000fe2000001140c */
[----:B------:R-:W-:Y:S01]  /*13c0*/  IMAD.IADD R0, R18, 0x1, R25 ;  /* 0x0000000112007824 */ /* 0x000fe200078e0219 */
[----:B------:R-:W-:-:S02]  /*13d0*/  SEL R3, R3, 0xffffffe0, !P0 ;  /* 0xffffffe003037807 */ /* 0x000fc40004000000 */
[----:B------:R-:W-:Y:S01]  /*13e0*/  LEA R212, R212, R19, 0x6 ;  /* 0x00000013d4d47211 */ /* 0x000fe200078e30ff */
[----:B------:R-:W-:Y:S01]  /*13f0*/  IMAD.MOV.U32 R19, RZ, RZ, RZ ;  /* 0x000000ffff137224 */ /* 0x000fe200078e00ff */
[----:B------:R1:W-:Y:S01]  /*1400*/  STL [R1+0x44], R0 ;  /* 0x0000440001007387 */ /* 0x0003e20000100800 */
[----:B------:R-:W-:Y:S01]  /*1410*/  IADD3 R223, R26, -R223, RZ ;  /* 0x800000df1adf7210 */ /* 0x000fe20007ffe0ff */
[----:B------:R-:W-:Y:S01]  /*1420*/  IMAD.IADD R221, R3, 0x1, R218 ;  /* 0x0000000103dd7824 */ /* 0x000fe200078e02da */
[----:B0-----:R-:W-:Y:S02]  /*1430*/  SHF.R.S32.HI R2, RZ, 0x1f, R14 ;  /* 0x0000001fff027819 */ /* 0x001fe4000001140e */
[----:B------:R-:W-:Y:S02]  /*1440*/  SHF.R.S32.HI R2, RZ, 0x1f, R10 ;  /* 0x0000001fff027819 */ /* 0x000fe4000001140a */
[----:B------:R-:W-:Y:S02]  /*1450*/  IADD3 R2, R18, R27, RZ ;  /* 0x0000001b12027210 */ /* 0x000fe40007ffe0ff */
[----:B------:R-:W-:-:S02]  /*1460*/  SHF.R.S32.HI R17, RZ, 0x1f, R16 ;  /* 0x0000001fff117819 */ /* 0x000fc40000011410 */
[----:B-1----:R-:W-:Y:S01]  /*1470*/  IADD3 R0, R3, UR39, R218 ;  /* 0x0000002703007c10 */ /* 0x002fe2000fffe0da */
[----:B------:R0:W-:Y:S01]  /*1480*/  STL [R1+0x40], R2 ;  /* 0x0000400201007387 */ /* 0x0001e20000100800 */
[----:B------:R-:W-:Y:S02]  /*1490*/  IADD3 R203, R188, 0x30, RZ ;  /* 0x00000030bccb7810 */ /* 0x000fe40007ffe0ff */
[----:B------:R-:W-:Y:S01]  /*14a0*/  SHF.R.S32.HI R197, RZ, 0x1f, R190 ;  /* 0x0000001fffc57819 */ /* 0x000fe200000114be */
[----:B------:R0:W-:Y:S01]  /*14b0*/  STL [R1+0x18], R0 ;  /* 0x0000180001007387 */ /* 0x0001e20000100800 */
[----:B------:R-:W-:Y:S02]  /*14c0*/  SHF.R.S32.HI R206, RZ, 0x1f, R195 ;  /* 0x0000001fffce7819 */ /* 0x000fe400000114c3 */
[----:B------:R-:W-:Y:S02]  /*14d0*/  SHF.R.S32.HI R205, RZ, 0x1f, R196 ;  /* 0x0000001fffcd7819 */ /* 0x000fe400000114c4 */
[----:B------:R-:W-:-:S02]  /*14e0*/  SHF.R.S32.HI R192, RZ, 0x4, R21 ;  /* 0x00000004ffc07819 */ /* 0x000fc40000011415 */
[----:B------:R-:W-:Y:S02]  /*14f0*/  SHF.R.S32.HI R193, RZ, 0x4, R193 ;  /* 0x00000004ffc17819 */ /* 0x000fe400000114c1 */
[----:B------:R-:W-:Y:S02]  /*1500*/  IADD3 R229, R216, 0x8, RZ ;  /* 0x00000008d8e57810 */ /* 0x000fe40007ffe0ff */
[----:B------:R-:W-:Y:S02]  /*1510*/  SHF.R.S32.HI R9, RZ, 0x1f, R13 ;  /* 0x0000001fff097819 */ /* 0x000fe4000001140d */
[----:B0-----:R-:W-:-:S07]  /*1520*/  SHF.R.S32.HI R4, RZ, 0x1f, R4 ;  /* 0x0000001fff047819 */ /* 0x001fce0000011404 */
.L_x_2905:
[----:B0-23--:R-:W0:Y:S02]  /*1530*/  LDC.64 R2, c[0x0][0xc88] ;  /* 0x00032200ff027b82 */ /* 0x00de240000000a00 */
        /* <DEDUP_REMOVED lines=8> */
[----:B------:R-:W-:-:S02]  /*15c0*/  ISETP.NE.U32.AND P0, PT, RZ, UR6, PT ;  /* 0x00000006ff007c0c */ /* 0x000fc4000bf05070 */
[----:B------:R-:W-:Y:S02]  /*15d0*/  ISETP.NE.AND.EX P1, PT, RZ, UR5, PT, P1 ;  /* 0x00000005ff007c0c */ /* 0x000fe4000bf25310 */
[----:B------:R-:W-:Y:S02]  /*15e0*/  ISETP.NE.AND.EX P0, PT, RZ, UR7, PT, P0 ;  /* 0x00000007ff007c0c */ /* 0x000fe4000bf05300 */
[----:B-----5:R-:W-:Y:S02]  /*15f0*/  MOV R26, RZ ;  /* 0x000000ff001a7202 */ /* 0x020fe40000000f00 */
[----:B--2---:R-:W-:Y:S01]  /*1600*/  SHF.R.S32.HI R227, RZ, 0x1f, R220 ;  /* 0x0000001fffe37819 */ /* 0x004fe200000114dc */
[----:B------:R-:W-:-:S06]  /*1610*/  IMAD.SHL.U32 R225, R220, 0x4, RZ ;  /* 0x00000004dce17824 */ /* 0x000fcc00078e00ff */
[C---:B------:R-:W-:Y:S02]  /*1620*/  @P1 LEA R8, P2, R220.reuse, UR4, 0x2 ;  /* 0x00000004dc081c11 */ /* 0x040fe4000f8410ff */
[C-C-:B------:R-:W-:Y:S02]  /*1630*/  SHF.L.U64.HI R226, R220.reuse, 0x2, R227.reuse ;  /* 0x00000002dce27819 */ /* 0x140fe400000102e3 */
[----:B------:R-:W-:Y:S02]  /*1640*/  @P1 LEA.HI.X R9, R220, UR5, R227, 0x2, P2 ;  /* 0x00000005dc091c11 */ /* 0x000fe400090f14e3 */
[----:B------:R-:W-:Y:S01]  /*1650*/  ISETP.NE.U32.AND P2, PT, RZ, UR8, PT ;  /* 0x00000008ff007c0c */ /* 0x000fe2000bf45070 */
[----:B------:R-:W-:Y:S01]  /*1660*/  ULDC UR4, c[0x0][0x288] ;  /* 0x0000a20000047ab9 */ /* 0x000fe20000000800 */
[----:B------:R-:W-:Y:S01]  /*1670*/  IADD3 R12, P3, R225, UR6, RZ ;  /* 0x00000006e10c7c10 */ /* 0x000fe2000ff7e0ff */
[----:B------:R0:W5:Y:S01]  /*1680*/  @P1 LDG.E R4, desc[UR52][R8.64] ;  /* 0x0000003408041981 */ /* 0x000162000c1e1900 */
[----:B------:R-:W-:Y:S01]  /*1690*/  ISETP.NE.AND.EX P2, PT, RZ, UR9, PT, P2 ;  /* 0x00000009ff007c0c */ /* 0x000fe2000bf45320 */
[----:B------:R-:W-:Y:S01]  /*16a0*/  IMAD.U32 R215, RZ, RZ, UR4 ;  /* 0x00000004ffd77e24 */ /* 0x000fe2000f8e00ff */
[----:B------:R-:W-:Y:S01]  /*16b0*/  IADD3.X R13, R226, UR7, RZ, P3, !PT ;  /* 0x00000007e20d7c10 */ /* 0x000fe20009ffe4ff */
[----:B------:R-:W-:-:S04]  /*16c0*/  ULDC.64 UR4, c[0x0][0x418] ;  /* 0x0001060000047ab9 */ /* 0x000fc80000000a00 */
[----:B------:R0:W5:Y:S06]  /*16d0*/  @P0 LDG.E R26, desc[UR52][R12.64] ;  /* 0x000000340c1a0981 */ /* 0x00016c000c1e1900 */
        /* <DEDUP_REMOVED lines=10> */
[----:B------:R-:W-:Y:S02]  /*1780*/  IMAD.U32 R2, RZ, RZ, UR5 ;  /* 0x00000005ff027e24 */ /* 0x000fe4000f8e00ff */
[----:B------:R-:W-:Y:S01]  /*1790*/  IMAD.U32 R25, RZ, RZ, UR4 ;  /* 0x00000004ff197e24 */ /* 0x000fe2000f8e00ff */
[----:B01--4-:R-:W-:Y:S06]  /*17a0*/  @P2 BRA `(.L_x_2681) ;  /* 0x0000000000242947 */ /* 0x013fec0003800000 */
        /* <DEDUP_REMOVED lines=9> */
.L_x_2681:
[----:B------:R-:W-:Y:S01]  /*1840*/  ULDC.64 UR4, c[0x0][0xa20] ;  /* 0x0002880000047ab9 */ /* 0x000fe20000000a00 */
[C---:B------:R-:W-:Y:S02]  /*1850*/  LOP3.LUT R3, R6.reuse, 0xff000000, RZ, 0xc0, !PT ;  /* 0xff00000006037812 */ /* 0x040fe400078ec0ff */
        /* <DEDUP_REMOVED lines=11> */
.L_x_2682:
[----:B------:R-:W-:Y:S05]  /*1910*/  @!P0 BRA `(.L_x_2683) ;  /* 0x00000000000c8947 */ /* 0x000fea0003800000 */
[----:B------:R-:W2:Y:S04]  /*1920*/  LDG.E R0, desc[UR52][R12.64] ;  /* 0x000000340c007981 */ /* 0x000ea8000c1e1900 */
[----:B------:R-:W2:Y:S02]  /*1930*/  LDG.E R25, desc[UR52][R12.64+0x4] ;  /* 0x000004340c197981 */ /* 0x000ea4000c1e1900 */
[----:B--2---:R-:W-:-:S07]  /*1940*/  IADD3 R25, -R0, R25, RZ ;  /* 0x0000001900197210 */ /* 0x004fce0007ffe1ff */
.L_x_2683:
[----:B------:R-:W-:Y:S01]  /*1950*/  ULDC.64 UR4, c[0x0][0xa10] ;  /* 0x0002840000047ab9 */ /* 0x000fe20000000a00 */
[----:B------:R-:W1:Y:S01]  /*1960*/  LDC R10, c[0x0][0x448] ;  /* 0x00011200ff0a7b82 */ /* 0x000e620000000800 */
[----:B------:R-:W-:-:S04]  /*1970*/  ISETP.NE.U32.AND P0, PT, RZ, UR4, PT ;  /* 0x00000004ff007c0c */ /* 0x000fc8000bf05070 */
[----:B------:R-:W-:Y:S01]  /*1980*/  ISETP.NE.AND.EX P0, PT, RZ, UR5, PT, P0 ;  /* 0x00000005ff007c0c */ /* 0x000fe2000bf05300 */
[----:B------:R-:W-:-:S12]  /*1990*/  ULDC.64 UR4, c[0x0][0xa30] ;  /* 0x00028c0000047ab9 */ /* 0x000fd80000000a00 */
[----:B0-----:R-:W0:Y:S02]  /*19a0*/  @P0 LDC.64 R6, c[0x0][0xa10] ;  /* 0x00028400ff060b82 */ /* 0x001e240000000a00 */
[----:B0-----:R-:W-:-:S05]  /*19b0*/  @P0 IMAD.WIDE R6, R220, 0x4, R6 ;  /* 0x00000004dc060825 */ /* 0x001fca00078e0206 */
[----:B------:R-:W2:Y:S04]  /*19c0*/  @P0 LDG.E R0, desc[UR52][R6.64] ;  /* 0x0000003406000981 */ /* 0x000ea8000c1e1900 */
[----:B------:R0:W2:Y:S01]  /*19d0*/  @P0 LDG.E R3, desc[UR52][R6.64+0x4] ;  /* 0x0000043406030981 */ /* 0x0000a2000c1e1900 */
[----:B------:R-:W-:Y:S01]  /*19e0*/  ISETP.NE.U32.AND P1, PT, RZ, UR4, PT ;  /* 0x00000004ff007c0c */ /* 0x000fe2000bf25070 */
[----:B-----5:R-:W-:-:S03]  /*19f0*/  IMAD.MOV.U32 R135, RZ, RZ, R25 ;  /* 0x000000ffff877224 */ /* 0x020fc600078e0019 */
[----:B------:R-:W-:-:S13]  /*1a00*/  ISETP.NE.AND.EX P1, PT, RZ, UR5, PT, P1 ;  /* 0x00000005ff007c0c */ /* 0x000fda000bf25310 */
[----:B------:R-:W-:-:S04]  /*1a10*/  @P1 IADD3 R8, P2, R225, UR4, RZ ;  /* 0x00000004e1081c10 */ /* 0x000fc8000ff5e0ff */
[----:B------:R-:W-:-:S05]  /*1a20*/  @P1 IADD3.X R9, R226, UR5, RZ, P2, !PT ;  /* 0x00000005e2091c10 */ /* 0x000fca00097fe4ff */
[----:B------:R3:W5:Y:S01]  /*1a30*/  @P1 LDG.E R135, desc[UR52][R8.64] ;  /* 0x0000003408871981 */ /* 0x000762000c1e1900 */
[----:B-1----:R-:W-:Y:S01]  /*1a40*/  ISETP.NE.AND P1, PT, R10, 0x1, PT ;  /* 0x000000010a00780c */ /* 0x002fe20003f25270 */
[----:B------:R-:W-:Y:S01]  /*1a50*/  IMAD.SHL.U32 R214, R5, 0x80, RZ ;  /* 0x0000008005d67824 */ /* 0x000fe200078e00ff */
[----:B------:R-:W-:Y:S01]  /*1a60*/  IADD3 R11, -R4, R25, RZ ;  /* 0x00000019040b7210 */ /* 0x000fe20007ffe1ff */
[----:B------:R-:W-:Y:S01]  /*1a70*/  BSSY B0, `(.L_x_2684) ;  /* 0x0000035000007945 */ /* 0x000fe20003800000 */
[----:B------:R-:W-:Y:S01]  /*1a80*/  LOP3.LUT R13, R224, 0xff, RZ, 0xc0, !PT ;  /* 0x000000ffe00d7812 */ /* 0x000fe200078ec0ff */
[----:B------:R-:W-:Y:S01]  /*1a90*/  VIADD R5, R214, 0x7f ;  /* 0x0000007fd6057836 */ /* 0x000fe20000000000 */
[----:B------:R-:W-:-:S03]  /*1aa0*/  SHF.R.U32.HI R224, RZ, 0x10, R224 ;  /* 0x00000010ffe07819 */ /* 0x000fc600000116e0 */
[----:B------:R1:W-:Y:S04]  /*1ab0*/  STL [R1], R13 ;  /* 0x0000000d01007387 */ /* 0x0003e80000100800 */
[----:B------:R-:W4:Y:S08]  /*1ac0*/  @P1 LDC R10, c[0x0][0x44c] ;  /* 0x00011300ff0a1b82 */ /* 0x000f300000000800 */
[----:B0-----:R-:W0:Y:S01]  /*1ad0*/  @P1 LDC R7, c[0x0][0x450] ;  /* 0x00011400ff071b82 */ /* 0x001e220000000800 */
[----:B--2---:R-:W-:-:S02]  /*1ae0*/  @P0 IMAD.IADD R2, R3, 0x1, -R0 ;  /* 0x0000000103020824 */ /* 0x004fc400078e0a00 */
[----:B----4-:R-:W-:-:S04]  /*1af0*/  @P1 IMAD.HI.U32 R0, R5, R10, RZ ;  /* 0x0000000a05001227 */ /* 0x010fc800078e00ff */
[----:B------:R-:W-:Y:S01]  /*1b00*/  IMAD.IADD R217, R11, 0x1, R2 ;  /* 0x000000010bd97824 */ /* 0x000fe200078e0202 */
[----:B0-----:R-:W-:-:S03]  /*1b10*/  @P1 SHF.R.U32.HI R5, RZ, R7, R0 ;  /* 0x00000007ff051219 */ /* 0x001fc60000011600 */
[C---:B------:R-:W-:Y:S01]  /*1b20*/  VIADD R0, R217.reuse, 0x9f ;  /* 0x0000009fd9007836 */ /* 0x040fe20000000000 */
[----:B------:R-:W-:-:S03]  /*1b30*/  IADD3 R4, R217, 0xa0, -R215 ;  /* 0x000000a0d9047810 */ /* 0x000fc60007ffe8d7 */
[----:B------:R-:W-:-:S04]  /*1b40*/  IMAD.HI R0, R0, 0x66666667, RZ ;  /* 0x6666666700007827 */ /* 0x000fc800078e02ff */
[----:B------:R-:W-:Y:S01]  /*1b50*/  IMAD.IADD R5, R4, 0x1, R5 ;  /* 0x0000000104057824 */ /* 0x000fe200078e0205 */
[----:B------:R-:W-:-:S03]  /*1b60*/  SHF.R.U32.HI R3, RZ, 0x1f, R0 ;  /* 0x0000001fff037819 */ /* 0x000fc60000011600 */
[----:B------:R-:W-:Y:S01]  /*1b70*/  IMAD.HI R5, R5, 0x66666667, RZ ;  /* 0x6666666705057827 */ /* 0x000fe200078e02ff */
[----:B------:R-:W-:-:S03]  /*1b80*/  LEA.HI.SX32 R156, R0, R3, 0x1a ;  /* 0x00000003009c7211 */ /* 0x000fc600078fd2ff */
[----:B------:R-:W-:Y:S01]  /*1b90*/  IMAD.MOV.U32 R0, RZ, RZ, RZ ;  /* 0x000000ffff007224 */ /* 0x000fe200078e00ff */
[----:B------:R-:W-:-:S04]  /*1ba0*/  SHF.R.U32.HI R4, RZ, 0x1f, R5 ;  /* 0x0000001fff047819 */ /* 0x000fc80000011605 */
[----:B------:R-:W-:-:S04]  /*1bb0*/  LEA.HI.SX32 R5, R5, R4, 0x1a ;  /* 0x0000000405057211 */ /* 0x000fc800078fd2ff */
[----:B---3--:R-:W-:-:S04]  /*1bc0*/  VIMNMX R9, R156, R5, PT ;  /* 0x000000059c097248 */ /* 0x008fc80003fe0100 */
[----:B------:R-:W-:-:S13]  /*1bd0*/  ISETP.GE.AND P0, PT, R9, 0x1, PT ;  /* 0x000000010900780c */ /* 0x000fda0003f06270 */
[----:B-1----:R-:W-:Y:S05]  /*1be0*/  @!P0 BRA `(.L_x_2685) ;  /* 0x0000000000748947 */ /* 0x002fea0003800000 */
[----:B------:R-:W-:Y:S01]  /*1bf0*/  ISETP.NE.AND P0, PT, R224, RZ, PT ;  /* 0x000000ffe000720c */ /* 0x000fe20003f05270 */
[----:B------:R-:W-:-:S03]  /*1c00*/  ULDC UR4, c[0x0][0x9f0] ;  /* 0x00027c0000047ab9 */ /* 0x000fc60000000800 */
[----:B------:R-:W-:-:S04]  /*1c10*/  SEL R10, R224, UR4, P0 ;  /* 0x00000004e00a7c07 */ /* 0x000fc80008000000 */
[-C--:B------:R-:W-:Y:S02]  /*1c20*/  IABS R6, R10.reuse ;  /* 0x0000000a00067213 */ /* 0x080fe40000000000 */
[----:B------:R-:W-:Y:S02]  /*1c30*/  IADD3 R0, R10, -0x1, R9 ;  /* 0xffffffff0a007810 */ /* 0x000fe40007ffe009 */
[----:B------:R-:W0:Y:S01]  /*1c40*/  I2F.RP R3, R6 ;  /* 0x0000000600037306 */ /* 0x000e220000209400 */
[----:B------:R-:W-:Y:S02]  /*1c50*/  IABS R12, R10 ;  /* 0x0000000a000c7213 */ /* 0x000fe40000000000 */
[----:B------:R-:W-:Y:S02]  /*1c60*/  IABS R8, R0 ;  /* 0x0000000000087213 */ /* 0x000fe40000000000 */
[----:B------:R-:W-:-:S04]  /*1c70*/  LOP3.LUT R0, R0, R10, RZ, 0x3c, !PT ;  /* 0x0000000a00007212 */ /* 0x000fc800078e3cff */
[----:B------:R-:W-:Y:S01]  /*1c80*/  ISETP.GE.AND P2, PT, R0, RZ, PT ;  /* 0x000000ff0000720c */ /* 0x000fe20003f46270 */
[----:B0-----:R-:W0:Y:S02]  /*1c90*/  MUFU.RCP R3, R3 ;  /* 0x0000000300037308 */ /* 0x001e240000001000 */
[----:B0-----:R-:W-:Y:S01]  /*1ca0*/  IADD3 R4, R3, 0xffffffe, RZ ;  /* 0x0ffffffe03047810 */ /* 0x001fe20007ffe0ff */
[----:B------:R-:W-:-:S05]  /*1cb0*/  IMAD.MOV R3, RZ, RZ, -R12 ;  /* 0x000000ffff037224 */ /* 0x000fca00078e0a0c */
[----:B------:R0:W1:Y:S02]  /*1cc0*/  F2I.FTZ.U32.TRUNC.NTZ R5, R4 ;  /* 0x0000000400057305 */ /* 0x000064000021f000 */
[----:B0-----:R-:W-:Y:S02]  /*1cd0*/  IMAD.MOV.U32 R4, RZ, RZ, RZ ;  /* 0x000000ffff047224 */ /* 0x001fe400078e00ff */
[----:B-1----:R-:W-:-:S04]  /*1ce0*/  IMAD.MOV R7, RZ, RZ, -R5 ;  /* 0x000000ffff077224 */ /* 0x002fc800078e0a05 */
        /* <DEDUP_REMOVED lines=13> */
.L_x_2685:
[----:B------:R-:W-:Y:S05]  /*1dc0*/  BSYNC B0 ;  /* 0x0000000000007941 */ /* 0x000fea0003800000 */
.L_x_2684:
        /* <DEDUP_REMOVED lines=8> */
[----:B------:R-:W-:-:S04]  /*1e50*/  SHF.R.U32.HI R119, RZ, 0x7, R5 ;  /* 0x00000007ff777819 */ /* 0x000fc80000011605 */
[----:B------:R-:W-:-:S07]  /*1e60*/  MOV R24, R119 ;  /* 0x0000007700187202 */ /* 0x000fce0000000f00 */
[----:B------:R-:W-:-:S04]  /*1e70*/  @P0 VIADD R0, R0, 0x9f ;  /* 0x0000009f00000836 */ /* 0x000fc80000000000 */
        /* <DEDUP_REMOVED lines=25> */
[----:B-1---5:R-:W-:Y:S05]  /*2010*/  CALL.ABS.NOINC R14 ;  /* 0x000000000e007343 */ /* 0x022fea0003c00000 */
.L_x_2688:
[----:B------:R-:W-:Y:S05]  /*2020*/  BSYNC B6 ;  /* 0x0000000000067941 */ /* 0x000fea0003800000 */
.L_x_2687:
        /* <DEDUP_REMOVED lines=20> */
.L_x_2690:
[----:B------:R-:W-:Y:S05]  /*2170*/  BSYNC B6 ;  /* 0x0000000000067941 */ /* 0x000fea0003800000 */
.L_x_2689:
[----:B------:R-:W-:Y:S01]  /*2180*/  ULDC.64 UR4, c[0x0][0x9f8] ;  /* 0x00027e0000047ab9 */ /* 0x000fe20000000a00 */
[----:B------:R-:W2:Y:S01]  /*2190*/  LDL R28, [R1+0x50] ;  /* 0x00005000011c7983 */ /* 0x000ea20000100800 */
[----:B------:R-:W-:Y:S01]  /*21a0*/  ISETP.NE.U32.AND P0, PT, RZ, UR4, PT ;  /* 0x00000004ff007c0c */ /* 0x000fe2000bf05070 */
[----:B------:R-:W-:Y:S01]  /*21b0*/  IMAD.MOV.U32 R0, RZ, RZ, R220 ;  /* 0x000000ffff007224 */ /* 0x000fe200078e00dc */
[----:B------:R-:W0:Y:S01]  /*21c0*/  LDC R15, c[0x0][0x3f4] ;  /* 0x0000fd00ff0f7b82 */ /* 0x000e220000000800 */
[----:B------:R-:W1:Y:S01]  /*21d0*/  S2R R27, SR_TID.X ;  /* 0x00000000001b7919 */ /* 0x000e620000002100 */
[----:B------:R-:W-:Y:S01]  /*21e0*/  ISETP.NE.AND.EX P0, PT, RZ, UR5, PT, P0 ;  /* 0x00000005ff007c0c */ /* 0x000fe2000bf05300 */
[C---:B------:R-:W-:Y:S02]  /*21f0*/  VIADD R3, R16.reuse, 0x20 ;  /* 0x0000002010037836 */ /* 0x040fe40000000000 */
[----:B------:R-:W-:-:S03]  /*2200*/  VIADD R4, R16, 0x40 ;  /* 0x0000004010047836 */ /* 0x000fc60000000000 */
[----:B------:R-:W3:Y:S07]  /*2210*/  LDC.64 R104, c[0x0][0x3f8] ;  /* 0x0000fe00ff687b82 */ /* 0x000eee0000000a00 */
[----:B------:R-:W-:Y:S01]  /*2220*/  @P0 IADD3 R6, P1, R225, UR4, RZ ;  /* 0x00000004e1060c10 */ /* 0x000fe2000ff3e0ff */
[----:B------:R-:W-:Y:S01]  /*2230*/  ULDC UR4, c[0x0][0x320] ;  /* 0x0000c80000047ab9 */ /* 0x000fe20000000800 */
[----:B------:R-:W4:Y:S02]  /*2240*/  LDC.64 R98, c[0x0][0x408] ;  /* 0x00010200ff627b82 */ /* 0x000f240000000a00 */
[----:B------:R-:W-:-:S05]  /*2250*/  @P0 IADD3.X R7, R226, UR5, RZ, P1, !PT ;  /* 0x00000005e2070c10 */ /* 0x000fca0008ffe4ff */
[----:B------:R4:W2:Y:S01]  /*2260*/  @P0 LDG.E R0, desc[UR52][R6.64] ;  /* 0x0000003406000981 */ /* 0x0008a2000c1e1900 */
[----:B------:R-:W-:Y:S01]  /*2270*/  ISETP.GE.AND P2, PT, R16, UR4, PT ;  /* 0x0000000410007c0c */ /* 0x000fe2000bf46270 */
[----:B------:R-:W-:Y:S01]  /*2280*/  IMAD.MOV.U32 R122, RZ, RZ, 0x20 ;  /* 0x00000020ff7a7424 */ /* 0x000fe200078e00ff */
[----:B------:R-:W-:Y:S01]  /*2290*/  ISETP.GE.AND P3, PT, R3, UR4, PT ;  /* 0x0000000403007c0c */ /* 0x000fe2000bf66270 */
[----:B------:R-:W-:Y:S01]  /*22a0*/  IMAD.MOV.U32 R123, RZ, RZ, 0x40 ;  /* 0x00000040ff7b7424 */ /* 0x000fe200078e00ff */
[----:B------:R-:W-:Y:S01]  /*22b0*/  ISETP.GE.AND P0, PT, R4, UR4, PT ;  /* 0x0000000404007c0c */ /* 0x000fe2000bf06270 */
[----:B0-----:R-:W-:Y:S01]  /*22c0*/  IMAD.SHL.U32 R118, R15, 0x2, RZ ;  /* 0x000000020f767824 */ /* 0x001fe200078e00ff */
[----:B------:R-:W-:Y:S01]  /*22d0*/  ISETP.GE.AND P1, PT, R190, UR4, PT ;  /* 0x00000004be007c0c */ /* 0x000fe2000bf26270 */
[-C--:B---3--:R-:W-:Y:S01]  /*22e0*/  IMAD.WIDE.U32 R106, R198, R104.reuse, R16 ;  /* 0x00000068c66a7225 */ /* 0x088fe200078e0010 */
[----:B-1----:R-:W-:Y:S02]  /*22f0*/  SHF.R.U32.HI R20, RZ, 0x7, R27 ;  /* 0x00000007ff147819 */ /* 0x002fe4000001161b */
[----:B------:R-:W-:Y:S01]  /*2300*/  SHF.R.S32.HI R11, RZ, 0x1f, R198 ;  /* 0x0000001fff0b7819 */ /* 0x000fe200000114c6 */
[----:B------:R-:W-:Y:S01]  /*2310*/  VIADD R27, R27, 0xffffff80 ;  /* 0xffffff801b1b7836 */ /* 0x000fe20000000000 */
[C---:B------:R-:W-:Y:S01]  /*2320*/  ISETP.NE.AND P6, PT, R20.reuse, 0x1, PT ;  /* 0x000000011400780c */ /* 0x040fe20003fc5270 */
[----:B------:R-:W-:Y:S01]  /*2330*/  VIADD R150, R20, 0x8 ;  /* 0x0000000814967836 */ /* 0x000fe20000000000 */
[----:B------:R-:W-:Y:S01]  /*2340*/  SHF.R.S32.HI R189, RZ, 0x1f, R188 ;  /* 0x0000001fffbd7819 */ /* 0x000fe200000114bc */
[----:B------:R-:W-:Y:S01]  /*2350*/  IMAD R9, R11, R104, RZ ;  /* 0x000000680b097224 */ /* 0x000fe200078e02ff */
[----:B------:R-:W-:Y:S01]  /*2360*/  LEA.HI R14, R27, R27, RZ, 0x1 ;  /* 0x0000001b1b0e7211 */ /* 0x000fe200078f08ff */
[-C--:B----4-:R-:W-:Y:S01]  /*2370*/  IMAD R11, R11, R98.reuse, RZ ;  /* 0x000000620b0b7224 */ /* 0x090fe200078e02ff */
[----:B------:R-:W-:Y:S01]  /*2380*/  LOP3.LUT R22, R22, 0xfffffffe, RZ, 0xc0, !PT ;  /* 0xfffffffe16167812 */ /* 0x000fe200078ec0ff */
[----:B------:R-:W-:Y:S01]  /*2390*/  IMAD R13, R198, R105, R9 ;  /* 0x00000069c60d7224 */ /* 0x000fe200078e0209 */
[----:B------:R-:W-:Y:S01]  /*23a0*/  LOP3.LUT R14, R14, 0xfffffffe, RZ, 0xc0, !PT ;  /* 0xfffffffe0e0e7812 */ /* 0x000fe200078ec0ff */
[----:B------:R-:W-:Y:S01]  /*23b0*/  IMAD R11, R198, R99, R11 ;  /* 0x00000063c60b7224 */ /* 0x000fe200078e020b */
[----:B------:R-:W-:Y:S01]  /*23c0*/  IADD3 R125, R26, R25, RZ ;  /* 0x000000191a7d7210 */ /* 0x000fe20007ffe0ff */
[C---:B------:R-:W-:Y:S01]  /*23d0*/  IMAD.WIDE.U32 R100, R198.reuse, R98, R16 ;  /* 0x00000062c6647225 */ /* 0x040fe200078e0010 */
[----:B------:R-:W-:Y:S01]  /*23e0*/  IADD3 R14, R27, -R14, RZ ;  /* 0x8000000e1b0e7210 */ /* 0x000fe20007ffe0ff */
[----:B------:R-:W-:Y:S05]  /*23f0*/  @!P6 WARPSYNC.ALL ;  /* 0x000000000000e948 */ /* 0x000fea0003800000 */
[----:B------:R-:W-:Y:S01]  /*2400*/  ULDC UR4, c[0x0][0x2f4] ;  /* 0x0000bd0000047ab9 */ /* 0x000fe20000000800 */
[----:B------:R-:W-:Y:S01]  /*2410*/  IMAD.WIDE.U32 R102, R198, R98, R188 ;  /* 0x00000062c6667225 */ /* 0x000fe200078e00bc */
[----:B------:R-:W-:-:S02]  /*2420*/  ISETP.GE.AND P5, PT, R3, UR4, PT ;  /* 0x0000000403007c0c */ /* 0x000fc4000bfa6270 */
[----:B------:R-:W-:Y:S01]  /*2430*/  ISETP.GE.AND P4, PT, R16, UR4, PT ;  /* 0x0000000410007c0c */ /* 0x000fe2000bf86270 */
[----:B------:R-:W-:Y:S01]  /*2440*/  IMAD.IADD R103, R103, 0x1, R11 ;  /* 0x0000000167677824 */ /* 0x000fe200078e020b */
[----:B------:R-:W-:Y:S01]  /*2450*/  SEL R6, RZ, 0xffffffff, P5 ;  /* 0xffffffffff067807 */ /* 0x000fe20002800000 */
[----:B------:R-:W-:Y:S01]  /*2460*/  IMAD.WIDE.U32 R108, R198, R104, R188 ;  /* 0x00000068c66c7225 */ /* 0x000fe200078e00bc */
[----:B------:R-:W-:Y:S02]  /*2470*/  SEL R5, RZ, 0x1, P4 ;  /* 0x00000001ff057807 */ /* 0x000fe40002000000 */
[----:B------:R-:W-:Y:S01]  /*2480*/  ISETP.GE.AND P4, PT, R190, UR4, PT ;  /* 0x00000004be007c0c */ /* 0x000fe2000bf86270 */
[----:B------:R-:W-:Y:S01]  /*2490*/  IMAD.SHL.U32 R6, R6, 0x2, RZ ;  /* 0x0000000206067824 */ /* 0x000fe200078e00ff */
[----:B------:R-:W-:Y:S01]  /*24a0*/  ISETP.GE.AND P5, PT, R4, R15, PT ;  /* 0x0000000f0400720c */ /* 0x000fe20003fa6270 */
[----:B------:R-:W-:Y:S01]  /*24b0*/  IMAD.IADD R109, R109, 0x1, R13 ;  /* 0x000000016d6d7824 */ /* 0x000fe200078e020d */
[----:B------:R-:W-:Y:S01]  /*24c0*/  SEL R8, RZ, 0x8, P4 ;  /* 0x00000008ff087807 */ /* 0x000fe20002000000 */
[----:B------:R-:W-:Y:S01]  /*24d0*/  IMAD.IADD R107, R13, 0x1, R107 ;  /* 0x000000010d6b7824 */ /* 0x000fe200078e026b */
[----:B------:R-:W-:Y:S01]  /*24e0*/  LOP3.LUT R7, R6, 0x2, R5, 0xe2, !PT ;  /* 0x0000000206077812 */ /* 0x000fe200078ee205 */
[----:B-----5:R-:W-:Y:S01]  /*24f0*/  IMAD.WIDE.U32 R102, R135, R98, R102 ;  /* 0x0000006287667225 */ /* 0x020fe200078e0066 */
[----:B------:R-:W-:-:S02]  /*2500*/  SEL R6, RZ, 0xffffffff, P3 ;  /* 0xffffffffff067807 */ /* 0x000fc40001800000 */
[----:B------:R-:W-:Y:S01]  /*2510*/  ISETP.GE.AND P3, PT, R4, UR4, PT ;  /* 0x0000000404007c0c */ /* 0x000fe2000bf66270 */
[-C--:B------:R-:W-:Y:S01]  /*2520*/  IMAD.WIDE.U32 R108, R135, R104.reuse, R108 ;  /* 0x00000068876c7225 */ /* 0x080fe200078e006c */
[----:B------:R-:W-:Y:S02]  /*2530*/  SEL R5, RZ, 0x1, P2 ;  /* 0x00000001ff057807 */ /* 0x000fe40001000000 */
[----:B------:R-:W-:Y:S01]  /*2540*/  ISETP.GE.AND P2, PT, R195, UR4, PT ;  /* 0x00000004c3007c0c */ /* 0x000fe2000bf46270 */
[----:B------:R-:W-:Y:S01]  /*2550*/  IMAD.SHL.U32 R10, R6, 0x2, RZ ;  /* 0x00000002060a7824 */ /* 0x000fe200078e00ff */
[----:B------:R-:W-:Y:S01]  /*2560*/  SEL R6, RZ, 0x4, P3 ;  /* 0x00000004ff067807 */ /* 0x000fe20001800000 */
[----:B------:R-:W-:Y:S01]  /*2570*/  IMAD.WIDE.U32 R106, R135, R104, R106 ;  /* 0x00000068876a7225 */ /* 0x000fe200078e006a */
[----:B------:R-:W-:Y:S02]  /*2580*/  ISETP.GE.AND P3, PT, R3, R15, PT ;  /* 0x0000000f0300720c */ /* 0x000fe40003f66270 */
[----:B------:R-:W-:Y:S01]  /*2590*/  LOP3.LUT R8, R8, R7, R6, 0xfe, !PT ;  /* 0x0000000708087212 */ /* 0x000fe200078efe06 */
[----:B------:R-:W-:Y:S01]  /*25a0*/  IMAD R127, R99, 0xa0, RZ ;  /* 0x000000a0637f7824 */ /* 0x000fe200078e02ff */
[----:B------:R-:W-:Y:S01]  /*25b0*/  LOP3.LUT R5, R10, 0x2, R5, 0xe2, !PT ;  /* 0x000000020a057812 */ /* 0x000fe200078ee205 */
[----:B------:R-:W-:Y:S01]  /*25c0*/  IMAD.SHL.U32 R97, R98, 0x80, RZ ;  /* 0x0000008062617824 */ /* 0x000fe200078e00ff */
[----:B------:R-:W-:Y:S01]  /*25d0*/  SEL R6, RZ, 0x4, P0 ;  /* 0x00000004ff067807 */ /* 0x000fe20000000000 */
[----:B------:R-:W-:Y:S01]  /*25e0*/  IMAD R113, R14, 0x80, R198 ;  /* 0x000000800e717824 */ /* 0x000fe200078e02c6 */
[----:B------:R-:W-:Y:S01]  /*25f0*/  SEL R7, RZ, 0x8, P1 ;  /* 0x00000008ff077807 */ /* 0x000fe20000800000 */
[----:B------:R-:W-:Y:S01]  /*2600*/  @!P6 BAR.SYNC.DEFER_BLOCKING 0x9, 0x100 ;  /* 0x024400000000eb1d */ /* 0x000fe20000010000 */
[----:B------:R-:W-:-:S02]  /*2610*/  ISETP.GE.AND P0, PT, R16, R15, PT ;  /* 0x0000000f1000720c */ /* 0x000fc40003f06270 */
[----:B------:R-:W-:Y:S02]  /*2620*/  LOP3.LUT R21, R7, R5, R6, 0xfe, !PT ;  /* 0x0000000507157212 */ /* 0x000fe400078efe06 */
[C---:B------:R-:W-:Y:S02]  /*2630*/  SEL R6, R15.reuse, RZ, P3 ;  /* 0x000000ff0f067207 */ /* 0x040fe40001800000 */
[----:B------:R-:W-:Y:S02]  /*2640*/  SEL R5, R15, RZ, P0 ;  /* 0x000000ff0f057207 */ /* 0x000fe40000000000 */
[----:B------:R-:W-:Y:S01]  /*2650*/  SEL R9, RZ, 0x10, P2 ;  /* 0x00000010ff097807 */ /* 0x000fe20001000000 */
[----:B------:R-:W-:Y:S01]  /*2660*/  IMAD.IADD R7, R3, 0x1, R6 ;  /* 0x0000000103077824 */ /* 0x000fe200078e0206 */
[----:B------:R-:W-:Y:S01]  /*2670*/  IADD3 R101, R11, R101, RZ ;  /* 0x000000650b657210 */ /* 0x000fe20007ffe0ff */
[----:B------:R-:W-:Y:S01]  /*2680*/  IMAD.IADD R5, R16, 0x1, R5 ;  /* 0x0000000110057824 */ /* 0x000fe200078e0205 */
[----:B------:R-:W-:-:S02]  /*2690*/  LOP3.LUT R32, R8, R9, RZ, 0xfc, !PT ;  /* 0x0000000908207212 */ /* 0x000fc400078efcff */
[----:B------:R-:W-:Y:S01]  /*26a0*/  SHF.R.S32.HI R8, RZ, 0x1f, R7 ;  /* 0x0000001fff087819 */ /* 0x000fe20000011407 */
[----:B------:R-:W-:Y:S01]  /*26b0*/  IMAD.WIDE.U32 R100, R135, R98, R100 ;  /* 0x0000006287647225 */ /* 0x000fe200078e0064 */
[----:B------:R-:W-:Y:S02]  /*26c0*/  SHF.R.S32.HI R6, RZ, 0x1f, R5 ;  /* 0x0000001fff067819 */ /* 0x000fe40000011405 */
[----:B------:R-:W-:Y:S02]  /*26d0*/  SEL R9, R15, RZ, P5 ;  /* 0x000000ff0f097207 */ /* 0x000fe40002800000 */
[----:B------:R-:W-:Y:S02]  /*26e0*/  LEA.HI R30, R8, R7, RZ, 0x4 ;  /* 0x00000007081e7211 */ /* 0x000fe400078f20ff */
[----:B------:R-:W-:Y:S01]  /*26f0*/  LEA.HI R29, R6, R5, RZ, 0x4 ;  /* 0x00000005061d7211 */ /* 0x000fe200078f20ff */
[----:B------:R-:W-:Y:S01]  /*2700*/  IMAD.IADD R12, R4, 0x1, R9 ;  /* 0x00000001040c7824 */ /* 0x000fe200078e0209 */
[----:B------:R-:W-:-:S02]  /*2710*/  LEA.HI R8, R8, R7, RZ, 0x6 ;  /* 0x0000000708087211 */ /* 0x000fc400078f30ff */
[----:B------:R-:W-:Y:S02]  /*2720*/  LEA.HI R6, R6, R5, RZ, 0x6 ;  /* 0x0000000506067211 */ /* 0x000fe400078f30ff */
[----:B------:R-:W-:Y:S02]  /*2730*/  SHF.R.S32.HI R9, RZ, 0x6, R8 ;  /* 0x00000006ff097819 */ /* 0x000fe40000011408 */
[----:B------:R-:W-:Y:S02]  /*2740*/  SHF.R.U32.HI R5, RZ, 0x3, R211 ;  /* 0x00000003ff057819 */ /* 0x000fe400000116d3 */
[----:B------:R-:W-:Y:S01]  /*2750*/  SHF.R.S32.HI R7, RZ, 0x6, R6 ;  /* 0x00000006ff077819 */ /* 0x000fe20000011406 */
[----:B------:R-:W-:Y:S01]  /*2760*/  IMAD R133, R9, 0x2800, R210 ;  /* 0x0000280009857824 */ /* 0x000fe200078e02d2 */
[----:B------:R-:W-:Y:S01]  /*2770*/  LOP3.LUT R10, R211, 0x30, R29, 0xf8, !PT ;  /* 0x00000030d30a7812 */ /* 0x000fe200078ef81d */
[----:B------:R-:W-:Y:S01]  /*2780*/  IMAD R130, R9, 0x2800, R212 ;  /* 0x0000280009827824 */ /* 0x000fe200078e02d4 */
[----:B------:R-:W-:Y:S01]  /*2790*/  LOP3.LUT R8, R208, 0x30, R30, 0xf8, !PT ;  /* 0x00000030d0087812 */ /* 0x000fe200078ef81e */
[C---:B------:R-:W-:Y:S01]  /*27a0*/  IMAD R132, R7.reuse, 0x2800, R212 ;  /* 0x0000280007847824 */ /* 0x040fe200078e02d4 */
[----:B------:R-:W-:Y:S01]  /*27b0*/  LOP3.LUT R11, R10, R5, RZ, 0x3c, !PT ;  /* 0x000000050a0b7212 */ /* 0x000fe200078e3cff */
[----:B------:R-:W-:Y:S01]  /*27c0*/  IMAD R134, R7, 0x2800, R210 ;  /* 0x0000280007867824 */ /* 0x000fe200078e02d2 */
[----:B------:R-:W-:-:S02]  /*27d0*/  LOP3.LUT R8, R8, R209, RZ, 0x3c, !PT ;  /* 0x000000d108087212 */ /* 0x000fc400078e3cff */
[----:B------:R-:W-:Y:S01]  /*27e0*/  LOP3.LUT R6, R208, 0x30, R29, 0xf8, !PT ;  /* 0x00000030d0067812 */ /* 0x000fe200078ef81d */
[----:B------:R-:W-:Y:S01]  /*27f0*/  IMAD.IADD R132, R132, 0x1, R11 ;  /* 0x0000000184847824 */ /* 0x000fe200078e020b */
[----:B------:R-:W-:Y:S02]  /*2800*/  IADD3 R133, R133, R8, RZ ;  /* 0x0000000885857210 */ /* 0x000fe40007ffe0ff */
[----:B------:R-:W-:Y:S02]  /*2810*/  SHF.R.S32.HI R11, RZ, 0x1f, R135 ;  /* 0x0000001fff0b7819 */ /* 0x000fe40000011487 */
[----:B------:R-:W-:Y:S02]  /*2820*/  LOP3.LUT R8, R211, 0x30, R30, 0xf8, !PT ;  /* 0x00000030d3087812 */ /* 0x000fe400078ef81e */
[----:B------:R-:W-:Y:S02]  /*2830*/  SHF.R.S32.HI R13, RZ, 0x1f, R12 ;  /* 0x0000001fff0d7819 */ /* 0x000fe4000001140c */
[----:B------:R-:W-:-:S02]  /*2840*/  LOP3.LUT R7, R6, R209, RZ, 0x3c, !PT ;  /* 0x000000d106077212 */ /* 0x000fc400078e3cff */
[----:B------:R-:W-:Y:S01]  /*2850*/  LOP3.LUT R9, R8, R5, RZ, 0x3c, !PT ;  /* 0x0000000508097212 */ /* 0x000fe200078e3cff */
[----:B------:R-:W-:Y:S01]  /*2860*/  IMAD R8, R11, R104, RZ ;  /* 0x000000680b087224 */ /* 0x000fe200078e02ff */
[CC--:B------:R-:W-:Y:S01]  /*2870*/  LEA.HI R31, R13.reuse, R12.reuse, RZ, 0x4 ;  /* 0x0000000c0d1f7211 */ /* 0x0c0fe200078f20ff */
[----:B------:R-:W-:Y:S01]  /*2880*/  IMAD.IADD R134, R134, 0x1, R7 ;  /* 0x0000000186867824 */ /* 0x000fe200078e0207 */
[----:B------:R-:W-:Y:S01]  /*2890*/  LEA.HI R12, R13, R12, RZ, 0x6 ;  /* 0x0000000c0d0c7211 */ /* 0x000fe200078f30ff */
[----:B------:R-:W-:Y:S01]  /*28a0*/  IMAD R13, R135, R105, R8 ;  /* 0x00000069870d7224 */ /* 0x000fe200078e0208 */
[----:B------:R-:W-:Y:S01]  /*28b0*/  LOP3.LUT R6, R208, 0x30, R31, 0xf8, !PT ;  /* 0x00000030d0067812 */ /* 0x000fe200078ef81f */
[----:B------:R-:W-:Y:S01]  /*28c0*/  IMAD R8, R11, R98, RZ ;  /* 0x000000620b087224 */ /* 0x000fe200078e02ff */
[----:B------:R-:W-:Y:S01]  /*28d0*/  SHF.R.S32.HI R7, RZ, 0x6, R12 ;  /* 0x00000006ff077819 */ /* 0x000fe2000001140c */
[----:B------:R-:W-:Y:S01]  /*28e0*/  IMAD.IADD R130, R130, 0x1, R9 ;  /* 0x0000000182827824 */ /* 0x000fe200078e0209 */
[----:B------:R-:W-:Y:S01]  /*28f0*/  LOP3.LUT R6, R6, R209, RZ, 0x3c, !PT ;  /* 0x000000d106067212 */ /* 0x000fe200078e3cff */
[----:B------:R-:W-:Y:S01]  /*2900*/  IMAD R11, R135, R99, R8 ;  /* 0x00000063870b7224 */ /* 0x000fe200078e0208 */
[----:B------:R-:W-:Y:S01]  /*2910*/  LOP3.LUT R10, R211, 0x30, R31, 0xf8, !PT ;  /* 0x00000030d30a7812 */ /* 0x000fe200078ef81f */
[C---:B------:R-:W-:Y:S01]  /*2920*/  IMAD R131, R7.reuse, 0x2800, R210 ;  /* 0x0000280007837824 */ /* 0x040fe200078e02d2 */
[----:B------:R-:W-:Y:S01]  /*2930*/  SHF.L.U64.HI R8, R98, 0x7, R99 ;  /* 0x0000000762087819 */ /* 0x000fe20000010263 */
[----:B------:R-:W-:Y:S01]  /*2940*/  IMAD R129, R7, 0x2800, R212 ;  /* 0x0000280007817824 */ /* 0x000fe200078e02d4 */
[C---:B------:R-:W-:Y:S01]  /*2950*/  SHF.L.U32 R7, R104.reuse, 0x7, RZ ;  /* 0x0000000768077819 */ /* 0x040fe200000006ff */
[----:B------:R-:W-:Y:S01]  /*2960*/  IMAD.IADD R131, R131, 0x1, R6 ;  /* 0x0000000183837824 */ /* 0x000fe200078e0206 */
[----:B------:R-:W-:Y:S01]  /*2970*/  SHF.L.U64.HI R6, R104, 0x7, R105 ;  /* 0x0000000768067819 */ /* 0x000fe20000010269 */
[----:B------:R-:W-:Y:S01]  /*2980*/  IMAD.IADD R27, R103, 0x1, R11 ;  /* 0x00000001671b7824 */ /* 0x000fe200078e020b */
[----:B------:R-:W-:Y:S01]  /*2990*/  LOP3.LUT R10, R10, R5, RZ, 0x3c, !PT ;  /* 0x000000050a0a7212 */ /* 0x000fe200078e3cff */
[----:B------:R-:W-:Y:S01]  /*29a0*/  IMAD R9, R105, 0xa0, RZ ;  /* 0x000000a069097824 */ /* 0x000fe200078e02ff */
[----:B------:R-:W-:Y:S01]  /*29b0*/  SHF.R.S32.HI R116, RZ, 0x4, R29 ;  /* 0x00000004ff747819 */ /* 0x000fe2000001141d */
[----:B------:R-:W-:Y:S01]  /*29c0*/  IMAD.WIDE.U32 R104, R104, 0xa0, RZ ;  /* 0x000000a068687825 */ /* 0x000fe200078e00ff */
[----:B------:R-:W-:-:S02]  /*29d0*/  SHF.R.S32.HI R115, RZ, 0x4, R30 ;  /* 0x00000004ff737819 */ /* 0x000fc4000001141e */
[----:B------:R-:W-:Y:S01]  /*29e0*/  SHF.R.S32.HI R114, RZ, 0x4, R31 ;  /* 0x00000004ff727819 */ /* 0x000fe2000001141f */
[----:B------:R-:W-:Y:S01]  /*29f0*/  IMAD.WIDE.U32 R98, R98, 0xa0, RZ ;  /* 0x000000a062627825 */ /* 0x000fe200078e00ff */
[----:B------:R-:W-:Y:S02]  /*2a00*/  LOP3.LUT R29, R29, 0xfffffff0, RZ, 0xc0, !PT ;  /* 0xfffffff01d1d7812 */ /* 0x000fe400078ec0ff */
[----:B------:R-:W-:Y:S01]  /*2a10*/  LOP3.LUT R30, R30, 0xfffffff0, RZ, 0xc0, !PT ;  /* 0xfffffff01e1e7812 */ /* 0x000fe200078ec0ff */
[----:B------:R-:W-:Y:S01]  /*2a20*/  IMAD.IADD R129, R129, 0x1, R10 ;  /* 0x0000000181817824 */ /* 0x000fe200078e020a */
[----:B------:R-:W-:Y:S01]  /*2a30*/  LOP3.LUT R31, R31, 0xfffffff0, RZ, 0xc0, !PT ;  /* 0xfffffff01f1f7812 */ /* 0x000fe200078ec0ff */
[----:B------:R-:W-:Y:S01]  /*2a40*/  IMAD.IADD R127, R99, 0x1, R127 ;  /* 0x00000001637f7824 */ /* 0x000fe200078e027f */
[----:B------:R-:W-:Y:S01]  /*2a50*/  IADD3 R126, R105, R9, RZ ;  /* 0x00000009697e7210 */ /* 0x000fe20007ffe0ff */
[----:B------:R-:W-:Y:S01]  /*2a60*/  IMAD.IADD R25, R109, 0x1, R13 ;  /* 0x000000016d197824 */ /* 0x000fe200078e020d */
[----:B------:R-:W-:Y:S01]  /*2a70*/  LOP3.LUT R9, R21, 0x1, RZ, 0xc0, !PT ;  /* 0x0000000115097812 */ /* 0x000fe200078ec0ff */
[----:B------:R-:W-:Y:S01]  /*2a80*/  IMAD.IADD R26, R13, 0x1, R107 ;  /* 0x000000010d1a7824 */ /* 0x000fe200078e026b */
[----:B------:R-:W-:-:S02]  /*2a90*/  LOP3.LUT R10, R21, 0x2, RZ, 0xc0, !PT ;  /* 0x00000002150a7812 */ /* 0x000fc400078ec0ff */
[C---:B------:R-:W-:Y:S02]  /*2aa0*/  LOP3.LUT R20, R21.reuse, 0x4, RZ, 0xc0, !PT ;  /* 0x0000000415147812 */ /* 0x040fe400078ec0ff */
[----:B------:R-:W-:Y:S02]  /*2ab0*/  @P5 LOP3.LUT R22, R22, 0x1, RZ, 0xfc, !PT ;  /* 0x0000000116165812 */ /* 0x000fe400078efcff */
[----:B------:R-:W-:Y:S02]  /*2ac0*/  LOP3.LUT R21, R21, 0x8, RZ, 0xc0, !PT ;  /* 0x0000000815157812 */ /* 0x000fe400078ec0ff */
[----:B------:R-:W-:Y:S02]  /*2ad0*/  SHF.R.S32.HI R112, RZ, 0x1f, R29 ;  /* 0x0000001fff707819 */ /* 0x000fe4000001141d */
[----:B------:R-:W-:Y:S02]  /*2ae0*/  SHF.R.S32.HI R111, RZ, 0x1f, R30 ;  /* 0x0000001fff6f7819 */ /* 0x000fe4000001141e */
[----:B------:R-:W-:-:S02]  /*2af0*/  SHF.R.S32.HI R110, RZ, 0x1f, R31 ;  /* 0x0000001fff6e7819 */ /* 0x000fc4000001141f */
[----:B--2---:R-:W-:Y:S02]  /*2b00*/  R2P PR, R28, 0x6 ;  /* 0x000000061c007804 */ /* 0x004fe40000000000 */
[----:B------:R-:W-:-:S03]  /*2b10*/  IADD3 R28, R11, R101, RZ ;  /* 0x000000650b1c7210 */ /* 0x000fc60007ffe0ff */
[----:B------:R-:W-:Y:S02]  /*2b20*/  SEL R122, R122, 0xffffffe0, !P1 ;  /* 0xffffffe07a7a7807 */ /* 0x000fe40004800000 */
[----:B------:R-:W-:Y:S02]  /*2b30*/  ISETP.GE.AND P1, PT, R196, UR4, PT ;  /* 0x00000004c4007c0c */ /* 0x000fe4000bf26270 */
[----:B------:R-:W-:Y:S02]  /*2b40*/  SEL R123, R123, 0xffffffc0, !P2 ;  /* 0xffffffc07b7b7807 */ /* 0x000fe40005000000 */
[----:B------:R-:W-:-:S03]  /*2b50*/  SEL R11, RZ, 0x20, P1 ;  /* 0x00000020ff0b7807 */ /* 0x000fc60000800000 */
[----:B------:R-:W-:Y:S01]  /*2b60*/  IMAD.IADD R128, R123, 0x1, R122 ;  /* 0x000000017b807824 */ /* 0x000fe200078e027a */
[C---:B------:R-:W-:Y:S02]  /*2b70*/  LOP3.LUT R11, R32.reuse, R11, RZ, 0xfc, !PT ;  /* 0x0000000b200b7212 */ /* 0x040fe400078efcff */
[----:B------:R-:W-:Y:S02]  /*2b80*/  LOP3.LUT R32, R32, 0x1, RZ, 0xc0, !PT ;  /* 0x0000000120207812 */ /* 0x000fe400078ec0ff */
[C---:B------:R-:W-:Y:S02]  /*2b90*/  LOP3.LUT R33, R11.reuse, 0x2, RZ, 0xc0, !PT ;  /* 0x000000020b217812 */ /* 0x040fe400078ec0ff */
[C---:B------:R-:W-:Y:S02]  /*2ba0*/  LOP3.LUT R34, R11.reuse, 0x4, RZ, 0xc0, !PT ;  /* 0x000000040b227812 */ /* 0x040fe400078ec0ff */
[C---:B------:R-:W-:Y:S02]  /*2bb0*/  LOP3.LUT R35, R11.reuse, 0x8, RZ, 0xc0, !PT ;  /* 0x000000080b237812 */ /* 0x040fe400078ec0ff */
[----:B------:R-:W-:-:S02]  /*2bc0*/  LOP3.LUT R36, R11, 0x10, RZ, 0xc0, !PT ;  /* 0x000000100b247812 */ /* 0x000fc400078ec0ff */
[----:B------:R-:W-:Y:S02]  /*2bd0*/  SHF.R.S32.HI R124, RZ, 0x1f, R0 ;  /* 0x0000001fff7c7819 */ /* 0x000fe40000011400 */
[----:B------:R-:W-:-:S07]  /*2be0*/  LOP3.LUT R37, R11, 0x20, RZ, 0xc0, !PT ;  /* 0x000000200b257812 */ /* 0x000fce00078ec0ff */
.L_x_2796:
[----:B0-----:R-:W0:Y:S01]  /*2bf0*/  LDC R40, c[0x0][0x430] ;  /* 0x00010c00ff287b82 */ /* 0x001e220000000800 */
[----:B------:R-:W-:-:S04]  /*2c00*/  VIADD R24, R24, 0xffffffff ;  /* 0xffffffff18187836 */ /* 0x000fc80000000000 */
[----:B----4-:R-:W-:-:S03]  /*2c10*/  IMAD R11, R24, 0xa0, R113 ;  /* 0x000000a0180b7824 */ /* 0x010fc600078e0271 */
[----:B-1----:R-:W1:Y:S01]  /*2c20*/  LDC R117, c[0x0][0x3f4] ;  /* 0x0000fd00ff757b82 */ /* 0x002e620000000800 */
        /* <DEDUP_REMOVED lines=12> */
[--C-:B------:R-:W-:Y:S01]  /*2cf0*/  @!P1 SHF.R.S32.HI R39, RZ, 0x1f, R11.reuse ;  /* 0x0000001fff279819 */ /* 0x100fe2000001140b */
[----:B------:R-:W-:Y:S02]  /*2d00*/  @!P1 IMAD R41, R0, R15, R38 ;  /* 0x0000000f00299224 */ /* 0x000fe400078e0226 */
[----:B------:R-:W-:-:S04]  /*2d10*/  @!P1 IMAD.MOV.U32 R38, RZ, RZ, R11 ;  /* 0x000000ffff269224 */ /* 0x000fc800078e000b */
[----:B------:R-:W-:-:S04]  /*2d20*/  @!P1 IMAD.WIDE.U32 R14, R0, R14, R38 ;  /* 0x0000000e000e9225 */ /* 0x000fc800078e0026 */
[----:B------:R-:W-:Y:S01]  /*2d30*/  IMAD.MOV.U32 R38, RZ, RZ, RZ ;  /* 0x000000ffff267224 */ /* 0x000fe200078e00ff */
[----:B------:R-:W-:Y:S02]  /*2d40*/  @!P1 IADD3 R15, R15, R41, RZ ;  /* 0x000000290f0f9210 */ /* 0x000fe40007ffe0ff */
[----:B--2---:R-:W-:-:S04]  /*2d50*/  @!P1 LEA R12, P2, R14, R12, 0x2 ;  /* 0x0000000c0e0c9211 */ /* 0x004fc800078410ff */
[----:B------:R-:W-:Y:S02]  /*2d60*/  @!P1 LEA.HI.X R13, R14, R13, R15, 0x2, P2 ;  /* 0x0000000d0e0d9211 */ /* 0x000fe400010f140f */
[----:B------:R-:W-:-:S03]  /*2d70*/  ISETP.GT.AND P2, PT, R24, R119, PT ;  /* 0x000000771800720c */ /* 0x000fc60003f44270 */
[----:B------:R0:W5:Y:S01]  /*2d80*/  @!P1 LDG.E R38, desc[UR52][R12.64] ;  /* 0x000000340c269981 */ /* 0x000162000c1e1900 */
[----:B-1----:R-:W-:Y:S01]  /*2d90*/  ISETP.GE.AND P1, PT, R117, 0x1, PT ;  /* 0x000000017500780c */ /* 0x002fe20003f26270 */
[----:B------:R-:W-:Y:S01]  /*2da0*/  IMAD.MOV R39, RZ, RZ, -R11 ;  /* 0x000000ffff277224 */ /* 0x000fe200078e0a0b */
[----:B------:R-:W-:Y:S01]  /*2db0*/  LOP3.LUT R22, R22, 0xfffffffd, RZ, 0xc0, !PT ;  /* 0xfffffffd16167812 */ /* 0x000fe200078ec0ff */
[C---:B------:R-:W-:Y:S01]  /*2dc0*/  IMAD R41, R19.reuse, 0x7800, R218 ;  /* 0x0000780013297824 */ /* 0x040fe200078e02da */
[----:B------:R-:W-:Y:S05]  /*2dd0*/  YIELD ;  /* 0x0000000000007946 */ /* 0x000fea0003800000 */
[----:B------:R-:W-:Y:S01]  /*2de0*/  IMAD R11, R19, 0x7800, R221 ;  /* 0x00007800130b7824 */ /* 0x000fe200078e02dd */
[----:B------:R-:W-:Y:S01]  /*2df0*/  BSSY B0, `(.L_x_2691) ;  /* 0x0000cee000007945 */ /* 0x000fe20003800000 */
[----:B------:R-:W-:Y:S01]  /*2e00*/  IMAD R39, R40, R39, R43 ;  /* 0x0000002728277224 */ /* 0x000fe200078e022b */
[----:B------:R-:W-:Y:S01]  /*2e10*/  @P2 LOP3.LUT R22, R22, 0x2, RZ, 0xfc, !PT ;  /* 0x0000000216162812 */ /* 0x000fe200078efcff */
[----:B------:R-:W-:-:S02]  /*2e20*/  IMAD.IADD R41, R18, 0x1, R41 ;  /* 0x0000000112297824 */ /* 0x000fc400078e0229 */
[----:B------:R-:W-:Y:S01]  /*2e30*/  IMAD.IADD R40, R18, 0x1, R11 ;  /* 0x0000000112287824 */ /* 0x000fe200078e020b */
[----:B0-----:R-:W-:Y:S06]  /*2e40*/  @!P1 BRA `(.L_x_2692) ;  /* 0x000000c400e49947 */ /* 0x001fec0003800000 */
[----:B------:R-:W-:Y:S01]  /*2e50*/  SHF.R.S32.HI R92, RZ, 0x1f, R39 ;  /* 0x0000001fff5c7819 */ /* 0x000fe20000011427 */
[----:B------:R-:W-:Y:S01]  /*2e60*/  ULDC.64 UR4, c[0x0][0x300] ;  /* 0x0000c00000047ab9 */ /* 0x000fe20000000a00 */
[----:B-----5:R-:W-:Y:S01]  /*2e70*/  SHF.R.S32.HI R93, RZ, 0x1f, R38 ;  /* 0x0000001fff5d7819 */ /* 0x020fe20000011426 */
[----:B------:R-:W-:Y:S01]  /*2e80*/  IMAD.WIDE.U32 R12, R39, UR4, RZ ;  /* 0x00000004270c7c25 */ /* 0x000fe2000f8e00ff */
[----:B------:R-:W-:-:S03]  /*2e90*/  ULDC.64 UR6, c[0x0][0x2e8] ;  /* 0x0000ba0000067ab9 */ /* 0x000fc60000000a00 */
[----:B------:R-:W-:Y:S02]  /*2ea0*/  IMAD R14, R92, UR4, RZ ;  /* 0x000000045c0e7c24 */ /* 0x000fe4000f8e02ff */
[----:B------:R-:W-:Y:S02]  /*2eb0*/  IMAD R94, R24, -0xa0, R2 ;  /* 0xffffff60185e7824 */ /* 0x000fe400078e0202 */
[----:B------:R-:W-:Y:S01]  /*2ec0*/  IMAD R11, R39, UR5, R14 ;  /* 0x00000005270b7c24 */ /* 0x000fe2000f8e020e */
[----:B------:R-:W-:Y:S01]  /*2ed0*/  ULDC.64 UR4, c[0x0][0x310] ;  /* 0x0000c40000047ab9 */ /* 0x000fe20000000a00 */
[----:B------:R-:W-:Y:S01]  /*2ee0*/  IMAD R14, R126, R24, RZ ;  /* 0x000000187e0e7224 */ /* 0x000fe200078e02ff */
[----:B------:R-:W-:Y:S01]  /*2ef0*/  VIMNMX R94, R94, 0xa0, PT ;  /* 0x000000a05e5e7848 */ /* 0x000fe20003fe0100 */
[----:B------:R-:W-:Y:S01]  /*2f00*/  IMAD R15, R93, UR4, RZ ;  /* 0x000000045d0f7c24 */ /* 0x000fe2000f8e02ff */
[----:B------:R-:W-:Y:S02]  /*2f10*/  IADD3 R13, R13, R11, RZ ;  /* 0x0000000b0d0d7210 */ /* 0x000fe40007ffe0ff */
[----:B------:R-:W-:Y:S01]  /*2f20*/  SHF.R.S32.HI R11, RZ, 0x1f, R24 ;  /* 0x0000001fff0b7819 */ /* 0x000fe20000011418 */
[----:B------:R-:W-:-:S02]  /*2f30*/  IMAD R15, R38, UR5, R15 ;  /* 0x00000005260f7c24 */ /* 0x000fc4000f8e020f */
[----:B------:R-:W-:Y:S01]  /*2f40*/  IMAD.WIDE.U32 R12, R38, UR4, R12 ;  /* 0x00000004260c7c25 */ /* 0x000fe2000f8e000c */
[----:B------:R-:W-:-:S03]  /*2f50*/  ULDC.64 UR4, c[0x0][0x308] ;  /* 0x0000c20000047ab9 */ /* 0x000fc60000000a00 */
[----:B------:R-:W-:Y:S02]  /*2f60*/  IMAD.IADD R13, R13, 0x1, R15 ;  /* 0x000000010d0d7824 */ /* 0x000fe400078e020f */
[----:B------:R-:W-:Y:S02]  /*2f70*/  IMAD R15, R127, R24, RZ ;  /* 0x000000187f0f7224 */ /* 0x000fe400078e02ff */
[C---:B------:R-:W-:Y:S01]  /*2f80*/  IMAD.WIDE.U32 R12, R191.reuse, UR4, R12 ;  /* 0x00000004bf0c7c25 */ /* 0x040fe2000f8e000c */
[----:B------:R-:W-:Y:S02]  /*2f90*/  ULDC.U8 UR4, c[0x0][0x410] ;  /* 0x0001040000047ab9 */ /* 0x000fe40000000000 */
[----:B------:R-:W-:Y:S01]  /*2fa0*/  ISETP.NE.AND P1, PT, RZ, UR4, PT ;  /* 0x00000004ff007c0c */ /* 0x000fe2000bf25270 */
[----:B------:R-:W-:Y:S01]  /*2fb0*/  IMAD R120, R191, UR5, R13 ;  /* 0x00000005bf787c24 */ /* 0x000fe2000f8e020d */
[----:B------:R-:W-:Y:S01]  /*2fc0*/  IADD3 R121, P2, R12, UR6, RZ ;  /* 0x000000060c797c10 */ /* 0x000fe2000ff5e0ff */
[----:B------:R-:W-:-:S02]  /*2fd0*/  IMAD R43, R11, R104, R14 ;  /* 0x000000680b2b7224 */ /* 0x000fc400078e020e */
[----:B------:R-:W-:Y:S01]  /*2fe0*/  IMAD R45, R11, R98, R15 ;  /* 0x000000620b2d7224 */ /* 0x000fe200078e020f */
[----:B------:R-:W-:Y:S01]  /*2ff0*/  IADD3.X R120, R120, UR7, RZ, P2, !PT ;  /* 0x0000000778787c10 */ /* 0x000fe200097fe4ff */
[----:B------:R-:W-:-:S04]  /*3000*/  IMAD.WIDE.U32 R14, R104, R24, RZ ;  /* 0x00000018680e7225 */ /* 0x000fc800078e00ff */
        /* <DEDUP_REMOVED lines=56> */
.L_x_2695:
[----:B------:R-:W-:Y:S05]  /*3390*/  BSYNC B1 ;  /* 0x0000000000017941 */ /* 0x000fea0003800000 */
.L_x_2694:
[----:B0-----:R-:W-:Y:S01]  /*33a0*/  VIADD R44, R198, 0x80 ;  /* 0x00000080c62c7836 */ /* 0x001fe20000000000 */
        /* <DEDUP_REMOVED lines=12> */
[----:B-----5:R-:W-:Y:S01]  /*3470*/  MOV R144, R66 ;  /* 0x0000004200907202 */ /* 0x020fe20000000f00 */
[----:B------:R-:W-:Y:S01]  /*3480*/  IMAD.MOV.U32 R147, RZ, RZ, R70 ;  /* 0x000000ffff937224 */ /* 0x000fe200078e0046 */
[----:B------:R-:W-:Y:S01]  /*3490*/  CS2R R64, SRZ ;  /* 0x0000000000407805 */ /* 0x000fe2000001ff00 */
[----:B------:R-:W-:Y:S06]  /*34a0*/  @P4 BRA `(.L_x_2697) ;  /* 0x0000000000a04947 */ /* 0x000fec0003800000 */
        /* <DEDUP_REMOVED lines=40> */
.L_x_2697:
[----:B------:R-:W-:Y:S05]  /*3730*/  BSYNC B1 ;  /* 0x0000000000017941 */ /* 0x000fea0003800000 */
.L_x_2696:
        /* <DEDUP_REMOVED lines=21> */
[----:B------:R-:W-:Y:S02]  /*3890*/  IMAD.MOV.U32 R141, RZ, RZ, R56 ;  /* 0x000000ffff8d7224 */ /* 0x000fe400078e0038 */
[----:B------:R-:W-:Y:S02]  /*38a0*/  IMAD.MOV.U32 R143, RZ, RZ, R60 ;  /* 0x000000ffff8f7224 */ /* 0x000fe400078e003c */
[----:B------:R-:W-:Y:S01]  /*38b0*/  IMAD.MOV.U32 R146, RZ, RZ, R64 ;  /* 0x000000ffff927224 */ /* 0x000fe200078e0040 */
[----:B------:R-:W-:Y:S06]  /*38c0*/  @!P1 BRA `(.L_x_2698) ;  /* 0x0000000000049947 */ /* 0x000fec0003800000 */
[----:B------:R-:W-:Y:S01]  /*38d0*/  BPT.TRAP 0x1 ;  /* 0x000000040000795c */ /* 0x000fe20000300000 */
.L_x_2698:
[----:B------:R-:W-:Y:S01]  /*38e0*/  IMAD R95, R19, 0x8, R18 ;  /* 0x00000008135f7824 */ /* 0x000fe200078e0212 */
[----:B------:R-:W-:Y:S01]  /*38f0*/  SHF.L.U32 R96, R199, 0x1f, RZ ;  /* 0x0000001fc7607819 */ /* 0x000fe200000006ff */
[----:B------:R-:W-:Y:S03]  /*3900*/  BSSY B1, `(.L_x_2699) ;  /* 0x0000003000017945 */ /* 0x000fe60003800000 */
[----:B------:R-:W1:Y:S02]  /*3910*/  SYNCS.PHASECHK.TRANS64.TRYWAIT P5, [R95+URZ+0x29890], R96 ;  /* 0x029890605f0075a7 */ /* 0x000e6400080a017f */
[----:B-1----:R-:W-:Y:S05]  /*3920*/  @!P5 BRA `(.L_x_2700) ;  /* 0x000002e400e8d947 */ /* 0x002fea0003800000 */
.L_x_3050:
[----:B------:R-:W-:Y:S05]  /*3930*/  BSYNC B1 ;  /* 0x0000000000017941 */ /* 0x000fea0003800000 */
.L_x_2699:
[----:B------:R-:W-:-:S03]  /*3940*/  UMOV UR4, 0xffffffff ;  /* 0xffffffff00047882 */ /* 0x000fc60000000000 */
[----:B------:R-:W-:Y:S05]  /*3950*/  BRA.DIV UR4, `(.L_x_2701) ;  /* 0x000002e604f07947 */ /* 0x000fea000b800000 */
[----:B------:R2:W3:Y:S04]  /*3960*/  SHFL.IDX PT, R149, R120, RZ, 0x1e1f ;  /* 0x001e1fff78957589 */ /* 0x0004e800000e0000 */
[----:B------:R2:W4:Y:S02]  /*3970*/  SHFL.IDX PT, R11, R121, RZ, 0x1e1f ;  /* 0x001e1fff790b7589 */ /* 0x00052400000e0000 */
.L_x_3054:
        /* <DEDUP_REMOVED lines=19> */
[-C--:B------:R-:W-:Y:S02]  /*3ab0*/  F2FP.F16.E4M3.UNPACK_B R88, R160.reuse.H1 ;  /* 0x000000a0ff58723e */ /* 0x080fe400030006ff */
        /* <DEDUP_REMOVED lines=8> */
[-C--:B------:R-:W-:Y:S01]  /*3b40*/  FMUL.FTZ R166, R89, R165.reuse ;  /* 0x000000a559a67220 */ /* 0x080fe20000410000 */
[--C-:B------:R-:W-:Y:S02]  /*3b50*/  HADD2.F32 R164, -RZ, R162.reuse.H0_H0 ;  /* 0x200000a2ffa47230 */ /* 0x100fe40000004100 */
[----:B------:R-:W-:Y:S01]  /*3b60*/  FMUL.FTZ R165, R161, R165 ;  /* 0x000000a5a1a57220 */ /* 0x000fe20000410000 */
[----:B------:R-:W-:Y:S01]  /*3b70*/  HADD2.F32 R162, -RZ, R162.H1_H1 ;  /* 0x300000a2ffa27230 */ /* 0x000fe20000004100 */
[----:B------:R-:W-:Y:S02]  /*3b80*/  F2FP.F16.E4M3.UNPACK_B R159, R159 ;  /* 0x0000009fff9f723e */ /* 0x000fe400020006ff */
[-C--:B------:R-:W-:Y:S01]  /*3b90*/  FFMA.FTZ R89, R89, R164.reuse, R165 ;  /* 0x000000a459597223 */ /* 0x080fe200000100a5 */
        /* <DEDUP_REMOVED lines=9> */
[----:B------:R-:W-:Y:S02]  /*3c30*/  IMAD.U32 R13, R86, 0x10000, RZ ;  /* 0x00010000560d7824 */ /* 0x000fe400078e00ff */
[----:B------:R-:W-:Y:S01]  /*3c40*/  IMAD.MOV.U32 R86, RZ, RZ, R15 ;  /* 0x000000ffff567224 */ /* 0x000fe200078e000f */
        /* <DEDUP_REMOVED lines=15> */
[-C--:B------:R-:W-:Y:S02]  /*3d40*/  F2FP.F16.E4M3.UNPACK_B R88, R14.reuse ;  /* 0x0000000eff58723e */ /* 0x080fe400020006ff */
        /* <DEDUP_REMOVED lines=10> */
[C---:B------:R-:W-:Y:S01]  /*3df0*/  FFMA.FTZ R165, R86.reuse, R15, -R165 ;  /* 0x0000000f56a57223 */ /* 0x040fe200000108a5 */
        /* <DEDUP_REMOVED lines=25> */
[----:B------:R-:W-:Y:S01]  /*3f90*/  FMUL.FTZ R161, R15, R164 ;  /* 0x000000a40fa17220 */ /* 0x000fe20000410000 */
[----:B------:R-:W-:Y:S01]  /*3fa0*/  F2FP.SATFINITE.E4M3.F32.PACK_AB_MERGE_C R14, R163, R162, R13 ;  /* 0x000000a2a30e723e */ /* 0x000fe2000480700d */
[C---:B------:R-:W-:Y:S01]  /*3fb0*/  FMUL.FTZ R164, R88.reuse, R164 ;  /* 0x000000a458a47220 */ /* 0x040fe20000410000 */
[----:B------:R-:W-:Y:S01]  /*3fc0*/  MOV R13, R89 ;  /* 0x00000059000d7202 */ /* 0x000fe20000000f00 */
[-C--:B------:R-:W-:Y:S02]  /*3fd0*/  FFMA.FTZ R161, R88, R87.reuse, -R161 ;  /* 0x0000005758a17223 */ /* 0x080fe400000108a1 */
[----:B------:R-:W-:Y:S01]  /*3fe0*/  FFMA.FTZ R164, R15, R87, R164 ;  /* 0x000000570fa47223 */ /* 0x000fe200000100a4 */
[----:B------:R-:W-:-:S04]  /*3ff0*/  F2FP.F16.E4M3.UNPACK_B R15, R12 ;  /* 0x0000000cff0f723e */ /* 0x000fc800020006ff */
[----:B------:R-:W-:Y:S01]  /*4000*/  F2FP.SATFINITE.E4M3.F32.PACK_AB_MERGE_C R161, R164, R161, RZ ;  /* 0x000000a1a4a1723e */ /* 0x000fe200048070ff */
[--C-:B------:R-:W-:Y:S02]  /*4010*/  HADD2.F32 R12, -RZ, R15.reuse.H1_H1 ;  /* 0x3000000fff0c7230 */ /* 0x100fe40000004100 */
[----:B------:R-:W-:-:S03]  /*4020*/  HADD2.F32 R15, -RZ, R15.H0_H0 ;  /* 0x2000000fff0f7230 */ /* 0x000fc60000004100 */
[-C--:B------:R-:W-:Y:S02]  /*4030*/  FMUL.FTZ R87, R12, R160.reuse ;  /* 0x000000a00c577220 */ /* 0x080fe40000410000 */
[C---:B------:R-:W-:Y:S02]  /*4040*/  FMUL.FTZ R160, R15.reuse, R160 ;  /* 0x000000a00fa07220 */ /* 0x040fe40000410000 */
[-C--:B------:R-:W-:Y:S01]  /*4050*/  FFMA.FTZ R87, R15, R159.reuse, -R87 ;  /* 0x0000009f0f577223 */ /* 0x080fe20000010857 */
[----:B------:R-:W-:Y:S01]  /*4060*/  F2FP.SATFINITE.E4M3.F32.PACK_AB_MERGE_C R15, R166, R168, R165 ;  /* 0x000000a8a60f723e */ /* 0x000fe200048070a5 */
[----:B------:R-:W-:-:S05]  /*4070*/  FFMA.FTZ R160, R12, R159, R160 ;  /* 0x0000009f0ca07223 */ /* 0x000fca00000100a0 */
[----:B------:R-:W-:-:S07]  /*4080*/  F2FP.SATFINITE.E4M3.F32.PACK_AB_MERGE_C R12, R160, R87, R161 ;  /* 0x00000057a00c723e */ /* 0x000fce00048070a1 */
.L_x_2707:
[----:B------:R-:W-:Y:S05]  /*4090*/  BSYNC B3 ;  /* 0x0000000000037941 */ /* 0x000fea0003800000 */
.L_x_2706:
[----:B----4-:R-:W-:-:S05]  /*40a0*/  IADD3 R86, P2, R16, R11, RZ ;  /* 0x0000000b10567210 */ /* 0x010fca0007f5e0ff */
[----:B---3--:R-:W-:-:S05]  /*40b0*/  IMAD.X R87, R149, 0x1, R17, P2 ;  /* 0x0000000195577824 */ /* 0x008fca00010e0611 */
[----:B0-----:R0:W-:Y:S03]  /*40c0*/  ST.E.128 desc[UR52][R86.64], R12 ;  /* 0x0000000c56007985 */ /* 0x0011e6000c101d34 */
.L_x_2705:
[----:B------:R-:W-:Y:S05]  /*40d0*/  BSYNC B2 ;  /* 0x0000000000027941 */ /* 0x000fea0003800000 */
.L_x_2704:
        /* <DEDUP_REMOVED lines=12> */
[----:B------:R-:W-:Y:S02]  /*41a0*/  LOP3.LUT R88, R85, 0xff0000ff, RZ, 0xc0, !PT ;  /* 0xff0000ff55587812 */ /* 0x000fe400078ec0ff */
[----:B------:R-:W-:Y:S01]  /*41b0*/  LOP3.LUT R83, R84, 0xff00, R83, 0xf8, !PT ;  /* 0x0000ff0054537812 */ /* 0x000fe200078ef853 */
[----:B------:R-:W-:Y:S01]  /*41c0*/  IMAD.U32 R84, R87, 0x10000, RZ ;  /* 0x0001000057547824 */ /* 0x000fe200078e00ff */
[----:B------:R-:W-:Y:S01]  /*41d0*/  SHF.R.U32.HI R82, RZ, 0x10, R85 ;  /* 0x00000010ff527819 */ /* 0x000fe20000011655 */
[----:B------:R-:W-:Y:S01]  /*41e0*/  IMAD.SHL.U32 R85, R86, 0x100, RZ ;  /* 0x0000010056557824 */ /* 0x000fe200078e00ff */
[----:B0-----:R-:W-:-:S02]  /*41f0*/  F2FP.F16.E4M3.UNPACK_B R89, R13 ;  /* 0x0000000dff59723e */ /* 0x001fc400020006ff */
        /* <DEDUP_REMOVED lines=17> */
[----:B------:R-:W-:-:S02]  /*4310*/  HADD2.F32 R13, -RZ, R89.H1_H1 ;  /* 0x30000059ff0d7230 */ /* 0x000fc40000004100 */
[----:B------:R-:W-:-:S03]  /*4320*/  HADD2.F32 R89, -RZ, R89.H0_H0 ;  /* 0x20000059ff597230 */ /* 0x000fc60000004100 */
[-C--:B------:R-:W-:Y:S02]  /*4330*/  FMUL.FTZ R162, R13, R84.reuse ;  /* 0x000000540da27220 */ /* 0x080fe40000410000 */
        /* <DEDUP_REMOVED lines=9> */
[----:B------:R-:W-:Y:S01]  /*43d0*/  F2FP.F16.E4M3.UNPACK_B R88, R13.H1 ;  /* 0x0000000dff58723e */ /* 0x000fe200030006ff */
[----:B------:R-:W-:Y:S01]  /*43e0*/  HADD2.F32 R15, -RZ, R15.H1_H1 ;  /* 0x3000000fff0f7230 */ /* 0x000fe20000004100 */
[----:B------:R-:W-:Y:S01]  /*43f0*/  F2FP.F16.E4M3.UNPACK_B R82, R82.H1 ;  /* 0x00000052ff52723e */ /* 0x000fe200030006ff */
[----:B------:R-:W-:Y:S01]  /*4400*/  HADD2.F32 R89, -RZ, R160.H1_H1 ;  /* 0x300000a0ff597230 */ /* 0x000fe20000004100 */
[----:B------:R-:W-:Y:S01]  /*4410*/  F2FP.SATFINITE.E4M3.F32.PACK_AB_MERGE_C R84, R87, R84, RZ ;  /* 0x000000545754723e */ /* 0x000fe200048070ff */
[----:B------:R-:W-:Y:S01]  /*4420*/  HADD2.F32 R161, -RZ, R88.H0_H0 ;  /* 0x20000058ffa17230 */ /* 0x000fe20000004100 */
[----:B------:R-:W-:Y:S01]  /*4430*/  F2FP.F16.E4M3.UNPACK_B R87, R14 ;  /* 0x0000000eff57723e */ /* 0x000fe200020006ff */
[----:B------:R-:W-:Y:S01]  /*4440*/  HADD2.F32 R160, -RZ, R160.H0_H0 ;  /* 0x200000a0ffa07230 */ /* 0x000fe20000004100 */
[----:B------:R-:W-:Y:S01]  /*4450*/  F2FP.F16.E4M3.UNPACK_B R83, R83 ;  /* 0x00000053ff53723e */ /* 0x000fe200020006ff */
[----:B------:R-:W-:-:S02]  /*4460*/  HADD2.F32 R88, -RZ, R88.H1_H1 ;  /* 0x30000058ff587230 */ /* 0x000fc40000004100 */
[----:B------:R-:W-:Y:S01]  /*4470*/  FMUL.FTZ R162, R89, R161 ;  /* 0x000000a159a27220 */ /* 0x000fe20000410000 */
[----:B------:R-:W-:Y:S01]  /*4480*/  F2FP.SATFINITE.E4M3.F32.PACK_AB_MERGE_C R85, R85, R86, R84 ;  /* 0x000000565555723e */ /* 0x000fe20004807054 */
[--C-:B------:R-:W-:Y:S02]  /*4490*/  HADD2.F32 R86, -RZ, R83.reuse.H0_H0 ;  /* 0x20000053ff567230 */ /* 0x100fe40000004100 */
[C---:B------:R-:W-:Y:S01]  /*44a0*/  FFMA.FTZ R162, R160.reuse, R159, -R162 ;  /* 0x0000009fa0a27223 */ /* 0x040fe200000108a2 */
[----:B------:R-:W-:Y:S01]  /*44b0*/  FMUL.FTZ R160, R160, R161 ;  /* 0x000000a1a0a07220 */ /* 0x000fe20000410000 */
[----:B------:R-:W-:Y:S01]  /*44c0*/  F2FP.F16.E4M3.UNPACK_B R14, R14.H1 ;  /* 0x0000000eff0e723e */ /* 0x000fe200030006ff */
[----:B------:R-:W-:Y:S02]  /*44d0*/  HADD2.F32 R83, -RZ, R83.H1_H1 ;  /* 0x30000053ff537230 */ /* 0x000fe40000004100 */
[----:B------:R-:W-:Y:S01]  /*44e0*/  FFMA.FTZ R160, R89, R159, R160 ;  /* 0x0000009f59a07223 */ /* 0x000fe200000100a0 */
[----:B------:R-:W-:-:S02]  /*44f0*/  HADD2.F32 R89, -RZ, R82.H1_H1 ;  /* 0x30000052ff597230 */ /* 0x000fc40000004100 */
[----:B------:R-:W-:-:S03]  /*4500*/  HADD2.F32 R82, -RZ, R82.H0_H0 ;  /* 0x20000052ff527230 */ /* 0x000fc60000004100 */
[----:B------:R-:W-:-:S04]  /*4510*/  FMUL.FTZ R159, R89, R88 ;  /* 0x00000058599f7220 */ /* 0x000fc80000410000 */
[C---:B------:R-:W-:Y:S01]  /*4520*/  FFMA.FTZ R159, R82.reuse, R15, -R159 ;  /* 0x0000000f529f7223 */ /* 0x040fe2000001089f */
[----:B------:R-:W-:-:S04]  /*4530*/  FMUL.FTZ R82, R82, R88 ;  /* 0x0000005852527220 */ /* 0x000fc80000410000 */
[----:B------:R-:W-:Y:S01]  /*4540*/  FFMA.FTZ R82, R89, R15, R82 ;  /* 0x0000000f59527223 */ /* 0x000fe20000010052 */
[----:B------:R-:W-:Y:S01]  /*4550*/  F2FP.F16.E4M3.UNPACK_B R15, R13 ;  /* 0x0000000dff0f723e */ /* 0x000fe200020006ff */
[--C-:B------:R-:W-:Y:S02]  /*4560*/  HADD2.F32 R13, -RZ, R87.reuse.H1_H1 ;  /* 0x30000057ff0d7230 */ /* 0x100fe40000004100 */
[----:B------:R-:W-:Y:S01]  /*4570*/  HADD2.F32 R87, -RZ, R87.H0_H0 ;  /* 0x20000057ff577230 */ /* 0x000fe20000004100 */
[----:B------:R-:W-:Y:S01]  /*4580*/  F2FP.SATFINITE.E4M3.F32.PACK_AB_MERGE_C R159, R82, R159, RZ ;  /* 0x0000009f529f723e */ /* 0x000fe200048070ff */
[----:B------:R-:W-:-:S05]  /*4590*/  HADD2.F32 R88, -RZ, R15.H0_H0 ;  /* 0x2000000fff587230 */ /* 0x000fca0000004100 */
[-C--:B------:R-:W-:Y:S01]  /*45a0*/  FMUL.FTZ R84, R13, R88.reuse ;  /* 0x000000580d547220 */ /* 0x080fe20000410000 */
[----:B------:R-:W-:-:S03]  /*45b0*/  FMUL.FTZ R88, R87, R88 ;  /* 0x0000005857587220 */ /* 0x000fc60000410000 */
[-C--:B------:R-:W-:Y:S01]  /*45c0*/  FFMA.FTZ R84, R87, R86.reuse, -R84 ;  /* 0x0000005657547223 */ /* 0x080fe20000010854 */
[----:B------:R-:W-:Y:S01]  /*45d0*/  FFMA.FTZ R13, R13, R86, R88 ;  /* 0x000000560d0d7223 */ /* 0x000fe20000010058 */
[----:B------:R-:W-:Y:S02]  /*45e0*/  HADD2.F32 R86, -RZ, R15.H1_H1 ;  /* 0x3000000fff567230 */ /* 0x000fe40000004100 */
[--C-:B------:R-:W-:Y:S02]  /*45f0*/  HADD2.F32 R15, -RZ, R14.reuse.H1_H1 ;  /* 0x3000000eff0f7230 */ /* 0x100fe40000004100 */
[----:B------:R-:W-:Y:S02]  /*4600*/  HADD2.F32 R14, -RZ, R14.H0_H0 ;  /* 0x2000000eff0e7230 */ /* 0x000fe40000004100 */
[--C-:B------:R-:W-:Y:S02]  /*4610*/  HADD2.F32 R88, -RZ, R157.reuse.H1_H1 ;  /* 0x3000009dff587230 */ /* 0x100fe40000004100 */
[----:B------:R-:W-:Y:S01]  /*4620*/  FMUL.FTZ R87, R15, R86 ;  /* 0x000000560f577220 */ /* 0x000fe20000410000 */
[----:B------:R-:W-:-:S02]  /*4630*/  HADD2.F32 R157, -RZ, R157.H0_H0 ;  /* 0x2000009dff9d7230 */ /* 0x000fc40000004100 */
[C---:B------:R-:W-:Y:S01]  /*4640*/  FMUL.FTZ R86, R14.reuse, R86 ;  /* 0x000000560e567220 */ /* 0x040fe20000410000 */
[-C--:B------:R-:W-:Y:S01]  /*4650*/  FFMA.FTZ R14, R14, R83.reuse, -R87 ;  /* 0x000000530e0e7223 */ /* 0x080fe20000010857 */
[----:B------:R-:W-:Y:S02]  /*4660*/  F2FP.F16.E4M3.UNPACK_B R87, R12.H1 ;  /* 0x0000000cff57723e */ /* 0x000fe400030006ff */
[----:B------:R-:W-:Y:S01]  /*4670*/  FFMA.FTZ R15, R15, R83, R86 ;  /* 0x000000530f0f7223 */ /* 0x000fe20000010056 */
[----:B------:R-:W-:Y:S02]  /*4680*/  HADD2.F32 R86, -RZ, R158.H1_H1 ;  /* 0x3000009eff567230 */ /* 0x000fe40000004100 */
[--C-:B------:R-:W-:Y:S02]  /*4690*/  HADD2.F32 R83, -RZ, R87.reuse.H1_H1 ;  /* 0x30000057ff537230 */ /* 0x100fe40000004100 */
[----:B------:R-:W-:Y:S01]  /*46a0*/  F2FP.SATFINITE.E4M3.F32.PACK_AB_MERGE_C R14, R15, R14, RZ ;  /* 0x0000000e0f0e723e */ /* 0x000fe200048070ff */
[----:B------:R-:W-:Y:S01]  /*46b0*/  HADD2.F32 R87, -RZ, R87.H0_H0 ;  /* 0x20000057ff577230 */ /* 0x000fe20000004100 */
[----:B------:R-:W-:Y:S01]  /*46c0*/  F2FP.SATFINITE.E4M3.F32.PACK_AB_MERGE_C R15, R160, R162, R159 ;  /* 0x000000a2a00f723e */ /* 0x000fe2000480709f */
[----:B------:R-:W-:Y:S01]  /*46d0*/  FMUL.FTZ R164, R83, R88 ;  /* 0x0000005853a47220 */ /* 0x000fe20000410000 */
[----:B------:R-:W-:-:S02]  /*46e0*/  F2FP.SATFINITE.E4M3.F32.PACK_AB_MERGE_C R14, R13, R84, R14 ;  /* 0x000000540d0e723e */ /* 0x000fc4000480700e */
[C---:B------:R-:W-:Y:S01]  /*46f0*/  FMUL.FTZ R88, R87.reuse, R88 ;  /* 0x0000005857587220 */ /* 0x040fe20000410000 */
[----:B------:R-:W-:Y:S02]  /*4700*/  IMAD.MOV.U32 R13, RZ, RZ, R85 ;  /* 0x000000ffff0d7224 */ /* 0x000fe400078e0055 */
[-C--:B------:R-:W-:Y:S01]  /*4710*/  FFMA.FTZ R87, R87, R86.reuse, -R164 ;  /* 0x0000005657577223 */ /* 0x080fe200000108a4 */
[----:B------:R-:W-:Y:S01]  /*4720*/  FFMA.FTZ R88, R83, R86, R88 ;  /* 0x0000005653587223 */ /* 0x000fe20000010058 */
[----:B------:R-:W-:Y:S01]  /*4730*/  F2FP.F16.E4M3.UNPACK_B R86, R12 ;  /* 0x0000000cff56723e */ /* 0x000fe200020006ff */
[----:B------:R-:W-:-:S03]  /*4740*/  HADD2.F32 R83, -RZ, R158.H0_H0 ;  /* 0x2000009eff537230 */ /* 0x000fc60000004100 */
        /* <DEDUP_REMOVED lines=8> */
.L_x_2711:
[----:B------:R-:W-:Y:S05]  /*47d0*/  BSYNC B3 ;  /* 0x0000000000037941 */ /* 0x000fea0003800000 */
.L_x_2710:
[----:B------:R-:W-:-:S05]  /*47e0*/  IMAD.SHL.U32 R84, R192, 0x10, RZ ;  /* 0x00000010c0547824 */ /* 0x000fca00078e00ff */
[----:B----4-:R-:W-:-:S04]  /*47f0*/  IADD3 R82, P2, R11, R84, RZ ;  /* 0x000000540b527210 */ /* 0x010fc80007f5e0ff */
[----:B---3--:R-:W-:-:S05]  /*4800*/  LEA.HI.X.SX32 R83, R84, R149, 0x1, P2 ;  /* 0x0000009554537211 */ /* 0x008fca00010f0eff */
[----:B0-----:R0:W-:Y:S04]  /*4810*/  ST.E.128 desc[UR52][R82.64], R12 ;  /* 0x0000000c52007985 */ /* 0x0011e8000c101d34 */
.L_x_2709:
[----:B------:R-:W-:Y:S05]  /*4820*/  BSYNC B2 ;  /* 0x0000000000027941 */ /* 0x000fea0003800000 */
.L_x_2708:
        /* <DEDUP_REMOVED lines=10> */
[----:B---3--:R-:W-:Y:S02]  /*48d0*/  MOV R80, R13 ;  /* 0x0000000d00507202 */ /* 0x008fe40000000f00 */
[-C--:B------:R-:W-:Y:S02]  /*48e0*/  F2FP.F16.E4M3.UNPACK_B R84, R155.reuse.H1 ;  /* 0x0000009bff54723e */ /* 0x080fe400030006ff */
[----:B------:R-:W-:Y:S02]  /*48f0*/  F2FP.F16.E4M3.UNPACK_B R78, R80 ;  /* 0x00000050ff4e723e */ /* 0x000fe400020006ff */
[----:B------:R-:W-:Y:S01]  /*4900*/  F2FP.F16.E4M3.UNPACK_B R13, R154.H1 ;  /* 0x0000009aff0d723e */ /* 0x000fe200030006ff */
[----:B------:R-:W-:Y:S01]  /*4910*/  HADD2.F32 R85, -RZ, R84.H0_H0 ;  /* 0x20000054ff557230 */ /* 0x000fe20000004100 */
[----:B------:R-:W-:Y:S01]  /*4920*/  F2FP.F16.E4M3.UNPACK_B R88, R155 ;  /* 0x0000009bff58723e */ /* 0x000fe200020006ff */
[--C-:B------:R-:W-:Y:S02]  /*4930*/  HADD2.F32 R86, -RZ, R78.reuse.H1_H1 ;  /* 0x3000004eff567230 */ /* 0x100fe40000004100 */
[----:B------:R-:W-:-:S02]  /*4940*/  HADD2.F32 R78, -RZ, R78.H0_H0 ;  /* 0x2000004eff4e7230 */ /* 0x000fc40000004100 */
[--C-:B------:R-:W-:Y:S02]  /*4950*/  HADD2.F32 R87, -RZ, R13.reuse.H0_H0 ;  /* 0x2000000dff577230 */ /* 0x100fe40000004100 */
[-C--:B------:R-:W-:Y:S01]  /*4960*/  FMUL.FTZ R89, R86, R85.reuse ;  /* 0x0000005556597220 */ /* 0x080fe20000410000 */
[----:B------:R-:W-:Y:S02]  /*4970*/  HADD2.F32 R84, -RZ, R84.H1_H1 ;  /* 0x30000054ff547230 */ /* 0x000fe40000004100 */
[C---:B------:R-:W-:Y:S01]  /*4980*/  FMUL.FTZ R157, R78.reuse, R85 ;  /* 0x000000554e9d7220 */ /* 0x040fe20000410000 */
[----:B------:R-:W-:Y:S02]  /*4990*/  HADD2.F32 R13, -RZ, R13.H1_H1 ;  /* 0x3000000dff0d7230 */ /* 0x000fe40000004100 */
[-C--:B------:R-:W-:Y:S01]  /*49a0*/  FFMA.FTZ R85, R78, R87.reuse, -R89 ;  /* 0x000000574e557223 */ /* 0x080fe20000010859 */
[----:B------:R-:W-:Y:S01]  /*49b0*/  FFMA.FTZ R78, R86, R87, R157 ;  /* 0x00000057564e7223 */ /* 0x000fe2000001009d */
[----:B------:R-:W-:Y:S01]  /*49c0*/  F2FP.F16.E4M3.UNPACK_B R86, R80.H1 ;  /* 0x00000050ff56723e */ /* 0x000fe200030006ff */
[----:B------:R-:W-:-:S04]  /*49d0*/  IMAD.MOV.U32 R80, RZ, RZ, R12 ;  /* 0x000000ffff507224 */ /* 0x000fc800078e000c */
[--C-:B------:R-:W-:Y:S01]  /*49e0*/  HADD2.F32 R87, -RZ, R86.reuse.H1_H1 ;  /* 0x30000056ff577230 */ /* 0x100fe20000004100 */
[-C--:B------:R-:W-:Y:S01]  /*49f0*/  F2FP.F16.E4M3.UNPACK_B R12, R80.reuse.H1 ;  /* 0x00000050ff0c723e */ /* 0x080fe200030006ff */
[----:B------:R-:W-:Y:S01]  /*4a00*/  HADD2.F32 R86, -RZ, R86.H0_H0 ;  /* 0x20000056ff567230 */ /* 0x000fe20000004100 */
[----:B------:R-:W-:Y:S02]  /*4a10*/  F2FP.F16.E4M3.UNPACK_B R80, R80 ;  /* 0x00000050ff50723e */ /* 0x000fe400020006ff */
[CC--:B------:R-:W-:Y:S02]  /*4a20*/  FMUL.FTZ R89, R87.reuse, R84.reuse ;  /* 0x0000005457597220 */ /* 0x0c0fe40000410000 */
[C---:B------:R-:W-:Y:S02]  /*4a30*/  FMUL.FTZ R84, R86.reuse, R84 ;  /* 0x0000005456547220 */ /* 0x040fe40000410000 */
[-C--:B------:R-:W-:Y:S02]  /*4a40*/  FFMA.FTZ R86, R86, R13.reuse, -R89 ;  /* 0x0000000d56567223 */ /* 0x080fe40000010859 */
[----:B------:R-:W-:Y:S01]  /*4a50*/  FFMA.FTZ R87, R87, R13, R84 ;  /* 0x0000000d57577223 */ /* 0x000fe20000010054 */
[----:B------:R-:W-:Y:S01]  /*4a60*/  F2FP.F16.E4M3.UNPACK_B R84, R154 ;  /* 0x0000009aff54723e */ /* 0x000fe200020006ff */
[----:B------:R-:W-:-:S02]  /*4a70*/  HADD2.F32 R154, -RZ, R88.H1_H1 ;  /* 0x30000058ff9a7230 */ /* 0x000fc40000004100 */
[--C-:B------:R-:W-:Y:S01]  /*4a80*/  HADD2.F32 R13, -RZ, R12.reuse.H1_H1 ;  /* 0x3000000cff0d7230 */ /* 0x100fe20000004100 */
[----:B------:R-:W-:Y:S01]  /*4a90*/  F2FP.SATFINITE.E4M3.F32.PACK_AB_MERGE_C R86, R87, R86, RZ ;  /* 0x000000565756723e */ /* 0x000fe200048070ff */
[----:B------:R-:W-:Y:S02]  /*4aa0*/  HADD2.F32 R12, -RZ, R12.H0_H0 ;  /* 0x2000000cff0c7230 */ /* 0x000fe40000004100 */
[----:B------:R-:W-:Y:S02]  /*4ab0*/  HADD2.F32 R89, -RZ, R84.H1_H1 ;  /* 0x30000054ff597230 */ /* 0x000fe40000004100 */
[-C--:B------:R-:W-:Y:S01]  /*4ac0*/  FMUL.FTZ R155, R13, R154.reuse ;  /* 0x0000009a0d9b7220 */ /* 0x080fe20000410000 */
[----:B------:R-:W-:Y:S02]  /*4ad0*/  HADD2.F32 R87, -RZ, R88.H0_H0 ;  /* 0x20000058ff577230 */ /* 0x000fe40000004100 */
[----:B------:R-:W-:Y:S01]  /*4ae0*/  FMUL.FTZ R154, R12, R154 ;  /* 0x0000009a0c9a7220 */ /* 0x000fe20000410000 */
[----:B------:R-:W-:-:S02]  /*4af0*/  HADD2.F32 R88, -RZ, R80.H1_H1 ;  /* 0x30000050ff587230 */ /* 0x000fc40000004100 */
[-C--:B------:R-:W-:Y:S01]  /*4b00*/  FFMA.FTZ R12, R12, R89.reuse, -R155 ;  /* 0x000000590c0c7223 */ /* 0x080fe2000001089b */
[----:B------:R-:W-:Y:S02]  /*4b10*/  HADD2.F32 R80, -RZ, R80.H0_H0 ;  /* 0x20000050ff507230 */ /* 0x000fe40000004100 */
[----:B------:R-:W-:Y:S01]  /*4b20*/  FFMA.FTZ R13, R13, R89, R154 ;  /* 0x000000590d0d7223 */ /* 0x000fe2000001009a */
[----:B------:R-:W-:Y:S02]  /*4b30*/  HADD2.F32 R89, -RZ, R84.H0_H0 ;  /* 0x20000054ff597230 */ /* 0x000fe40000004100 */
[----:B------:R-:W-:Y:S01]  /*4b40*/  FMUL.FTZ R155, R88, R87 ;  /* 0x00000057589b7220 */ /* 0x000fe20000410000 */
[----:B------:R-:W-:Y:S01]  /*4b50*/  F2FP.SATFINITE.E4M3.F32.PACK_AB_MERGE_C R78, R78, R85, R86 ;  /* 0x000000554e4e723e */ /* 0x000fe20004807056 */
[C---:B------:R-:W-:Y:S01]  /*4b60*/  FMUL.FTZ R157, R80.reuse, R87 ;  /* 0x00000057509d7220 */ /* 0x040fe20000410000 */
[----:B------:R-:W-:Y:S01]  /*4b70*/  SHF.R.U32.HI R85, RZ, 0x8, R81 ;  /* 0x00000008ff557819 */ /* 0x000fe20000011651 */
[-C--:B------:R-:W-:Y:S01]  /*4b80*/  FFMA.FTZ R87, R80, R89.reuse, -R155 ;  /* 0x0000005950577223 */ /* 0x080fe2000001089b */
[----:B------:R-:W-:Y:S01]  /*4b90*/  LOP3.LUT R86, R81, 0xff0000ff, RZ, 0xc0, !PT ;  /* 0xff0000ff51567812 */ /* 0x000fe200078ec0ff */
[----:B------:R-:W-:Y:S01]  /*4ba0*/  FFMA.FTZ R80, R88, R89, R157 ;  /* 0x0000005958507223 */ /* 0x000fe2000001009d */
[----:B------:R-:W-:Y:S01]  /*4bb0*/  SHF.R.U32.HI R88, RZ, 0x10, R81 ;  /* 0x00000010ff587819 */ /* 0x000fe20000011651 */
[----:B------:R-:W-:Y:S01]  /*4bc0*/  IMAD.SHL.U32 R81, R85, 0x100, RZ ;  /* 0x0000010055517824 */ /* 0x000fe200078e00ff */
[----:B------:R-:W-:-:S02]  /*4bd0*/  SHF.R.U32.HI R89, RZ, 0x8, R79 ;  /* 0x00000008ff597819 */ /* 0x000fc4000001164f */
[----:B------:R-:W-:Y:S02]  /*4be0*/  SHF.R.U32.HI R154, RZ, 0x10, R79 ;  /* 0x00000010ff9a7819 */ /* 0x000fe4000001164f */
[----:B------:R-:W-:Y:S02]  /*4bf0*/  LOP3.LUT R81, R86, 0xff00, R81, 0xf8, !PT ;  /* 0x0000ff0056517812 */ /* 0x000fe400078ef851 */
[----:B------:R-:W-:Y:S01]  /*4c00*/  LOP3.LUT R84, R79, 0xff0000ff, RZ, 0xc0, !PT ;  /* 0xff0000ff4f547812 */ /* 0x000fe200078ec0ff */
[----:B------:R-:W-:Y:S01]  /*4c10*/  IMAD.SHL.U32 R79, R89, 0x100, RZ ;  /* 0x00000100594f7824 */ /* 0x000fe200078e00ff */
[----:B------:R-:W-:Y:S01]  /*4c20*/  SHF.L.U32 R86, R88, 0x10, RZ ;  /* 0x0000001058567819 */ /* 0x000fe200000006ff */
[----:B------:R-:W-:Y:S01]  /*4c30*/  IMAD.U32 R85, R154, 0x10000, RZ ;  /* 0x000100009a557824 */ /* 0x000fe200078e00ff */
[----:B------:R-:W-:Y:S01]  /*4c40*/  F2FP.SATFINITE.E4M3.F32.PACK_AB_MERGE_C R12, R13, R12, RZ ;  /* 0x0000000c0d0c723e */ /* 0x000fe200048070ff */
[----:B------:R-:W-:Y:S01]  /*4c50*/  IMAD.MOV.U32 R13, RZ, RZ, R78 ;  /* 0x000000ffff0d7224 */ /* 0x000fe200078e004e */
[----:B------:R-:W-:Y:S01]  /*4c60*/  LOP3.LUT R86, R81, 0xff0000, R86, 0xf8, !PT ;  /* 0x00ff000051567812 */ /* 0x000fe200078ef856 */
[----:B------:R-:W-:Y:S01]  /*4c70*/  IMAD.MOV.U32 R81, RZ, RZ, R15 ;  /* 0x000000ffff517224 */ /* 0x000fe200078e000f */
[----:B------:R-:W-:-:S02]  /*4c80*/  LOP3.LUT R84, R84, 0xff00, R79, 0xf8, !PT ;  /* 0x0000ff0054547812 */ /* 0x000fc400078ef84f */
[----:B------:R-:W-:Y:S02]  /*4c90*/  F2FP.F16.E4M3.UNPACK_B R88, R86.H1 ;  /* 0x00000056ff58723e */ /* 0x000fe400030006ff */
[----:B------:R-:W-:Y:S02]  /*4ca0*/  LOP3.LUT R85, R84, 0xff0000, R85, 0xf8, !PT ;  /* 0x00ff000054557812 */ /* 0x000fe400078ef855 */
[----:B------:R-:W-:Y:S01]  /*4cb0*/  F2FP.F16.E4M3.UNPACK_B R15, R81 ;  /* 0x00000051ff0f723e */ /* 0x000fe200020006ff */
[----:B------:R-:W-:Y:S01]  /*4cc0*/  HADD2.F32 R84, -RZ, R88.H0_H0 ;  /* 0x20000058ff547230 */ /* 0x000fe20000004100 */
[-C--:B------:R-:W-:Y:S02]  /*4cd0*/  F2FP.F16.E4M3.UNPACK_B R79, R85.reuse.H1 ;  /* 0x00000055ff4f723e */ /* 0x080fe400030006ff */
[----:B------:R-:W-:Y:S01]  /*4ce0*/  F2FP.F16.E4M3.UNPACK_B R85, R85 ;  /* 0x00000055ff55723e */ /* 0x000fe200020006ff */
[--C-:B------:R-:W-:Y:S01]  /*4cf0*/  HADD2.F32 R89, -RZ, R15.reuse.H1_H1 ;  /* 0x3000000fff597230 */ /* 0x100fe20000004100 */
[----:B------:R-:W-:Y:S01]  /*4d00*/  F2FP.SATFINITE.E4M3.F32.PACK_AB_MERGE_C R12, R80, R87, R12 ;  /* 0x00000057500c723e */ /* 0x000fe2000480700c */
[----:B------:R-:W-:-:S02]  /*4d10*/  HADD2.F32 R15, -RZ, R15.H0_H0 ;  /* 0x2000000fff0f7230 */ /* 0x000fc40000004100 */
[--C-:B------:R-:W-:Y:S02]  /*4d20*/  HADD2.F32 R154, -RZ, R79.reuse.H0_H0 ;  /* 0x2000004fff9a7230 */ /* 0x100fe40000004100 */
[-C--:B------:R-:W-:Y:S01]  /*4d30*/  FMUL.FTZ R158, R89, R84.reuse ;  /* 0x00000054599e7220 */ /* 0x080fe20000410000 */
[----:B------:R-:W-:Y:S02]  /*4d40*/  HADD2.F32 R79, -RZ, R79.H1_H1 ;  /* 0x3000004fff4f7230 */ /* 0x000fe40000004100 */
        /* <DEDUP_REMOVED lines=10> */
[-C--:B------:R-:W-:Y:S01]  /*4df0*/  FFMA.FTZ R14, R89, R79.reuse, -R154 ;  /* 0x0000004f590e7223 */ /* 0x080fe2000001089a */
[--C-:B------:R-:W-:Y:S02]  /*4e00*/  HADD2.F32 R154, -RZ, R85.reuse.H1_H1 ;  /* 0x30000055ff9a7230 */ /* 0x100fe40000004100 */
[----:B------:R-:W-:Y:S01]  /*4e10*/  FFMA.FTZ R79, R88, R79, R155 ;  /* 0x0000004f584f7223 */ /* 0x000fe2000001009b */
[----:B------:R-:W-:Y:S01]  /*4e20*/  F2FP.F16.E4M3.UNPACK_B R88, R86 ;  /* 0x00000056ff58723e */ /* 0x000fe200020006ff */
[----:B------:R-:W-:Y:S01]  /*4e30*/  HADD2.F32 R85, -RZ, R85.H0_H0 ;  /* 0x20000055ff557230 */ /* 0x000fe20000004100 */
[----:B------:R-:W-:-:S02]  /*4e40*/  F2FP.F16.E4M3.UNPACK_B R86, R81.H1 ;  /* 0x00000051ff56723e */ /* 0x000fc400030006ff */
[----:B------:R-:W-:Y:S01]  /*4e50*/  F2FP.F16.E4M3.UNPACK_B R81, R81 ;  /* 0x00000051ff51723e */ /* 0x000fe200020006ff */
[----:B------:R-:W-:Y:S01]  /*4e60*/  HADD2.F32 R155, -RZ, R88.H1_H1 ;  /* 0x30000058ff9b7230 */ /* 0x000fe20000004100 */
[----:B------:R-:W-:Y:S01]  /*4e70*/  F2FP.SATFINITE.E4M3.F32.PACK_AB_MERGE_C R79, R79, R14, RZ ;  /* 0x0000000e4f4f723e */ /* 0x000fe200048070ff */
[--C-:B------:R-:W-:Y:S02]  /*4e80*/  HADD2.F32 R89, -RZ, R86.reuse.H1_H1 ;  /* 0x30000056ff597230 */ /* 0x100fe40000004100 */
[----:B------:R-:W-:Y:S01]  /*4e90*/  HADD2.F32 R86, -RZ, R86.H0_H0 ;  /* 0x20000056ff567230 */ /* 0x000fe20000004100 */
[----:B------:R-:W-:Y:S02]  /*4ea0*/  F2FP.SATFINITE.E4M3.F32.PACK_AB_MERGE_C R15, R15, R84, R79 ;  /* 0x000000540f0f723e */ /* 0x000fe4000480704f */
[-C--:B------:R-:W-:Y:S02]  /*4eb0*/  FMUL.FTZ R157, R89, R155.reuse ;  /* 0x0000009b599d7220 */ /* 0x080fe40000410000 */
[----:B------:R-:W-:-:S02]  /*4ec0*/  FMUL.FTZ R158, R86, R155 ;  /* 0x0000009b569e7220 */ /* 0x000fc40000410000 */
[-C--:B------:R-:W-:Y:S02]  /*4ed0*/  FFMA.FTZ R86, R86, R154.reuse, -R157 ;  /* 0x0000009a56567223 */ /* 0x080fe4000001089d */
[----:B------:R-:W-:Y:S01]  /*4ee0*/  FFMA.FTZ R89, R89, R154, R158 ;  /* 0x0000009a59597223 */ /* 0x000fe2000001009e */
[----:B------:R-:W-:Y:S02]  /*4ef0*/  HADD2.F32 R154, -RZ, R88.H0_H0 ;  /* 0x20000058ff9a7230 */ /* 0x000fe40000004100 */
[--C-:B------:R-:W-:Y:S02]  /*4f00*/  HADD2.F32 R88, -RZ, R81.reuse.H1_H1 ;  /* 0x30000051ff587230 */ /* 0x100fe40000004100 */
[----:B------:R-:W-:Y:S01]  /*4f10*/  HADD2.F32 R81, -RZ, R81.H0_H0 ;  /* 0x20000051ff517230 */ /* 0x000fe20000004100 */
[----:B------:R-:W-:Y:S02]  /*4f20*/  F2FP.SATFINITE.E4M3.F32.PACK_AB_MERGE_C R86, R89, R86, RZ ;  /* 0x000000565956723e */ /* 0x000fe400048070ff */
[----:B------:R-:W-:-:S02]  /*4f30*/  FMUL.FTZ R158, R88, R154 ;  /* 0x0000009a589e7220 */ /* 0x000fc40000410000 */
[C---:B------:R-:W-:Y:S02]  /*4f40*/  FMUL.FTZ R155, R81.reuse, R154 ;  /* 0x0000009a519b7220 */ /* 0x040fe40000410000 */
[-C--:B------:R-:W-:Y:S02]  /*4f50*/  FFMA.FTZ R158, R81, R85.reuse, -R158 ;  /* 0x00000055519e7223 */ /* 0x080fe4000001089e */
[----:B------:R-:W-:-:S05]  /*4f60*/  FFMA.FTZ R155, R88, R85, R155 ;  /* 0x00000055589b7223 */ /* 0x000fca000001009b */
[----:B------:R-:W-:-:S07]  /*4f70*/  F2FP.SATFINITE.E4M3.F32.PACK_AB_MERGE_C R14, R155, R158, R86 ;  /* 0x0000009e9b0e723e */ /* 0x000fce0004807056 */
.L_x_2715:
[----:B------:R-:W-:Y:S05]  /*4f80*/  BSYNC B3 ;  /* 0x0000000000037941 */ /* 0x000fea0003800000 */
.L_x_2714:
[----:B---3--:R0:W-:Y:S02]  /*4f90*/  ST.E.128 desc[UR52][R82.64], R12 ;  /* 0x0000000c52007985 */ /* 0x0081e4000c101d34 */
.L_x_2713:
[----:B------:R-:W-:Y:S05]  /*4fa0*/  BSYNC B2 ;  /* 0x0000000000027941 */ /* 0x000fea0003800000 */
.L_x_2712:
        /* <DEDUP_REMOVED lines=11> */
[----:B------:R-:W-:Y:S02]  /*5060*/  F2FP.F16.E4M3.UNPACK_B R13, R76 ;  /* 0x0000004cff0d723e */ /* 0x000fe400020006ff */
[----:B------:R-:W-:Y:S01]  /*5070*/  F2FP.F16.E4M3.UNPACK_B R81, R152.H1 ;  /* 0x00000098ff51723e */ /* 0x000fe200030006ff */
[----:B------:R-:W-:Y:S02]  /*5080*/  HADD2.F32 R83, -RZ, R82.H0_H0 ;  /* 0x20000052ff537230 */ /* 0x000fe40000004100 */
[--C-:B------:R-:W-:Y:S02]  /*5090*/  HADD2.F32 R74, -RZ, R13.reuse.H1_H1 ;  /* 0x3000000dff4a7230 */ /* 0x100fe40000004100 */
[----:B------:R-:W-:-:S02]  /*50a0*/  HADD2.F32 R13, -RZ, R13.H0_H0 ;  /* 0x2000000dff0d7230 */ /* 0x000fc40000004100 */
[--C-:B------:R-:W-:Y:S02]  /*50b0*/  HADD2.F32 R80, -RZ, R81.reuse.H0_H0 ;  /* 0x20000051ff507230 */ /* 0x100fe40000004100 */
[CC--:B------:R-:W-:Y:S01]  /*50c0*/  FMUL.FTZ R84, R74.reuse, R83.reuse ;  /* 0x000000534a547220 */ /* 0x0c0fe20000410000 */
[----:B------:R-:W-:Y:S02]  /*50d0*/  HADD2.F32 R81, -RZ, R81.H1_H1 ;  /* 0x30000051ff517230 */ /* 0x000fe40000004100 */
[C---:B------:R-:W-:Y:S01]  /*50e0*/  FMUL.FTZ R83, R13.reuse, R83 ;  /* 0x000000530d537220 */ /* 0x040fe20000410000 */
[-C--:B------:R-:W-:Y:S01]  /*50f0*/  FFMA.FTZ R13, R13, R80.reuse, -R84 ;  /* 0x000000500d0d7223 */ /* 0x080fe20000010854 */
[----:B------:R-:W-:Y:S02]  /*5100*/  F2FP.F16.E4M3.UNPACK_B R84, R153 ;  /* 0x00000099ff54723e */ /* 0x000fe400020006ff */
[----:B------:R-:W-:Y:S01]  /*5110*/  FFMA.FTZ R74, R74, R80, R83 ;  /* 0x000000504a4a7223 */ /* 0x000fe20000010053 */
[----:B------:R-:W-:Y:S01]  /*5120*/  F2FP.F16.E4M3.UNPACK_B R80, R76.H1 ;  /* 0x0000004cff50723e */ /* 0x000fe200030006ff */
[----:B------:R-:W-:-:S02]  /*5130*/  IMAD.MOV.U32 R76, RZ, RZ, R12 ;  /* 0x000000ffff4c7224 */ /* 0x000fc400078e000c */
[----:B------:R-:W-:Y:S01]  /*5140*/  HADD2.F32 R83, -RZ, R82.H1_H1 ;  /* 0x30000052ff537230 */ /* 0x000fe20000004100 */
[----:B------:R-:W-:Y:S01]  /*5150*/  F2FP.F16.E4M3.UNPACK_B R82, R152 ;  /* 0x00000098ff52723e */ /* 0x000fe200020006ff */
[--C-:B------:R-:W-:Y:S02]  /*5160*/  HADD2.F32 R12, -RZ, R80.reuse.H1_H1 ;  /* 0x30000050ff0c7230 */ /* 0x100fe40000004100 */
[----:B------:R-:W-:-:S03]  /*5170*/  HADD2.F32 R80, -RZ, R80.H0_H0 ;  /* 0x20000050ff507230 */ /* 0x000fc60000004100 */
[-C--:B------:R-:W-:Y:S02]  /*5180*/  FMUL.FTZ R85, R12, R83.reuse ;  /* 0x000000530c557220 */ /* 0x080fe40000410000 */
[C---:B------:R-:W-:Y:S02]  /*5190*/  FMUL.FTZ R83, R80.reuse, R83 ;  /* 0x0000005350537220 */ /* 0x040fe40000410000 */
[-C--:B------:R-:W-:Y:S01]  /*51a0*/  FFMA.FTZ R80, R80, R81.reuse, -R85 ;  /* 0x0000005150507223 */ /* 0x080fe20000010855 */
[----:B------:R-:W-:Y:S02]  /*51b0*/  HADD2.F32 R85, -RZ, R84.H1_H1 ;  /* 0x30000054ff557230 */ /* 0x000fe40000004100 */
[----:B------:R-:W-:Y:S01]  /*51c0*/  FFMA.FTZ R89, R12, R81, R83 ;  /* 0x000000510c597223 */ /* 0x000fe20000010053 */
[-C--:B------:R-:W-:Y:S01]  /*51d0*/  F2FP.F16.E4M3.UNPACK_B R12, R76.reuse.H1 ;  /* 0x0000004cff0c723e */ /* 0x080fe200030006ff */
[----:B------:R-:W-:Y:S01]  /*51e0*/  HADD2.F32 R83, -RZ, R82.H1_H1 ;  /* 0x30000052ff537230 */ /* 0x000fe20000004100 */
[----:B------:R-:W-:Y:S01]  /*51f0*/  F2FP.F16.E4M3.UNPACK_B R76, R76 ;  /* 0x0000004cff4c723e */ /* 0x000fe200020006ff */
[----:B------:R-:W-:Y:S01]  /*5200*/  HADD2.F32 R84, -RZ, R84.H0_H0 ;  /* 0x20000054ff547230 */ /* 0x000fe20000004100 */
[----:B------:R-:W-:Y:S01]  /*5210*/  F2FP.SATFINITE.E4M3.F32.PACK_AB_MERGE_C R80, R89, R80, RZ ;  /* 0x000000505950723e */ /* 0x000fe200048070ff */
[----:B------:R-:W-:-:S02]  /*5220*/  HADD2.F32 R81, -RZ, R12.H1_H1 ;  /* 0x3000000cff517230 */ /* 0x000fc40000004100 */
[----:B------:R-:W-:Y:S01]  /*5230*/  HADD2.F32 R12, -RZ, R12.H0_H0 ;  /* 0x2000000cff0c7230 */ /* 0x000fe20000004100 */
[----:B------:R-:W-:Y:S01]  /*5240*/  F2FP.SATFINITE.E4M3.F32.PACK_AB_MERGE_C R13, R74, R13, R80 ;  /* 0x0000000d4a0d723e */ /* 0x000fe20004807050 */
[----:B------:R-:W-:Y:S02]  /*5250*/  HADD2.F32 R82, -RZ, R82.H0_H0 ;  /* 0x20000052ff527230 */ /* 0x000fe40000004100 */
[-C--:B------:R-:W-:Y:S01]  /*5260*/  FMUL.FTZ R87, R81, R85.reuse ;  /* 0x0000005551577220 */ /* 0x080fe20000410000 */
[----:B------:R-:W-:Y:S01]  /*5270*/  SHF.R.U32.HI R74, RZ, 0x8, R77 ;  /* 0x00000008ff4a7819 */ /* 0x000fe2000001164d */
[C---:B------:R-:W-:Y:S01]  /*5280*/  FMUL.FTZ R86, R12.reuse, R85 ;  /* 0x000000550c567220 */ /* 0x040fe20000410000 */
[----:B------:R-:W-:Y:S01]  /*5290*/  LOP3.LUT R80, R77, 0xff0000ff, RZ, 0xc0, !PT ;  /* 0xff0000ff4d507812 */ /* 0x000fe200078ec0ff */
[-C--:B------:R-:W-:Y:S02]  /*52a0*/  FFMA.FTZ R12, R12, R83.reuse, -R87 ;  /* 0x000000530c0c7223 */ /* 0x080fe40000010857 */
[----:B------:R-:W-:Y:S01]  /*52b0*/  FFMA.FTZ R81, R81, R83, R86 ;  /* 0x0000005351517223 */ /* 0x000fe20000010056 */
[----:B------:R-:W-:-:S02]  /*52c0*/  HADD2.F32 R83, -RZ, R76.H1_H1 ;  /* 0x3000004cff537230 */ /* 0x000fc40000004100 */
[----:B------:R-:W-:Y:S02]  /*52d0*/  HADD2.F32 R76, -RZ, R76.H0_H0 ;  /* 0x2000004cff4c7230 */ /* 0x000fe40000004100 */
[----:B------:R-:W-:Y:S01]  /*52e0*/  F2FP.SATFINITE.E4M3.F32.PACK_AB_MERGE_C R12, R81, R12, RZ ;  /* 0x0000000c510c723e */ /* 0x000fe200048070ff */
[CC--:B------:R-:W-:Y:S02]  /*52f0*/  FMUL.FTZ R85, R83.reuse, R84.reuse ;  /* 0x0000005453557220 */ /* 0x0c0fe40000410000 */
[C---:B------:R-:W-:Y:S02]  /*5300*/  FMUL.FTZ R84, R76.reuse, R84 ;  /* 0x000000544c547220 */ /* 0x040fe40000410000 */
[-C--:B------:R-:W-:Y:S01]  /*5310*/  FFMA.FTZ R76, R76, R82.reuse, -R85 ;  /* 0x000000524c4c7223 */ /* 0x080fe20000010855 */
[----:B------:R-:W-:Y:S01]  /*5320*/  SHF.R.U32.HI R85, RZ, 0x8, R75 ;  /* 0x00000008ff557819 */ /* 0x000fe2000001164b */
[----:B------:R-:W-:Y:S01]  /*5330*/  FFMA.FTZ R83, R83, R82, R84 ;  /* 0x0000005253537223 */ /* 0x000fe20000010054 */
[----:B------:R-:W-:Y:S01]  /*5340*/  SHF.R.U32.HI R82, RZ, 0x10, R77 ;  /* 0x00000010ff527819 */ /* 0x000fe2000001164d */
[----:B------:R-:W-:Y:S01]  /*5350*/  IMAD.SHL.U32 R77, R74, 0x100, RZ ;  /* 0x000001004a4d7824 */ /* 0x000fe200078e00ff */
[----:B------:R-:W-:-:S02]  /*5360*/  LOP3.LUT R74, R75, 0xff0000ff, RZ, 0xc0, !PT ;  /* 0xff0000ff4b4a7812 */ /* 0x000fc400078ec0ff */
[----:B------:R-:W-:Y:S01]  /*5370*/  SHF.R.U32.HI R84, RZ, 0x10, R75 ;  /* 0x00000010ff547819 */ /* 0x000fe2000001164b */
[----:B------:R-:W-:Y:S01]  /*5380*/  IMAD.SHL.U32 R75, R85, 0x100, RZ ;  /* 0x00000100554b7824 */ /* 0x000fe200078e00ff */
[----:B------:R-:W-:Y:S01]  /*5390*/  LOP3.LUT R77, R80, 0xff00, R77, 0xf8, !PT ;  /* 0x0000ff00504d7812 */ /* 0x000fe200078ef84d */
[----:B------:R-:W-:Y:S01]  /*53a0*/  IMAD.U32 R80, R82, 0x10000, RZ ;  /* 0x0001000052507824 */ /* 0x000fe200078e00ff */
[----:B------:R-:W-:Y:S02]  /*53b0*/  F2FP.SATFINITE.E4M3.F32.PACK_AB_MERGE_C R12, R83, R76, R12 ;  /* 0x0000004c530c723e */ /* 0x000fe4000480700c */
[----:B------:R-:W-:Y:S02]  /*53c0*/  LOP3.LUT R75, R74, 0xff00, R75, 0xf8, !PT ;  /* 0x0000ff004a4b7812 */ /* 0x000fe400078ef84b */
[----:B------:R-:W-:Y:S01]  /*53d0*/  LOP3.LUT R77, R77, 0xff0000, R80, 0xf8, !PT ;  /* 0x00ff00004d4d7812 */ /* 0x000fe200078ef850 */
[----:B------:R-:W-:Y:S01]  /*53e0*/  IMAD.MOV.U32 R80, RZ, RZ, R15 ;  /* 0x000000ffff507224 */ /* 0x000fe200078e000f */
[----:B------:R-:W-:-:S02]  /*53f0*/  SHF.L.U32 R74, R84, 0x10, RZ ;  /* 0x00000010544a7819 */ /* 0x000fc400000006ff */
[----:B------:R-:W-:Y:S02]  /*5400*/  F2FP.F16.E4M3.UNPACK_B R85, R77.H1 ;  /* 0x0000004dff55723e */ /* 0x000fe400030006ff */
[----:B------:R-:W-:Y:S02]  /*5410*/  F2FP.F16.E4M3.UNPACK_B R15, R80 ;  /* 0x00000050ff0f723e */ /* 0x000fe400020006ff */
[----:B------:R-:W-:Y:S01]  /*5420*/  LOP3.LUT R75, R75, 0xff0000, R74, 0xf8, !PT ;  /* 0x00ff00004b4b7812 */ /* 0x000fe200078ef84a */
[----:B------:R-:W-:Y:S02]  /*5430*/  HADD2.F32 R86, -RZ, R85.H0_H0 ;  /* 0x20000055ff567230 */ /* 0x000fe40000004100 */
[--C-:B------:R-:W-:Y:S01]  /*5440*/  HADD2.F32 R74, -RZ, R15.reuse.H1_H1 ;  /* 0x3000000fff4a7230 */ /* 0x100fe20000004100 */
[----:B------:R-:W-:Y:S01]  /*5450*/  F2FP.F16.E4M3.UNPACK_B R84, R75.H1 ;  /* 0x0000004bff54723e */ /* 0x000fe200030006ff */
[----:B------:R-:W-:-:S03]  /*5460*/  HADD2.F32 R15, -RZ, R15.H0_H0 ;  /* 0x2000000fff0f7230 */ /* 0x000fc60000004100 */
[CC--:B------:R-:W-:Y:S01]  /*5470*/  FMUL.FTZ R88, R74.reuse, R86.reuse ;  /* 0x000000564a587220 */ /* 0x0c0fe20000410000 */
[--C-:B------:R-:W-:Y:S02]  /*5480*/  HADD2.F32 R82, -RZ, R84.reuse.H0_H0 ;  /* 0x20000054ff527230 */ /* 0x100fe40000004100 */
[C---:B------:R-:W-:Y:S01]  /*5490*/  FMUL.FTZ R87, R15.reuse, R86 ;  /* 0x000000560f577220 */ /* 0x040fe20000410000 */
[----:B------:R-:W-:Y:S02]  /*54a0*/  HADD2.F32 R84, -RZ, R84.H1_H1 ;  /* 0x30000054ff547230 */ /* 0x000fe40000004100 */
[-C--:B------:R-:W-:Y:S01]  /*54b0*/  FFMA.FTZ R15, R15, R82.reuse, -R88 ;  /* 0x000000520f0f7223 */ /* 0x080fe20000010858 */
[----:B------:R-:W-:Y:S01]  /*54c0*/  FFMA.FTZ R74, R74, R82, R87 ;  /* 0x000000524a4a7223 */ /* 0x000fe20000010057 */
[----:B------:R-:W-:Y:S01]  /*54d0*/  F2FP.F16.E4M3.UNPACK_B R82, R80.H1 ;  /* 0x00000050ff52723e */ /* 0x000fe200030006ff */
[----:B------:R-:W-:Y:S02]  /*54e0*/  IMAD.MOV.U32 R80, RZ, RZ, R14 ;  /* 0x000000ffff507224 */ /* 0x000fe400078e000e */
[----:B------:R-:W-:-:S02]  /*54f0*/  HADD2.F32 R14, -RZ, R85.H1_H1 ;  /* 0x30000055ff0e7230 */ /* 0x000fc40000004100 */
[--C-:B------:R-:W-:Y:S02]  /*5500*/  HADD2.F32 R85, -RZ, R82.reuse.H1_H1 ;  /* 0x30000052ff557230 */ /* 0x100fe40000004100 */
[----:B------:R-:W-:-:S03]  /*5510*/  HADD2.F32 R82, -RZ, R82.H0_H0 ;  /* 0x20000052ff527230 */ /* 0x000fc60000004100 */
[CC--:B------:R-:W-:Y:S02]  /*5520*/  FMUL.FTZ R87, R85.reuse, R14.reuse ;  /* 0x0000000e55577220 */ /* 0x0c0fe40000410000 */
[C---:B------:R-:W-:Y:S02]  /*5530*/  FMUL.FTZ R86, R82.reuse, R14 ;  /* 0x0000000e52567220 */ /* 0x040fe40000410000 */
[-C--:B------:R-:W-:Y:S01]  /*5540*/  FFMA.FTZ R14, R82, R84.reuse, -R87 ;  /* 0x00000054520e7223 */ /* 0x080fe20000010857 */
[----:B------:R-:W-:Y:S01]  /*5550*/  F2FP.F16.E4M3.UNPACK_B R82, R75 ;  /* 0x0000004bff52723e */ /* 0x000fe200020006ff */
[----:B------:R-:W-:Y:S01]  /*5560*/  FFMA.FTZ R85, R85, R84, R86 ;  /* 0x0000005455557223 */ /* 0x000fe20000010056 */
[----:B------:R-:W-:Y:S02]  /*5570*/  F2FP.F16.E4M3.UNPACK_B R86, R77 ;  /* 0x0000004dff56723e */ /* 0x000fe400020006ff */
[-C--:B------:R-:W-:Y:S01]  /*5580*/  F2FP.F16.E4M3.UNPACK_B R77, R80.reuse.H1 ;  /* 0x00000050ff4d723e */ /* 0x080fe200030006ff */
[----:B------:R-:W-:Y:S01]  /*5590*/  HADD2.F32 R84, -RZ, R82.H1_H1 ;  /* 0x30000052ff547230 */ /* 0x000fe20000004100 */
[----:B------:R-:W-:Y:S01]  /*55a0*/  F2FP.F16.E4M3.UNPACK_B R80, R80 ;  /* 0x00000050ff50723e */ /* 0x000fe200020006ff */
[----:B------:R-:W-:Y:S01]  /*55b0*/  HADD2.F32 R88, -RZ, R86.H1_H1 ;  /* 0x30000056ff587230 */ /* 0x000fe20000004100 */
[----:B------:R-:W-:Y:S01]  /*55c0*/  F2FP.SATFINITE.E4M3.F32.PACK_AB_MERGE_C R85, R85, R14, RZ ;  /* 0x0000000e5555723e */ /* 0x000fe200048070ff */
[----:B------:R-:W-:-:S02]  /*55d0*/  HADD2.F32 R75, -RZ, R77.H1_H1 ;  /* 0x3000004dff4b7230 */ /* 0x000fc40000004100 */
[----:B------:R-:W-:Y:S01]  /*55e0*/  HADD2.F32 R77, -RZ, R77.H0_H0 ;  /* 0x2000004dff4d7230 */ /* 0x000fe20000004100 */
[----:B------:R-:W-:Y:S01]  /*55f0*/  F2FP.SATFINITE.E4M3.F32.PACK_AB_MERGE_C R15, R74, R15, R85 ;  /* 0x0000000f4a0f723e */ /* 0x000fe20004807055 */
[----:B------:R-:W-:Y:S02]  /*5600*/  HADD2.F32 R86, -RZ, R86.H0_H0 ;  /* 0x20000056ff567230 */ /* 0x000fe40000004100 */
[-C--:B------:R-:W-:Y:S01]  /*5610*/  FMUL.FTZ R152, R75, R88.reuse ;  /* 0x000000584b987220 */ /* 0x080fe20000410000 */
[----:B------:R-:W-:Y:S02]  /*5620*/  HADD2.F32 R82, -RZ, R82.H0_H0 ;  /* 0x20000052ff527230 */ /* 0x000fe40000004100 */
[C---:B------:R-:W-:Y:S01]  /*5630*/  FMUL.FTZ R88, R77.reuse, R88 ;  /* 0x000000584d587220 */ /* 0x040fe20000410000 */
[----:B------:R-:W-:-:S03]  /*5640*/  FFMA.FTZ R152, R77, R84, -R152 ;  /* 0x000000544d987223 */ /* 0x000fc60000010898 */
[----:B------:R-:W-:Y:S01]  /*5650*/  FFMA.FTZ R87, R75, R84, R88 ;  /* 0x000000544b577223 */ /* 0x000fe20000010058 */
[--C-:B------:R-:W-:Y:S02]  /*5660*/  HADD2.F32 R75, -RZ, R80.reuse.H1_H1 ;  /* 0x30000050ff4b7230 */ /* 0x100fe40000004100 */
[----:B------:R-:W-:Y:S02]  /*5670*/  HADD2.F32 R80, -RZ, R80.H0_H0 ;  /* 0x20000050ff507230 */ /* 0x000fe40000004100 */
[----:B------:R-:W-:Y:S01]  /*5680*/  F2FP.SATFINITE.E4M3.F32.PACK_AB_MERGE_C R87, R87, R152, RZ ;  /* 0x000000985757723e */ /* 0x000fe200048070ff */
[-C--:B------:R-:W-:Y:S02]  /*5690*/  FMUL.FTZ R77, R75, R86.reuse ;  /* 0x000000564b4d7220 */ /* 0x080fe40000410000 */
[C---:B------:R-:W-:Y:S02]  /*56a0*/  FMUL.FTZ R86, R80.reuse, R86 ;  /* 0x0000005650567220 */ /* 0x040fe40000410000 */
[----:B------:R-:W-:-:S02]  /*56b0*/  FFMA.FTZ R77, R80, R82, -R77 ;  /* 0x00000052504d7223 */ /* 0x000fc4000001084d */
[----:B------:R-:W-:-:S05]  /*56c0*/  FFMA.FTZ R86, R75, R82, R86 ;  /* 0x000000524b567223 */ /* 0x000fca0000010056 */
[----:B------:R-:W-:-:S07]  /*56d0*/  F2FP.SATFINITE.E4M3.F32.PACK_AB_MERGE_C R14, R86, R77, R87 ;  /* 0x0000004d560e723e */ /* 0x000fce0004807057 */
.L_x_2719:
[----:B------:R-:W-:Y:S05]  /*56e0*/  BSYNC B3 ;  /* 0x0000000000037941 */ /* 0x000fea0003800000 */
.L_x_2718:
[----:B0-----:R0:W-:Y:S02]  /*56f0*/  ST.E.128 desc[UR52][R78.64], R12 ;  /* 0x0000000c4e007985 */ /* 0x0011e4000c101d34 */
.L_x_2717:
[----:B------:R-:W-:Y:S05]  /*5700*/  BSYNC B2 ;  /* 0x0000000000027941 */ /* 0x000fea0003800000 */
.L_x_2716:
        /* <DEDUP_REMOVED lines=13> */
[--C-:B------:R-:W-:Y:S01]  /*57e0*/  HADD2.F32 R77, -RZ, R79.reuse.H0_H0 ;  /* 0x2000004fff4d7230 */ /* 0x100fe20000004100 */
[--C-:B------:R-:W-:Y:S01]  /*57f0*/  SHF.R.U32.HI R72, RZ, 0x10, R71.reuse ;  /* 0x00000010ff487819 */ /* 0x100fe20000011647 */
[----:B------:R-:W-:Y:S01]  /*5800*/  HADD2.F32 R82, -RZ, R79.H1_H1 ;  /* 0x3000004fff527230 */ /* 0x000fe20000004100 */
[----:B------:R-:W-:Y:S01]  /*5810*/  SHF.R.U32.HI R85, RZ, 0x8, R71 ;  /* 0x00000008ff557819 */ /* 0x000fe20000011647 */
[--C-:B------:R-:W-:Y:S01]  /*5820*/  HADD2.F32 R70, -RZ, R13.reuse.H0_H0 ;  /* 0x2000000dff467230 */ /* 0x100fe20000004100 */
[----:B------:R-:W-:Y:S01]  /*5830*/  LOP3.LUT R81, R71, 0xff0000ff, RZ, 0xc0, !PT ;  /* 0xff0000ff47517812 */ /* 0x000fe200078ec0ff */
[----:B------:R-:W-:Y:S01]  /*5840*/  HADD2.F32 R13, -RZ, R13.H1_H1 ;  /* 0x3000000dff0d7230 */ /* 0x000fe20000004100 */
[----:B------:R-:W-:Y:S01]  /*5850*/  SHF.R.U32.HI R84, RZ, 0x8, R73 ;  /* 0x00000008ff547819 */ /* 0x000fe20000011649 */
[----:B------:R-:W-:-:S02]  /*5860*/  HADD2.F32 R71, -RZ, R78.H0_H0 ;  /* 0x2000004eff477230 */ /* 0x000fc40000004100 */
[C---:B------:R-:W-:Y:S01]  /*5870*/  FMUL.FTZ R80, R70.reuse, R77 ;  /* 0x0000004d46507220 */ /* 0x040fe20000410000 */
[----:B------:R-:W-:Y:S01]  /*5880*/  F2FP.F16.E4M3.UNPACK_B R151, R151 ;  /* 0x00000097ff97723e */ /* 0x000fe200020006ff */
[C---:B------:R-:W-:Y:S01]  /*5890*/  FMUL.FTZ R83, R13.reuse, R77 ;  /* 0x0000004d0d537220 */ /* 0x040fe20000410000 */
[----:B------:R-:W-:Y:S01]  /*58a0*/  SHF.R.U32.HI R77, RZ, 0x10, R73 ;  /* 0x00000010ff4d7819 */ /* 0x000fe20000011649 */
[-C--:B------:R-:W-:Y:S01]  /*58b0*/  FFMA.FTZ R13, R13, R71.reuse, R80 ;  /* 0x000000470d0d7223 */ /* 0x080fe20000010050 */
[----:B------:R-:W-:Y:S02]  /*58c0*/  HADD2.F32 R80, -RZ, R78.H1_H1 ;  /* 0x3000004eff507230 */ /* 0x000fe40000004100 */
[----:B------:R-:W-:Y:S01]  /*58d0*/  FFMA.FTZ R70, R70, R71, -R83 ;  /* 0x0000004746467223 */ /* 0x000fe20000010853 */
[----:B------:R-:W-:Y:S01]  /*58e0*/  F2FP.F16.E4M3.UNPACK_B R71, R76.H1 ;  /* 0x0000004cff47723e */ /* 0x000fe200030006ff */
[----:B------:R-:W-:Y:S01]  /*58f0*/  IMAD.U32 R72, R72, 0x10000, RZ ;  /* 0x0001000048487824 */ /* 0x000fe200078e00ff */
[----:B------:R-:W-:Y:S01]  /*5900*/  LOP3.LUT R76, R73, 0xff0000ff, RZ, 0xc0, !PT ;  /* 0xff0000ff494c7812 */ /* 0x000fe200078ec0ff */
[----:B------:R-:W-:Y:S01]  /*5910*/  IMAD.U32 R77, R77, 0x10000, RZ ;  /* 0x000100004d4d7824 */ /* 0x000fe200078e00ff */
[----:B------:R-:W-:Y:S01]  /*5920*/  MOV R73, R12 ;  /* 0x0000000c00497202 */ /* 0x000fe20000000f00 */
[----:B------:R-:W-:Y:S01]  /*5930*/  HADD2.F32 R79, -RZ, R71.H1_H1 ;  /* 0x30000047ff4f7230 */ /* 0x000fe20000004100 */
[----:B------:R-:W-:Y:S01]  /*5940*/  F2FP.F16.E4M3.UNPACK_B R147, R147 ;  /* 0x00000093ff93723e */ /* 0x000fe200020006ff */
[----:B------:R-:W-:-:S02]  /*5950*/  IMAD.SHL.U32 R12, R85, 0x100, RZ ;  /* 0x00000100550c7824 */ /* 0x000fc400078e00ff */
[----:B------:R-:W-:Y:S02]  /*5960*/  HADD2.F32 R71, -RZ, R71.H0_H0 ;  /* 0x20000047ff477230 */ /* 0x000fe40000004100 */
[----:B------:R-:W-:Y:S01]  /*5970*/  FMUL.FTZ R78, R79, R82 ;  /* 0x000000524f4e7220 */ /* 0x000fe20000410000 */
[----:B------:R-:W-:Y:S01]  /*5980*/  LOP3.LUT R83, R81, 0xff00, R12, 0xf8, !PT ;  /* 0x0000ff0051537812 */ /* 0x000fe200078ef80c */
[----:B------:R-:W-:Y:S02]  /*5990*/  IMAD.SHL.U32 R81, R84, 0x100, RZ ;  /* 0x0000010054517824 */ /* 0x000fe400078e00ff */
[C---:B------:R-:W-:Y:S01]  /*59a0*/  FFMA.FTZ R12, R71.reuse, R80, -R78 ;  /* 0x00000050470c7223 */ /* 0x040fe2000001084e */
[----:B------:R-:W-:Y:S01]  /*59b0*/  FMUL.FTZ R82, R71, R82 ;  /* 0x0000005247527220 */ /* 0x000fe20000410000 */
[----:B------:R-:W-:Y:S02]  /*59c0*/  F2FP.F16.E4M3.UNPACK_B R78, R73.H1 ;  /* 0x00000049ff4e723e */ /* 0x000fe400030006ff */
[----:B------:R-:W-:Y:S01]  /*59d0*/  LOP3.LUT R84, R76, 0xff00, R81, 0xf8, !PT ;  /* 0x0000ff004c547812 */ /* 0x000fe200078ef851 */
[----:B------:R-:W-:Y:S01]  /*59e0*/  FFMA.FTZ R71, R79, R80, R82 ;  /* 0x000000504f477223 */ /* 0x000fe20000010052 */
[----:B------:R-:W-:Y:S01]  /*59f0*/  HADD2.F32 R82, -RZ, R151.H1_H1 ;  /* 0x30000097ff527230 */ /* 0x000fe20000004100 */
[----:B------:R-:W-:Y:S01]  /*5a00*/  LOP3.LUT R76, R83, 0xff0000, R72, 0xf8, !PT ;  /* 0x00ff0000534c7812 */ /* 0x000fe200078ef848 */
[----:B------:R-:W-:-:S02]  /*5a10*/  HADD2.F32 R79, -RZ, R78.H0_H0 ;  /* 0x2000004eff4f7230 */ /* 0x000fc40000004100 */
[----:B------:R-:W-:Y:S01]  /*5a20*/  HADD2.F32 R80, -RZ, R78.H1_H1 ;  /* 0x3000004eff507230 */ /* 0x000fe20000004100 */
[----:B------:R-:W-:Y:S01]  /*5a30*/  F2FP.F16.E4M3.UNPACK_B R78, R73 ;  /* 0x00000049ff4e723e */ /* 0x000fe200020006ff */
[----:B------:R-:W-:Y:S02]  /*5a40*/  HADD2.F32 R81, -RZ, R147.H1_H1 ;  /* 0x30000093ff517230 */ /* 0x000fe40000004100 */
[-C--:B------:R-:W-:Y:S01]  /*5a50*/  FMUL.FTZ R85, R79, R82.reuse ;  /* 0x000000524f557220 */ /* 0x080fe20000410000 */
[----:B------:R-:W-:Y:S02]  /*5a60*/  HADD2.F32 R151, -RZ, R151.H0_H0 ;  /* 0x20000097ff977230 */ /* 0x000fe40000004100 */
[C---:B------:R-:W-:Y:S01]  /*5a70*/  FMUL.FTZ R86, R80.reuse, R82 ;  /* 0x0000005250567220 */ /* 0x040fe20000410000 */
[----:B------:R-:W-:Y:S02]  /*5a80*/  HADD2.F32 R147, -RZ, R147.H0_H0 ;  /* 0x20000093ff937230 */ /* 0x000fe40000004100 */
[----:B------:R-:W-:Y:S01]  /*5a90*/  FFMA.FTZ R73, R80, R81, R85 ;  /* 0x0000005150497223 */ /* 0x000fe20000010055 */
[----:B------:R-:W-:-:S02]  /*5aa0*/  HADD2.F32 R80, -RZ, R78.H1_H1 ;  /* 0x3000004eff507230 */ /* 0x000fc40000004100 */
[----:B------:R-:W-:Y:S01]  /*5ab0*/  FFMA.FTZ R72, R79, R81, -R86 ;  /* 0x000000514f487223 */ /* 0x000fe20000010856 */
[----:B------:R-:W-:Y:S01]  /*5ac0*/  HADD2.F32 R78, -RZ, R78.H0_H0 ;  /* 0x2000004eff4e7230 */ /* 0x000fe20000004100 */
[----:B------:R-:W-:Y:S02]  /*5ad0*/  MOV R81, R15 ;  /* 0x0000000f00517202 */ /* 0x000fe40000000f00 */
[----:B------:R-:W-:Y:S01]  /*5ae0*/  LOP3.LUT R79, R84, 0xff0000, R77, 0xf8, !PT ;  /* 0x00ff0000544f7812 */ /* 0x000fe200078ef84d */
[----:B------:R-:W-:Y:S01]  /*5af0*/  FMUL.FTZ R15, R80, R151 ;  /* 0x00000097500f7220 */ /* 0x000fe20000410000 */
[----:B------:R-:W-:Y:S01]  /*5b00*/  F2FP.F16.E4M3.UNPACK_B R77, R81 ;  /* 0x00000051ff4d723e */ /* 0x000fe200020006ff */
[C---:B------:R-:W-:Y:S01]  /*5b10*/  FMUL.FTZ R151, R78.reuse, R151 ;  /* 0x000000974e977220 */ /* 0x040fe20000410000 */
[----:B------:R-:W-:Y:S01]  /*5b20*/  F2FP.F16.E4M3.UNPACK_B R85, R79.H1 ;  /* 0x0000004fff55723e */ /* 0x000fe200030006ff */
[-C--:B------:R-:W-:Y:S01]  /*5b30*/  FFMA.FTZ R15, R78, R147.reuse, -R15 ;  /* 0x000000934e0f7223 */ /* 0x080fe2000001080f */
[----:B------:R-:W-:Y:S01]  /*5b40*/  F2FP.F16.E4M3.UNPACK_B R84, R76.H1 ;  /* 0x0000004cff54723e */ /* 0x000fe200030006ff */
[----:B------:R-:W-:Y:S01]  /*5b50*/  FFMA.FTZ R78, R80, R147, R151 ;  /* 0x00000093504e7223 */ /* 0x000fe20000010097 */
[----:B------:R-:W-:Y:S01]  /*5b60*/  HADD2.F32 R80, -RZ, R77.H1_H1 ;  /* 0x3000004dff507230 */ /* 0x000fe20000004100 */
[----:B------:R-:W-:Y:S01]  /*5b70*/  F2FP.SATFINITE.E4M3.F32.PACK_AB_MERGE_C R71, R71, R12, RZ ;  /* 0x0000000c4747723e */ /* 0x000fe200048070ff */
[----:B------:R-:W-:Y:S01]  /*5b80*/  HADD2.F32 R82, -RZ, R85.H0_H0 ;  /* 0x20000055ff527230 */ /* 0x000fe20000004100 */
[----:B------:R-:W-:Y:S01]  /*5b90*/  F2FP.SATFINITE.E4M3.F32.PACK_AB_MERGE_C R72, R73, R72, RZ ;  /* 0x000000484948723e */ /* 0x000fe200048070ff */
[----:B------:R-:W-:Y:S01]  /*5ba0*/  HADD2.F32 R77, -RZ, R77.H0_H0 ;  /* 0x2000004dff4d7230 */ /* 0x000fe20000004100 */
[----:B------:R-:W-:Y:S01]  /*5bb0*/  F2FP.SATFINITE.E4M3.F32.PACK_AB_MERGE_C R13, R13, R70, R71 ;  /* 0x000000460d0d723e */ /* 0x000fe20004807047 */
[----:B------:R-:W-:-:S02]  /*5bc0*/  HADD2.F32 R83, -RZ, R84.H0_H0 ;  /* 0x20000054ff537230 */ /* 0x000fc40000004100 */
[CC--:B------:R-:W-:Y:S01]  /*5bd0*/  FMUL.FTZ R86, R80.reuse, R82.reuse ;  /* 0x0000005250567220 */ /* 0x0c0fe20000410000 */
[----:B------:R-:W-:Y:S02]  /*5be0*/  HADD2.F32 R85, -RZ, R85.H1_H1 ;  /* 0x30000055ff557230 */ /* 0x000fe40000004100 */
[C---:B------:R-:W-:Y:S01]  /*5bf0*/  FMUL.FTZ R87, R77.reuse, R82 ;  /* 0x000000524d577220 */ /* 0x040fe20000410000 */
[----:B------:R-:W-:Y:S01]  /*5c00*/  F2FP.F16.E4M3.UNPACK_B R82, R81.H1 ;  /* 0x00000051ff52723e */ /* 0x000fe200030006ff */
[-C--:B------:R-:W-:Y:S01]  /*5c10*/  FFMA.FTZ R77, R77, R83.reuse, -R86 ;  /* 0x000000534d4d7223 */ /* 0x080fe20000010856 */
[----:B------:R-:W-:Y:S02]  /*5c20*/  HADD2.F32 R84, -RZ, R84.H1_H1 ;  /* 0x30000054ff547230 */ /* 0x000fe40000004100 */
[----:B------:R-:W-:Y:S01]  /*5c30*/  FFMA.FTZ R80, R80, R83, R87 ;  /* 0x0000005350507223 */ /* 0x000fe20000010057 */
[----:B------:R-:W-:Y:S01]  /*5c40*/  IMAD.MOV.U32 R81, RZ, RZ, R14 ;  /* 0x000000ffff517224 */ /* 0x000fe200078e000e */
[----:B------:R-:W-:Y:S01]  /*5c50*/  F2FP.SATFINITE.E4M3.F32.PACK_AB_MERGE_C R15, R78, R15, R72 ;  /* 0x0000000f4e0f723e */ /* 0x000fe20004807048 */
[----:B------:R-:W-:-:S02]  /*5c60*/  HADD2.F32 R83, -RZ, R82.H1_H1 ;  /* 0x30000052ff537230 */ /* 0x000fc40000004100 */
[----:B------:R-:W-:-:S03]  /*5c70*/  HADD2.F32 R82, -RZ, R82.H0_H0 ;  /* 0x20000052ff527230 */ /* 0x000fc60000004100 */
[CC--:B------:R-:W-:Y:S02]  /*5c80*/  FMUL.FTZ R87, R83.reuse, R85.reuse ;  /* 0x0000005553577220 */ /* 0x0c0fe40000410000 */
[C---:B------:R-:W-:Y:S01]  /*5c90*/  FMUL.FTZ R86, R82.reuse, R85 ;  /* 0x0000005552567220 */ /* 0x040fe20000410000 */
[----:B------:R-:W-:Y:S01]  /*5ca0*/  F2FP.F16.E4M3.UNPACK_B R85, R79 ;  /* 0x0000004fff55723e */ /* 0x000fe200020006ff */
[-C--:B------:R-:W-:Y:S01]  /*5cb0*/  FFMA.FTZ R14, R82, R84.reuse, -R87 ;  /* 0x00000054520e7223 */ /* 0x080fe20000010857 */
[-C--:B------:R-:W-:Y:S01]  /*5cc0*/  F2FP.F16.E4M3.UNPACK_B R82, R81.reuse.H1 ;  /* 0x00000051ff52723e */ /* 0x080fe200030006ff */
[----:B------:R-:W-:Y:S01]  /*5cd0*/  FFMA.FTZ R79, R83, R84, R86 ;  /* 0x00000054534f7223 */ /* 0x000fe20000010056 */
[----:B------:R-:W-:Y:S01]  /*5ce0*/  F2FP.F16.E4M3.UNPACK_B R84, R76 ;  /* 0x0000004cff54723e */ /* 0x000fe200020006ff */
[----:B------:R-:W-:Y:S01]  /*5cf0*/  HADD2.F32 R86, -RZ, R85.H1_H1 ;  /* 0x30000055ff567230 */ /* 0x000fe20000004100 */
[----:B------:R-:W-:Y:S01]  /*5d00*/  F2FP.F16.E4M3.UNPACK_B R81, R81 ;  /* 0x00000051ff51723e */ /* 0x000fe200020006ff */
[--C-:B------:R-:W-:Y:S01]  /*5d10*/  HADD2.F32 R83, -RZ, R82.reuse.H1_H1 ;  /* 0x30000052ff537230 */ /* 0x100fe20000004100 */
[----:B------:R-:W-:Y:S01]  /*5d20*/  F2FP.SATFINITE.E4M3.F32.PACK_AB_MERGE_C R79, R79, R14, RZ ;  /* 0x0000000e4f4f723e */ /* 0x000fe200048070ff */
[----:B------:R-:W-:-:S02]  /*5d30*/  HADD2.F32 R82, -RZ, R82.H0_H0 ;  /* 0x20000052ff527230 */ /* 0x000fc40000004100 */
[--C-:B------:R-:W-:Y:S02]  /*5d40*/  HADD2.F32 R76, -RZ, R84.reuse.H1_H1 ;  /* 0x30000054ff4c7230 */ /* 0x100fe40000004100 */
[CC--:B------:R-:W-:Y:S01]  /*5d50*/  FMUL.FTZ R87, R83.reuse, R86.reuse ;  /* 0x0000005653577220 */ /* 0x0c0fe20000410000 */
[----:B------:R-:W-:Y:S02]  /*5d60*/  HADD2.F32 R85, -RZ, R85.H0_H0 ;  /* 0x20000055ff557230 */ /* 0x000fe40000004100 */
[C---:B------:R-:W-:Y:S01]  /*5d70*/  FMUL.FTZ R86, R82.reuse, R86 ;  /* 0x0000005652567220 */ /* 0x040fe20000410000 */
[----:B------:R-:W-:Y:S02]  /*5d80*/  HADD2.F32 R84, -RZ, R84.H0_H0 ;  /* 0x20000054ff547230 */ /* 0x000fe40000004100 */
[-C--:B------:R-:W-:Y:S01]  /*5d90*/  FFMA.FTZ R87, R82, R76.reuse, -R87 ;  /* 0x0000004c52577223 */ /* 0x080fe20000010857 */
[----:B------:R-:W-:Y:S01]  /*5da0*/  F2FP.SATFINITE.E4M3.F32.PACK_AB_MERGE_C R77, R80, R77, R79 ;  /* 0x0000004d504d723e */ /* 0x000fe2000480704f */
[----:B------:R-:W-:Y:S01]  /*5db0*/  FFMA.FTZ R86, R83, R76, R86 ;  /* 0x0000004c53567223 */ /* 0x000fe20000010056 */
[----:B------:R-:W-:-:S02]  /*5dc0*/  HADD2.F32 R76, -RZ, R81.H1_H1 ;  /* 0x30000051ff4c7230 */ /* 0x000fc40000004100 */
[----:B------:R-:W-:Y:S02]  /*5dd0*/  HADD2.F32 R81, -RZ, R81.H0_H0 ;  /* 0x20000051ff517230 */ /* 0x000fe40000004100 */
[----:B------:R-:W-:Y:S01]  /*5de0*/  F2FP.SATFINITE.E4M3.F32.PACK_AB_MERGE_C R86, R86, R87, RZ ;  /* 0x000000575656723e */ /* 0x000fe200048070ff */
[CC--:B------:R-:W-:Y:S02]  /*5df0*/  FMUL.FTZ R12, R76.reuse, R85.reuse ;  /* 0x000000554c0c7220 */ /* 0x0c0fe40000410000 */
[C---:B------:R-:W-:Y:S02]  /*5e00*/  FMUL.FTZ R85, R81.reuse, R85 ;  /* 0x0000005551557220 */ /* 0x040fe40000410000 */
[-C--:B------:R-:W-:Y:S02]  /*5e10*/  FFMA.FTZ R12, R81, R84.reuse, -R12 ;  /* 0x00000054510c7223 */ /* 0x080fe4000001080c */
[----:B------:R-:W-:-:S05]  /*5e20*/  FFMA.FTZ R85, R76, R84, R85 ;  /* 0x000000544c557223 */ /* 0x000fca0000010055 */
[----:B------:R-:W-:Y:S01]  /*5e30*/  F2FP.SATFINITE.E4M3.F32.PACK_AB_MERGE_C R14, R85, R12, R86 ;  /* 0x0000000c550e723e */ /* 0x000fe20004807056 */
[----:B------:R-:W-:Y:S02]  /*5e40*/  IMAD.MOV.U32 R12, RZ, RZ, R15 ;  /* 0x000000ffff0c7224 */ /* 0x000fe400078e000f */
[----:B------:R-:W-:-:S07]  /*5e50*/  IMAD.MOV.U32 R15, RZ, RZ, R77 ;  /* 0x000000ffff0f7224 */ /* 0x000fce00078e004d */
.L_x_2723:
[----:B------:R-:W-:Y:S05]  /*5e60*/  BSYNC B3 ;  /* 0x0000000000037941 */ /* 0x000fea0003800000 */
.L_x_2722:
[----:B0-----:R0:W-:Y:S02]  /*5e70*/  ST.E.128 desc[UR52][R74.64], R12 ;  /* 0x0000000c4a007985 */ /* 0x0011e4000c101d34 */
.L_x_2721:
[----:B------:R-:W-:Y:S05]  /*5e80*/  BSYNC B2 ;  /* 0x0000000000027941 */ /* 0x000fea0003800000 */
.L_x_2720:
[----:B------:R-:W-:-:S13]  /*5e90*/  ISETP.NE.AND P2, PT, R37, RZ, PT ;  /* 0x000000ff2500720c */ /* 0x000fda0003f45270 */
        /* <DEDUP_REMOVED lines=8> */
[--C-:B------:R-:W-:Y:S02]  /*5f20*/  SHF.R.U32.HI R73, RZ, 0x8, R69.reuse ;  /* 0x00000008ff497819 */ /* 0x100fe40000011645 */
[----:B------:R-:W-:Y:S02]  /*5f30*/  LOP3.LUT R68, R69, 0xff0000ff, RZ, 0xc0, !PT ;  /* 0xff0000ff45447812 */ /* 0x000fe400078ec0ff */
[----:B------:R-:W-:Y:S01]  /*5f40*/  SHF.R.U32.HI R72, RZ, 0x10, R69 ;  /* 0x00000010ff487819 */ /* 0x000fe20000011645 */
[----:B------:R-:W-:Y:S01]  /*5f50*/  IMAD.SHL.U32 R73, R73, 0x100, RZ ;  /* 0x0000010049497824 */ /* 0x000fe200078e00ff */
[----:B------:R-:W-:Y:S02]  /*5f60*/  LOP3.LUT R66, R67, 0xff0000ff, RZ, 0xc0, !PT ;  /* 0xff0000ff43427812 */ /* 0x000fe400078ec0ff */
[----:B------:R-:W-:Y:S01]  /*5f70*/  SHF.R.U32.HI R74, RZ, 0x10, R67 ;  /* 0x00000010ff4a7819 */ /* 0x000fe20000011643 */
[----:B0-----:R-:W-:Y:S01]  /*5f80*/  IMAD.MOV.U32 R67, RZ, RZ, R12 ;  /* 0x000000ffff437224 */ /* 0x001fe200078e000c */
[----:B------:R-:W-:Y:S01]  /*5f90*/  SHF.L.U32 R69, R11, 0x8, RZ ;  /* 0x000000080b457819 */ /* 0x000fe200000006ff */
        /* <DEDUP_REMOVED lines=39> */
[----:B------:R-:W-:Y:S02]  /*6210*/  HADD2.F32 R148, -RZ, R148.H0_H0 ;  /* 0x20000094ff947230 */ /* 0x000fe40000004100 */
[--C-:B------:R-:W-:Y:S02]  /*6220*/  HADD2.F32 R67, -RZ, R144.reuse.H1_H1 ;  /* 0x30000090ff437230 */ /* 0x100fe40000004100 */
[----:B------:R-:W-:Y:S02]  /*6230*/  HADD2.F32 R144, -RZ, R144.H0_H0 ;  /* 0x20000090ff907230 */ /* 0x000fe40000004100 */
[-C--:B------:R-:W-:Y:S01]  /*6240*/  FMUL.FTZ R75, R69, R148.reuse ;  /* 0x00000094454b7220 */ /* 0x080fe20000410000 */
[----:B------:R-:W-:Y:S01]  /*6250*/  FMUL.FTZ R148, R68, R148 ;  /* 0x0000009444947220 */ /* 0x000fe20000410000 */
[-C--:B------:R-:W-:Y:S01]  /*6260*/  FFMA.FTZ R73, R73, R67.reuse, R74 ;  /* 0x0000004349497223 */ /* 0x080fe2000001004a */
[----:B------:R-:W-:Y:S01]  /*6270*/  FFMA.FTZ R72, R72, R67, -R77 ;  /* 0x0000004348487223 */ /* 0x000fe2000001084d */
[----:B------:R-:W-:Y:S01]  /*6280*/  F2FP.F16.E4M3.UNPACK_B R74, R15.H1 ;  /* 0x0000000fff4a723e */ /* 0x000fe200030006ff */
[-C--:B------:R-:W-:Y:S01]  /*6290*/  FFMA.FTZ R67, R68, R144.reuse, -R75 ;  /* 0x0000009044437223 */ /* 0x080fe2000001084b */
[----:B------:R-:W-:Y:S01]  /*62a0*/  FFMA.FTZ R68, R69, R144, R148 ;  /* 0x0000009045447223 */ /* 0x000fe20000010094 */
[----:B------:R-:W-:Y:S01]  /*62b0*/  F2FP.SATFINITE.E4M3.F32.PACK_AB_MERGE_C R69, R79, R76, RZ ;  /* 0x0000004c4f45723e */ /* 0x000fe200048070ff */
[----:B------:R-:W-:Y:S01]  /*62c0*/  HADD2.F32 R82, -RZ, R80.H1_H1 ;  /* 0x30000050ff527230 */ /* 0x000fe20000004100 */
[----:B------:R-:W-:Y:S01]  /*62d0*/  F2FP.SATFINITE.E4M3.F32.PACK_AB_MERGE_C R72, R73, R72, RZ ;  /* 0x000000484948723e */ /* 0x000fe200048070ff */
[--C-:B------:R-:W-:Y:S01]  /*62e0*/  HADD2.F32 R75, -RZ, R74.reuse.H0_H0 ;  /* 0x2000004aff4b7230 */ /* 0x100fe20000004100 */
        /* <DEDUP_REMOVED lines=42> */
.L_x_2725:
[----:B------:R-:W-:Y:S05]  /*6590*/  BSYNC B2 ;  /* 0x0000000000027941 */ /* 0x000fea0003800000 */
.L_x_2724:
[----:B0-----:R0:W-:Y:S02]  /*65a0*/  ST.E.128 desc[UR52][R70.64], R12 ;  /* 0x0000000c46007985 */ /* 0x0011e4000c101d34 */
.L_x_2703:
[----:B------:R-:W-:Y:S05]  /*65b0*/  BSYNC B1 ;  /* 0x0000000000017941 */ /* 0x000fea0003800000 */
.L_x_2702:
[----:B------:R-:W-:-:S03]  /*65c0*/  UMOV UR4, 0xffffffff ;  /* 0xffffffff00047882 */ /* 0x000fc60000000000 */
[----:B------:R-:W-:Y:S05]  /*65d0*/  BRA.DIV UR4, `(.L_x_2726) ;  /* 0x000002be041c7947 */ /* 0x000fea000b800000 */
[----:B--2---:R-:W2:Y:S04]  /*65e0*/  SHFL.IDX PT, R120, R120, 0x1, 0x1e1f ;  /* 0x003e1f0078787f89 */ /* 0x004ea800000e0000 */
[----:B------:R-:W0:Y:S02]  /*65f0*/  SHFL.IDX PT, R121, R121, 0x1, 0x1e1f ;  /* 0x003e1f0079797f89 */ /* 0x000e2400000e0000 */
.L_x_3058:
[----:B------:R-:W-:Y:S05]  /*6600*/  @P4 BRA `(.L_x_2727) ;  /* 0x0000009400b04947 */ /* 0x000fea0003800000 */
[----:B------:R-:W-:Y:S01]  /*6610*/  ISETP.NE.AND P2, PT, R32, RZ, PT ;  /* 0x000000ff2000720c */ /* 0x000fe20003f45270 */
[----:B------:R-:W-:-:S12]  /*6620*/  BSSY B1, `(.L_x_2728) ;  /* 0x0000072000017945 */ /* 0x000fd80003800000 */
[----:B------:R-:W-:Y:S05]  /*6630*/  @!P2 BRA `(.L_x_2729) ;  /* 0x0000000400c0a947 */ /* 0x000fea0003800000 */
[----:B0-----:R0:W0:Y:S01]  /*6640*/  LDS.128 R12, [R41+0x1c400] ;  /* 0x01c40000290c7984 */ /* 0x0010220000000c00 */
[----:B------:R-:W-:Y:S01]  /*6650*/  IADD3 R66, P2, R16, R121, RZ ;  /* 0x0000007910427210 */ /* 0x000fe20007f5e0ff */
[----:B------:R-:W-:Y:S04]  /*6660*/  BSSY B2, `(.L_x_2730) ;  /* 0x000006c000027945 */ /* 0x000fe80003800000 */
[----:B--2---:R-:W-:Y:S01]  /*6670*/  IMAD.X R67, R120, 0x1, R17, P2 ;  /* 0x0000000178437824 */ /* 0x004fe200010e0611 */
[----:B------:R-:W-:-:S13]  /*6680*/  ISETP.GE.AND P2, PT, R188, R117, PT ;  /* 0x00000075bc00720c */ /* 0x000fda0003f46270 */
[----:B------:R-:W-:Y:S05]  /*6690*/  @P2 BRA `(.L_x_2731) ;  /* 0x0000000400a02947 */ /* 0x000fea0003800000 */
[----:B------:R-:W-:Y:S02]  /*66a0*/  SHF.R.U32.HI R69, RZ, 0x8, R65 ;  /* 0x00000008ff457819 */ /* 0x000fe40000011641 */
[--C-:B----4-:R-:W-:Y:S02]  /*66b0*/  SHF.R.U32.HI R11, RZ, 0x8, R63.reuse ;  /* 0x00000008ff0b7819 */ /* 0x110fe4000001163f */
[----:B------:R-:W-:Y:S01]  /*66c0*/  SHF.R.U32.HI R70, RZ, 0x10, R63 ;  /* 0x00000010ff467819 */ /* 0x000fe2000001163f */
[----:B------:R-:W-:Y:S01]  /*66d0*/  IMAD.SHL.U32 R69, R69, 0x100, RZ ;  /* 0x0000010045457824 */ /* 0x000fe200078e00ff */
[----:B------:R-:W-:Y:S02]  /*66e0*/  LOP3.LUT R64, R65, 0xff0000ff, RZ, 0xc0, !PT ;  /* 0xff0000ff41407812 */ /* 0x000fe400078ec0ff */
[----:B------:R-:W-:Y:S01]  /*66f0*/  SHF.R.U32.HI R68, RZ, 0x10, R65 ;  /* 0x00000010ff447819 */ /* 0x000fe20000011641 */
[----:B------:R-:W-:Y:S01]  /*6700*/  IMAD.SHL.U32 R65, R11, 0x100, RZ ;  /* 0x000001000b417824 */ /* 0x000fe200078e00ff */
[----:B------:R-:W-:Y:S01]  /*6710*/  LOP3.LUT R62, R63, 0xff0000ff, RZ, 0xc0, !PT ;  /* 0xff0000ff3f3e7812 */ /* 0x000fe200078ec0ff */
[----:B0-----:R-:W-:Y:S01]  /*6720*/  IMAD.MOV.U32 R11, RZ, RZ, R13 ;  /* 0x000000ffff0b7224 */ /* 0x001fe200078e000d */
[----:B------:R-:W-:Y:S01]  /*6730*/  MOV R63, R12 ;  /* 0x0000000c003f7202 */ /* 0x000fe20000000f00 */
[----:B------:R-:W-:Y:S01]  /*6740*/  IMAD.U32 R13, R70, 0x10000, RZ ;  /* 0x00010000460d7824 */ /* 0x000fe200078e00ff */
[----:B------:R-:W-:Y:S01]  /*6750*/  LOP3.LUT R64, R64, 0xff00, R69, 0xf8, !PT ;  /* 0x0000ff0040407812 */ /* 0x000fe200078ef845 */
[----:B------:R-:W-:Y:S01]  /*6760*/  IMAD.U32 R69, R68, 0x10000, RZ ;  /* 0x0001000044457824 */ /* 0x000fe200078e00ff */
[----:B------:R-:W-:-:S02]  /*6770*/  LOP3.LUT R12, R62, 0xff00, R65, 0xf8, !PT ;  /* 0x0000ff003e0c7812 */ /* 0x000fc400078ef841 */
        /* <DEDUP_REMOVED lines=48> */
[----:B------:R-:W-:Y:S01]  /*6a80*/  F2FP.F16.E4M3.UNPACK_B R73, R12.H1 ;  /* 0x0000000cff49723e */ /* 0x000fe200030006ff */
[----:B------:R-:W-:Y:S01]  /*6a90*/  HADD2.F32 R70, -RZ, R70.H1_H1 ;  /* 0x30000046ff467230 */ /* 0x000fe20000004100 */
[----:B------:R-:W-:Y:S01]  /*6aa0*/  F2FP.F16.E4M3.UNPACK_B R69, R14.H1 ;  /* 0x0000000eff45723e */ /* 0x000fe200030006ff */
[----:B------:R-:W-:Y:S01]  /*6ab0*/  HADD2.F32 R76, -RZ, R76.H0_H0 ;  /* 0x2000004cff4c7230 */ /* 0x000fe20000004100 */
[----:B------:R-:W-:Y:S01]  /*6ac0*/  F2FP.F16.E4M3.UNPACK_B R75, R13 ;  /* 0x0000000dff4b723e */ /* 0x000fe200020006ff */
[----:B------:R-:W-:Y:S01]  /*6ad0*/  HADD2.F32 R74, -RZ, R73.H1_H1 ;  /* 0x30000049ff4a7230 */ /* 0x000fe20000004100 */
[----:B------:R-:W-:Y:S01]  /*6ae0*/  F2FP.F16.E4M3.UNPACK_B R72, R12 ;  /* 0x0000000cff48723e */ /* 0x000fe200020006ff */
[----:B------:R-:W-:-:S02]  /*6af0*/  HADD2.F32 R13, -RZ, R69.H1_H1 ;  /* 0x30000045ff0d7230 */ /* 0x000fc40000004100 */
[CC--:B------:R-:W-:Y:S01]  /*6b00*/  FMUL.FTZ R12, R70.reuse, R77.reuse ;  /* 0x0000004d460c7220 */ /* 0x0c0fe20000410000 */
        /* <DEDUP_REMOVED lines=19> */
[----:B------:R-:W-:Y:S02]  /*6c40*/  HADD2.F32 R69, -RZ, R72.H0_H0 ;  /* 0x20000048ff457230 */ /* 0x000fe40000004100 */
[----:B------:R-:W-:Y:S01]  /*6c50*/  FMUL.FTZ R72, R15, R76 ;  /* 0x0000004c0f487220 */ /* 0x000fe20000410000 */
[----:B------:R-:W-:-:S02]  /*6c60*/  HADD2.F32 R70, -RZ, R73.H0_H0 ;  /* 0x20000049ff467230 */ /* 0x000fc40000004100 */
[-C--:B------:R-:W-:Y:S01]  /*6c70*/  FMUL.FTZ R71, R14, R75.reuse ;  /* 0x0000004b0e477220 */ /* 0x080fe20000410000 */
[C---:B------:R-:W-:Y:S01]  /*6c80*/  FMUL.FTZ R76, R13.reuse, R76 ;  /* 0x0000004c0d4c7220 */ /* 0x040fe20000410000 */
[C---:B------:R-:W-:Y:S01]  /*6c90*/  FMUL.FTZ R75, R12.reuse, R75 ;  /* 0x0000004b0c4b7220 */ /* 0x040fe20000410000 */
[-C--:B------:R-:W-:Y:S02]  /*6ca0*/  FFMA.FTZ R72, R13, R70.reuse, -R72 ;  /* 0x000000460d487223 */ /* 0x080fe40000010848 */
[----:B------:R-:W-:Y:S01]  /*6cb0*/  FFMA.FTZ R15, R15, R70, R76 ;  /* 0x000000460f0f7223 */ /* 0x000fe2000001004c */
[-C--:B------:R-:W-:Y:S01]  /*6cc0*/  FFMA.FTZ R71, R12, R69.reuse, -R71 ;  /* 0x000000450c477223 */ /* 0x080fe20000010847 */
[----:B------:R-:W-:Y:S01]  /*6cd0*/  FFMA.FTZ R14, R14, R69, R75 ;  /* 0x000000450e0e7223 */ /* 0x000fe2000001004b */
[----:B------:R-:W-:Y:S02]  /*6ce0*/  F2FP.SATFINITE.E4M3.F32.PACK_AB_MERGE_C R13, R62, R11, R65 ;  /* 0x0000000b3e0d723e */ /* 0x000fe40004807041 */
[----:B------:R-:W-:-:S02]  /*6cf0*/  F2FP.SATFINITE.E4M3.F32.PACK_AB_MERGE_C R12, R64, R63, R68 ;  /* 0x0000003f400c723e */ /* 0x000fc40004807044 */
[----:B------:R-:W-:Y:S02]  /*6d00*/  F2FP.SATFINITE.E4M3.F32.PACK_AB_MERGE_C R14, R14, R71, R77 ;  /* 0x000000470e0e723e */ /* 0x000fe4000480704d */
[----:B------:R-:W-:-:S07]  /*6d10*/  F2FP.SATFINITE.E4M3.F32.PACK_AB_MERGE_C R15, R15, R72, R74 ;  /* 0x000000480f0f723e */ /* 0x000fce000480704a */
.L_x_2731:
[----:B------:R-:W-:Y:S05]  /*6d20*/  BSYNC B2 ;  /* 0x0000000000027941 */ /* 0x000fea0003800000 */
.L_x_2730:
[----:B0-----:R0:W-:Y:S02]  /*6d30*/  ST.E.128 desc[UR52][R66.64], R12 ;  /* 0x0000000c42007985 */ /* 0x0011e4000c101d34 */
.L_x_2729:
[----:B------:R-:W-:Y:S05]  /*6d40*/  BSYNC B1 ;  /* 0x0000000000017941 */ /* 0x000fea0003800000 */
.L_x_2728:
[----:B------:R-:W-:Y:S01]  /*6d50*/  ISETP.NE.AND P2, PT, R33, RZ, PT ;  /* 0x000000ff2100720c */ /* 0x000fe20003f45270 */
[----:B------:R-:W-:-:S12]  /*6d60*/  BSSY B1, `(.L_x_2732) ;  /* 0x0000073000017945 */ /* 0x000fd80003800000 */
[----:B------:R-:W-:Y:S05]  /*6d70*/  @!P2 BRA `(.L_x_2733) ;  /* 0x0000000400c4a947 */ /* 0x000fea0003800000 */
[----:B0-----:R0:W0:Y:S01]  /*6d80*/  LDS.128 R12, [R40+0x1c400] ;  /* 0x01c40000280c7984 */ /* 0x0010220000000c00 */
[----:B----4-:R-:W-:Y:S01]  /*6d90*/  IMAD.SHL.U32 R11, R192, 0x10, RZ ;  /* 0x00000010c00b7824 */ /* 0x010fe200078e00ff */
[----:B------:R-:W-:Y:S04]  /*6da0*/  BSSY B2, `(.L_x_2734) ;  /* 0x000006d000027945 */ /* 0x000fe80003800000 */
[----:B------:R-:W-:-:S04]  /*6db0*/  IADD3 R62, P2, R11, R121, RZ ;  /* 0x000000790b3e7210 */ /* 0x000fc80007f5e0ff */
[----:B--2---:R-:W-:Y:S02]  /*6dc0*/  LEA.HI.X.SX32 R63, R11, R120, 0x1, P2 ;  /* 0x000000780b3f7211 */ /* 0x004fe400010f0eff */
[----:B------:R-:W-:-:S13]  /*6dd0*/  ISETP.GE.AND P2, PT, R200, R117, PT ;  /* 0x00000075c800720c */ /* 0x000fda0003f46270 */
[----:B------:R-:W-:Y:S05]  /*6de0*/  @P2 BRA `(.L_x_2735) ;  /* 0x0000000400a02947 */ /* 0x000fea0003800000 */
[----:B------:R-:W-:Y:S01]  /*6df0*/  SHF.R.U32.HI R58, RZ, 0x8, R59 ;  /* 0x00000008ff3a7819 */ /* 0x000fe2000001163b */
[----:B0-----:R-:W-:Y:S01]  /*6e00*/  IMAD.MOV.U32 R11, RZ, RZ, R13 ;  /* 0x000000ffff0b7224 */ /* 0x001fe200078e000d */
        /* <DEDUP_REMOVED lines=10> */
[----:B------:R-:W-:Y:S01]  /*6eb0*/  LOP3.LUT R65, R61, 0xff00, R60, 0xf8, !PT ;  /* 0x0000ff003d417812 */ /* 0x000fe200078ef83c */
[----:B------:R-:W-:Y:S01]  /*6ec0*/  IMAD.U32 R60, R64, 0x10000, RZ ;  /* 0x00010000403c7824 */ /* 0x000fe200078e00ff */
        /* <DEDUP_REMOVED lines=44> */
[----:B------:R-:W-:Y:S01]  /*7190*/  F2FP.F16.E4M3.UNPACK_B R71, R58.H1 ;  /* 0x0000003aff47723e */ /* 0x000fe200030006ff */
[--C-:B------:R-:W-:Y:S01]  /*71a0*/  HADD2.F32 R66, -RZ, R65.reuse.H0_H0 ;  /* 0x20000041ff427230 */ /* 0x100fe20000004100 */
[----:B------:R-:W-:Y:S01]  /*71b0*/  F2FP.SATFINITE.E4M3.F32.PACK_AB_MERGE_C R76, R68, R69, RZ ;  /* 0x00000045444c723e */ /* 0x000fe200048070ff */
[----:B------:R-:W-:Y:S01]  /*71c0*/  HADD2.F32 R65, -RZ, R65.H1_H1 ;  /* 0x30000041ff417230 */ /* 0x000fe20000004100 */
[-C--:B------:R-:W-:Y:S01]  /*71d0*/  F2FP.F16.E4M3.UNPACK_B R68, R13.reuse.H1 ;  /* 0x0000000dff44723e */ /* 0x080fe200030006ff */
[--C-:B------:R-:W-:Y:S01]  /*71e0*/  HADD2.F32 R72, -RZ, R71.reuse.H1_H1 ;  /* 0x30000047ff487230 */ /* 0x100fe20000004100 */
[----:B------:R-:W-:Y:S01]  /*71f0*/  F2FP.F16.E4M3.UNPACK_B R64, R14.H1 ;  /* 0x0000000eff40723e */ /* 0x000fe200030006ff */
[----:B------:R-:W-:Y:S01]  /*7200*/  HADD2.F32 R71, -RZ, R71.H0_H0 ;  /* 0x20000047ff477230 */ /* 0x000fe20000004100 */
[----:B------:R-:W-:Y:S01]  /*7210*/  F2FP.F16.E4M3.UNPACK_B R70, R58 ;  /* 0x0000003aff46723e */ /* 0x000fe200020006ff */
[----:B------:R-:W-:Y:S01]  /*7220*/  HADD2.F32 R69, -RZ, R68.H1_H1 ;  /* 0x30000044ff457230 */ /* 0x000fe20000004100 */
        /* <DEDUP_REMOVED lines=24> */
[----:B------:R-:W-:Y:S02]  /*73b0*/  HADD2.F32 R67, -RZ, R67.H0_H0 ;  /* 0x20000043ff437230 */ /* 0x000fe40000004100 */
[----:B------:R-:W-:Y:S01]  /*73c0*/  FMUL.FTZ R64, R14, R70 ;  /* 0x000000460e407220 */ /* 0x000fe20000410000 */
[----:B------:R-:W-:Y:S01]  /*73d0*/  F2FP.SATFINITE.E4M3.F32.PACK_AB_MERGE_C R66, R66, R75, RZ ;  /* 0x0000004b4242723e */ /* 0x000fe200048070ff */
        /* <DEDUP_REMOVED lines=9> */
.L_x_2735:
[----:B------:R-:W-:Y:S05]  /*7470*/  BSYNC B2 ;  /* 0x0000000000027941 */ /* 0x000fea0003800000 */
.L_x_2734:
[----:B0-----:R0:W-:Y:S02]  /*7480*/  ST.E.128 desc[UR52][R62.64], R12 ;  /* 0x0000000c3e007985 */ /* 0x0011e4000c101d34 */
.L_x_2733:
[----:B------:R-:W-:Y:S05]  /*7490*/  BSYNC B1 ;  /* 0x0000000000017941 */ /* 0x000fea0003800000 */
.L_x_2732:
[----:B------:R-:W-:Y:S01]  /*74a0*/  ISETP.NE.AND P2, PT, R34, RZ, PT ;  /* 0x000000ff2200720c */ /* 0x000fe20003f45270 */
[----:B------:R-:W-:-:S12]  /*74b0*/  BSSY B1, `(.L_x_2736) ;  /* 0x0000073000017945 */ /* 0x000fd80003800000 */
[----:B------:R-:W-:Y:S05]  /*74c0*/  @!P2 BRA `(.L_x_2737) ;  /* 0x0000000400c4a947 */ /* 0x000fea0003800000 */
[----:B0-----:R0:W0:Y:S01]  /*74d0*/  LDS.128 R12, [R41+0x1ec00] ;  /* 0x01ec0000290c7984 */ /* 0x0010220000000c00 */
[----:B----4-:R-:W-:Y:S01]  /*74e0*/  SHF.L.U32 R11, R193, 0x4, RZ ;  /* 0x00000004c10b7819 */ /* 0x010fe200000006ff */
[----:B------:R-:W-:Y:S03]  /*74f0*/  BSSY B2, `(.L_x_2738) ;  /* 0x000006d000027945 */ /* 0x000fe60003800000 */
[----:B------:R-:W-:-:S04]  /*7500*/  IADD3 R58, P2, R11, R121, RZ ;  /* 0x000000790b3a7210 */ /* 0x000fc80007f5e0ff */
[----:B--2---:R-:W-:Y:S02]  /*7510*/  LEA.HI.X.SX32 R59, R11, R120, 0x1, P2 ;  /* 0x000000780b3b7211 */ /* 0x004fe400010f0eff */
[----:B------:R-:W-:-:S13]  /*7520*/  ISETP.GE.AND P2, PT, R202, R117, PT ;  /* 0x00000075ca00720c */ /* 0x000fda0003f46270 */
[----:B------:R-:W-:Y:S05]  /*7530*/  @P2 BRA `(.L_x_2739) ;  /* 0x0000000400a02947 */ /* 0x000fea0003800000 */
[----:B------:R-:W-:Y:S02]  /*7540*/  SHF.R.U32.HI R54, RZ, 0x8, R55 ;  /* 0x00000008ff367819 */ /* 0x000fe40000011637 */
[----:B------:R-:W-:Y:S02]  /*7550*/  SHF.R.U32.HI R11, RZ, 0x8, R57 ;  /* 0x00000008ff0b7819 */ /* 0x000fe40000011639 */
[----:B------:R-:W-:Y:S02]  /*7560*/  LOP3.LUT R56, R55, 0xff0000ff, RZ, 0xc0, !PT ;  /* 0xff0000ff37387812 */ /* 0x000fe400078ec0ff */
[----:B------:R-:W-:Y:S01]  /*7570*/  SHF.R.U32.HI R62, RZ, 0x10, R55 ;  /* 0x00000010ff3e7819 */ /* 0x000fe20000011637 */
[----:B------:R-:W-:Y:S01]  /*7580*/  IMAD.SHL.U32 R55, R54, 0x100, RZ ;  /* 0x0000010036377824 */ /* 0x000fe200078e00ff */
[----:B------:R-:W-:Y:S01]  /*7590*/  LOP3.LUT R60, R57, 0xff0000ff, RZ, 0xc0, !PT ;  /* 0xff0000ff393c7812 */ /* 0x000fe200078ec0ff */
[----:B0-----:R-:W-:Y:S01]  /*75a0*/  IMAD.MOV.U32 R54, RZ, RZ, R12 ;  /* 0x000000ffff367224 */ /* 0x001fe200078e000c */
[----:B------:R-:W-:Y:S01]  /*75b0*/  SHF.R.U32.HI R61, RZ, 0x10, R57 ;  /* 0x00000010ff3d7819 */ /* 0x000fe20000011639 */
[----:B------:R-:W-:-:S02]  /*75c0*/  IMAD.SHL.U32 R57, R11, 0x100, RZ ;  /* 0x000001000b397824 */ /* 0x000fc400078e00ff */
[----:B------:R-:W-:Y:S01]  /*75d0*/  IMAD.MOV.U32 R11, RZ, RZ, R13 ;  /* 0x000000ffff0b7224 */ /* 0x000fe200078e000d */
[----:B------:R-:W-:Y:S01]  /*75e0*/  LOP3.LUT R13, R56, 0xff00, R55, 0xf8, !PT ;  /* 0x0000ff00380d7812 */ /* 0x000fe200078ef837 */
[----:B------:R-:W-:Y:S01]  /*75f0*/  IMAD.U32 R55, R61, 0x10000, RZ ;  /* 0x000100003d377824 */ /* 0x000fe200078e00ff */
[----:B------:R-:W-:Y:S02]  /*7600*/  LOP3.LUT R60, R60, 0xff00, R57, 0xf8, !PT ;  /* 0x0000ff003c3c7812 */ /* 0x000fe400078ef839 */
[----:B------:R-:W-:Y:S02]  /*7610*/  F2FP.F16.E4M3.UNPACK_B R57, R141.H1 ;  /* 0x0000008dff39723e */ /* 0x000fe400030006ff */
[-C--:B------:R-:W-:Y:S02]  /*7620*/  F2FP.F16.E4M3.UNPACK_B R12, R11.reuse ;  /* 0x0000000bff0c723e */ /* 0x080fe400020006ff */
[----:B------:R-:W-:Y:S01]  /*7630*/  LOP3.LUT R64, R60, 0xff0000, R55, 0xf8, !PT ;  /* 0x00ff00003c407812 */ /* 0x000fe200078ef837 */
[--C-:B------:R-:W-:Y:S01]  /*7640*/  HADD2.F32 R63, -RZ, R57.reuse.H1_H1 ;  /* 0x30000039ff3f7230 */ /* 0x100fe20000004100 */
[----:B------:R-:W-:Y:S01]  /*7650*/  SHF.L.U32 R56, R62, 0x10, RZ ;  /* 0x000000103e387819 */ /* 0x000fe200000006ff */
[----:B------:R-:W-:Y:S01]  /*7660*/  HADD2.F32 R62, -RZ, R57.H0_H0 ;  /* 0x20000039ff3e7230 */ /* 0x000fe20000004100 */
[----:B------:R-:W-:Y:S01]  /*7670*/  F2FP.F16.E4M3.UNPACK_B R60, R140.H1 ;  /* 0x0000008cff3c723e */ /* 0x000fe200030006ff */
[--C-:B------:R-:W-:Y:S01]  /*7680*/  HADD2.F32 R55, -RZ, R12.reuse.H1_H1 ;  /* 0x3000000cff377230 */ /* 0x100fe20000004100 */
[----:B------:R-:W-:Y:S01]  /*7690*/  F2FP.F16.E4M3.UNPACK_B R11, R11.H1 ;  /* 0x0000000bff0b723e */ /* 0x000fe200030006ff */
[----:B------:R-:W-:Y:S01]  /*76a0*/  HADD2.F32 R12, -RZ, R12.H0_H0 ;  /* 0x2000000cff0c7230 */ /* 0x000fe20000004100 */
[----:B------:R-:W-:Y:S01]  /*76b0*/  LOP3.LUT R13, R13, 0xff0000, R56, 0xf8, !PT ;  /* 0x00ff00000d0d7812 */ /* 0x000fe200078ef838 */
[----:B------:R-:W-:-:S02]  /*76c0*/  HADD2.F32 R61, -RZ, R60.H0_H0 ;  /* 0x2000003cff3d7230 */ /* 0x000fc40000004100 */
[CC--:B------:R-:W-:Y:S01]  /*76d0*/  FMUL.FTZ R65, R55.reuse, R62.reuse ;  /* 0x0000003e37417220 */ /* 0x0c0fe20000410000 */
[--C-:B------:R-:W-:Y:S02]  /*76e0*/  HADD2.F32 R57, -RZ, R11.reuse.H1_H1 ;  /* 0x3000000bff397230 */ /* 0x100fe40000004100 */
[C---:B------:R-:W-:Y:S01]  /*76f0*/  FMUL.FTZ R62, R12.reuse, R62 ;  /* 0x0000003e0c3e7220 */ /* 0x040fe20000410000 */
[----:B------:R-:W-:Y:S02]  /*7700*/  HADD2.F32 R56, -RZ, R11.H0_H0 ;  /* 0x2000000bff387230 */ /* 0x000fe40000004100 */
[-C--:B------:R-:W-:Y:S01]  /*7710*/  FFMA.FTZ R11, R12, R61.reuse, -R65 ;  /* 0x0000003d0c0b7223 */ /* 0x080fe20000010841 */
[----:B------:R-:W-:Y:S02]  /*7720*/  HADD2.F32 R60, -RZ, R60.H1_H1 ;  /* 0x3000003cff3c7230 */ /* 0x000fe40000004100 */
[----:B------:R-:W-:Y:S01]  /*7730*/  FFMA.FTZ R12, R55, R61, R62 ;  /* 0x0000003d370c7223 */ /* 0x000fe2000001003e */
[----:B------:R-:W-:Y:S01]  /*7740*/  F2FP.F16.E4M3.UNPACK_B R141, R141 ;  /* 0x0000008dff8d723e */ /* 0x000fe200020006ff */
[-C--:B------:R-:W-:Y:S01]  /*7750*/  FMUL.FTZ R65, R57, R63.reuse ;  /* 0x0000003f39417220 */ /* 0x080fe20000410000 */
[-C--:B------:R-:W-:Y:S01]  /*7760*/  F2FP.F16.E4M3.UNPACK_B R55, R54.reuse.H1 ;  /* 0x00000036ff37723e */ /* 0x080fe200030006ff */
[C---:B------:R-:W-:Y:S01]  /*7770*/  FMUL.FTZ R66, R56.reuse, R63 ;  /* 0x0000003f38427220 */ /* 0x040fe20000410000 */
[----:B------:R-:W-:Y:S01]  /*7780*/  F2FP.F16.E4M3.UNPACK_B R54, R54 ;  /* 0x00000036ff36723e */ /* 0x000fe200020006ff */
[----:B------:R-:W-:Y:S01]  /*7790*/  FFMA.FTZ R65, R56, R60, -R65 ;  /* 0x0000003c38417223 */ /* 0x000fe20000010841 */
[----:B------:R-:W-:-:S02]  /*77a0*/  HADD2.F32 R61, -RZ, R141.H1_H1 ;  /* 0x3000008dff3d7230 */ /* 0x000fc40000004100 */
[----:B------:R-:W-:Y:S01]  /*77b0*/  FFMA.FTZ R68, R57, R60, R66 ;  /* 0x0000003c39447223 */ /* 0x000fe20000010042 */
[----:B------:R-:W-:Y:S01]  /*77c0*/  F2FP.F16.E4M3.UNPACK_B R140, R140 ;  /* 0x0000008cff8c723e */ /* 0x000fe200020006ff */
[----:B------:R-:W-:Y:S02]  /*77d0*/  HADD2.F32 R141, -RZ, R141.H0_H0 ;  /* 0x2000008dff8d7230 */ /* 0x000fe40000004100 */
[--C-:B------:R-:W-:Y:S01]  /*77e0*/  HADD2.F32 R57, -RZ, R55.reuse.H0_H0 ;  /* 0x20000037ff397230 */ /* 0x100fe20000004100 */
[----:B------:R-:W-:Y:S01]  /*77f0*/  F2FP.SATFINITE.E4M3.F32.PACK_AB_MERGE_C R72, R68, R65, RZ ;  /* 0x000000414448723e */ /* 0x000fe200048070ff */
[----:B------:R-:W-:Y:S01]  /*7800*/  HADD2.F32 R60, -RZ, R55.H1_H1 ;  /* 0x30000037ff3c7230 */ /* 0x000fe20000004100 */
[-C--:B------:R-:W-:Y:S01]  /*7810*/  F2FP.F16.E4M3.UNPACK_B R65, R64.reuse.H1 ;  /* 0x00000040ff41723e */ /* 0x080fe200030006ff */
[--C-:B------:R-:W-:Y:S01]  /*7820*/  HADD2.F32 R56, -RZ, R54.reuse.H1_H1 ;  /* 0x30000036ff387230 */ /* 0x100fe20000004100 */
[----:B------:R-:W-:Y:S01]  /*7830*/  F2FP.F16.E4M3.UNPACK_B R64, R64 ;  /* 0x00000040ff40723e */ /* 0x000fe200020006ff */
[----:B------:R-:W-:-:S02]  /*7840*/  HADD2.F32 R55, -RZ, R54.H0_H0 ;  /* 0x20000036ff377230 */ /* 0x000fc40000004100 */
[----:B------:R-:W-:Y:S01]  /*7850*/  FMUL.FTZ R66, R60, R61 ;  /* 0x0000003d3c427220 */ /* 0x000fe20000410000 */
[--C-:B------:R-:W-:Y:S02]  /*7860*/  HADD2.F32 R54, -RZ, R140.reuse.H1_H1 ;  /* 0x3000008cff367230 */ /* 0x100fe40000004100 */
[CC--:B------:R-:W-:Y:S01]  /*7870*/  FMUL.FTZ R62, R56.reuse, R141.reuse ;  /* 0x0000008d383e7220 */ /* 0x0c0fe20000410000 */
[----:B------:R-:W-:Y:S02]  /*7880*/  HADD2.F32 R140, -RZ, R140.H0_H0 ;  /* 0x2000008cff8c7230 */ /* 0x000fe40000004100 */
[----:B------:R-:W-:Y:S01]  /*7890*/  FMUL.FTZ R141, R55, R141 ;  /* 0x0000008d378d7220 */ /* 0x000fe20000410000 */
[C---:B------:R-:W-:Y:S01]  /*78a0*/  FMUL.FTZ R61, R57.reuse, R61 ;  /* 0x0000003d393d7220 */ /* 0x040fe20000410000 */
[----:B------:R-:W-:Y:S01]  /*78b0*/  FFMA.FTZ R66, R57, R54, -R66 ;  /* 0x0000003639427223 */ /* 0x000fe20000010842 */
[----:B------:R-:W-:Y:S02]  /*78c0*/  HADD2.F32 R67, -RZ, R65.H1_H1 ;  /* 0x30000041ff437230 */ /* 0x000fe40000004100 */
[----:B------:R-:W-:Y:S01]  /*78d0*/  FFMA.FTZ R141, R56, R140, R141 ;  /* 0x0000008c388d7223 */ /* 0x000fe2000001008d */
[----:B------:R-:W-:Y:S01]  /*78e0*/  F2FP.F16.E4M3.UNPACK_B R56, R15.H1 ;  /* 0x0000000fff38723e */ /* 0x000fe200030006ff */
[----:B------:R-:W-:Y:S01]  /*78f0*/  FFMA.FTZ R61, R60, R54, R61 ;  /* 0x000000363c3d7223 */ /* 0x000fe2000001003d */
[----:B------:R-:W-:Y:S01]  /*7900*/  FFMA.FTZ R54, R55, R140, -R62 ;  /* 0x0000008c37367223 */ /* 0x000fe2000001083e */
[----:B------:R-:W-:-:S02]  /*7910*/  F2FP.F16.E4M3.UNPACK_B R62, R13.H1 ;  /* 0x0000000dff3e723e */ /* 0x000fc400030006ff */
[----:B------:R-:W-:Y:S01]  /*7920*/  F2FP.F16.E4M3.UNPACK_B R55, R14.H1 ;  /* 0x0000000eff37723e */ /* 0x000fe200030006ff */
[--C-:B------:R-:W-:Y:S01]  /*7930*/  HADD2.F32 R60, -RZ, R56.reuse.H1_H1 ;  /* 0x30000038ff3c7230 */ /* 0x100fe20000004100 */
[----:B------:R-:W-:Y:S01]  /*7940*/  F2FP.SATFINITE.E4M3.F32.PACK_AB_MERGE_C R71, R61, R66, RZ ;  /* 0x000000423d47723e */ /* 0x000fe200048070ff */
[----:B------:R-:W-:Y:S01]  /*7950*/  HADD2.F32 R57, -RZ, R56.H0_H0 ;  /* 0x20000038ff397230 */ /* 0x000fe20000004100 */
[----:B------:R-:W-:Y:S01]  /*7960*/  F2FP.F16.E4M3.UNPACK_B R61, R13 ;  /* 0x0000000dff3d723e */ /* 0x000fe200020006ff */
[----:B------:R-:W-:Y:S02]  /*7970*/  HADD2.F32 R63, -RZ, R62.H1_H1 ;  /* 0x3000003eff3f7230 */ /* 0x000fe40000004100 */
[-C--:B------:R-:W-:Y:S01]  /*7980*/  FMUL.FTZ R68, R60, R67.reuse ;  /* 0x000000433c447220 */ /* 0x080fe20000410000 */
[----:B------:R-:W-:Y:S02]  /*7990*/  HADD2.F32 R56, -RZ, R55.H1_H1 ;  /* 0x30000037ff387230 */ /* 0x000fe40000004100 */
[----:B------:R-:W-:Y:S01]  /*79a0*/  FMUL.FTZ R69, R57, R67 ;  /* 0x0000004339457220 */ /* 0x000fe20000410000 */
[----:B------:R-:W-:-:S02]  /*79b0*/  HADD2.F32 R66, -RZ, R64.H1_H1 ;  /* 0x30000040ff427230 */ /* 0x000fc40000004100 */
[----:B------:R-:W-:Y:S01]  /*79c0*/  FFMA.FTZ R67, R57, R63, -R68 ;  /* 0x0000003f39437223 */ /* 0x000fe20000010844 */
[----:B------:R-:W-:Y:S01]  /*79d0*/  HADD2.F32 R55, -RZ, R55.H0_H0 ;  /* 0x20000037ff377230 */ /* 0x000fe20000004100 */
[----:B------:R-:W-:Y:S01]  /*79e0*/  F2FP.F16.E4M3.UNPACK_B R15, R15 ;  /* 0x0000000fff0f723e */ /* 0x000fe200020006ff */
[----:B------:R-:W-:Y:S02]  /*79f0*/  HADD2.F32 R13, -RZ, R61.H1_H1 ;  /* 0x3000003dff0d7230 */ /* 0x000fe40000004100 */
[----:B------:R-:W-:Y:S01]  /*7a00*/  FMUL.FTZ R68, R56, R66 ;  /* 0x0000004238447220 */ /* 0x000fe20000410000 */
[----:B------:R-:W-:Y:S01]  /*7a10*/  F2FP.F16.E4M3.UNPACK_B R14, R14 ;  /* 0x0000000eff0e723e */ /* 0x000fe200020006ff */
[C---:B------:R-:W-:Y:S01]  /*7a20*/  FMUL.FTZ R57, R55.reuse, R66 ;  /* 0x0000004237397220 */ /* 0x040fe20000410000 */
[----:B------:R-:W-:Y:S01]  /*7a30*/  FFMA.FTZ R70, R60, R63, R69 ;  /* 0x0000003f3c467223 */ /* 0x000fe20000010045 */
[----:B------:R-:W-:Y:S01]  /*7a40*/  FFMA.FTZ R68, R55, R13, -R68 ;  /* 0x0000000d37447223 */ /* 0x000fe20000010844 */
[----:B------:R-:W-:-:S02]  /*7a50*/  HADD2.F32 R55, -RZ, R15.H0_H0 ;  /* 0x2000000fff377230 */ /* 0x000fc40000004100 */
[----:B------:R-:W-:Y:S01]  /*7a60*/  FFMA.FTZ R63, R56, R13, R57 ;  /* 0x0000000d383f7223 */ /* 0x000fe20000010039 */
[----:B------:R-:W-:Y:S01]  /*7a70*/  HADD2.F32 R15, -RZ, R15.H1_H1 ;  /* 0x3000000fff0f7230 */ /* 0x000fe20000004100 */
[----:B------:R-:W-:Y:S01]  /*7a80*/  F2FP.SATFINITE.E4M3.F32.PACK_AB_MERGE_C R67, R70, R67, RZ ;  /* 0x000000434643723e */ /* 0x000fe200048070ff */
[----:B------:R-:W-:Y:S02]  /*7a90*/  HADD2.F32 R56, -RZ, R65.H0_H0 ;  /* 0x20000041ff387230 */ /* 0x000fe40000004100 */
[--C-:B------:R-:W-:Y:S01]  /*7aa0*/  HADD2.F32 R13, -RZ, R14.reuse.H0_H0 ;  /* 0x2000000eff0d7230 */ /* 0x100fe20000004100 */
[----:B------:R-:W-:Y:S01]  /*7ab0*/  F2FP.SATFINITE.E4M3.F32.PACK_AB_MERGE_C R63, R63, R68, RZ ;  /* 0x000000443f3f723e */ /* 0x000fe200048070ff */
[----:B------:R-:W-:Y:S02]  /*7ac0*/  HADD2.F32 R14, -RZ, R14.H1_H1 ;  /* 0x3000000eff0e7230 */ /* 0x000fe40000004100 */
[----:B------:R-:W-:Y:S01]  /*7ad0*/  FMUL.FTZ R60, R15, R56 ;  /* 0x000000380f3c7220 */ /* 0x000fe20000410000 */
[----:B------:R-:W-:-:S02]  /*7ae0*/  HADD2.F32 R64, -RZ, R64.H0_H0 ;  /* 0x20000040ff407230 */ /* 0x000fc40000004100 */
[----:B------:R-:W-:Y:S01]  /*7af0*/  FMUL.FTZ R66, R55, R56 ;  /* 0x0000003837427220 */ /* 0x000fe20000410000 */
[----:B------:R-:W-:Y:S02]  /*7b00*/  HADD2.F32 R62, -RZ, R62.H0_H0 ;  /* 0x2000003eff3e7230 */ /* 0x000fe40000004100 */
        /* <DEDUP_REMOVED lines=11> */
.L_x_2739:
[----:B------:R-:W-:Y:S05]  /*7bc0*/  BSYNC B2 ;  /* 0x0000000000027941 */ /* 0x000fea0003800000 */
.L_x_2738:
[----:B0-----:R0:W-:Y:S02]  /*7bd0*/  ST.E.128 desc[UR52][R58.64], R12 ;  /* 0x0000000c3a007985 */ /* 0x0011e4000c101d34 */
.L_x_2737:
[----:B------:R-:W-:Y:S05]  /*7be0*/  BSYNC B1 ;  /* 0x0000000000017941 */ /* 0x000fea0003800000 */
.L_x_2736:
        /* <DEDUP_REMOVED lines=9> */
[----:B----4-:R-:W-:Y:S02]  /*7c80*/  SHF.R.U32.HI R11, RZ, 0x8, R51 ;  /* 0x00000008ff0b7819 */ /* 0x010fe40000011633 */
[--C-:B------:R-:W-:Y:S02]  /*7c90*/  SHF.R.U32.HI R50, RZ, 0x8, R53.reuse ;  /* 0x00000008ff327819 */ /* 0x100fe40000011635 */
[----:B------:R-:W-:Y:S01]  /*7ca0*/  LOP3.LUT R52, R51, 0xff0000ff, RZ, 0xc0, !PT ;  /* 0xff0000ff33347812 */ /* 0x000fe200078ec0ff */
[----:B------:R-:W-:Y:S01]  /*7cb0*/  IMAD.SHL.U32 R11, R11, 0x100, RZ ;  /* 0x000001000b0b7824 */ /* 0x000fe200078e00ff */
[----:B------:R-:W-:Y:S02]  /*7cc0*/  SHF.R.U32.HI R58, RZ, 0x10, R53 ;  /* 0x00000010ff3a7819 */ /* 0x000fe40000011635 */
[----:B------:R-:W-:Y:S01]  /*7cd0*/  LOP3.LUT R56, R53, 0xff0000ff, RZ, 0xc0, !PT ;  /* 0xff0000ff35387812 */ /* 0x000fe200078ec0ff */
[----:B------:R-:W-:Y:S01]  /*7ce0*/  IMAD.SHL.U32 R53, R50, 0x100, RZ ;  /* 0x0000010032357824 */ /* 0x000fe200078e00ff */
[----:B------:R-:W-:-:S02]  /*7cf0*/  SHF.R.U32.HI R59, RZ, 0x10, R51 ;  /* 0x00000010ff3b7819 */ /* 0x000fc40000011633 */
[----:B------:R-:W-:Y:S01]  /*7d00*/  LOP3.LUT R51, R52, 0xff00, R11, 0xf8, !PT ;  /* 0x0000ff0034337812 */ /* 0x000fe200078ef80b */
[----:B------:R-:W-:Y:S01]  /*7d10*/  IMAD.U32 R52, R58, 0x10000, RZ ;  /* 0x000100003a347824 */ /* 0x000fe200078e00ff */
[----:B0-----:R-:W-:Y:S01]  /*7d20*/  MOV R50, R12 ;  /* 0x0000000c00327202 */ /* 0x001fe20000000f00 */
[----:B------:R-:W-:Y:S01]  /*7d30*/  IMAD.U32 R12, R59, 0x10000, RZ ;  /* 0x000100003b0c7824 */ /* 0x000fe200078e00ff */
[----:B------:R-:W-:Y:S02]  /*7d40*/  LOP3.LUT R57, R56, 0xff00, R53, 0xf8, !PT ;  /* 0x0000ff0038397812 */ /* 0x000fe400078ef835 */
        /* <DEDUP_REMOVED lines=90> */
.L_x_2743:
[----:B------:R-:W-:Y:S05]  /*82f0*/  BSYNC B2 ;  /* 0x0000000000027941 */ /* 0x000fea0003800000 */
.L_x_2742:
[----:B0-----:R0:W-:Y:S02]  /*8300*/  ST.E.128 desc[UR52][R54.64], R12 ;  /* 0x0000000c36007985 */ /* 0x0011e4000c101d34 */
.L_x_2741:
[----:B------:R-:W-:Y:S05]  /*8310*/  BSYNC B1 ;  /* 0x0000000000017941 */ /* 0x000fea0003800000 */
.L_x_2740:
        /* <DEDUP_REMOVED lines=9> */
[----:B------:R-:W-:Y:S01]  /*83b0*/  SHF.R.U32.HI R46, RZ, 0x8, R47 ;  /* 0x00000008ff2e7819 */ /* 0x000fe2000001162f */
[----:B0-----:R-:W-:Y:S01]  /*83c0*/  IMAD.MOV.U32 R41, RZ, RZ, R12 ;  /* 0x000000ffff297224 */ /* 0x001fe200078e000c */
[----:B------:R-:W-:Y:S02]  /*83d0*/  SHF.R.U32.HI R48, RZ, 0x8, R49 ;  /* 0x00000008ff307819 */ /* 0x000fe40000011631 */
[----:B----4-:R-:W-:Y:S01]  /*83e0*/  LOP3.LUT R11, R47, 0xff0000ff, RZ, 0xc0, !PT ;  /* 0xff0000ff2f0b7812 */ /* 0x010fe200078ec0ff */
[----:B------:R-:W-:Y:S01]  /*83f0*/  IMAD.SHL.U32 R46, R46, 0x100, RZ ;  /* 0x000001002e2e7824 */ /* 0x000fe200078e00ff */
[----:B------:R-:W-:Y:S02]  /*8400*/  SHF.R.U32.HI R52, RZ, 0x10, R47 ;  /* 0x00000010ff347819 */ /* 0x000fe4000001162f */
[----:B------:R-:W-:Y:S02]  /*8410*/  LOP3.LUT R47, R49, 0xff0000ff, RZ, 0xc0, !PT ;  /* 0xff0000ff312f7812 */ /* 0x000fe400078ec0ff */
[----:B------:R-:W-:-:S02]  /*8420*/  SHF.R.U32.HI R53, RZ, 0x10, R49 ;  /* 0x00000010ff357819 */ /* 0x000fc40000011631 */
[----:B------:R-:W-:Y:S02]  /*8430*/  SHF.L.U32 R48, R48, 0x8, RZ ;  /* 0x0000000830307819 */ /* 0x000fe400000006ff */
[----:B------:R-:W-:Y:S01]  /*8440*/  LOP3.LUT R46, R11, 0xff00, R46, 0xf8, !PT ;  /* 0x0000ff000b2e7812 */ /* 0x000fe200078ef82e */
[----:B------:R-:W-:Y:S01]  /*8450*/  IMAD.U32 R53, R53, 0x10000, RZ ;  /* 0x0001000035357824 */ /* 0x000fe200078e00ff */
[----:B------:R-:W-:Y:S01]  /*8460*/  LOP3.LUT R12, R47, 0xff00, R48, 0xf8, !PT ;  /* 0x0000ff002f0c7812 */ /* 0x000fe200078ef830 */
[----:B------:R-:W-:Y:S01]  /*8470*/  IMAD.U32 R47, R52, 0x10000, RZ ;  /* 0x00010000342f7824 */ /* 0x000fe200078e00ff */
[----:B------:R-:W-:Y:S02]  /*8480*/  F2FP.F16.E4M3.UNPACK_B R11, R13 ;  /* 0x0000000dff0b723e */ /* 0x000fe400020006ff */
[----:B------:R-:W-:Y:S02]  /*8490*/  F2FP.F16.E4M3.UNPACK_B R48, R137.H1 ;  /* 0x00000089ff30723e */ /* 0x000fe400030006ff */
[----:B------:R-:W-:-:S02]  /*84a0*/  F2FP.F16.E4M3.UNPACK_B R13, R13.H1 ;  /* 0x0000000dff0d723e */ /* 0x000fc400030006ff */
        /* <DEDUP_REMOVED lines=87> */
.L_x_2747:
[----:B------:R-:W-:Y:S05]  /*8a20*/  BSYNC B2 ;  /* 0x0000000000027941 */ /* 0x000fea0003800000 */
.L_x_2746:
[----:B0-----:R0:W-:Y:S02]  /*8a30*/  ST.E.128 desc[UR52][R50.64], R12 ;  /* 0x0000000c32007985 */ /* 0x0011e4000c101d34 */
.L_x_2745:
[----:B------:R-:W-:Y:S05]  /*8a40*/  BSYNC B1 ;  /* 0x0000000000017941 */ /* 0x000fea0003800000 */
.L_x_2744:
[----:B------:R-:W-:-:S13]  /*8a50*/  ISETP.NE.AND P2, PT, R37, RZ, PT ;  /* 0x000000ff2500720c */ /* 0x000fda0003f45270 */
        /* <DEDUP_REMOVED lines=11> */
[----:B0-----:R-:W-:Y:S02]  /*8b10*/  LOP3.LUT R40, R43, 0xff0000ff, RZ, 0xc0, !PT ;  /* 0xff0000ff2b287812 */ /* 0x001fe400078ec0ff */
[----:B------:R-:W-:Y:S02]  /*8b20*/  SHF.R.U32.HI R44, RZ, 0x10, R45 ;  /* 0x00000010ff2c7819 */ /* 0x000fe4000001162d */
[----:B------:R-:W-:-:S02]  /*8b30*/  LOP3.LUT R43, R45, 0xff0000ff, RZ, 0xc0, !PT ;  /* 0xff0000ff2d2b7812 */ /* 0x000fc400078ec0ff */
[----:B------:R-:W-:Y:S02]  /*8b40*/  SHF.L.U32 R11, R11, 0x8, RZ ;  /* 0x000000080b0b7819 */ /* 0x000fe400000006ff */
[----:B------:R-:W-:Y:S01]  /*8b50*/  LOP3.LUT R45, R43, 0xff00, R42, 0xf8, !PT ;  /* 0x0000ff002b2d7812 */ /* 0x000fe200078ef82a */
[----:B------:R-:W-:Y:S01]  /*8b60*/  IMAD.U32 R42, R44, 0x10000, RZ ;  /* 0x000100002c2a7824 */ /* 0x000fe200078e00ff */
[----:B------:R-:W-:Y:S01]  /*8b70*/  LOP3.LUT R41, R40, 0xff00, R11, 0xf8, !PT ;  /* 0x0000ff0028297812 */ /* 0x000fe200078ef80b */
[----:B------:R-:W-:Y:S01]  /*8b80*/  IMAD.U32 R40, R48, 0x10000, RZ ;  /* 0x0001000030287824 */ /* 0x000fe200078e00ff */
        /* <DEDUP_REMOVED lines=20> */
[C---:B------:R-:W-:Y:S01]  /*8cd0*/  FMUL.FTZ R48, R13.reuse, R48 ;  /* 0x000000300d307220 */ /* 0x040fe20000410000 */
[----:B------:R-:W-:Y:S01]  /*8ce0*/  F2FP.F16.E4M3.UNPACK_B R90, R90 ;  /* 0x0000005aff5a723e */ /* 0x000fe200020006ff */
[----:B------:R-:W-:Y:S01]  /*8cf0*/  FFMA.FTZ R53, R13, R42, -R50 ;  /* 0x0000002a0d357223 */ /* 0x000fe20000010832 */
[----:B------:R-:W-:Y:S01]  /*8d00*/  F2FP.F16.E4M3.UNPACK_B R13, R12.H1 ;  /* 0x0000000cff0d723e */ /* 0x000fe200030006ff */
        /* <DEDUP_REMOVED lines=10> */
[----:B------:R-:W-:-:S02]  /*8db0*/  HADD2.F32 R91, -RZ, R91.H0_H0 ;  /* 0x2000005bff5b7230 */ /* 0x000fc40000004100 */
[----:B------:R-:W-:Y:S02]  /*8dc0*/  HADD2.F32 R12, -RZ, R12.H1_H1 ;  /* 0x3000000cff0c7230 */ /* 0x000fe40000004100 */
[-C--:B------:R-:W-:Y:S01]  /*8dd0*/  FFMA.FTZ R45, R40, R42.reuse, -R45 ;  /* 0x0000002a282d7223 */ /* 0x080fe2000001082d */
[----:B------:R-:W-:Y:S02]  /*8de0*/  HADD2.F32 R90, -RZ, R90.H0_H0 ;  /* 0x2000005aff5a7230 */ /* 0x000fe40000004100 */
[----:B------:R-:W-:Y:S01]  /*8df0*/  FFMA.FTZ R50, R41, R42, R50 ;  /* 0x0000002a29327223 */ /* 0x000fe20000010032 */
[-C--:B------:R-:W-:Y:S01]  /*8e00*/  F2FP.F16.E4M3.UNPACK_B R42, R44.reuse.H1 ;  /* 0x0000002cff2a723e */ /* 0x080fe200030006ff */
[-C--:B------:R-:W-:Y:S01]  /*8e10*/  FMUL.FTZ R48, R12, R91.reuse ;  /* 0x0000005b0c307220 */ /* 0x080fe20000410000 */
[C---:B------:R-:W-:Y:S01]  /*8e20*/  FMUL.FTZ R91, R13.reuse, R91 ;  /* 0x0000005b0d5b7220 */ /* 0x040fe20000410000 */
[----:B------:R-:W-:Y:S02]  /*8e30*/  F2FP.F16.E4M3.UNPACK_B R44, R44 ;  /* 0x0000002cff2c723e */ /* 0x000fe400020006ff */
[-C--:B------:R-:W-:Y:S01]  /*8e40*/  FFMA.FTZ R51, R13, R90.reuse, -R48 ;  /* 0x0000005a0d337223 */ /* 0x080fe20000010830 */
[----:B------:R-:W-:Y:S01]  /*8e50*/  F2FP.SATFINITE.E4M3.F32.PACK_AB_MERGE_C R56, R50, R45, RZ ;  /* 0x0000002d3238723e */ /* 0x000fe200048070ff */
[----:B------:R-:W-:Y:S01]  /*8e60*/  FFMA.FTZ R90, R12, R90, R91 ;  /* 0x0000005a0c5a7223 */ /* 0x000fe2000001005b */
[----:B------:R-:W-:Y:S01]  /*8e70*/  F2FP.F16.E4M3.UNPACK_B R13, R15.H1 ;  /* 0x0000000fff0d723e */ /* 0x000fe200030006ff */
[--C-:B------:R-:W-:Y:S01]  /*8e80*/  HADD2.F32 R43, -RZ, R42.reuse.H1_H1 ;  /* 0x3000002aff2b7230 */ /* 0x100fe20000004100 */
[-C--:B------:R-:W-:Y:S01]  /*8e90*/  F2FP.F16.E4M3.UNPACK_B R45, R49.reuse.H1 ;  /* 0x00000031ff2d723e */ /* 0x080fe200030006ff */
[----:B------:R-:W-:Y:S01]  /*8ea0*/  HADD2.F32 R42, -RZ, R42.H0_H0 ;  /* 0x2000002aff2a7230 */ /* 0x000fe20000004100 */
[-C--:B------:R-:W-:Y:S01]  /*8eb0*/  F2FP.F16.E4M3.UNPACK_B R12, R14.reuse.H1 ;  /* 0x0000000eff0c723e */ /* 0x080fe200030006ff */
        /* <DEDUP_REMOVED lines=23> */
[----:B------:R-:W-:Y:S01]  /*9030*/  HADD2.F32 R40, -RZ, R45.H0_H0 ;  /* 0x2000002dff287230 */ /* 0x000fe20000004100 */
[----:B------:R-:W-:Y:S01]  /*9040*/  F2FP.SATFINITE.E4M3.F32.PACK_AB_MERGE_C R48, R48, R53, RZ ;  /* 0x000000353030723e */ /* 0x000fe200048070ff */
[----:B------:R-:W-:-:S02]  /*9050*/  HADD2.F32 R14, -RZ, R14.H1_H1 ;  /* 0x3000000eff0e7230 */ /* 0x000fc40000004100 */
[----:B------:R-:W-:Y:S02]  /*9060*/  HADD2.F32 R41, -RZ, R44.H0_H0 ;  /* 0x2000002cff297230 */ /* 0x000fe40000004100 */
[-C--:B------:R-:W-:Y:S01]  /*9070*/  FMUL.FTZ R44, R15, R40.reuse ;  /* 0x000000280f2c7220 */ /* 0x080fe20000410000 */
[C---:B------:R-:W-:Y:S01]  /*9080*/  FMUL.FTZ R40, R13.reuse, R40 ;  /* 0x000000280d287220 */ /* 0x040fe20000410000 */
[-C--:B------:R-:W-:Y:S01]  /*9090*/  FMUL.FTZ R43, R14, R49.reuse ;  /* 0x000000310e2b7220 */ /* 0x080fe20000410000 */
[C---:B------:R-:W-:Y:S01]  /*90a0*/  FMUL.FTZ R49, R12.reuse, R49 ;  /* 0x000000310c317220 */ /* 0x040fe20000410000 */
        /* <DEDUP_REMOVED lines=8> */
.L_x_2749:
[----:B------:R-:W-:Y:S05]  /*9130*/  BSYNC B1 ;  /* 0x0000000000017941 */ /* 0x000fea0003800000 */
.L_x_2748:
[----:B0-----:R0:W-:Y:S01]  /*9140*/  ST.E.128 desc[UR52][R46.64], R12 ;  /* 0x0000000c2e007985 */ /* 0x0011e2000c101d34 */
[----:B------:R-:W-:Y:S05]  /*9150*/  BRA `(.L_x_2727) ;  /* 0x0000006800dc7947 */ /* 0x000fea0003800000 */
.L_x_2693:
        /* <DEDUP_REMOVED lines=43> */
.L_x_2751:
[----:B------:R-:W-:Y:S05]  /*9410*/  BSYNC B1 ;  /* 0x0000000000017941 */ /* 0x000fea0003800000 */
.L_x_2750:
        /* <DEDUP_REMOVED lines=48> */
.L_x_2753:
[----:B------:R-:W-:Y:S05]  /*9720*/  BSYNC B1 ;  /* 0x0000000000017941 */ /* 0x000fea0003800000 */
.L_x_2752:
        /* <DEDUP_REMOVED lines=26> */
.L_x_2754:
[----:B------:R-:W-:Y:S01]  /*98d0*/  IMAD R95, R19, 0x8, R18 ;  /* 0x00000008135f7824 */ /* 0x000fe200078e0212 */
[----:B------:R-:W-:Y:S01]  /*98e0*/  SHF.L.U32 R96, R199, 0x1f, RZ ;  /* 0x0000001fc7607819 */ /* 0x000fe200000006ff */
[----:B------:R-:W1:Y:S01]  /*98f0*/  LDC R136, c[0x0][0x2f4] ;  /* 0x0000bd00ff887b82 */ /* 0x000e620000000800 */
[----:B------:R-:W-:Y:S02]  /*9900*/  BSSY B1, `(.L_x_2755) ;  /* 0x0000003000017945 */ /* 0x000fe40003800000 */
[----:B------:R-:W2:Y:S02]  /*9910*/  SYNCS.PHASECHK.TRANS64.TRYWAIT P5, [R95+URZ+0x29890], R96 ;  /* 0x029890605f0075a7 */ /* 0x000ea400080a017f */
[----:B--2---:R-:W-:Y:S05]  /*9920*/  @!P5 BRA `(.L_x_2756) ;  /* 0x000002880094d947 */ /* 0x004fea0003800000 */
.L_x_3059:
[----:B------:R-:W-:Y:S05]  /*9930*/  BSYNC B1 ;  /* 0x0000000000017941 */ /* 0x000fea0003800000 */
.L_x_2755:
[----:B------:R-:W-:Y:S01]  /*9940*/  UMOV UR4, 0xffffffff ;  /* 0xffffffff00047882 */ /* 0x000fe20000000000 */
[----:B-1----:R-:W-:Y:S02]  /*9950*/  IADD3 R145, -R118, R136, RZ ;  /* 0x0000008876917210 */ /* 0x002fe40007ffe1ff */
[----:B------:R-:W-:Y:S05]  /*9960*/  BRA.DIV UR4, `(.L_x_2757) ;  /* 0x0000028a04987947 */ /* 0x000fea000b800000 */
[----:B------:R1:W3:Y:S04]  /*9970*/  SHFL.IDX PT, R151, R120, RZ, 0x1e1f ;  /* 0x001e1fff78977589 */ /* 0x0002e800000e0000 */
[----:B------:R1:W4:Y:S02]  /*9980*/  SHFL.IDX PT, R11, R121, RZ, 0x1e1f ;  /* 0x001e1fff790b7589 */ /* 0x00032400000e0000 */
.L_x_3063:
        /* <DEDUP_REMOVED lines=24> */
[----:B------:R-:W0:Y:S01]  /*9b10*/  LDS.128 R88, [R88+0x1a400] ;  /* 0x01a4000058587984 */ /* 0x000e220000000c00 */
[----:B------:R-:W-:Y:S05]  /*9b20*/  @P2 BRA `(.L_x_2763) ;  /* 0x0000000c00542947 */ /* 0x000fea0003800000 */
[----:B------:R-:W-:Y:S02]  /*9b30*/  SHF.R.U32.HI R42, RZ, 0x8, R53 ;  /* 0x00000008ff2a7819 */ /* 0x000fe40000011635 */
[--C-:B------:R-:W-:Y:S02]  /*9b40*/  SHF.R.U32.HI R40, RZ, 0x10, R55.reuse ;  /* 0x00000010ff287819 */ /* 0x100fe40000011637 */
[----:B------:R-:W-:Y:S02]  /*9b50*/  SHF.R.U32.HI R166, RZ, 0x8, R55 ;  /* 0x00000008ffa67819 */ /* 0x000fe40000011637 */
[----:B------:R-:W-:Y:S01]  /*9b60*/  LOP3.LUT R168, R55, 0xff0000ff, RZ, 0xc0, !PT ;  /* 0xff0000ff37a87812 */ /* 0x000fe200078ec0ff */
[----:B------:R-:W-:Y:S01]  /*9b70*/  IMAD.U32 R40, R40, 0x10000, RZ ;  /* 0x0001000028287824 */ /* 0x000fe200078e00ff */
[----:B------:R-:W-:Y:S01]  /*9b80*/  SHF.R.U32.HI R55, RZ, 0x8, R41 ;  /* 0x00000008ff377819 */ /* 0x000fe20000011629 */
[----:B------:R-:W-:Y:S01]  /*9b90*/  IMAD.SHL.U32 R166, R166, 0x100, RZ ;  /* 0x00000100a6a67824 */ /* 0x000fe200078e00ff */
[----:B------:R-:W-:-:S02]  /*9ba0*/  SHF.R.U32.HI R52, RZ, 0x10, R53 ;  /* 0x00000010ff347819 */ /* 0x000fc40000011635 */
[----:B------:R-:W-:Y:S02]  /*9bb0*/  LOP3.LUT R54, R53, 0xff0000ff, RZ, 0xc0, !PT ;  /* 0xff0000ff35367812 */ /* 0x000fe400078ec0ff */
[----:B------:R-:W-:Y:S01]  /*9bc0*/  SHF.R.U32.HI R167, RZ, 0x10, R41 ;  /* 0x00000010ffa77819 */ /* 0x000fe20000011629 */
[----:B------:R-:W-:Y:S01]  /*9bd0*/  IMAD.U32 R52, R52, 0x10000, RZ ;  /* 0x0001000034347824 */ /* 0x000fe200078e00ff */
[----:B------:R-:W-:Y:S02]  /*9be0*/  LOP3.LUT R169, R41, 0xff0000ff, RZ, 0xc0, !PT ;  /* 0xff0000ff29a97812 */ /* 0x000fe400078ec0ff */
[----:B------:R-:W-:Y:S01]  /*9bf0*/  SHF.L.U32 R170, R42, 0x8, RZ ;  /* 0x000000082aaa7819 */ /* 0x000fe200000006ff */
[----:B------:R-:W-:Y:S01]  /*9c00*/  IMAD.U32 R167, R167, 0x10000, RZ ;  /* 0x00010000a7a77824 */ /* 0x000fe200078e00ff */
[--C-:B------:R-:W-:Y:S02]  /*9c10*/  SHF.R.U32.HI R41, RZ, 0x10, R43.reuse ;  /* 0x00000010ff297819 */ /* 0x100fe4000001162b */
[----:B------:R-:W-:-:S02]  /*9c20*/  SHF.R.U32.HI R42, RZ, 0x8, R43 ;  /* 0x00000008ff2a7819 */ /* 0x000fc4000001162b */
[----:B------:R-:W-:Y:S01]  /*9c30*/  LOP3.LUT R53, R43, 0xff0000ff, RZ, 0xc0, !PT ;  /* 0xff0000ff2b357812 */ /* 0x000fe200078ec0ff */
[----:B------:R-:W-:Y:S01]  /*9c40*/  IMAD.SHL.U32 R43, R55, 0x100, RZ ;  /* 0x00000100372b7824 */ /* 0x000fe200078e00ff */
[----:B------:R-:W-:Y:S01]  /*9c50*/  LOP3.LUT R54, R54, 0xff00, R170, 0xf8, !PT ;  /* 0x0000ff0036367812 */ /* 0x000fe200078ef8aa */
[----:B------:R-:W-:Y:S01]  /*9c60*/  IMAD.U32 R41, R41, 0x10000, RZ ;  /* 0x0001000029297824 */ /* 0x000fe200078e00ff */
[----:B------:R-:W-:Y:S02]  /*9c70*/  LOP3.LUT R55, R168, 0xff00, R166, 0xf8, !PT ;  /* 0x0000ff00a8377812 */ /* 0x000fe400078ef8a6 */
[----:B------:R-:W-:Y:S02]  /*9c80*/  LOP3.LUT R43, R169, 0xff00, R43, 0xf8, !PT ;  /* 0x0000ff00a92b7812 */ /* 0x000fe400078ef82b */
[----:B------:R-:W-:Y:S02]  /*9c90*/  LOP3.LUT R168, R54, 0xff0000, R52, 0xf8, !PT ;  /* 0x00ff000036a87812 */ /* 0x000fe400078ef834 */
[----:B------:R-:W-:-:S02]  /*9ca0*/  LOP3.LUT R54, R43, 0xff0000, R167, 0xf8, !PT ;  /* 0x00ff00002b367812 */ /* 0x000fc400078ef8a7 */
[----:B0-----:R-:W-:Y:S02]  /*9cb0*/  F2FP.F16.E4M3.UNPACK_B R166, R89 ;  /* 0x00000059ffa6723e */ /* 0x001fe400020006ff */
[----:B------:R-:W-:Y:S02]  /*9cc0*/  F2FP.F16.E4M3.UNPACK_B R169, R54 ;  /* 0x00000036ffa9723e */ /* 0x000fe400020006ff */
[----:B------:R-:W-:Y:S01]  /*9cd0*/  F2FP.F16.E4M3.UNPACK_B R43, R13 ;  /* 0x0000000dff2b723e */ /* 0x000fe200020006ff */
[----:B------:R-:W-:Y:S01]  /*9ce0*/  HADD2.F32 R52, -RZ, R166.H0_H0 ;  /* 0x200000a6ff347230 */ /* 0x000fe20000004100 */
[-C--:B------:R-:W-:Y:S01]  /*9cf0*/  F2FP.F16.E4M3.UNPACK_B R170, R168.reuse ;  /* 0x000000a8ffaa723e */ /* 0x080fe200020006ff */
        /* <DEDUP_REMOVED lines=12> */
[----:B------:R-:W-:Y:S01]  /*9dc0*/  HADD2.F32 R171, -RZ, R166.H1_H1 ;  /* 0x300000a6ffab7230 */ /* 0x000fe20000004100 */
[----:B------:R-:W-:-:S02]  /*9dd0*/  SHF.L.U32 R42, R42, 0x8, RZ ;  /* 0x000000082a2a7819 */ /* 0x000fc400000006ff */
[----:B------:R-:W-:Y:S02]  /*9de0*/  LOP3.LUT R55, R55, 0xff0000, R40, 0xf8, !PT ;  /* 0x00ff000037377812 */ /* 0x000fe400078ef828 */
[-C--:B------:R-:W-:Y:S01]  /*9df0*/  FMUL.FTZ R166, R171, R169.reuse ;  /* 0x000000a9aba67220 */ /* 0x080fe20000410000 */
        /* <DEDUP_REMOVED lines=22> */
[----:B------:R-:W-:Y:S01]  /*9f60*/  FMUL.FTZ R168, R89, R169 ;  /* 0x000000a959a87220 */ /* 0x000fe20000410000 */
        /* <DEDUP_REMOVED lines=63> */
[----:B------:R-:W-:Y:S01]  /*a360*/  FMUL.FTZ R172, R167, R172 ;  /* 0x000000aca7ac7220 */ /* 0x000fe20000410000 */
[----:B------:R-:W-:Y:S01]  /*a370*/  F2FP.SATFINITE.E4M3.F32.PACK_AB_MERGE_C R170, R41, R170, RZ ;  /* 0x000000aa29aa723e */ /* 0x000fe200048070ff */
[-C--:B------:R-:W-:Y:S02]  /*a380*/  FFMA.FTZ R169, R167, R168.reuse, -R169 ;  /* 0x000000a8a7a97223 */ /* 0x080fe400000108a9 */
        /* <DEDUP_REMOVED lines=18> */
[----:B------:R-:W-:Y:S01]  /*a4b0*/  FMUL.FTZ R54, R88, R162 ;  /* 0x000000a258367220 */ /* 0x000fe20000410000 */
[----:B------:R-:W-:Y:S01]  /*a4c0*/  F2FP.F16.E4M3.UNPACK_B R55, R90.H1 ;  /* 0x0000005aff37723e */ /* 0x000fe200030006ff */
[C---:B------:R-:W-:Y:S01]  /*a4d0*/  FMUL.FTZ R162, R12.reuse, R162 ;  /* 0x000000a20ca27220 */ /* 0x040fe20000410000 */
[----:B------:R-:W-:Y:S01]  /*a4e0*/  F2FP.F16.E4M3.UNPACK_B R89, R164.H1 ;  /* 0x000000a4ff59723e */ /* 0x000fe200030006ff */
[-C--:B------:R-:W-:Y:S01]  /*a4f0*/  FFMA.FTZ R54, R12, R163.reuse, -R54 ;  /* 0x000000a30c367223 */ /* 0x080fe20000010836 */
        /* <DEDUP_REMOVED lines=9> */
[----:B------:R-:W-:-:S02]  /*a590*/  F2FP.F16.E4M3.UNPACK_B R14, R161.H1 ;  /* 0x000000a1ff0e723e */ /* 0x000fc400030006ff */
[----:B------:R-:W-:Y:S02]  /*a5a0*/  F2FP.F16.E4M3.UNPACK_B R54, R53.H1 ;  /* 0x00000035ff36723e */ /* 0x000fe400030006ff */
[----:B------:R-:W-:Y:S01]  /*a5b0*/  F2FP.F16.E4M3.UNPACK_B R161, R161 ;  /* 0x000000a1ffa1723e */ /* 0x000fe200020006ff */
[----:B------:R-:W-:Y:S01]  /*a5c0*/  HADD2.F32 R173, -RZ, R14.H0_H0 ;  /* 0x2000000effad7230 */ /* 0x000fe20000004100 */
[----:B------:R-:W-:Y:S01]  /*a5d0*/  F2FP.F16.E4M3.UNPACK_B R53, R53 ;  /* 0x00000035ff35723e */ /* 0x000fe200020006ff */
[----:B------:R-:W-:Y:S01]  /*a5e0*/  HADD2.F32 R162, -RZ, R54.H0_H0 ;  /* 0x20000036ffa27230 */ /* 0x000fe20000004100 */
[----:B------:R-:W-:Y:S01]  /*a5f0*/  F2FP.SATFINITE.E4M3.F32.PACK_AB_MERGE_C R40, R40, R172, RZ ;  /* 0x000000ac2828723e */ /* 0x000fe200048070ff */
[----:B------:R-:W-:Y:S02]  /*a600*/  HADD2.F32 R14, -RZ, R14.H1_H1 ;  /* 0x3000000eff0e7230 */ /* 0x000fe40000004100 */
[----:B------:R-:W-:Y:S01]  /*a610*/  FMUL.FTZ R169, R88, R173 ;  /* 0x000000ad58a97220 */ /* 0x000fe20000410000 */
[----:B------:R-:W-:-:S02]  /*a620*/  HADD2.F32 R54, -RZ, R54.H1_H1 ;  /* 0x30000036ff367230 */ /* 0x000fc40000004100 */
[----:B------:R-:W-:Y:S01]  /*a630*/  FMUL.FTZ R173, R162, R173 ;  /* 0x000000ada2ad7220 */ /* 0x000fe20000410000 */
[----:B------:R-:W-:Y:S01]  /*a640*/  F2FP.SATFINITE.E4M3.F32.PACK_AB_MERGE_C R40, R12, R168, R40 ;  /* 0x000000a80c28723e */ /* 0x000fe20004807028 */
[-C--:B------:R-:W-:Y:S01]  /*a650*/  FFMA.FTZ R169, R162, R163.reuse, -R169 ;  /* 0x000000a3a2a97223 */ /* 0x080fe200000108a9 */
[----:B------:R-:W-:Y:S02]  /*a660*/  IMAD.MOV.U32 R12, RZ, RZ, R167 ;  /* 0x000000ffff0c7224 */ /* 0x000fe400078e00a7 */
[----:B------:R-:W-:Y:S01]  /*a670*/  FFMA.FTZ R173, R88, R163, R173 ;  /* 0x000000a358ad7223 */ /* 0x000fe200000100ad */
[CC--:B------:R-:W-:Y:S01]  /*a680*/  FMUL.FTZ R88, R55.reuse, R14.reuse ;  /* 0x0000000e37587220 */ /* 0x0c0fe20000410000 */
[C---:B------:R-:W-:Y:S01]  /*a690*/  FMUL.FTZ R14, R54.reuse, R14 ;  /* 0x0000000e360e7220 */ /* 0x040fe20000410000 */
[----:B------:R-:W-:Y:S02]  /*a6a0*/  HADD2.F32 R163, -RZ, R161.H0_H0 ;  /* 0x200000a1ffa37230 */ /* 0x000fe40000004100 */
        /* <DEDUP_REMOVED lines=14> */
[----:B------:R-:W-:Y:S01]  /*a790*/  FMUL.FTZ R55, R90, R161 ;  /* 0x000000a15a377220 */ /* 0x000fe20000410000 */
[----:B------:R-:W-:Y:S01]  /*a7a0*/  F2FP.SATFINITE.E4M3.F32.PACK_AB_MERGE_C R14, R14, R173, RZ ;  /* 0x000000ad0e0e723e */ /* 0x000fe200048070ff */
[----:B------:R-:W-:Y:S01]  /*a7b0*/  FMUL.FTZ R161, R53, R161 ;  /* 0x000000a135a17220 */ /* 0x000fe20000410000 */
[----:B------:R-:W-:Y:S01]  /*a7c0*/  F2FP.SATFINITE.E4M3.F32.PACK_AB_MERGE_C R89, R43, R52, R13 ;  /* 0x000000342b59723e */ /* 0x000fe2000480700d */
[-C--:B------:R-:W-:Y:S01]  /*a7d0*/  FFMA.FTZ R55, R53, R164.reuse, -R55 ;  /* 0x000000a435377223 */ /* 0x080fe20000010837 */
[----:B------:R-:W-:Y:S02]  /*a7e0*/  IMAD.MOV.U32 R13, RZ, RZ, R166 ;  /* 0x000000ffff0d7224 */ /* 0x000fe400078e00a6 */
[----:B------:R-:W-:Y:S01]  /*a7f0*/  FFMA.FTZ R161, R90, R164, R161 ;  /* 0x000000a45aa17223 */ /* 0x000fe200000100a1 */
[----:B------:R-:W-:Y:S01]  /*a800*/  IMAD.MOV.U32 R88, RZ, RZ, R40 ;  /* 0x000000ffff587224 */ /* 0x000fe200078e0028 */
[----:B------:R-:W-:-:S03]  /*a810*/  F2FP.SATFINITE.E4M3.F32.PACK_AB_MERGE_C R54, R55, R162, R54 ;  /* 0x000000a23736723e */ /* 0x000fc60004807036 */
[----:B------:R-:W-:Y:S02]  /*a820*/  F2FP.SATFINITE.E4M3.F32.PACK_AB_MERGE_C R161, R161, R163, R14 ;  /* 0x000000a3a1a1723e */ /* 0x000fe4000480700e */
[----:B------:R-:W-:Y:S01]  /*a830*/  F2FP.SATFINITE.E4M3.F32.PACK_AB_MERGE_C R55, R42, R174, R91 ;  /* 0x000000ae2a37723e */ /* 0x000fe2000480705b */
[----:B------:R-:W-:Y:S01]  /*a840*/  IMAD.MOV.U32 R14, RZ, RZ, R54 ;  /* 0x000000ffff0e7224 */ /* 0x000fe200078e0036 */
[----:B------:R-:W-:Y:S01]  /*a850*/  F2FP.SATFINITE.E4M3.F32.PACK_AB_MERGE_C R91, R15, R171, R170 ;  /* 0x000000ab0f5b723e */ /* 0x000fe200048070aa */
[----:B------:R-:W-:Y:S01]  /*a860*/  IMAD.MOV.U32 R90, RZ, RZ, R161 ;  /* 0x000000ffff5a7224 */ /* 0x000fe200078e00a1 */
[----:B------:R-:W-:-:S07]  /*a870*/  MOV R15, R55 ;  /* 0x00000037000f7202 */ /* 0x000fce0000000f00 */
.L_x_2763:
[----:B------:R-:W-:Y:S05]  /*a880*/  BSYNC B3 ;  /* 0x0000000000037941 */ /* 0x000fea0003800000 */
.L_x_2762:
[----:B----4-:R-:W-:-:S05]  /*a890*/  IADD3 R40, P2, R29, R11, RZ ;  /* 0x0000000b1d287210 */ /* 0x010fca0007f5e0ff */
[----:B---3--:R-:W-:Y:S01]  /*a8a0*/  IMAD.X R41, R151, 0x1, R112, P2 ;  /* 0x0000000197297824 */ /* 0x008fe200010e0670 */
[----:B------:R-:W-:-:S04]  /*a8b0*/  ISETP.GE.AND P2, PT, R165, R136, PT ;  /* 0x00000088a500720c */ /* 0x000fc80003f46270 */
[----:B0-----:R0:W-:Y:S09]  /*a8c0*/  ST.E.128 desc[UR52][R40.64], R12 ;  /* 0x0000000c28007985 */ /* 0x0011f2000c101d34 */
[----:B------:R-:W-:-:S04]  /*a8d0*/  @!P2 IADD3 R42, P5, R11, R165, RZ ;  /* 0x000000a50b2aa210 */ /* 0x000fc80007fbe0ff */
[----:B------:R-:W-:-:S05]  /*a8e0*/  @!P2 LEA.HI.X.SX32 R43, R165, R151, 0x1, P5 ;  /* 0x00000097a52ba211 */ /* 0x000fca00028f0eff */
[----:B------:R0:W-:Y:S04]  /*a8f0*/  @!P2 ST.E.128 desc[UR52][R42.64], R88 ;  /* 0x000000582a00a985 */ /* 0x0001e8000c101d34 */
.L_x_2761:
[----:B------:R-:W-:Y:S05]  /*a900*/  BSYNC B2 ;  /* 0x0000000000027941 */ /* 0x000fea0003800000 */
.L_x_2760:
        /* <DEDUP_REMOVED lines=25> */
[--C-:B------:R-:W-:Y:S02]  /*aaa0*/  SHF.R.U32.HI R54, RZ, 0x8, R57.reuse ;  /* 0x00000008ff367819 */ /* 0x100fe40000011639 */
[----:B------:R-:W-:Y:S01]  /*aab0*/  LOP3.LUT R46, R57, 0xff0000ff, RZ, 0xc0, !PT ;  /* 0xff0000ff392e7812 */ /* 0x000fe200078ec0ff */
[----:B------:R-:W-:Y:S01]  /*aac0*/  IMAD.SHL.U32 R58, R58, 0x100, RZ ;  /* 0x000001003a3a7824 */ /* 0x000fe200078e00ff */
[----:B------:R-:W-:Y:S02]  /*aad0*/  SHF.R.U32.HI R53, RZ, 0x10, R57 ;  /* 0x00000010ff357819 */ /* 0x000fe40000011639 */
[----:B------:R-:W-:Y:S02]  /*aae0*/  SHF.R.U32.HI R55, RZ, 0x8, R59 ;  /* 0x00000008ff377819 */ /* 0x000fe4000001163b */
[----:B------:R-:W-:-:S02]  /*aaf0*/  LOP3.LUT R88, R59, 0xff0000ff, RZ, 0xc0, !PT ;  /* 0xff0000ff3b587812 */ /* 0x000fc400078ec0ff */
[----:B------:R-:W-:Y:S01]  /*ab00*/  SHF.R.U32.HI R44, RZ, 0x10, R59 ;  /* 0x00000010ff2c7819 */ /* 0x000fe2000001163b */
[----:B------:R-:W-:Y:S01]  /*ab10*/  IMAD.SHL.U32 R59, R54, 0x100, RZ ;  /* 0x00000100363b7824 */ /* 0x000fe200078e00ff */
[----:B------:R-:W-:Y:S01]  /*ab20*/  LOP3.LUT R57, R45, 0xff0000ff, RZ, 0xc0, !PT ;  /* 0xff0000ff2d397812 */ /* 0x000fe200078ec0ff */
[----:B------:R-:W-:Y:S01]  /*ab30*/  IMAD.SHL.U32 R55, R55, 0x100, RZ ;  /* 0x0000010037377824 */ /* 0x000fe200078e00ff */
[----:B------:R-:W-:Y:S02]  /*ab40*/  SHF.R.U32.HI R45, RZ, 0x10, R45 ;  /* 0x00000010ff2d7819 */ /* 0x000fe4000001162d */
[----:B------:R-:W-:Y:S02]  /*ab50*/  LOP3.LUT R57, R57, 0xff00, R58, 0xf8, !PT ;  /* 0x0000ff0039397812 */ /* 0x000fe400078ef83a */
[----:B------:R-:W-:Y:S01]  /*ab60*/  LOP3.LUT R46, R46, 0xff00, R59, 0xf8, !PT ;  /* 0x0000ff002e2e7812 */ /* 0x000fe200078ef83b */
[----:B------:R-:W-:Y:S01]  /*ab70*/  IMAD.U32 R58, R45, 0x10000, RZ ;  /* 0x000100002d3a7824 */ /* 0x000fe200078e00ff */
[----:B------:R-:W-:-:S02]  /*ab80*/  SHF.L.U32 R53, R53, 0x10, RZ ;  /* 0x0000001035357819 */ /* 0x000fc400000006ff */
[----:B------:R-:W-:Y:S02]  /*ab90*/  LOP3.LUT R88, R88, 0xff00, R55, 0xf8, !PT ;  /* 0x0000ff0058587812 */ /* 0x000fe400078ef837 */
[----:B------:R-:W-:Y:S02]  /*aba0*/  LOP3.LUT R55, R46, 0xff0000, R53, 0xf8, !PT ;  /* 0x00ff00002e377812 */ /* 0x000fe400078ef835 */
[----:B------:R-:W-:Y:S02]  /*abb0*/  LOP3.LUT R53, R57, 0xff0000, R58, 0xf8, !PT ;  /* 0x00ff000039357812 */ /* 0x000fe400078ef83a */
        /* <DEDUP_REMOVED lines=28> */
[----:B------:R-:W-:-:S02]  /*ad80*/  HADD2.F32 R13, -RZ, R41.H0_H0 ;  /* 0x20000029ff0d7230 */ /* 0x000fc40000004100 */
[----:B------:R-:W-:Y:S02]  /*ad90*/  HADD2.F32 R91, -RZ, R59.H0_H0 ;  /* 0x2000003bff5b7230 */ /* 0x000fe40000004100 */
[----:B------:R-:W-:Y:S02]  /*ada0*/  HADD2.F32 R53, -RZ, R89.H0_H0 ;  /* 0x20000059ff357230 */ /* 0x000fe40000004100 */
[----:B------:R-:W-:Y:S02]  /*adb0*/  HADD2.F32 R41, -RZ, R41.H1_H1 ;  /* 0x30000029ff297230 */ /* 0x000fe40000004100 */
[-C--:B------:R-:W-:Y:S01]  /*adc0*/  FMUL.FTZ R161, R13, R91.reuse ;  /* 0x0000005b0da17220 */ /* 0x080fe20000410000 */
[----:B------:R-:W-:Y:S02]  /*add0*/  HADD2.F32 R59, -RZ, R59.H1_H1 ;  /* 0x3000003bff3b7230 */ /* 0x000fe40000004100 */
[----:B------:R-:W-:Y:S01]  /*ade0*/  FMUL.FTZ R91, R53, R91 ;  /* 0x0000005b355b7220 */ /* 0x000fe20000410000 */
[----:B------:R-:W-:-:S02]  /*adf0*/  HADD2.F32 R89, -RZ, R89.H1_H1 ;  /* 0x30000059ff597230 */ /* 0x000fc40000004100 */
[-C--:B------:R-:W-:Y:S01]  /*ae00*/  FFMA.FTZ R53, R53, R90.reuse, -R161 ;  /* 0x0000005a35357223 */ /* 0x080fe200000108a1 */
[----:B------:R-:W-:Y:S02]  /*ae10*/  HADD2.F32 R55, -RZ, R55.H1_H1 ;  /* 0x30000037ff377230 */ /* 0x000fe40000004100 */
[----:B------:R-:W-:Y:S01]  /*ae20*/  FFMA.FTZ R13, R13, R90, R91 ;  /* 0x0000005a0d0d7223 */ /* 0x000fe2000001005b */
[-C--:B------:R-:W-:Y:S01]  /*ae30*/  FMUL.FTZ R90, R41, R59.reuse ;  /* 0x0000003b295a7220 */ /* 0x080fe20000410000 */
[----:B------:R-:W-:Y:S01]  /*ae40*/  FMUL.FTZ R91, R89, R59 ;  /* 0x0000003b595b7220 */ /* 0x000fe20000410000 */
[----:B------:R-:W-:Y:S02]  /*ae50*/  IMAD.U32 R47, R47, 0x10000, RZ ;  /* 0x000100002f2f7824 */ /* 0x000fe400078e00ff */
[-C--:B------:R-:W-:Y:S01]  /*ae60*/  FFMA.FTZ R59, R89, R55.reuse, -R90 ;  /* 0x00000037593b7223 */ /* 0x080fe2000001085a */
[----:B------:R-:W-:Y:S01]  /*ae70*/  FFMA.FTZ R55, R41, R55, R91 ;  /* 0x0000003729377223 */ /* 0x000fe2000001005b */
[----:B------:R-:W-:-:S03]  /*ae80*/  IMAD.SHL.U32 R41, R54, 0x100, RZ ;  /* 0x0000010036297824 */ /* 0x000fc600078e00ff */
[----:B------:R-:W-:Y:S02]  /*ae90*/  F2FP.SATFINITE.E4M3.F32.PACK_AB_MERGE_C R53, R59, R53, RZ ;  /* 0x000000353b35723e */ /* 0x000fe400048070ff */
[----:B------:R-:W-:Y:S01]  /*aea0*/  LOP3.LUT R56, R56, 0xff00, R41, 0xf8, !PT ;  /* 0x0000ff0038387812 */ /* 0x000fe200078ef829 */
[----:B------:R-:W-:Y:S01]  /*aeb0*/  IMAD.U32 R41, R44, 0x10000, RZ ;  /* 0x000100002c297824 */ /* 0x000fe200078e00ff */
[-C--:B------:R-:W-:Y:S02]  /*aec0*/  F2FP.F16.E4M3.UNPACK_B R44, R43.reuse ;  /* 0x0000002bff2c723e */ /* 0x080fe400020006ff */
[----:B------:R-:W-:Y:S02]  /*aed0*/  F2FP.F16.E4M3.UNPACK_B R43, R43.H1 ;  /* 0x0000002bff2b723e */ /* 0x000fe400030006ff */
[----:B------:R-:W-:Y:S01]  /*aee0*/  LOP3.LUT R54, R88, 0xff0000, R41, 0xf8, !PT ;  /* 0x00ff000058367812 */ /* 0x000fe200078ef829 */
[----:B------:R-:W-:Y:S01]  /*aef0*/  HADD2.F32 R90, -RZ, R44.H0_H0 ;  /* 0x2000002cff5a7230 */ /* 0x000fe20000004100 */
[----:B------:R-:W-:-:S02]  /*af00*/  LOP3.LUT R41, R56, 0xff0000, R47, 0xf8, !PT ;  /* 0x00ff000038297812 */ /* 0x000fc400078ef82f */
[----:B------:R-:W-:Y:S02]  /*af10*/  MOV R56, R15 ;  /* 0x0000000f00387202 */ /* 0x000fe40000000f00 */
[-C--:B------:R-:W-:Y:S02]  /*af20*/  F2FP.F16.E4M3.UNPACK_B R88, R41.reuse ;  /* 0x00000029ff58723e */ /* 0x080fe400020006ff */
[----:B------:R-:W-:Y:S02]  /*af30*/  F2FP.F16.E4M3.UNPACK_B R15, R56 ;  /* 0x00000038ff0f723e */ /* 0x000fe400020006ff */
        /* <DEDUP_REMOVED lines=14> */
[----:B------:R-:W-:Y:S01]  /*b020*/  F2FP.SATFINITE.E4M3.F32.PACK_AB_MERGE_C R57, R57, R58, R53 ;  /* 0x0000003a3939723e */ /* 0x000fe20004807035 */
[--C-:B------:R-:W-:Y:S01]  /*b030*/  HADD2.F32 R91, -RZ, R41.reuse.H0_H0 ;  /* 0x20000029ff5b7230 */ /* 0x100fe20000004100 */
[----:B------:R-:W-:Y:S01]  /*b040*/  F2FP.F16.E4M3.UNPACK_B R53, R40.H1 ;  /* 0x00000028ff35723e */ /* 0x000fe200030006ff */
[----:B------:R-:W-:-:S02]  /*b050*/  HADD2.F32 R41, -RZ, R41.H1_H1 ;  /* 0x30000029ff297230 */ /* 0x000fc40000004100 */
[-C--:B------:R-:W-:Y:S01]  /*b060*/  FMUL.FTZ R44, R47, R88.reuse ;  /* 0x000000582f2c7220 */ /* 0x080fe20000410000 */
[----:B------:R-:W-:Y:S02]  /*b070*/  F2FP.SATFINITE.E4M3.F32.PACK_AB_MERGE_C R13, R55, R13, RZ ;  /* 0x0000000d370d723e */ /* 0x000fe400048070ff */
[----:B------:R-:W-:Y:S01]  /*b080*/  F2FP.F16.E4M3.UNPACK_B R55, R159.H1 ;  /* 0x0000009fff37723e */ /* 0x000fe200030006ff */
        /* <DEDUP_REMOVED lines=8> */
[----:B------:R-:W-:Y:S01]  /*b110*/  F2FP.F16.E4M3.UNPACK_B R159, R159 ;  /* 0x0000009fff9f723e */ /* 0x000fe200020006ff */
[----:B------:R-:W-:-:S02]  /*b120*/  HADD2.F32 R43, -RZ, R43.H1_H1 ;  /* 0x3000002bff2b7230 */ /* 0x000fc40000004100 */
        /* <DEDUP_REMOVED lines=26> */
[-C--:B------:R-:W-:Y:S01]  /*b2d0*/  FFMA.FTZ R88, R58, R59.reuse, -R88 ;  /* 0x0000003b3a587223 */ /* 0x080fe20000010858 */
        /* <DEDUP_REMOVED lines=24> */
[----:B------:R-:W-:Y:S01]  /*b460*/  FFMA.FTZ R53, R12, R159, -R53 ;  /* 0x0000009f0c357223 */ /* 0x000fe20000010835 */
[----:B------:R-:W-:Y:S01]  /*b470*/  F2FP.SATFINITE.E4M3.F32.PACK_AB_MERGE_C R41, R41, R91, RZ ;  /* 0x0000005b2929723e */ /* 0x000fe200048070ff */
[----:B------:R-:W-:Y:S01]  /*b480*/  FFMA.FTZ R12, R40, R159, R157 ;  /* 0x0000009f280c7223 */ /* 0x000fe2000001009d */
[----:B------:R-:W-:Y:S01]  /*b490*/  IMAD.MOV.U32 R40, RZ, RZ, R14 ;  /* 0x000000ffff287224 */ /* 0x000fe200078e000e */
[----:B------:R-:W-:Y:S01]  /*b4a0*/  F2FP.F16.E4M3.UNPACK_B R14, R158.H1 ;  /* 0x0000009eff0e723e */ /* 0x000fe200030006ff */
[----:B------:R-:W-:Y:S01]  /*b4b0*/  HADD2.F32 R157, -RZ, R55.H0_H0 ;  /* 0x20000037ff9d7230 */ /* 0x000fe20000004100 */
[----:B------:R-:W-:Y:S01]  /*b4c0*/  F2FP.SATFINITE.E4M3.F32.PACK_AB_MERGE_C R58, R53, R58, R47 ;  /* 0x0000003a353a723e */ /* 0x000fe2000480702f */
[----:B------:R-:W-:Y:S01]  /*b4d0*/  IMAD.MOV.U32 R15, RZ, RZ, R43 ;  /* 0x000000ffff0f7224 */ /* 0x000fe200078e002b */
        /* <DEDUP_REMOVED lines=13> */
[----:B------:R-:W-:Y:S01]  /*b5b0*/  MOV R43, R89 ;  /* 0x00000059002b7202 */ /* 0x000fe20000000f00 */
[-C--:B------:R-:W-:Y:S01]  /*b5c0*/  FFMA.FTZ R159, R88, R157.reuse, -R159 ;  /* 0x0000009d589f7223 */ /* 0x080fe2000001089f */
[-C--:B------:R-:W-:Y:S01]  /*b5d0*/  FMUL.FTZ R88, R53, R14.reuse ;  /* 0x0000000e35587220 */ /* 0x080fe20000410000 */
[----:B------:R-:W-:Y:S01]  /*b5e0*/  FFMA.FTZ R161, R54, R157, R161 ;  /* 0x0000009d36a17223 */ /* 0x000fe200000100a1 */
[----:B------:R-:W-:Y:S02]  /*b5f0*/  HADD2.F32 R54, -RZ, R55.H1_H1 ;  /* 0x30000037ff367230 */ /* 0x000fe40000004100 */
[----:B------:R-:W-:Y:S01]  /*b600*/  FMUL.FTZ R14, R47, R14 ;  /* 0x0000000e2f0e7220 */ /* 0x000fe20000410000 */
[----:B------:R-:W-:-:S02]  /*b610*/  HADD2.F32 R157, -RZ, R158.H0_H0 ;  /* 0x2000009eff9d7230 */ /* 0x000fc40000004100 */
[----:B------:R-:W-:Y:S02]  /*b620*/  HADD2.F32 R55, -RZ, R40.H0_H0 ;  /* 0x20000028ff377230 */ /* 0x000fe40000004100 */
[-C--:B------:R-:W-:Y:S01]  /*b630*/  FFMA.FTZ R14, R53, R54.reuse, R14 ;  /* 0x00000036350e7223 */ /* 0x080fe2000001000e */
[----:B------:R-:W-:Y:S02]  /*b640*/  HADD2.F32 R53, -RZ, R42.H0_H0 ;  /* 0x2000002aff357230 */ /* 0x000fe40000004100 */
[----:B------:R-:W-:Y:S01]  /*b650*/  FFMA.FTZ R47, R47, R54, -R88 ;  /* 0x000000362f2f7223 */ /* 0x000fe20000010858 */
[----:B------:R-:W-:Y:S02]  /*b660*/  HADD2.F32 R54, -RZ, R160.H0_H0 ;  /* 0x200000a0ff367230 */ /* 0x000fe40000004100 */
[----:B------:R-:W-:Y:S02]  /*b670*/  HADD2.F32 R158, -RZ, R158.H1_H1 ;  /* 0x3000009eff9e7230 */ /* 0x000fe40000004100 */
[-C--:B------:R-:W-:Y:S01]  /*b680*/  FMUL.FTZ R88, R53, R157.reuse ;  /* 0x0000009d35587220 */ /* 0x080fe20000410000 */
[----:B------:R-:W-:Y:S01]  /*b690*/  FMUL.FTZ R157, R55, R157 ;  /* 0x0000009d379d7220 */ /* 0x000fe20000410000 */
[----:B------:R-:W-:Y:S01]  /*b6a0*/  HADD2.F32 R160, -RZ, R160.H1_H1 ;  /* 0x300000a0ffa07230 */ /* 0x000fe20000004100 */
[----:B------:R-:W-:Y:S01]  /*b6b0*/  F2FP.SATFINITE.E4M3.F32.PACK_AB_MERGE_C R47, R47, R159, RZ ;  /* 0x0000009f2f2f723e */ /* 0x000fe200048070ff */
[-C--:B------:R-:W-:Y:S01]  /*b6c0*/  FFMA.FTZ R88, R55, R54.reuse, -R88 ;  /* 0x0000003637587223 */ /* 0x080fe20000010858 */
[----:B------:R-:W-:Y:S01]  /*b6d0*/  FFMA.FTZ R157, R53, R54, R157 ;  /* 0x00000036359d7223 */ /* 0x000fe2000001009d */
[----:B------:R-:W-:Y:S01]  /*b6e0*/  HADD2.F32 R53, -RZ, R42.H1_H1 ;  /* 0x3000002aff357230 */ /* 0x000fe20000004100 */
[----:B------:R-:W-:Y:S01]  /*b6f0*/  F2FP.SATFINITE.E4M3.F32.PACK_AB_MERGE_C R161, R14, R161, RZ ;  /* 0x000000a10ea1723e */ /* 0x000fe200048070ff */
[----:B------:R-:W-:-:S03]  /*b700*/  HADD2.F32 R55, -RZ, R40.H1_H1 ;  /* 0x30000028ff377230 */ /* 0x000fc60000004100 */
[-C--:B------:R-:W-:Y:S02]  /*b710*/  FMUL.FTZ R40, R53, R158.reuse ;  /* 0x0000009e35287220 */ /* 0x080fe40000410000 */
[C---:B------:R-:W-:Y:S02]  /*b720*/  FMUL.FTZ R158, R55.reuse, R158 ;  /* 0x0000009e379e7220 */ /* 0x040fe40000410000 */
[-C--:B------:R-:W-:Y:S01]  /*b730*/  FFMA.FTZ R55, R55, R160.reuse, -R40 ;  /* 0x000000a037377223 */ /* 0x080fe20000010828 */
[----:B------:R-:W-:Y:S01]  /*b740*/  F2FP.SATFINITE.E4M3.F32.PACK_AB_MERGE_C R40, R12, R59, R41 ;  /* 0x0000003b0c28723e */ /* 0x000fe20004807029 */
[----:B------:R-:W-:Y:S01]  /*b750*/  FFMA.FTZ R160, R53, R160, R158 ;  /* 0x000000a035a07223 */ /* 0x000fe2000001009e */
[----:B------:R-:W-:Y:S01]  /*b760*/  F2FP.SATFINITE.E4M3.F32.PACK_AB_MERGE_C R41, R45, R46, R13 ;  /* 0x0000002e2d29723e */ /* 0x000fe2000480700d */
[----:B------:R-:W-:Y:S01]  /*b770*/  IMAD.MOV.U32 R12, RZ, RZ, R58 ;  /* 0x000000ffff0c7224 */ /* 0x000fe200078e003a */
[----:B------:R-:W-:Y:S01]  /*b780*/  F2FP.SATFINITE.E4M3.F32.PACK_AB_MERGE_C R14, R55, R88, R47 ;  /* 0x00000058370e723e */ /* 0x000fe2000480702f */
[----:B------:R-:W-:Y:S01]  /*b790*/  IMAD.MOV.U32 R13, RZ, RZ, R57 ;  /* 0x000000ffff0d7224 */ /* 0x000fe200078e0039 */
[----:B------:R-:W-:-:S07]  /*b7a0*/  F2FP.SATFINITE.E4M3.F32.PACK_AB_MERGE_C R42, R160, R157, R161 ;  /* 0x0000009da02a723e */ /* 0x000fce00048070a1 */
.L_x_2767:
[----:B------:R-:W-:Y:S05]  /*b7b0*/  BSYNC B3 ;  /* 0x0000000000037941 */ /* 0x000fea0003800000 */
.L_x_2766:
[----:B----4-:R-:W-:-:S05]  /*b7c0*/  IADD3 R44, P2, R30, R11, RZ ;  /* 0x0000000b1e2c7210 */ /* 0x010fca0007f5e0ff */
[----:B---3--:R-:W-:Y:S01]  /*b7d0*/  IMAD.X R45, R151, 0x1, R111, P2 ;  /* 0x00000001972d7824 */ /* 0x008fe200010e066f */
[----:B------:R-:W-:-:S04]  /*b7e0*/  ISETP.GE.AND P2, PT, R52, R136, PT ;  /* 0x000000883400720c */ /* 0x000fc80003f46270 */
[----:B0-----:R0:W-:Y:S09]  /*b7f0*/  ST.E.128 desc[UR52][R44.64], R12 ;  /* 0x0000000c2c007985 */ /* 0x0011f2000c101d34 */
[----:B------:R-:W-:-:S04]  /*b800*/  @!P2 IADD3 R46, P5, R11, R52, RZ ;  /* 0x000000340b2ea210 */ /* 0x000fc80007fbe0ff */
[----:B------:R-:W-:-:S05]  /*b810*/  @!P2 LEA.HI.X.SX32 R47, R52, R151, 0x1, P5 ;  /* 0x00000097342fa211 */ /* 0x000fca00028f0eff */
[----:B------:R0:W-:Y:S04]  /*b820*/  @!P2 ST.E.128 desc[UR52][R46.64], R40 ;  /* 0x000000282e00a985 */ /* 0x0001e8000c101d34 */
.L_x_2765:
[----:B------:R-:W-:Y:S05]  /*b830*/  BSYNC B2 ;  /* 0x0000000000027941 */ /* 0x000fea0003800000 */
.L_x_2764:
[----:B------:R-:W-:-:S13]  /*b840*/  ISETP.NE.AND P2, PT, R34, RZ, PT ;  /* 0x000000ff2200720c */ /* 0x000fda0003f45270 */
[----:B------:R-:W-:Y:S05]  /*b850*/  @!P2 BRA `(.L_x_2759) ;  /* 0x0000000c00d0a947 */ /* 0x000fea0003800000 */
[----:B------:R-:W-:Y:S01]  /*b860*/  LOP3.LUT P5, RZ, R22, 0x1, RZ, 0xc0, !PT ;  /* 0x0000000116ff7812 */ /* 0x000fe200078ac0ff */
[----:B------:R-:W-:Y:S01]  /*b870*/  BSSY B2, `(.L_x_2768) ;  /* 0x00000ed000027945 */ /* 0x000fe20003800000 */
[----:B0---4-:R-:W-:Y:S02]  /*b880*/  IADD3 R44, P2, R31, R11, RZ ;  /* 0x0000000b1f2c7210 */ /* 0x011fe40007f5e0ff */
[----:B------:R-:W-:-:S03]  /*b890*/  SEL R12, R118, R145, !P5 ;  /* 0x00000091760c7207 */ /* 0x000fc60006800000 */
[----:B---3--:R-:W-:Y:S01]  /*b8a0*/  IMAD.X R45, R151, 0x1, R110, P2 ;  /* 0x00000001972d7824 */ /* 0x008fe200010e066e */
[----:B------:R-:W-:Y:S02]  /*b8b0*/  SHF.R.S32.HI R13, RZ, 0x1f, R12 ;  /* 0x0000001fff0d7819 */ /* 0x000fe4000001140c */
[----:B------:R-:W-:Y:S02]  /*b8c0*/  ISETP.GE.AND P2, PT, R4, R117, PT ;  /* 0x000000750400720c */ /* 0x000fe40003f46270 */
        /* <DEDUP_REMOVED lines=15> */
[----:B------:R-:W3:Y:S01]  /*b9c0*/  LDS.128 R40, [R40+0x1a400] ;  /* 0x01a4000028287984 */ /* 0x000ee20000000c00 */
[----:B------:R-:W-:Y:S05]  /*b9d0*/  @P2 BRA `(.L_x_2769) ;  /* 0x0000000c00582947 */ /* 0x000fea0003800000 */
[--C-:B------:R-:W-:Y:S01]  /*b9e0*/  SHF.R.U32.HI R48, RZ, 0x10, R61.reuse ;  /* 0x00000010ff307819 */ /* 0x100fe2000001163d */
[----:B---3--:R-:W-:Y:S01]  /*b9f0*/  IMAD.MOV.U32 R62, RZ, RZ, R40 ;  /* 0x000000ffff3e7224 */ /* 0x008fe200078e0028 */
[----:B------:R-:W-:Y:S02]  /*ba00*/  SHF.R.U32.HI R46, RZ, 0x8, R61 ;  /* 0x00000008ff2e7819 */ /* 0x000fe4000001163d */
[----:B------:R-:W-:Y:S01]  /*ba10*/  LOP3.LUT R53, R61, 0xff0000ff, RZ, 0xc0, !PT ;  /* 0xff0000ff3d357812 */ /* 0x000fe200078ec0ff */
[----:B0-----:R-:W-:Y:S01]  /*ba20*/  IMAD.MOV.U32 R61, RZ, RZ, R12 ;  /* 0x000000ffff3d7224 */ /* 0x001fe200078e000c */
[--C-:B------:R-:W-:Y:S01]  /*ba30*/  SHF.R.U32.HI R50, RZ, 0x10, R63.reuse ;  /* 0x00000010ff327819 */ /* 0x100fe2000001163f */
[----:B------:R-:W-:Y:S01]  /*ba40*/  IMAD.SHL.U32 R46, R46, 0x100, RZ ;  /* 0x000001002e2e7824 */ /* 0x000fe200078e00ff */
[----:B------:R-:W-:Y:S02]  /*ba50*/  SHF.R.U32.HI R52, RZ, 0x8, R63 ;  /* 0x00000008ff347819 */ /* 0x000fe4000001163f */
[----:B------:R-:W-:-:S02]  /*ba60*/  LOP3.LUT R55, R63, 0xff0000ff, RZ, 0xc0, !PT ;  /* 0xff0000ff3f377812 */ /* 0x000fc400078ec0ff */
[----:B------:R-:W-:Y:S01]  /*ba70*/  F2FP.F16.E4M3.UNPACK_B R63, R62.H1 ;  /* 0x0000003eff3f723e */ /* 0x000fe200030006ff */
[----:B------:R-:W-:Y:S01]  /*ba80*/  IMAD.SHL.U32 R52, R52, 0x100, RZ ;  /* 0x0000010034347824 */ /* 0x000fe200078e00ff */
[----:B------:R-:W-:Y:S02]  /*ba90*/  F2FP.F16.E4M3.UNPACK_B R88, R152.H1 ;  /* 0x00000098ff58723e */ /* 0x000fe400030006ff */
[----:B------:R-:W-:Y:S01]  /*baa0*/  F2FP.F16.E4M3.UNPACK_B R59, R61.H1 ;  /* 0x0000003dff3b723e */ /* 0x000fe200030006ff */
[----:B------:R-:W-:Y:S01]  /*bab0*/  HADD2.F32 R40, -RZ, R63.H0_H0 ;  /* 0x2000003fff287230 */ /* 0x000fe20000004100 */
[--C-:B------:R-:W-:Y:S01]  /*bac0*/  SHF.R.U32.HI R54, RZ, 0x10, R49.reuse ;  /* 0x00000010ff367819 */ /* 0x100fe20000011631 */
[--C-:B------:R-:W-:Y:S01]  /*bad0*/  HADD2.F32 R90, -RZ, R88.reuse.H1_H1 ;  /* 0x30000058ff5a7230 */ /* 0x100fe20000004100 */
[----:B------:R-:W-:Y:S01]  /*bae0*/  SHF.R.U32.HI R56, RZ, 0x8, R49 ;  /* 0x00000008ff387819 */ /* 0x000fe20000011631 */
[----:B------:R-:W-:Y:S01]  /*baf0*/  HADD2.F32 R12, -RZ, R59.H0_H0 ;  /* 0x2000003bff0c7230 */ /* 0x000fe20000004100 */
[----:B------:R-:W-:Y:S01]  /*bb00*/  LOP3.LUT R58, R49, 0xff0000ff, RZ, 0xc0, !PT ;  /* 0xff0000ff313a7812 */ /* 0x000fe200078ec0ff */
[----:B------:R-:W-:Y:S01]  /*bb10*/  HADD2.F32 R63, -RZ, R63.H1_H1 ;  /* 0x3000003fff3f7230 */ /* 0x000fe20000004100 */
[--C-:B------:R-:W-:Y:S01]  /*bb20*/  SHF.R.U32.HI R49, RZ, 0x10, R51.reuse ;  /* 0x00000010ff317819 */ /* 0x100fe20000011633 */
[----:B------:R-:W-:Y:S01]  /*bb30*/  HADD2.F32 R59, -RZ, R59.H1_H1 ;  /* 0x3000003bff3b7230 */ /* 0x000fe20000004100 */
[----:B------:R-:W-:Y:S01]  /*bb40*/  SHF.R.U32.HI R57, RZ, 0x8, R51 ;  /* 0x00000008ff397819 */ /* 0x000fe20000011633 */
[----:B------:R-:W-:Y:S01]  /*bb50*/  HADD2.F32 R91, -RZ, R88.H0_H0 ;  /* 0x20000058ff5b7230 */ /* 0x000fe20000004100 */
[----:B------:R-:W-:Y:S01]  /*bb60*/  LOP3.LUT R60, R51, 0xff0000ff, RZ, 0xc0, !PT ;  /* 0xff0000ff333c7812 */ /* 0x000fe200078ec0ff */
[----:B------:R-:W-:Y:S01]  /*bb70*/  FMUL.FTZ R158, R63, R90 ;  /* 0x0000005a3f9e7220 */ /* 0x000fe20000410000 */
[----:B------:R-:W-:Y:S01]  /*bb80*/  F2FP.F16.E4M3.UNPACK_B R51, R154.H1 ;  /* 0x0000009aff33723e */ /* 0x000fe200030006ff */
[----:B------:R-:W-:Y:S01]  /*bb90*/  FMUL.FTZ R90, R59, R90 ;  /* 0x0000005a3b5a7220 */ /* 0x000fe20000410000 */
[-C--:B------:R-:W-:Y:S01]  /*bba0*/  FMUL.FTZ R157, R40, R91.reuse ;  /* 0x0000005b289d7220 */ /* 0x080fe20000410000 */
[----:B------:R-:W-:Y:S01]  /*bbb0*/  FMUL.FTZ R91, R12, R91 ;  /* 0x0000005b0c5b7220 */ /* 0x000fe20000410000 */
[----:B------:R-:W-:Y:S01]  /*bbc0*/  F2FP.F16.E4M3.UNPACK_B R152, R152 ;  /* 0x00000098ff98723e */ /* 0x000fe200020006ff */
[--C-:B------:R-:W-:Y:S01]  /*bbd0*/  HADD2.F32 R88, -RZ, R51.reuse.H1_H1 ;  /* 0x30000033ff587230 */ /* 0x100fe20000004100 */
[----:B------:R-:W-:Y:S01]  /*bbe0*/  F2FP.F16.E4M3.UNPACK_B R61, R61 ;  /* 0x0000003dff3d723e */ /* 0x000fe200020006ff */
[----:B------:R-:W-:Y:S01]  /*bbf0*/  HADD2.F32 R89, -RZ, R51.H0_H0 ;  /* 0x20000033ff597230 */ /* 0x000fe20000004100 */
[----:B------:R-:W-:Y:S01]  /*bc00*/  F2FP.F16.E4M3.UNPACK_B R154, R154 ;  /* 0x0000009aff9a723e */ /* 0x000fe200020006ff */
[----:B------:R-:W-:-:S02]  /*bc10*/  IMAD.SHL.U32 R57, R57, 0x100, RZ ;  /* 0x0000010039397824 */ /* 0x000fc400078e00ff */
[----:B------:R-:W-:Y:S01]  /*bc20*/  FFMA.FTZ R51, R63, R88, R90 ;  /* 0x000000583f337223 */ /* 0x000fe2000001005a */
[----:B------:R-:W-:Y:S01]  /*bc30*/  F2FP.F16.E4M3.UNPACK_B R63, R62 ;  /* 0x0000003eff3f723e */ /* 0x000fe200020006ff */
[-C--:B------:R-:W-:Y:S01]  /*bc40*/  FFMA.FTZ R40, R40, R89.reuse, R91 ;  /* 0x0000005928287223 */ /* 0x080fe2000001005b */
[----:B------:R-:W-:Y:S01]  /*bc50*/  FFMA.FTZ R59, R59, R88, -R158 ;  /* 0x000000583b3b7223 */ /* 0x000fe2000001089e */
[----:B------:R-:W-:Y:S02]  /*bc60*/  HADD2.F32 R91, -RZ, R152.H0_H0 ;  /* 0x20000098ff5b7230 */ /* 0x000fe40000004100 */
[----:B------:R-:W-:Y:S01]  /*bc70*/  FFMA.FTZ R12, R12, R89, -R157 ;  /* 0x000000590c0c7223 */ /* 0x000fe2000001089d */
[----:B------:R-:W-:Y:S01]  /*bc80*/  HADD2.F32 R62, -RZ, R63.H0_H0 ;  /* 0x2000003fff3e7230 */ /* 0x000fe20000004100 */
[----:B------:R-:W-:Y:S01]  /*bc90*/  LOP3.LUT R55, R55, 0xff00, R52, 0xf8, !PT ;  /* 0x0000ff0037377812 */ /* 0x000fe200078ef834 */
[----:B------:R-:W-:Y:S01]  /*bca0*/  HADD2.F32 R88, -RZ, R61.H0_H0 ;  /* 0x2000003dff587230 */ /* 0x000fe20000004100 */
[----:B------:R-:W-:Y:S01]  /*bcb0*/  LOP3.LUT R53, R53, 0xff00, R46, 0xf8, !PT ;  /* 0x0000ff0035357812 */ /* 0x000fe200078ef82e */
        /* <DEDUP_REMOVED lines=9> */
[----:B------:R-:W-:Y:S01]  /*bd50*/  SHF.L.U32 R48, R48, 0x10, RZ ;  /* 0x0000001030307819 */ /* 0x000fe200000006ff */
[----:B------:R-:W-:Y:S01]  /*bd60*/  IMAD.U32 R52, R54, 0x10000, RZ ;  /* 0x0001000036347824 */ /* 0x000fe200078e00ff */
[----:B------:R-:W-:Y:S01]  /*bd70*/  F2FP.SATFINITE.E4M3.F32.PACK_AB_MERGE_C R40, R51, R40, RZ ;  /* 0x000000283328723e */ /* 0x000fe200048070ff */
[----:B------:R-:W-:-:S02]  /*bd80*/  IMAD.U32 R46, R50, 0x10000, RZ ;  /* 0x00010000322e7824 */ /* 0x000fc400078e00ff */
[-C--:B------:R-:W-:Y:S01]  /*bd90*/  FMUL.FTZ R90, R89, R152.reuse ;  /* 0x00000098595a7220 */ /* 0x080fe20000410000 */
[----:B------:R-:W-:Y:S01]  /*bda0*/  FMUL.FTZ R152, R61, R152 ;  /* 0x000000983d987220 */ /* 0x000fe20000410000 */
[----:B------:R-:W-:Y:S01]  /*bdb0*/  LOP3.LUT R48, R53, 0xff0000, R48, 0xf8, !PT ;  /* 0x00ff000035307812 */ /* 0x000fe200078ef830 */
[----:B------:R-:W-:Y:S02]  /*bdc0*/  IMAD.U32 R49, R49, 0x10000, RZ ;  /* 0x0001000031317824 */ /* 0x000fe400078e00ff */
[-C--:B------:R-:W-:Y:S01]  /*bdd0*/  FFMA.FTZ R63, R61, R154.reuse, -R90 ;  /* 0x0000009a3d3f7223 */ /* 0x080fe2000001085a */
[----:B------:R-:W-:Y:S01]  /*bde0*/  FFMA.FTZ R61, R89, R154, R152 ;  /* 0x0000009a593d7223 */ /* 0x000fe20000010098 */
[----:B------:R-:W-:Y:S01]  /*bdf0*/  IMAD.MOV.U32 R89, RZ, RZ, R42 ;  /* 0x000000ffff597224 */ /* 0x000fe200078e002a */
[----:B------:R-:W-:Y:S02]  /*be00*/  MOV R42, R14 ;  /* 0x0000000e002a7202 */ /* 0x000fe40000000f00 */
[----:B------:R-:W-:-:S02]  /*be10*/  F2FP.F16.E4M3.UNPACK_B R14, R153.H1 ;  /* 0x00000099ff0e723e */ /* 0x000fc400030006ff */
[----:B------:R-:W-:Y:S02]  /*be20*/  F2FP.F16.E4M3.UNPACK_B R91, R89.H1 ;  /* 0x00000059ff5b723e */ /* 0x000fe400030006ff */
[----:B------:R-:W-:Y:S01]  /*be30*/  F2FP.F16.E4M3.UNPACK_B R90, R42.H1 ;  /* 0x0000002aff5a723e */ /* 0x000fe200030006ff */
[----:B------:R-:W-:Y:S01]  /*be40*/  HADD2.F32 R160, -RZ, R14.H0_H0 ;  /* 0x2000000effa07230 */ /* 0x000fe20000004100 */
[----:B------:R-:W-:Y:S01]  /*be50*/  F2FP.F16.E4M3.UNPACK_B R154, R155.H1 ;  /* 0x0000009bff9a723e */ /* 0x000fe200030006ff */
[----:B------:R-:W-:Y:S01]  /*be60*/  HADD2.F32 R152, -RZ, R91.H0_H0 ;  /* 0x2000005bff987230 */ /* 0x000fe20000004100 */
[----:B------:R-:W-:Y:S01]  /*be70*/  F2FP.F16.E4M3.UNPACK_B R153, R153 ;  /* 0x00000099ff99723e */ /* 0x000fe200020006ff */
[----:B------:R-:W-:Y:S01]  /*be80*/  HADD2.F32 R157, -RZ, R90.H0_H0 ;  /* 0x2000005aff9d7230 */ /* 0x000fe20000004100 */
[----:B------:R-:W-:Y:S01]  /*be90*/  F2FP.F16.E4M3.UNPACK_B R89, R89 ;  /* 0x00000059ff59723e */ /* 0x000fe200020006ff */
[----:B------:R-:W-:Y:S02]  /*bea0*/  HADD2.F32 R158, -RZ, R154.H0_H0 ;  /* 0x2000009aff9e7230 */ /* 0x000fe40000004100 */
[----:B------:R-:W-:Y:S01]  /*beb0*/  FMUL.FTZ R159, R152, R160 ;  /* 0x000000a0989f7220 */ /* 0x000fe20000410000 */
[----:B------:R-:W-:-:S02]  /*bec0*/  HADD2.F32 R14, -RZ, R14.H1_H1 ;  /* 0x3000000eff0e7230 */ /* 0x000fc40000004100 */
        /* <DEDUP_REMOVED lines=13> */
[----:B------:R-:W-:Y:S01]  /*bfa0*/  HADD2.F32 R91, -RZ, R89.H0_H0 ;  /* 0x20000059ff5b7230 */ /* 0x000fe20000004100 */
[----:B------:R-:W-:Y:S01]  /*bfb0*/  F2FP.F16.E4M3.UNPACK_B R51, R41 ;  /* 0x00000029ff33723e */ /* 0x000fe200020006ff */
[----:B------:R-:W-:Y:S01]  /*bfc0*/  HADD2.F32 R154, -RZ, R42.H0_H0 ;  /* 0x2000002aff9a7230 */ /* 0x000fe20000004100 */
[----:B------:R-:W-:Y:S01]  /*bfd0*/  F2FP.F16.E4M3.UNPACK_B R54, R13 ;  /* 0x0000000dff36723e */ /* 0x000fe200020006ff */
[----:B------:R-:W-:Y:S02]  /*bfe0*/  HADD2.F32 R152, -RZ, R155.H0_H0 ;  /* 0x2000009bff987230 */ /* 0x000fe40000004100 */
[-C--:B------:R-:W-:Y:S01]  /*bff0*/  FMUL.FTZ R157, R91, R158.reuse ;  /* 0x0000009e5b9d7220 */ /* 0x080fe20000410000 */
[----:B------:R-:W-:Y:S01]  /*c000*/  LOP3.LUT R60, R60, 0xff00, R57, 0xf8, !PT ;  /* 0x0000ff003c3c7812 */ /* 0x000fe200078ef839 */
[C---:B------:R-:W-:Y:S01]  /*c010*/  FMUL.FTZ R158, R154.reuse, R158 ;  /* 0x0000009e9a9e7220 */ /* 0x040fe20000410000 */
[----:B------:R-:W-:Y:S01]  /*c020*/  F2FP.F16.E4M3.UNPACK_B R57, R48 ;  /* 0x00000030ff39723e */ /* 0x000fe200020006ff */
[-C--:B------:R-:W-:Y:S01]  /*c030*/  FFMA.FTZ R157, R154, R152.reuse, -R157 ;  /* 0x000000989a9d7223 */ /* 0x080fe2000001089d */
[----:B------:R-:W-:Y:S01]  /*c040*/  LOP3.LUT R46, R55, 0xff0000, R46, 0xf8, !PT ;  /* 0x00ff0000372e7812 */ /* 0x000fe200078ef82e */
[----:B------:R-:W-:Y:S01]  /*c050*/  FFMA.FTZ R158, R91, R152, R158 ;  /* 0x000000985b9e7223 */ /* 0x000fe2000001009e */
[----:B------:R-:W-:Y:S01]  /*c060*/  IMAD.SHL.U32 R91, R56, 0x100, RZ ;  /* 0x00000100385b7824 */ /* 0x000fe200078e00ff */
[----:B------:R-:W-:Y:S01]  /*c070*/  F2FP.SATFINITE.E4M3.F32.PACK_AB_MERGE_C R160, R14, R160, RZ ;  /* 0x000000a00ea0723e */ /* 0x000fe200048070ff */
[----:B------:R-:W-:Y:S01]  /*c080*/  HADD2.F32 R56, -RZ, R51.H0_H0 ;  /* 0x20000033ff387230 */ /* 0x000fe20000004100 */
[----:B------:R-:W-:Y:S01]  /*c090*/  F2FP.SATFINITE.E4M3.F32.PACK_AB_MERGE_C R12, R59, R12, RZ ;  /* 0x0000000c3b0c723e */ /* 0x000fe200048070ff */
[--C-:B------:R-:W-:Y:S01]  /*c0a0*/  HADD2.F32 R55, -RZ, R54.reuse.H0_H0 ;  /* 0x20000036ff377230 */ /* 0x100fe20000004100 */
[----:B------:R-:W-:Y:S01]  /*c0b0*/  LOP3.LUT R91, R58, 0xff00, R91, 0xf8, !PT ;  /* 0x0000ff003a5b7812 */ /* 0x000fe200078ef85b */
[--C-:B------:R-:W-:Y:S01]  /*c0c0*/  HADD2.F32 R14, -RZ, R57.reuse.H0_H0 ;  /* 0x20000039ff0e7230 */ /* 0x100fe20000004100 */
[----:B------:R-:W-:Y:S01]  /*c0d0*/  F2FP.SATFINITE.E4M3.F32.PACK_AB_MERGE_C R40, R61, R62, R40 ;  /* 0x0000003e3d28723e */ /* 0x000fe20004807028 */
[----:B------:R-:W-:Y:S01]  /*c0e0*/  HADD2.F32 R54, -RZ, R54.H1_H1 ;  /* 0x30000036ff367230 */ /* 0x000fe20000004100 */
[----:B------:R-:W-:Y:S01]  /*c0f0*/  LOP3.LUT R52, R91, 0xff0000, R52, 0xf8, !PT ;  /* 0x00ff00005b347812 */ /* 0x000fe200078ef834 */
[----:B------:R-:W-:Y:S01]  /*c100*/  HADD2.F32 R57, -RZ, R57.H1_H1 ;  /* 0x30000039ff397230 */ /* 0x000fe20000004100 */
[----:B------:R-:W-:Y:S01]  /*c110*/  F2FP.SATFINITE.E4M3.F32.PACK_AB_MERGE_C R12, R63, R88, R12 ;  /* 0x000000583f0c723e */ /* 0x000fe2000480700c */
[----:B------:R-:W-:Y:S01]  /*c120*/  HADD2.F32 R153, -RZ, R153.H1_H1 ;  /* 0x30000099ff997230 */ /* 0x000fe20000004100 */
[----:B------:R-:W-:Y:S01]  /*c130*/  F2FP.F16.E4M3.UNPACK_B R53, R52 ;  /* 0x00000034ff35723e */ /* 0x000fe200020006ff */
[----:B------:R-:W-:Y:S01]  /*c140*/  HADD2.F32 R152, -RZ, R89.H1_H1 ;  /* 0x30000059ff987230 */ /* 0x000fe20000004100 */
[----:B------:R-:W-:Y:S01]  /*c150*/  F2FP.SATFINITE.E4M3.F32.PACK_AB_MERGE_C R90, R90, R159, RZ ;  /* 0x0000009f5a5a723e */ /* 0x000fe200048070ff */
[----:B------:R-:W-:-:S02]  /*c160*/  HADD2.F32 R42, -RZ, R42.H1_H1 ;  /* 0x3000002aff2a7230 */ /* 0x000fc40000004100 */
[----:B------:R-:W-:Y:S02]  /*c170*/  HADD2.F32 R50, -RZ, R53.H0_H0 ;  /* 0x20000035ff327230 */ /* 0x000fe40000004100 */
[-C--:B------:R-:W-:Y:S01]  /*c180*/  FMUL.FTZ R89, R152, R153.reuse ;  /* 0x0000009998597220 */ /* 0x080fe20000410000 */
[----:B------:R-:W-:Y:S02]  /*c190*/  HADD2.F32 R155, -RZ, R155.H1_H1 ;  /* 0x3000009bff9b7230 */ /* 0x000fe40000004100 */
[----:B------:R-:W-:Y:S01]  /*c1a0*/  FMUL.FTZ R153, R42, R153 ;  /* 0x000000992a997220 */ /* 0x000fe20000410000 */
[-C--:B------:R-:W-:Y:S01]  /*c1b0*/  FMUL.FTZ R58, R56, R50.reuse ;  /* 0x00000032383a7220 */ /* 0x080fe20000410000 */
[C---:B------:R-:W-:Y:S01]  /*c1c0*/  FMUL.FTZ R59, R55.reuse, R50 ;  /* 0x00000032373b7220 */ /* 0x040fe20000410000 */
[----:B------:R-:W-:Y:S01]  /*c1d0*/  LOP3.LUT R50, R60, 0xff0000, R49, 0xf8, !PT ;  /* 0x00ff00003c327812 */ /* 0x000fe200078ef831 */
[----:B------:R-:W-:Y:S01]  /*c1e0*/  FFMA.FTZ R42, R42, R155, -R89 ;  /* 0x0000009b2a2a7223 */ /* 0x000fe20000010859 */
[-C--:B------:R-:W-:Y:S01]  /*c1f0*/  FFMA.FTZ R49, R55, R14.reuse, -R58 ;  /* 0x0000000e37317223 */ /* 0x080fe2000001083a */
[----:B------:R-:W-:Y:S01]  /*c200*/  HADD2.F32 R55, -RZ, R51.H1_H1 ;  /* 0x30000033ff377230 */ /* 0x000fe20000004100 */
[----:B------:R-:W-:Y:S01]  /*c210*/  F2FP.F16.E4M3.UNPACK_B R51, R41.H1 ;  /* 0x00000029ff33723e */ /* 0x000fe200030006ff */
[----:B------:R-:W-:Y:S01]  /*c220*/  FFMA.FTZ R14, R56, R14, R59 ;  /* 0x0000000e380e7223 */ /* 0x000fe2000001003b */
[----:B------:R-:W-:Y:S01]  /*c230*/  HADD2.F32 R41, -RZ, R53.H1_H1 ;  /* 0x30000035ff297230 */ /* 0x000fe20000004100 */
[----:B------:R-:W-:Y:S01]  /*c240*/  F2FP.F16.E4M3.UNPACK_B R53, R13.H1 ;  /* 0x0000000dff35723e */ /* 0x000fe200030006ff */
[----:B------:R-:W-:Y:S01]  /*c250*/  FFMA.FTZ R89, R152, R155, R153 ;  /* 0x0000009b98597223 */ /* 0x000fe20000010099 */
[----:B------:R-:W-:Y:S01]  /*c260*/  F2FP.F16.E4M3.UNPACK_B R59, R52.H1 ;  /* 0x00000034ff3b723e */ /* 0x000fe200030006ff */
[----:B------:R-:W-:Y:S01]  /*c270*/  HADD2.F32 R52, -RZ, R51.H0_H0 ;  /* 0x20000033ff347230 */ /* 0x000fe20000004100 */
[----:B------:R-:W-:Y:S01]  /*c280*/  F2FP.F16.E4M3.UNPACK_B R56, R48.H1 ;  /* 0x00000030ff38723e */ /* 0x000fe200030006ff */
[-C--:B------:R-:W-:Y:S01]  /*c290*/  FMUL.FTZ R13, R55, R41.reuse ;  /* 0x00000029370d7220 */ /* 0x080fe20000410000 */
[----:B------:R-:W-:Y:S01]  /*c2a0*/  FMUL.FTZ R60, R54, R41 ;  /* 0x00000029363c7220 */ /* 0x000fe20000410000 */
[----:B------:R-:W-:Y:S01]  /*c2b0*/  HADD2.F32 R58, -RZ, R59.H0_H0 ;  /* 0x2000003bff3a7230 */ /* 0x000fe20000004100 */
[----:B------:R-:W-:Y:S01]  /*c2c0*/  F2FP.SATFINITE.E4M3.F32.PACK_AB_MERGE_C R42, R42, R157, R90 ;  /* 0x0000009d2a2a723e */ /* 0x000fe2000480705a */
[----:B------:R-:W-:-:S02]  /*c2d0*/  HADD2.F32 R41, -RZ, R53.H0_H0 ;  /* 0x20000035ff297230 */ /* 0x000fc40000004100 */
[-C--:B------:R-:W-:Y:S01]  /*c2e0*/  FFMA.FTZ R48, R54, R57.reuse, -R13 ;  /* 0x0000003936307223 */ /* 0x080fe2000001080d */
[----:B------:R-:W-:Y:S01]  /*c2f0*/  FFMA.FTZ R13, R55, R57, R60 ;  /* 0x00000039370d7223 */ /* 0x000fe2000001003c */
[--C-:B------:R-:W-:Y:S02]  /*c300*/  HADD2.F32 R54, -RZ, R56.reuse.H0_H0 ;  /* 0x20000038ff367230 */ /* 0x100fe40000004100 */
[CC--:B------:R-:W-:Y:S01]  /*c310*/  FMUL.FTZ R60, R52.reuse, R58.reuse ;  /* 0x0000003a343c7220 */ /* 0x0c0fe20000410000 */
[----:B------:R-:W-:Y:S01]  /*c320*/  FMUL.FTZ R55, R41, R58 ;  /* 0x0000003a29377220 */ /* 0x000fe20000410000 */
[----:B------:R-:W-:Y:S01]  /*c330*/  HADD2.F32 R58, -RZ, R51.H1_H1 ;  /* 0x30000033ff3a7230 */ /* 0x000fe20000004100 */
[----:B------:R-:W-:Y:S01]  /*c340*/  F2FP.SATFINITE.E4M3.F32.PACK_AB_MERGE_C R89, R89, R158, R160 ;  /* 0x0000009e5959723e */ /* 0x000fe200048070a0 */
[----:B------:R-:W-:Y:S02]  /*c350*/  HADD2.F32 R59, -RZ, R59.H1_H1 ;  /* 0x3000003bff3b7230 */ /* 0x000fe40000004100 */
[----:B------:R-:W-:Y:S01]  /*c360*/  FFMA.FTZ R51, R52, R54, R55 ;  /* 0x0000003634337223 */ /* 0x000fe20000010037 */
[----:B------:R-:W-:Y:S01]  /*c370*/  HADD2.F32 R52, -RZ, R53.H1_H1 ;  /* 0x30000035ff347230 */ /* 0x000fe20000004100 */
[----:B------:R-:W-:Y:S01]  /*c380*/  F2FP.F16.E4M3.UNPACK_B R53, R50 ;  /* 0x00000032ff35723e */ /* 0x000fe200020006ff */
[----:B------:R-:W-:-:S02]  /*c390*/  HADD2.F32 R57, -RZ, R56.H1_H1 ;  /* 0x30000038ff397230 */ /* 0x000fc40000004100 */
[----:B------:R-:W-:Y:S01]  /*c3a0*/  FMUL.FTZ R55, R58, R59 ;  /* 0x0000003b3a377220 */ /* 0x000fe20000410000 */
[----:B------:R-:W-:Y:S01]  /*c3b0*/  F2FP.F16.E4M3.UNPACK_B R56, R43 ;  /* 0x0000002bff38723e */ /* 0x000fe200020006ff */
[C---:B------:R-:W-:Y:S01]  /*c3c0*/  FMUL.FTZ R61, R52.reuse, R59 ;  /* 0x0000003b343d7220 */ /* 0x040fe20000410000 */
[----:B------:R-:W-:Y:S01]  /*c3d0*/  FFMA.FTZ R41, R41, R54, -R60 ;  /* 0x0000003629297223 */ /* 0x000fe2000001083c */
[----:B------:R-:W-:Y:S01]  /*c3e0*/  FFMA.FTZ R52, R52, R57, -R55 ;  /* 0x0000003934347223 */ /* 0x000fe20000010837 */
[----:B------:R-:W-:Y:S01]  /*c3f0*/  F2FP.F16.E4M3.UNPACK_B R55, R15 ;  /* 0x0000000fff37723e */ /* 0x000fe200020006ff */
[----:B------:R-:W-:Y:S01]  /*c400*/  HADD2.F32 R60, -RZ, R56.H0_H0 ;  /* 0x20000038ff3c7230 */ /* 0x000fe20000004100 */
[----:B------:R-:W-:Y:S01]  /*c410*/  F2FP.F16.E4M3.UNPACK_B R54, R46 ;  /* 0x0000002eff36723e */ /* 0x000fe200020006ff */
[----:B------:R-:W-:Y:S02]  /*c420*/  HADD2.F32 R59, -RZ, R53.H0_H0 ;  /* 0x20000035ff3b7230 */ /* 0x000fe40000004100 */
[----:B------:R-:W-:Y:S01]  /*c430*/  FFMA.FTZ R58, R58, R57, R61 ;  /* 0x000000393a3a7223 */ /* 0x000fe2000001003d */
[----:B------:R-:W-:Y:S01]  /*c440*/  HADD2.F32 R57, -RZ, R55.H0_H0 ;  /* 0x20000037ff397230 */ /* 0x000fe20000004100 */
[----:B------:R-:W-:Y:S01]  /*c450*/  F2FP.SATFINITE.E4M3.F32.PACK_AB_MERGE_C R41, R52, R41, RZ ;  /* 0x000000293429723e */ /* 0x000fe200048070ff */
[----:B------:R-:W-:-:S02]  /*c460*/  HADD2.F32 R61, -RZ, R54.H0_H0 ;  /* 0x20000036ff3d7230 */ /* 0x000fc40000004100 */
[CC--:B------:R-:W-:Y:S01]  /*c470*/  FMUL.FTZ R62, R60.reuse, R59.reuse ;  /* 0x0000003b3c3e7220 */ /* 0x0c0fe20000410000 */
[----:B------:R-:W-:Y:S02]  /*c480*/  HADD2.F32 R56, -RZ, R56.H1_H1 ;  /* 0x30000038ff387230 */ /* 0x000fe40000004100 */
[C---:B------:R-:W-:Y:S01]  /*c490*/  FMUL.FTZ R63, R57.reuse, R59 ;  /* 0x0000003b393f7220 */ /* 0x040fe20000410000 */
[----:B------:R-:W-:Y:S01]  /*c4a0*/  F2FP.F16.E4M3.UNPACK_B R59, R43.H1 ;  /* 0x0000002bff3b723e */ /* 0x000fe200030006ff */
[----:B------:R-:W-:Y:S01]  /*c4b0*/  FFMA.FTZ R57, R57, R61, -R62 ;  /* 0x0000003d39397223 */ /* 0x000fe2000001083e */
[----:B------:R-:W-:Y:S01]  /*c4c0*/  F2FP.F16.E4M3.UNPACK_B R62, R50.H1 ;  /* 0x00000032ff3e723e */ /* 0x000fe200030006ff */
[----:B------:R-:W-:Y:S01]  /*c4d0*/  HADD2.F32 R53, -RZ, R53.H1_H1 ;  /* 0x30000035ff357230 */ /* 0x000fe20000004100 */
[----:B------:R-:W-:Y:S01]  /*c4e0*/  F2FP.F16.E4M3.UNPACK_B R50, R15.H1 ;  /* 0x0000000fff32723e */ /* 0x000fe200030006ff */
[----:B------:R-:W-:Y:S01]  /*c4f0*/  FFMA.FTZ R15, R60, R61, R63 ;  /* 0x0000003d3c0f7223 */ /* 0x000fe2000001003f */
[----:B------:R-:W-:Y:S01]  /*c500*/  F2FP.F16.E4M3.UNPACK_B R61, R46.H1 ;  /* 0x0000002eff3d723e */ /* 0x000fe200030006ff */
[----:B------:R-:W-:Y:S01]  /*c510*/  HADD2.F32 R60, -RZ, R59.H0_H0 ;  /* 0x2000003bff3c7230 */ /* 0x000fe20000004100 */
[----:B------:R-:W-:Y:S01]  /*c520*/  F2FP.SATFINITE.E4M3.F32.PACK_AB_MERGE_C R51, R58, R51, RZ ;  /* 0x000000333a33723e */ /* 0x000fe200048070ff */
[----:B------:R-:W-:Y:S01]  /*c530*/  HADD2.F32 R63, -RZ, R62.H0_H0 ;  /* 0x2000003eff3f7230 */ /* 0x000fe20000004100 */
[----:B------:R-:W-:Y:S01]  /*c540*/  F2FP.SATFINITE.E4M3.F32.PACK_AB_MERGE_C R41, R48, R49, R41 ;  /* 0x000000313029723e */ /* 0x000fe20004807029 */
[----:B------:R-:W-:Y:S01]  /*c550*/  HADD2.F32 R43, -RZ, R50.H0_H0 ;  /* 0x20000032ff2b7230 */ /* 0x000fe20000004100 */
[----:B------:R-:W-:Y:S01]  /*c560*/  F2FP.SATFINITE.E4M3.F32.PACK_AB_MERGE_C R51, R13, R14, R51 ;  /* 0x0000000e0d33723e */ /* 0x000fe20004807033 */
        /* <DEDUP_REMOVED lines=9> */
[CC--:B------:R-:W-:Y:S01]  /*c600*/  FMUL.FTZ R63, R59.reuse, R62.reuse ;  /* 0x0000003e3b3f7220 */ /* 0x0c0fe20000410000 */
[----:B------:R-:W-:Y:S02]  /*c610*/  HADD2.F32 R55, -RZ, R55.H1_H1 ;  /* 0x30000037ff377230 */ /* 0x000fe40000004100 */
[C---:B------:R-:W-:Y:S01]  /*c620*/  FMUL.FTZ R62, R50.reuse, R62 ;  /* 0x0000003e323e7220 */ /* 0x040fe20000410000 */
[----:B------:R-:W-:Y:S02]  /*c630*/  HADD2.F32 R54, -RZ, R54.H1_H1 ;  /* 0x30000036ff367230 */ /* 0x000fe40000004100 */
[----:B------:R-:W-:Y:S01]  /*c640*/  FFMA.FTZ R60, R50, R61, -R63 ;  /* 0x0000003d323c7223 */ /* 0x000fe2000001083f */
[----:B------:R-:W-:Y:S01]  /*c650*/  FMUL.FTZ R50, R56, R53 ;  /* 0x0000003538327220 */ /* 0x000fe20000410000 */
[----:B------:R-:W-:Y:S01]  /*c660*/  FFMA.FTZ R59, R59, R61, R62 ;  /* 0x0000003d3b3b7223 */ /* 0x000fe2000001003e */
[----:B------:R-:W-:Y:S01]  /*c670*/  FMUL.FTZ R53, R55, R53 ;  /* 0x0000003537357220 */ /* 0x000fe20000410000 */
[----:B------:R-:W-:-:S02]  /*c680*/  IMAD.MOV.U32 R13, RZ, RZ, R41 ;  /* 0x000000ffff0d7224 */ /* 0x000fc400078e0029 */
[-C--:B------:R-:W-:Y:S01]  /*c690*/  FFMA.FTZ R50, R55, R54.reuse, -R50 ;  /* 0x0000003637327223 */ /* 0x080fe20000010832 */
[----:B------:R-:W-:Y:S01]  /*c6a0*/  F2FP.SATFINITE.E4M3.F32.PACK_AB_MERGE_C R43, R60, R43, RZ ;  /* 0x0000002b3c2b723e */ /* 0x000fe200048070ff */
[----:B------:R-:W-:Y:S01]  /*c6b0*/  FFMA.FTZ R54, R56, R54, R53 ;  /* 0x0000003638367223 */ /* 0x000fe20000010035 */
[----:B------:R-:W-:Y:S01]  /*c6c0*/  F2FP.SATFINITE.E4M3.F32.PACK_AB_MERGE_C R46, R59, R46, RZ ;  /* 0x0000002e3b2e723e */ /* 0x000fe200048070ff */
[----:B------:R-:W-:Y:S01]  /*c6d0*/  IMAD.MOV.U32 R14, RZ, RZ, R42 ;  /* 0x000000ffff0e7224 */ /* 0x000fe200078e002a */
[----:B------:R-:W-:Y:S01]  /*c6e0*/  F2FP.SATFINITE.E4M3.F32.PACK_AB_MERGE_C R43, R50, R57, R43 ;  /* 0x00000039322b723e */ /* 0x000fe2000480702b */
[----:B------:R-:W-:Y:S01]  /*c6f0*/  IMAD.MOV.U32 R42, RZ, RZ, R89 ;  /* 0x000000ffff2a7224 */ /* 0x000fe200078e0059 */
[----:B------:R-:W-:Y:S02]  /*c700*/  F2FP.SATFINITE.E4M3.F32.PACK_AB_MERGE_C R46, R54, R15, R46 ;  /* 0x0000000f362e723e */ /* 0x000fe4000480702e */
[----:B------:R-:W-:Y:S01]  /*c710*/  MOV R41, R51 ;  /* 0x0000003300297202 */ /* 0x000fe20000000f00 */
[----:B------:R-:W-:-:S02]  /*c720*/  IMAD.MOV.U32 R15, RZ, RZ, R43 ;  /* 0x000000ffff0f7224 */ /* 0x000fc400078e002b */
[----:B------:R-:W-:-:S07]  /*c730*/  IMAD.MOV.U32 R43, RZ, RZ, R46 ;  /* 0x000000ffff2b7224 */ /* 0x000fce00078e002e */
.L_x_2769:
[----:B------:R-:W-:Y:S05]  /*c740*/  BSYNC B2 ;  /* 0x0000000000027941 */ /* 0x000fea0003800000 */
.L_x_2768:
[----:B------:R-:W-:Y:S01]  /*c750*/  ISETP.GE.AND P2, PT, R47, R136, PT ;  /* 0x000000882f00720c */ /* 0x000fe20003f46270 */
[----:B0-----:R0:W-:-:S12]  /*c760*/  ST.E.128 desc[UR52][R44.64], R12 ;  /* 0x0000000c2c007985 */ /* 0x0011d8000c101d34 */
[----:B------:R-:W-:-:S04]  /*c770*/  @!P2 IADD3 R46, P5, R11, R47, RZ ;  /* 0x0000002f0b2ea210 */ /* 0x000fc80007fbe0ff */
[----:B------:R-:W-:-:S05]  /*c780*/  @!P2 LEA.HI.X.SX32 R47, R47, R151, 0x1, P5 ;  /* 0x000000972f2fa211 */ /* 0x000fca00028f0eff */
[----:B---3--:R0:W-:Y:S04]  /*c790*/  @!P2 ST.E.128 desc[UR52][R46.64], R40 ;  /* 0x000000282e00a985 */ /* 0x0081e8000c101d34 */
.L_x_2759:
[----:B------:R-:W-:Y:S05]  /*c7a0*/  BSYNC B1 ;  /* 0x0000000000017941 */ /* 0x000fea0003800000 */
.L_x_2758:
[----:B------:R-:W-:-:S03]  /*c7b0*/  UMOV UR4, 0xffffffff ;  /* 0xffffffff00047882 */ /* 0x000fc60000000000 */
[----:B------:R-:W-:Y:S05]  /*c7c0*/  BRA.DIV UR4, `(.L_x_2770) ;  /* 0x0000025e044c7947 */ /* 0x000fea000b800000 */
[----:B------:R0:W0:Y:S04]  /*c7d0*/  SHFL.IDX PT, R49, R120, 0x1, 0x1e1f ;  /* 0x003e1f0078317f89 */ /* 0x00002800000e0000 */
[----:B------:R0:W0:Y:S02]  /*c7e0*/  SHFL.IDX PT, R48, R121, 0x1, 0x1e1f ;  /* 0x003e1f0079307f89 */ /* 0x00002400000e0000 */
.L_x_3067:
        /* <DEDUP_REMOVED lines=8> */
[----:B------:R-:W-:Y:S01]  /*c870*/  IMAD.X R45, R49, 0x1, R112, P2 ;  /* 0x00000001312d7824 */ /* 0x000fe200010e0670 */
[----:B------:R-:W-:-:S04]  /*c880*/  LEA.HI R11, R12, R11, RZ, 0x5 ;  /* 0x0000000b0c0b7211 */ /* 0x000fc800078f28ff */
[----:B------:R-:W-:-:S04]  /*c890*/  LEA.HI.SX32 R11, R11, R116, 0x1b ;  /* 0x000000740b0b7211 */ /* 0x000fc800078fdaff */
[----:B------:R-:W-:Y:S02]  /*c8a0*/  SHF.L.U32 R12, R11, 0x4, RZ ;  /* 0x000000040b0c7819 */ /* 0x000fe400000006ff */
[----:B------:R-:W-:Y:S02]  /*c8b0*/  SHF.R.S32.HI R14, RZ, 0x1f, R11 ;  /* 0x0000001fff0e7819 */ /* 0x000fe4000001140b */
[----:B------:R-:W-:Y:S02]  /*c8c0*/  ISETP.GE.AND P2, PT, R12, R136, PT ;  /* 0x000000880c00720c */ /* 0x000fe40003f46270 */
[----:B------:R-:W-:-:S04]  /*c8d0*/  LEA.HI R14, R14, R11, RZ, 0x2 ;  /* 0x0000000b0e0e7211 */ /* 0x000fc800078f10ff */
[----:B------:R-:W-:-:S05]  /*c8e0*/  SHF.R.S32.HI R11, RZ, 0x2, R14 ;  /* 0x00000002ff0b7819 */ /* 0x000fca000001140e */
[----:B------:R-:W-:Y:S02]  /*c8f0*/  IMAD R11, R11, 0x2800, R212 ;  /* 0x000028000b0b7824 */ /* 0x000fe400078e02d4 */
[----:B------:R-:W-:-:S04]  /*c900*/  @!P2 IADD3 R46, P4, R12, R48, RZ ;  /* 0x000000300c2ea210 */ /* 0x000fc80007f9e0ff */
[----:B------:R-:W-:Y:S02]  /*c910*/  @!P2 LEA.HI.X.SX32 R47, R12, R49, 0x1, P4 ;  /* 0x000000310c2fa211 */ /* 0x000fe400020f0eff */
[----:B------:R-:W-:Y:S02]  /*c920*/  LOP3.LUT R12, R211, 0x30, R12, 0xf8, !PT ;  /* 0x00000030d30c7812 */ /* 0x000fe400078ef80c */
[----:B------:R-:W-:Y:S02]  /*c930*/  ISETP.GE.AND P4, PT, R16, R117, PT ;  /* 0x000000751000720c */ /* 0x000fe40003f86270 */
[----:B------:R-:W-:-:S05]  /*c940*/  LOP3.LUT R12, R12, R5, RZ, 0x3c, !PT ;  /* 0x000000050c0c7212 */ /* 0x000fca00078e3cff */
[----:B------:R-:W-:Y:S02]  /*c950*/  IMAD.IADD R12, R11, 0x1, R12 ;  /* 0x000000010b0c7824 */ /* 0x000fe400078e020c */
[C---:B------:R-:W-:Y:S02]  /*c960*/  IMAD R11, R19.reuse, 0x7800, R132 ;  /* 0x00007800130b7824 */ /* 0x040fe400078e0284 */
[----:B------:R-:W-:Y:S02]  /*c970*/  IMAD R13, R19, 0x7800, R12 ;  /* 0x00007800130d7824 */ /* 0x000fe400078e020c */
[C---:B------:R-:W-:Y:S02]  /*c980*/  IMAD.IADD R11, R18.reuse, 0x1, R11 ;  /* 0x00000001120b7824 */ /* 0x040fe400078e020b */
[----:B------:R-:W-:-:S03]  /*c990*/  IMAD.IADD R40, R18, 0x1, R13 ;  /* 0x0000000112287824 */ /* 0x000fc600078e020d */
[----:B------:R0:W4:Y:S04]  /*c9a0*/  LDS.128 R12, [R11+0x1a400] ;  /* 0x01a400000b0c7984 */ /* 0x0001280000000c00 */
[----:B------:R-:W0:Y:S01]  /*c9b0*/  LDS.128 R40, [R40+0x1a400] ;  /* 0x01a4000028287984 */ /* 0x000e220000000c00 */
[----:B------:R-:W-:Y:S05]  /*c9c0*/  @P4 BRA `(.L_x_2774) ;  /* 0x0000000c00504947 */ /* 0x000fea0003800000 */
[----:B------:R-:W-:Y:S01]  /*c9d0*/  SHF.R.U32.HI R51, RZ, 0x8, R77 ;  /* 0x00000008ff337819 */ /* 0x000fe2000001164d */
[----:B0-----:R-:W-:Y:S01]  /*c9e0*/  IMAD.MOV.U32 R54, RZ, RZ, R40 ;  /* 0x000000ffff367224 */ /* 0x001fe200078e0028 */
[----:B------:R-:W-:Y:S01]  /*c9f0*/  SHF.R.U32.HI R61, RZ, 0x8, R67 ;  /* 0x00000008ff3d7819 */ /* 0x000fe20000011643 */
[----:B------:R-:W-:Y:S01]  /*ca00*/  IMAD.MOV.U32 R52, RZ, RZ, R42 ;  /* 0x000000ffff347224 */ /* 0x000fe200078e002a */
[----:B------:R-:W-:Y:S02]  /*ca10*/  SHF.R.U32.HI R57, RZ, 0x8, R79 ;  /* 0x00000008ff397819 */ /* 0x000fe4000001164f */
[----:B----4-:R-:W-:Y:S01]  /*ca20*/  MOV R53, R12 ;  /* 0x0000000c00357202 */ /* 0x010fe20000000f00 */
[----:B------:R-:W-:Y:S01]  /*ca30*/  IMAD.SHL.U32 R12, R51, 0x100, RZ ;  /* 0x00000100330c7824 */ /* 0x000fe200078e00ff */
[----:B------:R-:W-:Y:S01]  /*ca40*/  LOP3.LUT R11, R77, 0xff0000ff, RZ, 0xc0, !PT ;  /* 0xff0000ff4d0b7812 */ /* 0x000fe200078ec0ff */
[----:B------:R-:W-:Y:S01]  /*ca50*/  IMAD.SHL.U32 R61, R61, 0x100, RZ ;  /* 0x000001003d3d7824 */ /* 0x000fe200078e00ff */
[----:B------:R-:W-:Y:S01]  /*ca60*/  SHF.R.U32.HI R59, RZ, 0x8, R65 ;  /* 0x00000008ff3b7819 */ /* 0x000fe20000011641 */
[----:B------:R-:W-:Y:S01]  /*ca70*/  IMAD.MOV.U32 R51, RZ, RZ, R14 ;  /* 0x000000ffff337224 */ /* 0x000fe200078e000e */
[----:B------:R-:W-:-:S02]  /*ca80*/  LOP3.LUT R56, R79, 0xff0000ff, RZ, 0xc0, !PT ;  /* 0xff0000ff4f387812 */ /* 0x000fc400078ec0ff */
[----:B------:R-:W-:Y:S01]  /*ca90*/  LOP3.LUT R60, R67, 0xff0000ff, RZ, 0xc0, !PT ;  /* 0xff0000ff433c7812 */ /* 0x000fe200078ec0ff */
[----:B------:R-:W-:Y:S01]  /*caa0*/  IMAD.SHL.U32 R59, R59, 0x100, RZ ;  /* 0x000001003b3b7824 */ /* 0x000fe200078e00ff */
[----:B------:R-:W-:Y:S02]  /*cab0*/  SHF.L.U32 R57, R57, 0x8, RZ ;  /* 0x0000000839397819 */ /* 0x000fe400000006ff */
[----:B------:R-:W-:Y:S02]  /*cac0*/  SHF.R.U32.HI R63, RZ, 0x10, R77 ;  /* 0x00000010ff3f7819 */ /* 0x000fe4000001164d */
[----:B------:R-:W-:Y:S02]  /*cad0*/  LOP3.LUT R11, R11, 0xff00, R12, 0xf8, !PT ;  /* 0x0000ff000b0b7812 */ /* 0x000fe400078ef80c */
[----:B------:R-:W-:Y:S01]  /*cae0*/  LOP3.LUT R12, R56, 0xff00, R57, 0xf8, !PT ;  /* 0x0000ff00380c7812 */ /* 0x000fe200078ef839 */
[----:B------:R-:W-:Y:S01]  /*caf0*/  IMAD.U32 R14, R63, 0x10000, RZ ;  /* 0x000100003f0e7824 */ /* 0x000fe200078e00ff */
[----:B------:R-:W-:-:S02]  /*cb00*/  LOP3.LUT R60, R60, 0xff00, R61, 0xf8, !PT ;  /* 0x0000ff003c3c7812 */ /* 0x000fc400078ef83d */
[----:B------:R-:W-:Y:S02]  /*cb10*/  LOP3.LUT R58, R65, 0xff0000ff, RZ, 0xc0, !PT ;  /* 0xff0000ff413a7812 */ /* 0x000fe400078ec0ff */
[----:B------:R-:W-:Y:S02]  /*cb20*/  F2FP.F16.E4M3.UNPACK_B R61, R146.H1 ;  /* 0x00000092ff3d723e */ /* 0x000fe400030006ff */
[----:B------:R-:W-:Y:S02]  /*cb30*/  F2FP.F16.E4M3.UNPACK_B R57, R54.H1 ;  /* 0x00000036ff39723e */ /* 0x000fe400030006ff */
[----:B------:R-:W-:Y:S01]  /*cb40*/  F2FP.F16.E4M3.UNPACK_B R56, R53.H1 ;  /* 0x00000035ff38723e */ /* 0x000fe200030006ff */
[----:B------:R-:W-:Y:S01]  /*cb50*/  HADD2.F32 R63, -RZ, R61.H0_H0 ;  /* 0x2000003dff3f7230 */ /* 0x000fe20000004100 */
[----:B------:R-:W-:Y:S02]  /*cb60*/  SHF.R.U32.HI R62, RZ, 0x10, R79 ;  /* 0x00000010ff3e7819 */ /* 0x000fe4000001164f */
[----:B------:R-:W-:Y:S01]  /*cb70*/  SHF.R.U32.HI R55, RZ, 0x10, R67 ;  /* 0x00000010ff377819 */ /* 0x000fe20000011643 */
[----:B------:R-:W-:Y:S01]  /*cb80*/  HADD2.F32 R42, -RZ, R56.H0_H0 ;  /* 0x20000038ff2a7230 */ /* 0x000fe20000004100 */
[----:B------:R-:W-:Y:S01]  /*cb90*/  LOP3.LUT R40, R58, 0xff00, R59, 0xf8, !PT ;  /* 0x0000ff003a287812 */ /* 0x000fe200078ef83b */
[----:B------:R-:W-:Y:S01]  /*cba0*/  HADD2.F32 R58, -RZ, R57.H0_H0 ;  /* 0x20000039ff3a7230 */ /* 0x000fe20000004100 */
[----:B------:R-:W-:Y:S01]  /*cbb0*/  F2FP.F16.E4M3.UNPACK_B R59, R148.H1 ;  /* 0x00000094ff3b723e */ /* 0x000fe200030006ff */
[----:B------:R-:W-:Y:S01]  /*cbc0*/  IMAD.U32 R67, R55, 0x10000, RZ ;  /* 0x0001000037437824 */ /* 0x000fe200078e00ff */
[----:B------:R-:W-:Y:S01]  /*cbd0*/  LOP3.LUT R14, R11, 0xff0000, R14, 0xf8, !PT ;  /* 0x00ff00000b0e7812 */ /* 0x000fe200078ef80e */
[----:B------:R-:W-:Y:S01]  /*cbe0*/  IMAD.U32 R11, R62, 0x10000, RZ ;  /* 0x000100003e0b7824 */ /* 0x000fe200078e00ff */
[----:B------:R-:W-:Y:S01]  /*cbf0*/  SHF.R.U32.HI R50, RZ, 0x10, R65 ;  /* 0x00000010ff327819 */ /* 0x000fe20000011641 */
[----:B------:R-:W-:-:S02]  /*cc00*/  HADD2.F32 R55, -RZ, R59.H0_H0 ;  /* 0x2000003bff377230 */ /* 0x000fc40000004100 */
[-C--:B------:R-:W-:Y:S01]  /*cc10*/  FMUL.FTZ R77, R58, R63.reuse ;  /* 0x0000003f3a4d7220 */ /* 0x080fe20000410000 */
[----:B------:R-:W-:Y:S01]  /*cc20*/  FMUL.FTZ R63, R42, R63 ;  /* 0x0000003f2a3f7220 */ /* 0x000fe20000410000 */
[----:B------:R-:W-:Y:S02]  /*cc30*/  LOP3.LUT R11, R12, 0xff0000, R11, 0xf8, !PT ;  /* 0x00ff00000c0b7812 */ /* 0x000fe400078ef80b */
[----:B------:R-:W-:Y:S01]  /*cc40*/  SHF.L.U32 R65, R50, 0x10, RZ ;  /* 0x0000001032417819 */ /* 0x000fe200000006ff */
[-C--:B------:R-:W-:Y:S01]  /*cc50*/  FFMA.FTZ R42, R42, R55.reuse, -R77 ;  /* 0x000000372a2a7223 */ /* 0x080fe2000001084d */
[----:B------:R-:W-:Y:S01]  /*cc60*/  LOP3.LUT R12, R60, 0xff0000, R67, 0xf8, !PT ;  /* 0x00ff00003c0c7812 */ /* 0x000fe200078ef843 */
[----:B------:R-:W-:Y:S01]  /*cc70*/  FFMA.FTZ R50, R58, R55, R63 ;  /* 0x000000373a327223 */ /* 0x000fe2000001003f */
[----:B------:R-:W-:Y:S01]  /*cc80*/  HADD2.F32 R60, -RZ, R59.H1_H1 ;  /* 0x3000003bff3c7230 */ /* 0x000fe20000004100 */
[----:B------:R-:W-:Y:S01]  /*cc90*/  F2FP.F16.E4M3.UNPACK_B R146, R146 ;  /* 0x00000092ff92723e */ /* 0x000fe200020006ff */
[----:B------:R-:W-:Y:S01]  /*cca0*/  HADD2.F32 R58, -RZ, R61.H1_H1 ;  /* 0x3000003dff3a7230 */ /* 0x000fe20000004100 */
[----:B------:R-:W-:Y:S01]  /*ccb0*/  F2FP.F16.E4M3.UNPACK_B R54, R54 ;  /* 0x00000036ff36723e */ /* 0x000fe200020006ff */
[----:B------:R-:W-:Y:S01]  /*ccc0*/  HADD2.F32 R55, -RZ, R56.H1_H1 ;  /* 0x30000038ff377230 */ /* 0x000fe20000004100 */
[----:B------:R-:W-:Y:S01]  /*ccd0*/  F2FP.F16.E4M3.UNPACK_B R148, R148 ;  /* 0x00000094ff94723e */ /* 0x000fe200020006ff */
[----:B------:R-:W-:Y:S01]  /*cce0*/  HADD2.F32 R59, -RZ, R57.H1_H1 ;  /* 0x30000039ff3b7230 */ /* 0x000fe20000004100 */
[----:B------:R-:W-:Y:S01]  /*ccf0*/  F2FP.F16.E4M3.UNPACK_B R57, R53 ;  /* 0x00000035ff39723e */ /* 0x000fe200020006ff */
[----:B------:R-:W-:-:S02]  /*cd00*/  HADD2.F32 R63, -RZ, R146.H0_H0 ;  /* 0x20000092ff3f7230 */ /* 0x000fc40000004100 */
[-C--:B------:R-:W-:Y:S01]  /*cd10*/  FMUL.FTZ R64, R55, R58.reuse ;  /* 0x0000003a37407220 */ /* 0x080fe20000410000 */
[----:B------:R-:W-:Y:S01]  /*cd20*/  LOP3.LUT R40, R40, 0xff0000, R65, 0xf8, !PT ;  /* 0x00ff000028287812 */ /* 0x000fe200078ef841 */
[----:B------:R-:W-:Y:S01]  /*cd30*/  FMUL.FTZ R62, R59, R58 ;  /* 0x0000003a3b3e7220 */ /* 0x000fe20000410000 */
[----:B------:R-:W-:Y:S02]  /*cd40*/  HADD2.F32 R58, -RZ, R54.H0_H0 ;  /* 0x20000036ff3a7230 */ /* 0x000fe40000004100 */
[----:B------:R-:W-:Y:S02]  /*cd50*/  HADD2.F32 R56, -RZ, R57.H0_H0 ;  /* 0x20000039ff387230 */ /* 0x000fe40000004100 */
[-C--:B------:R-:W-:Y:S01]  /*cd60*/  FFMA.FTZ R53, R55, R60.reuse, -R62 ;  /* 0x0000003c37357223 */ /* 0x080fe2000001083e */
[----:B------:R-:W-:Y:S01]  /*cd70*/  FFMA.FTZ R55, R59, R60, R64 ;  /* 0x0000003c3b377223 */ /* 0x000fe20000010040 */
[----:B------:R-:W-:Y:S02]  /*cd80*/  HADD2.F32 R61, -RZ, R148.H0_H0 ;  /* 0x20000094ff3d7230 */ /* 0x000fe40000004100 */
[-C--:B------:R-:W-:Y:S01]  /*cd90*/  FMUL.FTZ R65, R58, R63.reuse ;  /* 0x0000003f3a417220 */ /* 0x080fe20000410000 */
[----:B------:R-:W-:Y:S01]  /*cda0*/  FMUL.FTZ R63, R56, R63 ;  /* 0x0000003f383f7220 */ /* 0x000fe20000410000 */
[----:B------:R-:W-:Y:S01]  /*cdb0*/  HADD2.F32 R146, -RZ, R146.H1_H1 ;  /* 0x30000092ff927230 */ /* 0x000fe20000004100 */
[----:B------:R-:W-:Y:S01]  /*cdc0*/  F2FP.F16.E4M3.UNPACK_B R60, R147.H1 ;  /* 0x00000093ff3c723e */ /* 0x000fe200030006ff */
[----:B------:R-:W-:-:S02]  /*cdd0*/  HADD2.F32 R59, -RZ, R54.H1_H1 ;  /* 0x30000036ff3b7230 */ /* 0x000fc40000004100 */
[-C--:B------:R-:W-:Y:S01]  /*cde0*/  FFMA.FTZ R54, R58, R61.reuse, R63 ;  /* 0x0000003d3a367223 */ /* 0x080fe2000001003f */
[----:B------:R-:W-:Y:S02]  /*cdf0*/  HADD2.F32 R57, -RZ, R57.H1_H1 ;  /* 0x30000039ff397230 */ /* 0x000fe40000004100 */
[----:B------:R-:W-:Y:S01]  /*ce00*/  FFMA.FTZ R56, R56, R61, -R65 ;  /* 0x0000003d38387223 */ /* 0x000fe20000010841 */
[----:B------:R-:W-:Y:S02]  /*ce10*/  HADD2.F32 R148, -RZ, R148.H1_H1 ;  /* 0x30000094ff947230 */ /* 0x000fe40000004100 */
[----:B------:R-:W-:Y:S01]  /*ce20*/  FMUL.FTZ R58, R59, R146 ;  /* 0x000000923b3a7220 */ /* 0x000fe20000410000 */
[----:B------:R-:W-:Y:S01]  /*ce30*/  F2FP.F16.E4M3.UNPACK_B R61, R52.H1 ;  /* 0x00000034ff3d723e */ /* 0x000fe200030006ff */
[C---:B------:R-:W-:Y:S01]  /*ce40*/  FMUL.FTZ R146, R57.reuse, R146 ;  /* 0x0000009239927220 */ /* 0x040fe20000410000 */
[----:B------:R-:W-:Y:S01]  /*ce50*/  F2FP.F16.E4M3.UNPACK_B R64, R149.H1 ;  /* 0x00000095ff40723e */ /* 0x000fe200030006ff */
[----:B------:R-:W-:Y:S01]  /*ce60*/  FFMA.FTZ R57, R57, R148, -R58 ;  /* 0x0000009439397223 */ /* 0x000fe2000001083a */
[----:B------:R-:W-:Y:S01]  /*ce70*/  F2FP.F16.E4M3.UNPACK_B R58, R51.H1 ;  /* 0x00000033ff3a723e */ /* 0x000fe200030006ff */
[--C-:B------:R-:W-:Y:S01]  /*ce80*/  HADD2.F32 R67, -RZ, R60.reuse.H0_H0 ;  /* 0x2000003cff437230 */ /* 0x100fe20000004100 */
[----:B------:R-:W-:Y:S01]  /*ce90*/  F2FP.F16.E4M3.UNPACK_B R147, R147 ;  /* 0x00000093ff93723e */ /* 0x000fe200020006ff */
[--C-:B------:R-:W-:Y:S01]  /*cea0*/  HADD2.F32 R62, -RZ, R61.reuse.H0_H0 ;  /* 0x2000003dff3e7230 */ /* 0x100fe20000004100 */
[----:B------:R-:W-:Y:S01]  /*ceb0*/  F2FP.F16.E4M3.UNPACK_B R51, R51 ;  /* 0x00000033ff33723e */ /* 0x000fe200020006ff */
[----:B------:R-:W-:Y:S01]  /*cec0*/  HADD2.F32 R66, -RZ, R60.H1_H1 ;  /* 0x3000003cff427230 */ /* 0x000fe20000004100 */
[----:B------:R-:W-:Y:S01]  /*ced0*/  F2FP.F16.E4M3.UNPACK_B R149, R149 ;  /* 0x00000095ff95723e */ /* 0x000fe200020006ff */
[----:B------:R-:W-:-:S02]  /*cee0*/  HADD2.F32 R63, -RZ, R61.H1_H1 ;  /* 0x3000003dff3f7230 */ /* 0x000fc40000004100 */
[-C--:B------:R-:W-:Y:S01]  /*cef0*/  FMUL.FTZ R77, R62, R67.reuse ;  /* 0x000000433e4d7220 */ /* 0x080fe20000410000 */
[----:B------:R-:W-:Y:S02]  /*cf00*/  HADD2.F32 R60, -RZ, R58.H0_H0 ;  /* 0x2000003aff3c7230 */ /* 0x000fe40000004100 */
[----:B------:R-:W-:Y:S01]  /*cf10*/  FFMA.FTZ R59, R59, R148, R146 ;  /* 0x000000943b3b7223 */ /* 0x000fe20000010092 */
[----:B------:R-:W-:Y:S02]  /*cf20*/  HADD2.F32 R65, -RZ, R64.H0_H0 ;  /* 0x20000040ff417230 */ /* 0x000fe40000004100 */
[----:B------:R-:W-:Y:S01]  /*cf30*/  FMUL.FTZ R76, R63, R66 ;  /* 0x000000423f4c7220 */ /* 0x000fe20000410000 */
[----:B------:R-:W-:Y:S02]  /*cf40*/  HADD2.F32 R61, -RZ, R58.H1_H1 ;  /* 0x3000003aff3d7230 */ /* 0x000fe40000004100 */
[----:B------:R-:W-:Y:S01]  /*cf50*/  FMUL.FTZ R67, R60, R67 ;  /* 0x000000433c437220 */ /* 0x000fe20000410000 */
[----:B------:R-:W-:-:S02]  /*cf60*/  HADD2.F32 R64, -RZ, R64.H1_H1 ;  /* 0x30000040ff407230 */ /* 0x000fc40000004100 */
[-C--:B------:R-:W-:Y:S01]  /*cf70*/  FFMA.FTZ R58, R60, R65.reuse, -R77 ;  /* 0x000000413c3a7223 */ /* 0x080fe2000001084d */
[----:B------:R-:W-:Y:S01]  /*cf80*/  F2FP.SATFINITE.E4M3.F32.PACK_AB_MERGE_C R42, R53, R42, RZ ;  /* 0x0000002a352a723e */ /* 0x000fe200048070ff */
[C---:B------:R-:W-:Y:S01]  /*cf90*/  FMUL.FTZ R66, R61.reuse, R66 ;  /* 0x000000423d427220 */ /* 0x040fe20000410000 */
[----:B------:R-:W-:Y:S01]  /*cfa0*/  FFMA.FTZ R60, R62, R65, R67 ;  /* 0x000000413e3c7223 */ /* 0x000fe20000010043 */
[----:B------:R-:W-:Y:S01]  /*cfb0*/  FFMA.FTZ R77, R61, R64, -R76 ;  /* 0x000000403d4d7223 */ /* 0x000fe2000001084c */
[----:B------:R-:W-:Y:S01]  /*cfc0*/  F2FP.F16.E4M3.UNPACK_B R61, R52 ;  /* 0x00000034ff3d723e */ /* 0x000fe200020006ff */
[----:B------:R-:W-:Y:S01]  /*cfd0*/  FFMA.FTZ R79, R63, R64, R66 ;  /* 0x000000403f4f7223 */ /* 0x000fe20000010042 */
[--C-:B------:R-:W-:Y:S02]  /*cfe0*/  HADD2.F32 R66, -RZ, R147.reuse.H1_H1 ;  /* 0x30000093ff427230 */ /* 0x100fe40000004100 */
[----:B------:R-:W-:Y:S02]  /*cff0*/  HADD2.F32 R65, -RZ, R147.H0_H0 ;  /* 0x20000093ff417230 */ /* 0x000fe40000004100 */
[--C-:B------:R-:W-:Y:S01]  /*d000*/  HADD2.F32 R62, -RZ, R61.reuse.H0_H0 ;  /* 0x2000003dff3e7230 */ /* 0x100fe20000004100 */
[----:B------:R-:W-:Y:S01]  /*d010*/  F2FP.SATFINITE.E4M3.F32.PACK_AB_MERGE_C R60, R79, R60, RZ ;  /* 0x0000003c4f3c723e */ /* 0x000fe200048070ff */
[----:B------:R-:W-:-:S02]  /*d020*/  HADD2.F32 R61, -RZ, R61.H1_H1 ;  /* 0x3000003dff3d7230 */ /* 0x000fc40000004100 */
[--C-:B------:R-:W-:Y:S02]  /*d030*/  HADD2.F32 R52, -RZ, R51.reuse.H0_H0 ;  /* 0x20000033ff347230 */ /* 0x100fe40000004100 */
[-C--:B------:R-:W-:Y:S01]  /*d040*/  FMUL.FTZ R67, R62, R65.reuse ;  /* 0x000000413e437220 */ /* 0x080fe20000410000 */
[----:B------:R-:W-:Y:S02]  /*d050*/  HADD2.F32 R51, -RZ, R51.H1_H1 ;  /* 0x30000033ff337230 */ /* 0x000fe40000004100 */
[-C--:B------:R-:W-:Y:S01]  /*d060*/  FMUL.FTZ R76, R61, R66.reuse ;  /* 0x000000423d4c7220 */ /* 0x080fe20000410000 */
[--C-:B------:R-:W-:Y:S02]  /*d070*/  HADD2.F32 R64, -RZ, R149.reuse.H1_H1 ;  /* 0x30000095ff407230 */ /* 0x100fe40000004100 */
[C---:B------:R-:W-:Y:S01]  /*d080*/  FMUL.FTZ R65, R52.reuse, R65 ;  /* 0x0000004134417220 */ /* 0x040fe20000410000 */
[----:B------:R-:W-:Y:S02]  /*d090*/  HADD2.F32 R63, -RZ, R149.H0_H0 ;  /* 0x20000095ff3f7230 */ /* 0x000fe40000004100 */
[C---:B------:R-:W-:Y:S01]  /*d0a0*/  FMUL.FTZ R66, R51.reuse, R66 ;  /* 0x0000004233427220 */ /* 0x040fe20000410000 */
[----:B------:R-:W-:Y:S01]  /*d0b0*/  FFMA.FTZ R76, R51, R64, -R76 ;  /* 0x00000040334c7223 */ /* 0x000fe2000001084c */
[----:B------:R-:W-:Y:S01]  /*d0c0*/  F2FP.SATFINITE.E4M3.F32.PACK_AB_MERGE_C R51, R55, R50, RZ ;  /* 0x000000323733723e */ /* 0x000fe200048070ff */
[-C--:B------:R-:W-:Y:S01]  /*d0d0*/  FFMA.FTZ R67, R52, R63.reuse, -R67 ;  /* 0x0000003f34437223 */ /* 0x080fe20000010843 */
[----:B------:R-:W-:Y:S01]  /*d0e0*/  F2FP.SATFINITE.E4M3.F32.PACK_AB_MERGE_C R52, R57, R56, R42 ;  /* 0x000000383934723e */ /* 0x000fe2000480702a */
[----:B------:R-:W-:Y:S01]  /*d0f0*/  FFMA.FTZ R65, R62, R63, R65 ;  /* 0x0000003f3e417223 */ /* 0x000fe20000010041 */
[----:B------:R-:W-:Y:S01]  /*d100*/  F2FP.F16.E4M3.UNPACK_B R55, R41 ;  /* 0x00000029ff37723e */ /* 0x000fe200020006ff */
[----:B------:R-:W-:Y:S01]  /*d110*/  FFMA.FTZ R66, R61, R64, R66 ;  /* 0x000000403d427223 */ /* 0x000fe20000010042 */
[----:B------:R-:W-:-:S02]  /*d120*/  F2FP.F16.E4M3.UNPACK_B R56, R40 ;  /* 0x00000028ff38723e */ /* 0x000fc400020006ff */
[----:B------:R-:W-:Y:S01]  /*d130*/  F2FP.SATFINITE.E4M3.F32.PACK_AB_MERGE_C R51, R59, R54, R51 ;  /* 0x000000363b33723e */ /* 0x000fe20004807033 */
[----:B------:R-:W-:Y:S01]  /*d140*/  HADD2.F32 R57, -RZ, R55.H0_H0 ;  /* 0x20000037ff397230 */ /* 0x000fe20000004100 */
[----:B------:R-:W-:Y:S01]  /*d150*/  F2FP.F16.E4M3.UNPACK_B R54, R13 ;  /* 0x0000000dff36723e */ /* 0x000fe200020006ff */
[--C-:B------:R-:W-:Y:S01]  /*d160*/  HADD2.F32 R62, -RZ, R56.reuse.H0_H0 ;  /* 0x20000038ff3e7230 */ /* 0x100fe20000004100 */
[----:B------:R-:W-:Y:S01]  /*d170*/  F2FP.F16.E4M3.UNPACK_B R59, R14 ;  /* 0x0000000eff3b723e */ /* 0x000fe200020006ff */
[----:B------:R-:W-:Y:S01]  /*d180*/  HADD2.F32 R61, -RZ, R56.H1_H1 ;  /* 0x30000038ff3d7230 */ /* 0x000fe20000004100 */
[----:B------:R-:W-:Y:S01]  /*d190*/  F2FP.SATFINITE.E4M3.F32.PACK_AB_MERGE_C R42, R66, R65, R60 ;  /* 0x00000041422a723e */ /* 0x000fe2000480703c */
[----:B------:R-:W-:Y:S01]  /*d1a0*/  HADD2.F32 R53, -RZ, R54.H0_H0 ;  /* 0x20000036ff357230 */ /* 0x000fe20000004100 */
[----:B------:R-:W-:Y:S01]  /*d1b0*/  F2FP.SATFINITE.E4M3.F32.PACK_AB_MERGE_C R50, R77, R58, RZ ;  /* 0x0000003a4d32723e */ /* 0x000fe200048070ff */
        /* <DEDUP_REMOVED lines=8> */
[----:B------:R-:W-:Y:S01]  /*d240*/  F2FP.F16.E4M3.UNPACK_B R55, R13.H1 ;  /* 0x0000000dff37723e */ /* 0x000fe200030006ff */
[-C--:B------:R-:W-:Y:S01]  /*d250*/  FMUL.FTZ R57, R58, R61.reuse ;  /* 0x0000003d3a397220 */ /* 0x080fe20000410000 */
[----:B------:R-:W-:Y:S01]  /*d260*/  FMUL.FTZ R13, R56, R61 ;  /* 0x0000003d380d7220 */ /* 0x000fe20000410000 */
[----:B------:R-:W-:-:S02]  /*d270*/  F2FP.F16.E4M3.UNPACK_B R41, R41.H1 ;  /* 0x00000029ff29723e */ /* 0x000fc400030006ff */
[----:B------:R-:W-:Y:S01]  /*d280*/  F2FP.F16.E4M3.UNPACK_B R60, R40.H1 ;  /* 0x00000028ff3c723e */ /* 0x000fe200030006ff */
[-C--:B------:R-:W-:Y:S01]  /*d290*/  FFMA.FTZ R56, R56, R59.reuse, -R57 ;  /* 0x0000003b38387223 */ /* 0x080fe20000010839 */
[----:B------:R-:W-:Y:S01]  /*d2a0*/  FFMA.FTZ R13, R58, R59, R13 ;  /* 0x0000003b3a0d7223 */ /* 0x000fe2000001000d */
[----:B------:R-:W-:Y:S01]  /*d2b0*/  F2FP.F16.E4M3.UNPACK_B R14, R14.H1 ;  /* 0x0000000eff0e723e */ /* 0x000fe200030006ff */
        /* <DEDUP_REMOVED lines=19> */
[-C--:B------:R-:W-:Y:S01]  /*d3f0*/  FFMA.FTZ R41, R55, R60.reuse, -R64 ;  /* 0x0000003c37297223 */ /* 0x080fe20000010840 */
        /* <DEDUP_REMOVED lines=9> */
[----:B------:R-:W-:-:S02]  /*d490*/  HADD2.F32 R62, -RZ, R60.H0_H0 ;  /* 0x2000003cff3e7230 */ /* 0x000fc40000004100 */
[-C--:B------:R-:W-:Y:S01]  /*d4a0*/  FMUL.FTZ R78, R61, R76.reuse ;  /* 0x0000004c3d4e7220 */ /* 0x080fe20000410000 */
[----:B------:R-:W-:Y:S02]  /*d4b0*/  HADD2.F32 R11, -RZ, R67.H0_H0 ;  /* 0x20000043ff0b7230 */ /* 0x000fe40000004100 */
[----:B------:R-:W-:Y:S01]  /*d4c0*/  FMUL.FTZ R76, R43, R76 ;  /* 0x0000004c2b4c7220 */ /* 0x000fe20000410000 */
[----:B------:R-:W-:Y:S01]  /*d4d0*/  HADD2.F32 R12, -RZ, R63.H0_H0 ;  /* 0x2000003fff0c7230 */ /* 0x000fe20000004100 */
[----:B------:R-:W-:Y:S01]  /*d4e0*/  F2FP.SATFINITE.E4M3.F32.PACK_AB_MERGE_C R14, R41, R14, RZ ;  /* 0x0000000e290e723e */ /* 0x000fe200048070ff */
[----:B------:R-:W-:Y:S02]  /*d4f0*/  HADD2.F32 R60, -RZ, R60.H1_H1 ;  /* 0x3000003cff3c7230 */ /* 0x000fe40000004100 */
[-C--:B------:R-:W-:Y:S01]  /*d500*/  FMUL.FTZ R77, R62, R11.reuse ;  /* 0x0000000b3e4d7220 */ /* 0x080fe20000410000 */
[----:B------:R-:W-:Y:S02]  /*d510*/  HADD2.F32 R67, -RZ, R67.H1_H1 ;  /* 0x30000043ff437230 */ /* 0x000fe40000004100 */
[----:B------:R-:W-:Y:S01]  /*d520*/  FMUL.FTZ R79, R58, R11 ;  /* 0x0000000b3a4f7220 */ /* 0x000fe20000410000 */
[----:B------:R-:W-:-:S02]  /*d530*/  HADD2.F32 R15, -RZ, R15.H1_H1 ;  /* 0x3000000fff0f7230 */ /* 0x000fc40000004100 */
[-C--:B------:R-:W-:Y:S01]  /*d540*/  FFMA.FTZ R11, R43, R12.reuse, -R78 ;  /* 0x0000000c2b0b7223 */ /* 0x080fe2000001084e */
[----:B------:R-:W-:Y:S02]  /*d550*/  HADD2.F32 R65, -RZ, R64.H0_H0 ;  /* 0x20000040ff417230 */ /* 0x000fe40000004100 */
[----:B------:R-:W-:Y:S01]  /*d560*/  FFMA.FTZ R12, R61, R12, R76 ;  /* 0x0000000c3d0c7223 */ /* 0x000fe2000001004c */
        /* <DEDUP_REMOVED lines=10> */
[----:B------:R-:W-:Y:S01]  /*d610*/  FMUL.FTZ R66, R57, R66 ;  /* 0x0000004239427220 */ /* 0x000fe20000410000 */
[-C--:B------:R-:W-:Y:S01]  /*d620*/  FFMA.FTZ R60, R60, R64.reuse, R67 ;  /* 0x000000403c3c7223 */ /* 0x080fe20000010043 */
[----:B------:R-:W-:Y:S01]  /*d630*/  FFMA.FTZ R76, R15, R64, -R76 ;  /* 0x000000400f4c7223 */ /* 0x000fe2000001084c */
[-C--:B------:R-:W-:Y:S01]  /*d640*/  FFMA.FTZ R62, R57, R58.reuse, -R62 ;  /* 0x0000003a393e7223 */ /* 0x080fe2000001083e */
[----:B------:R-:W-:Y:S01]  /*d650*/  FFMA.FTZ R59, R59, R58, R66 ;  /* 0x0000003a3b3b7223 */ /* 0x000fe20000010042 */
[----:B------:R-:W-:-:S02]  /*d660*/  F2FP.SATFINITE.E4M3.F32.PACK_AB_MERGE_C R40, R55, R40, RZ ;  /* 0x000000283728723e */ /* 0x000fc400048070ff */
[----:B------:R-:W-:Y:S02]  /*d670*/  F2FP.SATFINITE.E4M3.F32.PACK_AB_MERGE_C R60, R60, R79, RZ ;  /* 0x0000004f3c3c723e */ /* 0x000fe400048070ff */
[----:B------:R-:W-:Y:S02]  /*d680*/  F2FP.SATFINITE.E4M3.F32.PACK_AB_MERGE_C R53, R56, R53, R14 ;  /* 0x000000353835723e */ /* 0x000fe4000480700e */
[----:B------:R-:W-:Y:S02]  /*d690*/  F2FP.SATFINITE.E4M3.F32.PACK_AB_MERGE_C R76, R76, R77, RZ ;  /* 0x0000004d4c4c723e */ /* 0x000fe400048070ff */
[----:B------:R-:W-:Y:S01]  /*d6a0*/  F2FP.SATFINITE.E4M3.F32.PACK_AB_MERGE_C R41, R13, R54, R40 ;  /* 0x000000360d29723e */ /* 0x000fe20004807028 */
[----:B------:R-:W-:Y:S01]  /*d6b0*/  IMAD.MOV.U32 R13, RZ, RZ, R53 ;  /* 0x000000ffff0d7224 */ /* 0x000fe200078e0035 */
[----:B------:R-:W-:Y:S01]  /*d6c0*/  F2FP.SATFINITE.E4M3.F32.PACK_AB_MERGE_C R43, R59, R12, R60 ;  /* 0x0000000c3b2b723e */ /* 0x000fe2000480703c */
[----:B------:R-:W-:Y:S01]  /*d6d0*/  IMAD.MOV.U32 R12, RZ, RZ, R52 ;  /* 0x000000ffff0c7224 */ /* 0x000fe200078e0034 */
[----:B------:R-:W-:Y:S01]  /*d6e0*/  F2FP.SATFINITE.E4M3.F32.PACK_AB_MERGE_C R15, R62, R11, R76 ;  /* 0x0000000b3e0f723e */ /* 0x000fe2000480704c */
[----:B------:R-:W-:Y:S01]  /*d6f0*/  IMAD.MOV.U32 R40, RZ, RZ, R51 ;  /* 0x000000ffff287224 */ /* 0x000fe200078e0033 */
[----:B------:R-:W-:-:S07]  /*d700*/  MOV R14, R50 ;  /* 0x00000032000e7202 */ /* 0x000fce0000000f00 */
.L_x_2774:
[----:B------:R-:W-:Y:S05]  /*d710*/  BSYNC B2 ;  /* 0x0000000000027941 */ /* 0x000fea0003800000 */
.L_x_2773:
[----:B----4-:R4:W-:Y:S04]  /*d720*/  ST.E.128 desc[UR52][R44.64], R12 ;  /* 0x0000000c2c007985 */ /* 0x0109e8000c101d34 */
[----:B0-----:R4:W-:Y:S02]  /*d730*/  @!P2 ST.E.128 desc[UR52][R46.64], R40 ;  /* 0x000000282e00a985 */ /* 0x0019e4000c101d34 */
.L_x_2772:
[----:B------:R-:W-:Y:S05]  /*d740*/  BSYNC B1 ;  /* 0x0000000000017941 */ /* 0x000fea0003800000 */
.L_x_2771:
        /* <DEDUP_REMOVED lines=10> */
[----:B------:R-:W-:Y:S01]  /*d7f0*/  SHF.R.S32.HI R13, RZ, 0x1f, R12 ;  /* 0x0000001fff0d7819 */ /* 0x000fe2000001140c */
[----:B------:R-:W-:-:S03]  /*d800*/  IMAD.SHL.U32 R11, R12, 0x10, RZ ;  /* 0x000000100c0b7824 */ /* 0x000fc600078e00ff */
[----:B------:R-:W-:Y:S02]  /*d810*/  LEA.HI R13, R13, R12, RZ, 0x2 ;  /* 0x0000000c0d0d7211 */ /* 0x000fe400078f10ff */
[----:B------:R-:W-:Y:S02]  /*d820*/  ISETP.GE.AND P2, PT, R11, R136, PT ;  /* 0x000000880b00720c */ /* 0x000fe40003f46270 */
[----:B------:R-:W-:Y:S02]  /*d830*/  SHF.R.S32.HI R13, RZ, 0x2, R13 ;  /* 0x00000002ff0d7819 */ /* 0x000fe4000001140d */
[----:B------:R-:W-:-:S04]  /*d840*/  LOP3.LUT R12, R211, 0x30, R11, 0xf8, !PT ;  /* 0x00000030d30c7812 */ /* 0x000fc800078ef80b */
[----:B------:R-:W-:-:S05]  /*d850*/  LOP3.LUT R12, R12, R5, RZ, 0x3c, !PT ;  /* 0x000000050c0c7212 */ /* 0x000fca00078e3cff */
[----:B------:R-:W-:-:S04]  /*d860*/  @!P2 IADD3 R46, P4, R11, R48, RZ ;  /* 0x000000300b2ea210 */ /* 0x000fc80007f9e0ff */
[----:B------:R-:W-:Y:S01]  /*d870*/  @!P2 LEA.HI.X.SX32 R47, R11, R49, 0x1, P4 ;  /* 0x000000310b2fa211 */ /* 0x000fe200020f0eff */
[----:B------:R-:W-:Y:S01]  /*d880*/  IMAD R11, R13, 0x2800, R212 ;  /* 0x000028000d0b7824 */ /* 0x000fe200078e02d4 */
[----:B------:R-:W-:-:S03]  /*d890*/  ISETP.GE.AND P4, PT, R3, R117, PT ;  /* 0x000000750300720c */ /* 0x000fc60003f86270 */
[----:B------:R-:W-:Y:S02]  /*d8a0*/  IMAD.IADD R12, R11, 0x1, R12 ;  /* 0x000000010b0c7824 */ /* 0x000fe400078e020c */
[C---:B------:R-:W-:Y:S02]  /*d8b0*/  IMAD R11, R19.reuse, 0x7800, R130 ;  /* 0x00007800130b7824 */ /* 0x040fe400078e0282 */
[----:B------:R-:W-:Y:S02]  /*d8c0*/  IMAD R13, R19, 0x7800, R12 ;  /* 0x00007800130d7824 */ /* 0x000fe400078e020c */
[----:B------:R-:W-:-:S03]  /*d8d0*/  IMAD.IADD R11, R18, 0x1, R11 ;  /* 0x00000001120b7824 */ /* 0x000fc600078e020b */
[----:B------:R-:W-:Y:S02]  /*d8e0*/  IADD3 R40, R18, R13, RZ ;  /* 0x0000000d12287210 */ /* 0x000fe40007ffe0ff */
[----:B------:R0:W4:Y:S04]  /*d8f0*/  LDS.128 R12, [R11+0x1a400] ;  /* 0x01a400000b0c7984 */ /* 0x0001280000000c00 */
[----:B------:R-:W0:Y:S01]  /*d900*/  LDS.128 R40, [R40+0x1a400] ;  /* 0x01a4000028287984 */ /* 0x000e220000000c00 */
[----:B------:R-:W-:Y:S05]  /*d910*/  @P4 BRA `(.L_x_2778) ;  /* 0x0000000c004c4947 */ /* 0x000fea0003800000 */
[--C-:B0-----:R-:W-:Y:S01]  /*d920*/  SHF.R.U32.HI R11, RZ, 0x8, R81.reuse ;  /* 0x00000008ff0b7819 */ /* 0x101fe20000011651 */
[----:B----4-:R-:W-:Y:S01]  /*d930*/  IMAD.MOV.U32 R50, RZ, RZ, R14 ;  /* 0x000000ffff327224 */ /* 0x010fe200078e000e */
[----:B------:R-:W-:Y:S01]  /*d940*/  SHF.R.U32.HI R63, RZ, 0x10, R81 ;  /* 0x00000010ff3f7819 */ /* 0x000fe20000011651 */
[----:B------:R-:W-:Y:S01]  /*d950*/  IMAD.MOV.U32 R53, RZ, RZ, R12 ;  /* 0x000000ffff357224 */ /* 0x000fe200078e000c */
[----:B------:R-:W-:Y:S01]  /*d960*/  LOP3.LUT R52, R81, 0xff0000ff, RZ, 0xc0, !PT ;  /* 0xff0000ff51347812 */ /* 0x000fe200078ec0ff */
[----:B------:R-:W-:Y:S01]  /*d970*/  IMAD.SHL.U32 R11, R11, 0x100, RZ ;  /* 0x000001000b0b7824 */ /* 0x000fe200078e00ff */
[----:B------:R-:W-:Y:S01]  /*d980*/  SHF.R.U32.HI R54, RZ, 0x8, R71 ;  /* 0x00000008ff367819 */ /* 0x000fe20000011647 */
[----:B------:R-:W-:Y:S01]  /*d990*/  IMAD.U32 R14, R63, 0x10000, RZ ;  /* 0x000100003f0e7824 */ /* 0x000fe200078e00ff */
[----:B------:R-:W-:Y:S01]  /*d9a0*/  SHF.R.U32.HI R61, RZ, 0x8, R83 ;  /* 0x00000008ff3d7819 */ /* 0x000fe20000011653 */
[----:B------:R-:W-:Y:S01]  /*d9b0*/  IMAD.MOV.U32 R55, RZ, RZ, R40 ;  /* 0x000000ffff377224 */ /* 0x000fe200078e0028 */
[----:B------:R-:W-:-:S02]  /*d9c0*/  SHF.R.U32.HI R56, RZ, 0x8, R69 ;  /* 0x00000008ff387819 */ /* 0x000fc40000011645 */
[----:B------:R-:W-:Y:S01]  /*d9d0*/  LOP3.LUT R11, R52, 0xff00, R11, 0xf8, !PT ;  /* 0x0000ff00340b7812 */ /* 0x000fe200078ef80b */
[----:B------:R-:W-:Y:S01]  /*d9e0*/  IMAD.SHL.U32 R52, R54, 0x100, RZ ;  /* 0x0000010036347824 */ /* 0x000fe200078e00ff */
[----:B------:R-:W-:Y:S01]  /*d9f0*/  SHF.R.U32.HI R62, RZ, 0x10, R83 ;  /* 0x00000010ff3e7819 */ /* 0x000fe20000011653 */
[----:B------:R-:W-:Y:S01]  /*da00*/  IMAD.SHL.U32 R40, R56, 0x100, RZ ;  /* 0x0000010038287824 */ /* 0x000fe200078e00ff */
[----:B------:R-:W-:Y:S02]  /*da10*/  LOP3.LUT R59, R71, 0xff0000ff, RZ, 0xc0, !PT ;  /* 0xff0000ff473b7812 */ /* 0x000fe400078ec0ff */
[----:B------:R-:W-:Y:S02]  /*da20*/  LOP3.LUT R51, R83, 0xff0000ff, RZ, 0xc0, !PT ;  /* 0xff0000ff53337812 */ /* 0x000fe400078ec0ff */
[----:B------:R-:W-:Y:S02]  /*da30*/  SHF.L.U32 R12, R61, 0x8, RZ ;  /* 0x000000083d0c7819 */ /* 0x000fe400000006ff */
[----:B------:R-:W-:Y:S01]  /*da40*/  LOP3.LUT R14, R11, 0xff0000, R14, 0xf8, !PT ;  /* 0x00ff00000b0e7812 */ /* 0x000fe200078ef80e */
[----:B------:R-:W-:Y:S01]  /*da50*/  IMAD.U32 R11, R62, 0x10000, RZ ;  /* 0x000100003e0b7824 */ /* 0x000fe200078e00ff */
[----:B------:R-:W-:-:S02]  /*da60*/  LOP3.LUT R57, R69, 0xff0000ff, RZ, 0xc0, !PT ;  /* 0xff0000ff45397812 */ /* 0x000fc400078ec0ff */
[----:B------:R-:W-:Y:S02]  /*da70*/  LOP3.LUT R63, R59, 0xff00, R52, 0xf8, !PT ;  /* 0x0000ff003b3f7812 */ /* 0x000fe400078ef834 */
[----:B------:R-:W-:Y:S02]  /*da80*/  LOP3.LUT R12, R51, 0xff00, R12, 0xf8, !PT ;  /* 0x0000ff00330c7812 */ /* 0x000fe400078ef80c */
[----:B------:R-:W-:Y:S02]  /*da90*/  F2FP.F16.E4M3.UNPACK_B R59, R141.H1 ;  /* 0x0000008dff3b723e */ /* 0x000fe400030006ff */
[----:B------:R-:W-:Y:S02]  /*daa0*/  F2FP.F16.E4M3.UNPACK_B R56, R55.H1 ;  /* 0x00000037ff38723e */ /* 0x000fe400030006ff */
[----:B------:R-:W-:Y:S02]  /*dab0*/  F2FP.F16.E4M3.UNPACK_B R54, R53.H1 ;  /* 0x00000035ff36723e */ /* 0x000fe400030006ff */
[----:B------:R-:W-:Y:S01]  /*dac0*/  LOP3.LUT R61, R57, 0xff00, R40, 0xf8, !PT ;  /* 0x0000ff00393d7812 */ /* 0x000fe200078ef828 */
[----:B------:R-:W-:Y:S01]  /*dad0*/  HADD2.F32 R52, -RZ, R56.H0_H0 ;  /* 0x20000038ff347230 */ /* 0x000fe20000004100 */
[----:B------:R-:W-:Y:S01]  /*dae0*/  SHF.R.U32.HI R58, RZ, 0x10, R69 ;  /* 0x00000010ff3a7819 */ /* 0x000fe20000011645 */
[--C-:B------:R-:W-:Y:S01]  /*daf0*/  HADD2.F32 R51, -RZ, R54.reuse.H0_H0 ;  /* 0x20000036ff337230 */ /* 0x100fe20000004100 */
[----:B------:R-:W-:Y:S01]  /*db00*/  LOP3.LUT R11, R12, 0xff0000, R11, 0xf8, !PT ;  /* 0x00ff00000c0b7812 */ /* 0x000fe200078ef80b */
[----:B------:R-:W-:Y:S01]  /*db10*/  HADD2.F32 R12, -RZ, R59.H0_H0 ;  /* 0x2000003bff0c7230 */ /* 0x000fe20000004100 */
[----:B------:R-:W-:Y:S01]  /*db20*/  F2FP.F16.E4M3.UNPACK_B R57, R143.H1 ;  /* 0x0000008fff39723e */ /* 0x000fe200030006ff */
[----:B------:R-:W-:Y:S01]  /*db30*/  HADD2.F32 R54, -RZ, R54.H1_H1 ;  /* 0x30000036ff367230 */ /* 0x000fe20000004100 */
[----:B------:R-:W-:-:S02]  /*db40*/  SHF.R.U32.HI R60, RZ, 0x10, R71 ;  /* 0x00000010ff3c7819 */ /* 0x000fc40000011647 */
[----:B------:R-:W-:Y:S01]  /*db50*/  SHF.L.U32 R40, R58, 0x10, RZ ;  /* 0x000000103a287819 */ /* 0x000fe200000006ff */
[----:B------:R-:W-:Y:S02]  /*db60*/  HADD2.F32 R58, -RZ, R57.H0_H0 ;  /* 0x20000039ff3a7230 */ /* 0x000fe40000004100 */
[-C--:B------:R-:W-:Y:S01]  /*db70*/  FMUL.FTZ R62, R52, R12.reuse ;  /* 0x0000000c343e7220 */ /* 0x080fe20000410000 */
[C---:B------:R-:W-:Y:S01]  /*db80*/  FMUL.FTZ R65, R51.reuse, R12 ;  /* 0x0000000c33417220 */ /* 0x040fe20000410000 */
[----:B------:R-:W-:Y:S01]  /*db90*/  IMAD.U32 R60, R60, 0x10000, RZ ;  /* 0x000100003c3c7824 */ /* 0x000fe200078e00ff */
[----:B------:R-:W-:Y:S01]  /*dba0*/  F2FP.F16.E4M3.UNPACK_B R141, R141 ;  /* 0x0000008dff8d723e */ /* 0x000fe200020006ff */
[-C--:B------:R-:W-:Y:S01]  /*dbb0*/  FFMA.FTZ R51, R51, R58.reuse, -R62 ;  /* 0x0000003a33337223 */ /* 0x080fe2000001083e */
[----:B------:R-:W-:Y:S01]  /*dbc0*/  FFMA.FTZ R52, R52, R58, R65 ;  /* 0x0000003a34347223 */ /* 0x000fe20000010041 */
[----:B------:R-:W-:Y:S01]  /*dbd0*/  HADD2.F32 R58, -RZ, R59.H1_H1 ;  /* 0x3000003bff3a7230 */ /* 0x000fe20000004100 */
[----:B------:R-:W-:Y:S01]  /*dbe0*/  LOP3.LUT R12, R63, 0xff0000, R60, 0xf8, !PT ;  /* 0x00ff00003f0c7812 */ /* 0x000fe200078ef83c */
[----:B------:R-:W-:Y:S01]  /*dbf0*/  HADD2.F32 R59, -RZ, R56.H1_H1 ;  /* 0x30000038ff3b7230 */ /* 0x000fe20000004100 */
[----:B------:R-:W-:Y:S01]  /*dc00*/  F2FP.F16.E4M3.UNPACK_B R56, R55 ;  /* 0x00000037ff38723e */ /* 0x000fe200020006ff */
[----:B------:R-:W-:Y:S01]  /*dc10*/  HADD2.F32 R60, -RZ, R57.H1_H1 ;  /* 0x30000039ff3c7230 */ /* 0x000fe20000004100 */
[----:B------:R-:W-:Y:S01]  /*dc20*/  F2FP.F16.E4M3.UNPACK_B R57, R53 ;  /* 0x00000035ff39723e */ /* 0x000fe200020006ff */
[-C--:B------:R-:W-:Y:S01]  /*dc30*/  FMUL.FTZ R62, R54, R58.reuse ;  /* 0x0000003a363e7220 */ /* 0x080fe20000410000 */
[----:B------:R-:W-:Y:S01]  /*dc40*/  LOP3.LUT R40, R61, 0xff0000, R40, 0xf8, !PT ;  /* 0x00ff00003d287812 */ /* 0x000fe200078ef828 */
[----:B------:R-:W-:Y:S01]  /*dc50*/  FMUL.FTZ R53, R59, R58 ;  /* 0x0000003a3b357220 */ /* 0x000fe20000410000 */
[----:B------:R-:W-:Y:S01]  /*dc60*/  F2FP.F16.E4M3.UNPACK_B R143, R143 ;  /* 0x0000008fff8f723e */ /* 0x000fe200020006ff */
[----:B------:R-:W-:Y:S01]  /*dc70*/  HADD2.F32 R61, -RZ, R141.H0_H0 ;  /* 0x2000008dff3d7230 */ /* 0x000fe20000004100 */
[----:B------:R-:W-:Y:S01]  /*dc80*/  F2FP.F16.E4M3.UNPACK_B R64, R142.H1 ;  /* 0x0000008eff40723e */ /* 0x000fe200030006ff */
[----:B------:R-:W-:-:S02]  /*dc90*/  HADD2.F32 R58, -RZ, R56.H0_H0 ;  /* 0x20000038ff3a7230 */ /* 0x000fc40000004100 */
        /* <DEDUP_REMOVED lines=11> */
[----:B------:R-:W-:Y:S01]  /*dd50*/  F2FP.F16.E4M3.UNPACK_B R61, R42.H1 ;  /* 0x0000002aff3d723e */ /* 0x000fe200030006ff */
[----:B------:R-:W-:Y:S02]  /*dd60*/  HADD2.F32 R143, -RZ, R143.H1_H1 ;  /* 0x3000008fff8f7230 */ /* 0x000fe40000004100 */
        /* <DEDUP_REMOVED lines=11> */
[-C--:B------:R-:W-:Y:S01]  /*de20*/  FMUL.FTZ R69, R62, R67.reuse ;  /* 0x000000433e457220 */ /* 0x080fe20000410000 */
        /* <DEDUP_REMOVED lines=26> */
[----:B------:R-:W-:Y:S01]  /*dfd0*/  FMUL.FTZ R63, R42, R63 ;  /* 0x0000003f2a3f7220 */ /* 0x000fe20000410000 */
[CC--:B------:R-:W-:Y:S01]  /*dfe0*/  FMUL.FTZ R67, R59.reuse, R142.reuse ;  /* 0x0000008e3b437220 */ /* 0x0c0fe20000410000 */
        /* <DEDUP_REMOVED lines=33> */
[----:B------:R-:W-:Y:S01]  /*e200*/  F2FP.SATFINITE.E4M3.F32.PACK_AB_MERGE_C R66, R66, R69, RZ ;  /* 0x000000454242723e */ /* 0x000fe200048070ff */
[----:B------:R-:W-:Y:S01]  /*e210*/  HADD2.F32 R59, -RZ, R60.H0_H0 ;  /* 0x2000003cff3b7230 */ /* 0x000fe20000004100 */
[----:B------:R-:W-:Y:S01]  /*e220*/  F2FP.F16.E4M3.UNPACK_B R63, R12.H1 ;  /* 0x0000000cff3f723e */ /* 0x000fe200030006ff */
[----:B------:R-:W-:Y:S01]  /*e230*/  HADD2.F32 R40, -RZ, R55.H0_H0 ;  /* 0x20000037ff287230 */ /* 0x000fe20000004100 */
[----:B------:R-:W-:Y:S01]  /*e240*/  F2FP.SATFINITE.E4M3.F32.PACK_AB_MERGE_C R50, R50, R65, R66 ;  /* 0x000000413232723e */ /* 0x000fe20004807042 */
[----:B------:R-:W-:-:S02]  /*e250*/  HADD2.F32 R58, -RZ, R41.H1_H1 ;  /* 0x30000029ff3a7230 */ /* 0x000fc40000004100 */
[CC--:B------:R-:W-:Y:S01]  /*e260*/  FMUL.FTZ R61, R57.reuse, R59.reuse ;  /* 0x0000003b393d7220 */ /* 0x0c0fe20000410000 */
[----:B------:R-:W-:Y:S02]  /*e270*/  HADD2.F32 R41, -RZ, R14.H0_H0 ;  /* 0x2000000eff297230 */ /* 0x000fe40000004100 */
[C---:B------:R-:W-:Y:S01]  /*e280*/  FMUL.FTZ R62, R40.reuse, R59 ;  /* 0x0000003b283e7220 */ /* 0x040fe20000410000 */
[----:B------:R-:W-:Y:S02]  /*e290*/  HADD2.F32 R55, -RZ, R55.H1_H1 ;  /* 0x30000037ff377230 */ /* 0x000fe40000004100 */
[----:B------:R-:W-:Y:S02]  /*e2a0*/  HADD2.F32 R60, -RZ, R60.H1_H1 ;  /* 0x3000003cff3c7230 */ /* 0x000fe40000004100 */
[----:B------:R-:W-:Y:S02]  /*e2b0*/  HADD2.F32 R59, -RZ, R14.H1_H1 ;  /* 0x3000000eff3b7230 */ /* 0x000fe40000004100 */
[-C--:B------:R-:W-:Y:S01]  /*e2c0*/  FFMA.FTZ R14, R40, R41.reuse, -R61 ;  /* 0x00000029280e7223 */ /* 0x080fe2000001083d */
[----:B------:R-:W-:Y:S01]  /*e2d0*/  FFMA.FTZ R40, R57, R41, R62 ;  /* 0x0000002939287223 */ /* 0x000fe2000001003e */
[-C--:B------:R-:W-:Y:S01]  /*e2e0*/  FMUL.FTZ R61, R55, R60.reuse ;  /* 0x0000003c373d7220 */ /* 0x080fe20000410000 */
[----:B------:R-:W-:Y:S01]  /*e2f0*/  FMUL.FTZ R64, R58, R60 ;  /* 0x0000003c3a407220 */ /* 0x000fe20000410000 */
[----:B------:R-:W-:Y:S01]  /*e300*/  F2FP.F16.E4M3.UNPACK_B R57, R43 ;  /* 0x0000002bff39723e */ /* 0x000fe200020006ff */
[----:B------:R-:W-:-:S02]  /*e310*/  HADD2.F32 R68, -RZ, R63.H0_H0 ;  /* 0x2000003fff447230 */ /* 0x000fc40000004100 */
[-C--:B------:R-:W-:Y:S01]  /*e320*/  FFMA.FTZ R67, R58, R59.reuse, R61 ;  /* 0x0000003b3a437223 */ /* 0x080fe2000001003d */
[----:B------:R-:W-:Y:S01]  /*e330*/  F2FP.F16.E4M3.UNPACK_B R61, R12 ;  /* 0x0000000cff3d723e */ /* 0x000fe200020006ff */
[----:B------:R-:W-:Y:S01]  /*e340*/  FFMA.FTZ R65, R55, R59, -R64 ;  /* 0x0000003b37417223 */ /* 0x000fe20000010840 */
[----:B------:R-:W-:Y:S01]  /*e350*/  F2FP.F16.E4M3.UNPACK_B R41, R15 ;  /* 0x0000000fff29723e */ /* 0x000fe200020006ff */
[----:B------:R-:W-:Y:S01]  /*e360*/  HADD2.F32 R59, -RZ, R57.H0_H0 ;  /* 0x20000039ff3b7230 */ /* 0x000fe20000004100 */
[----:B------:R-:W-:Y:S01]  /*e370*/  F2FP.F16.E4M3.UNPACK_B R58, R43.H1 ;  /* 0x0000002bff3a723e */ /* 0x000fe200030006ff */
[----:B------:R-:W-:Y:S01]  /*e380*/  HADD2.F32 R66, -RZ, R61.H0_H0 ;  /* 0x2000003dff427230 */ /* 0x000fe20000004100 */
[----:B------:R-:W-:Y:S01]  /*e390*/  F2FP.F16.E4M3.UNPACK_B R12, R11 ;  /* 0x0000000bff0c723e */ /* 0x000fe200020006ff */
[----:B------:R-:W-:Y:S01]  /*e3a0*/  HADD2.F32 R43, -RZ, R41.H0_H0 ;  /* 0x20000029ff2b7230 */ /* 0x000fe20000004100 */
[----:B------:R-:W-:Y:S01]  /*e3b0*/  F2FP.F16.E4M3.UNPACK_B R15, R15.H1 ;  /* 0x0000000fff0f723e */ /* 0x000fe200030006ff */
[----:B------:R-:W-:Y:S01]  /*e3c0*/  HADD2.F32 R63, -RZ, R63.H1_H1 ;  /* 0x3000003fff3f7230 */ /* 0x000fe20000004100 */
[----:B------:R-:W-:Y:S01]  /*e3d0*/  F2FP.F16.E4M3.UNPACK_B R60, R11.H1 ;  /* 0x0000000bff3c723e */ /* 0x000fe200030006ff */
[----:B------:R-:W-:-:S02]  /*e3e0*/  HADD2.F32 R11, -RZ, R58.H0_H0 ;  /* 0x2000003aff0b7230 */ /* 0x000fc40000004100 */
[-C--:B------:R-:W-:Y:S01]  /*e3f0*/  FMUL.FTZ R70, R59, R66.reuse ;  /* 0x000000423b467220 */ /* 0x080fe20000410000 */
[----:B------:R-:W-:Y:S02]  /*e400*/  HADD2.F32 R62, -RZ, R12.H0_H0 ;  /* 0x2000000cff3e7230 */ /* 0x000fe40000004100 */
[----:B------:R-:W-:Y:S01]  /*e410*/  FMUL.FTZ R66, R43, R66 ;  /* 0x000000422b427220 */ /* 0x000fe20000410000 */
[--C-:B------:R-:W-:Y:S02]  /*e420*/  HADD2.F32 R55, -RZ, R15.reuse.H0_H0 ;  /* 0x2000000fff377230 */ /* 0x100fe40000004100 */
[----:B------:R-:W-:Y:S01]  /*e430*/  FMUL.FTZ R76, R11, R68 ;  /* 0x000000440b4c7220 */ /* 0x000fe20000410000 */
[----:B------:R-:W-:Y:S02]  /*e440*/  HADD2.F32 R58, -RZ, R58.H1_H1 ;  /* 0x3000003aff3a7230 */ /* 0x000fe40000004100 */
[----:B------:R-:W-:Y:S01]  /*e450*/  FFMA.FTZ R70, R43, R62, -R70 ;  /* 0x0000003e2b467223 */ /* 0x000fe20000010846 */
[----:B------:R-:W-:-:S02]  /*e460*/  HADD2.F32 R15, -RZ, R15.H1_H1 ;  /* 0x3000000fff0f7230 */ /* 0x000fc40000004100 */
[----:B------:R-:W-:Y:S01]  /*e470*/  FFMA.FTZ R66, R59, R62, R66 ;  /* 0x0000003e3b427223 */ /* 0x000fe20000010042 */
[--C-:B------:R-:W-:Y:S02]  /*e480*/  HADD2.F32 R64, -RZ, R60.reuse.H0_H0 ;  /* 0x2000003cff407230 */ /* 0x100fe40000004100 */
[----:B------:R-:W-:Y:S01]  /*e490*/  FMUL.FTZ R68, R55, R68 ;  /* 0x0000004437447220 */ /* 0x000fe20000410000 */
        /* <DEDUP_REMOVED lines=10> */
[----:B------:R-:W-:Y:S01]  /*e540*/  FFMA.FTZ R15, R15, R60, -R78 ;  /* 0x0000003c0f0f7223 */ /* 0x000fe2000001084e */
[----:B------:R-:W-:Y:S01]  /*e550*/  FMUL.FTZ R62, R41, R62 ;  /* 0x0000003e293e7220 */ /* 0x000fe20000410000 */
[----:B------:R-:W-:Y:S01]  /*e560*/  FFMA.FTZ R63, R58, R60, R63 ;  /* 0x0000003c3a3f7223 */ /* 0x000fe2000001003f */
[----:B------:R-:W-:Y:S01]  /*e570*/  F2FP.SATFINITE.E4M3.F32.PACK_AB_MERGE_C R14, R65, R14, RZ ;  /* 0x0000000e410e723e */ /* 0x000fe200048070ff */
[----:B------:R-:W-:Y:S01]  /*e580*/  FFMA.FTZ R41, R41, R12, -R64 ;  /* 0x0000000c29297223 */ /* 0x000fe20000010840 */
[----:B------:R-:W-:Y:S01]  /*e590*/  F2FP.SATFINITE.E4M3.F32.PACK_AB_MERGE_C R15, R15, R76, RZ ;  /* 0x0000004c0f0f723e */ /* 0x000fe200048070ff */
[----:B------:R-:W-:Y:S01]  /*e5a0*/  FFMA.FTZ R57, R57, R12, R62 ;  /* 0x0000000c39397223 */ /* 0x000fe2000001003e */
[----:B------:R-:W-:Y:S01]  /*e5b0*/  F2FP.SATFINITE.E4M3.F32.PACK_AB_MERGE_C R40, R67, R40, RZ ;  /* 0x000000284328723e */ /* 0x000fe200048070ff */
[----:B------:R-:W-:Y:S01]  /*e5c0*/  IMAD.MOV.U32 R12, RZ, RZ, R52 ;  /* 0x000000ffff0c7224 */ /* 0x000fe200078e0034 */
[----:B------:R-:W-:-:S02]  /*e5d0*/  F2FP.SATFINITE.E4M3.F32.PACK_AB_MERGE_C R53, R56, R53, R14 ;  /* 0x000000353835723e */ /* 0x000fc4000480700e */
[----:B------:R-:W-:Y:S02]  /*e5e0*/  F2FP.SATFINITE.E4M3.F32.PACK_AB_MERGE_C R63, R63, R68, RZ ;  /* 0x000000443f3f723e */ /* 0x000fe400048070ff */
[----:B------:R-:W-:Y:S02]  /*e5f0*/  F2FP.SATFINITE.E4M3.F32.PACK_AB_MERGE_C R15, R41, R70, R15 ;  /* 0x00000046290f723e */ /* 0x000fe4000480700f */
[----:B------:R-:W-:Y:S01]  /*e600*/  F2FP.SATFINITE.E4M3.F32.PACK_AB_MERGE_C R41, R13, R54, R40 ;  /* 0x000000360d29723e */ /* 0x000fe20004807028 */
[----:B------:R-:W-:Y:S01]  /*e610*/  IMAD.MOV.U32 R13, RZ, RZ, R53 ;  /* 0x000000ffff0d7224 */ /* 0x000fe200078e0035 */
[----:B------:R-:W-:Y:S01]  /*e620*/  F2FP.SATFINITE.E4M3.F32.PACK_AB_MERGE_C R43, R57, R66, R63 ;  /* 0x00000042392b723e */ /* 0x000fe2000480703f */
[----:B------:R-:W-:Y:S01]  /*e630*/  IMAD.MOV.U32 R40, RZ, RZ, R51 ;  /* 0x000000ffff287224 */ /* 0x000fe200078e0033 */
[----:B------:R-:W-:-:S07]  /*e640*/  MOV R14, R50 ;  /* 0x00000032000e7202 */ /* 0x000fce0000000f00 */
.L_x_2778:
[----:B------:R-:W-:Y:S05]  /*e650*/  BSYNC B2 ;  /* 0x0000000000027941 */ /* 0x000fea0003800000 */
.L_x_2777:
[----:B----4-:R4:W-:Y:S04]  /*e660*/  ST.E.128 desc[UR52][R44.64], R12 ;  /* 0x0000000c2c007985 */ /* 0x0109e8000c101d34 */
[----:B0-----:R4:W-:Y:S02]  /*e670*/  @!P2 ST.E.128 desc[UR52][R46.64], R40 ;  /* 0x000000282e00a985 */ /* 0x0019e4000c101d34 */
.L_x_2776:
[----:B------:R-:W-:Y:S05]  /*e680*/  BSYNC B1 ;  /* 0x0000000000017941 */ /* 0x000fea0003800000 */
.L_x_2775:
[----:B------:R-:W-:-:S13]  /*e690*/  ISETP.NE.AND P2, PT, R34, RZ, PT ;  /* 0x000000ff2200720c */ /* 0x000fda0003f45270 */
[----:B------:R-:W-:Y:S05]  /*e6a0*/  @!P2 BRA `(.L_x_2727) ;  /* 0x000000140088a947 */ /* 0x000fea0003800000 */
[----:B------:R-:W-:Y:S01]  /*e6b0*/  LOP3.LUT P4, RZ, R22, 0x1, RZ, 0xc0, !PT ;  /* 0x0000000116ff7812 */ /* 0x000fe2000788c0ff */
[----:B------:R-:W-:Y:S01]  /*e6c0*/  BSSY B1, `(.L_x_2779) ;  /* 0x00000ea000017945 */ /* 0x000fe20003800000 */
[----:B0---4-:R-:W-:Y:S02]  /*e6d0*/  IADD3 R44, P2, R31, R48, RZ ;  /* 0x000000301f2c7210 */ /* 0x011fe40007f5e0ff */
[----:B------:R-:W-:Y:S02]  /*e6e0*/  SEL R145, R118, R145, !P4 ;  /* 0x0000009176917207 */ /* 0x000fe40006000000 */
[----:B------:R-:W-:Y:S02]  /*e6f0*/  IADD3.X R45, R49, R110, RZ, P2, !PT ;  /* 0x0000006e312d7210 */ /* 0x000fe400017fe4ff */
[----:B------:R-:W-:Y:S02]  /*e700*/  SHF.R.S32.HI R12, RZ, 0x1f, R145 ;  /* 0x0000001fff0c7819 */ /* 0x000fe40000011491 */
[----:B------:R-:W-:-:S02]  /*e710*/  ISETP.GE.AND P2, PT, R4, R117, PT ;  /* 0x000000750400720c */ /* 0x000fc40003f46270 */
        /* <DEDUP_REMOVED lines=15> */
[----:B------:R-:W4:Y:S01]  /*e810*/  LDS.128 R40, [R40+0x1a400] ;  /* 0x01a4000028287984 */ /* 0x000f220000000c00 */
[----:B------:R-:W-:Y:S05]  /*e820*/  @P2 BRA `(.L_x_2780) ;  /* 0x0000000c004c2947 */ /* 0x000fea0003800000 */
[----:B------:R-:W-:Y:S01]  /*e830*/  SHF.R.U32.HI R47, RZ, 0x8, R85 ;  /* 0x00000008ff2f7819 */ /* 0x000fe20000011655 */
[----:B0-----:R-:W-:Y:S01]  /*e840*/  IMAD.MOV.U32 R46, RZ, RZ, R13 ;  /* 0x000000ffff2e7224 */ /* 0x001fe200078e000d */
[----:B------:R-:W-:Y:S01]  /*e850*/  SHF.R.U32.HI R60, RZ, 0x10, R85 ;  /* 0x00000010ff3c7819 */ /* 0x000fe20000011655 */
[----:B----4-:R-:W-:Y:S01]  /*e860*/  IMAD.MOV.U32 R54, RZ, RZ, R40 ;  /* 0x000000ffff367224 */ /* 0x010fe200078e0028 */
[----:B------:R-:W-:Y:S01]  /*e870*/  LOP3.LUT R50, R85, 0xff0000ff, RZ, 0xc0, !PT ;  /* 0xff0000ff55327812 */ /* 0x000fe200078ec0ff */
[----:B------:R-:W-:Y:S01]  /*e880*/  IMAD.SHL.U32 R13, R47, 0x100, RZ ;  /* 0x000001002f0d7824 */ /* 0x000fe200078e00ff */
[----:B------:R-:W-:Y:S01]  /*e890*/  SHF.R.U32.HI R57, RZ, 0x8, R73 ;  /* 0x00000008ff397819 */ /* 0x000fe20000011649 */
[----:B------:R-:W-:Y:S01]  /*e8a0*/  IMAD.MOV.U32 R52, RZ, RZ, R12 ;  /* 0x000000ffff347224 */ /* 0x000fe200078e000c */
[----:B------:R-:W-:Y:S02]  /*e8b0*/  SHF.R.U32.HI R56, RZ, 0x8, R75 ;  /* 0x00000008ff387819 */ /* 0x000fe4000001164b */
[----:B------:R-:W-:Y:S01]  /*e8c0*/  SHF.R.U32.HI R58, RZ, 0x8, R87 ;  /* 0x00000008ff3a7819 */ /* 0x000fe20000011657 */
[----:B------:R-:W-:Y:S01]  /*e8d0*/  IMAD.SHL.U32 R40, R57, 0x100, RZ ;  /* 0x0000010039287824 */ /* 0x000fe200078e00ff */
[----:B------:R-:W-:Y:S01]  /*e8e0*/  MOV R47, R14 ;  /* 0x0000000e002f7202 */ /* 0x000fe20000000f00 */
[----:B------:R-:W-:Y:S01]  /*e8f0*/  IMAD.U32 R14, R60, 0x10000, RZ ;  /* 0x000100003c0e7824 */ /* 0x000fe200078e00ff */
[----:B------:R-:W-:Y:S01]  /*e900*/  LOP3.LUT R13, R50, 0xff00, R13, 0xf8, !PT ;  /* 0x0000ff00320d7812 */ /* 0x000fe200078ef80d */
[----:B------:R-:W-:Y:S01]  /*e910*/  IMAD.SHL.U32 R50, R56, 0x100, RZ ;  /* 0x0000010038327824 */ /* 0x000fe200078e00ff */
[----:B------:R-:W-:Y:S01]  /*e920*/  SHF.R.U32.HI R59, RZ, 0x10, R87 ;  /* 0x00000010ff3b7819 */ /* 0x000fe20000011657 */
[----:B------:R-:W-:Y:S01]  /*e930*/  IMAD.SHL.U32 R12, R58, 0x100, RZ ;  /* 0x000001003a0c7824 */ /* 0x000fe200078e00ff */
[----:B------:R-:W-:-:S02]  /*e940*/  LOP3.LUT R53, R73, 0xff0000ff, RZ, 0xc0, !PT ;  /* 0xff0000ff49357812 */ /* 0x000fc400078ec0ff */
[----:B------:R-:W-:Y:S02]  /*e950*/  LOP3.LUT R55, R75, 0xff0000ff, RZ, 0xc0, !PT ;  /* 0xff0000ff4b377812 */ /* 0x000fe400078ec0ff */
[----:B------:R-:W-:Y:S02]  /*e960*/  LOP3.LUT R51, R87, 0xff0000ff, RZ, 0xc0, !PT ;  /* 0xff0000ff57337812 */ /* 0x000fe400078ec0ff */
[----:B------:R-:W-:Y:S02]  /*e970*/  LOP3.LUT R14, R13, 0xff0000, R14, 0xf8, !PT ;  /* 0x00ff00000d0e7812 */ /* 0x000fe400078ef80e */
[----:B------:R-:W-:Y:S02]  /*e980*/  LOP3.LUT R40, R53, 0xff00, R40, 0xf8, !PT ;  /* 0x0000ff0035287812 */ /* 0x000fe400078ef828 */
[----:B------:R-:W-:Y:S02]  /*e990*/  LOP3.LUT R58, R55, 0xff00, R50, 0xf8, !PT ;  /* 0x0000ff00373a7812 */ /* 0x000fe400078ef832 */
[----:B------:R-:W-:-:S02]  /*e9a0*/  SHF.L.U32 R13, R59, 0x10, RZ ;  /* 0x000000103b0d7819 */ /* 0x000fc400000006ff */
[----:B------:R-:W-:Y:S02]  /*e9b0*/  LOP3.LUT R12, R51, 0xff00, R12, 0xf8, !PT ;  /* 0x0000ff00330c7812 */ /* 0x000fe400078ef80c */
[----:B------:R-:W-:Y:S02]  /*e9c0*/  F2FP.F16.E4M3.UNPACK_B R59, R140.H1 ;  /* 0x0000008cff3b723e */ /* 0x000fe400030006ff */
[----:B------:R-:W-:Y:S02]  /*e9d0*/  F2FP.F16.E4M3.UNPACK_B R55, R54.H1 ;  /* 0x00000036ff37723e */ /* 0x000fe400030006ff */
[----:B------:R-:W-:Y:S02]  /*e9e0*/  F2FP.F16.E4M3.UNPACK_B R53, R52.H1 ;  /* 0x00000034ff35723e */ /* 0x000fe400030006ff */
[----:B------:R-:W-:Y:S01]  /*e9f0*/  SHF.R.U32.HI R63, RZ, 0x10, R75 ;  /* 0x00000010ff3f7819 */ /* 0x000fe2000001164b */
[----:B------:R-:W-:Y:S01]  /*ea00*/  HADD2.F32 R51, -RZ, R55.H0_H0 ;  /* 0x20000037ff337230 */ /* 0x000fe20000004100 */
[----:B------:R-:W-:Y:S01]  /*ea10*/  LOP3.LUT R12, R12, 0xff0000, R13, 0xf8, !PT ;  /* 0x00ff00000c0c7812 */ /* 0x000fe200078ef80d */
[----:B------:R-:W-:Y:S01]  /*ea20*/  HADD2.F32 R13, -RZ, R59.H0_H0 ;  /* 0x2000003bff0d7230 */ /* 0x000fe20000004100 */
[----:B------:R-:W-:Y:S01]  /*ea30*/  F2FP.F16.E4M3.UNPACK_B R56, R138.H1 ;  /* 0x0000008aff38723e */ /* 0x000fe200030006ff */
[----:B------:R-:W-:Y:S01]  /*ea40*/  HADD2.F32 R50, -RZ, R53.H0_H0 ;  /* 0x20000035ff327230 */ /* 0x000fe20000004100 */
[----:B------:R-:W-:Y:S01]  /*ea50*/  SHF.R.U32.HI R61, RZ, 0x10, R73 ;  /* 0x00000010ff3d7819 */ /* 0x000fe20000011649 */
[----:B------:R-:W-:-:S02]  /*ea60*/  IMAD.U32 R63, R63, 0x10000, RZ ;  /* 0x000100003f3f7824 */ /* 0x000fc400078e00ff */
[CC--:B------:R-:W-:Y:S01]  /*ea70*/  FMUL.FTZ R65, R51.reuse, R13.reuse ;  /* 0x0000000d33417220 */ /* 0x0c0fe20000410000 */
[--C-:B------:R-:W-:Y:S02]  /*ea80*/  HADD2.F32 R57, -RZ, R56.reuse.H0_H0 ;  /* 0x20000038ff397230 */ /* 0x100fe40000004100 */
        /* <DEDUP_REMOVED lines=9> */
[----:B------:R-:W-:Y:S01]  /*eb20*/  F2FP.F16.E4M3.UNPACK_B R55, R54 ;  /* 0x00000036ff37723e */ /* 0x000fe200020006ff */
[----:B------:R-:W-:Y:S01]  /*eb30*/  IMAD.U32 R61, R61, 0x10000, RZ ;  /* 0x000100003d3d7824 */ /* 0x000fe200078e00ff */
[----:B------:R-:W-:Y:S01]  /*eb40*/  F2FP.F16.E4M3.UNPACK_B R52, R52 ;  /* 0x00000034ff34723e */ /* 0x000fe200020006ff */
[-C--:B------:R-:W-:Y:S01]  /*eb50*/  FMUL.FTZ R62, R53, R56.reuse ;  /* 0x00000038353e7220 */ /* 0x080fe20000410000 */
[----:B------:R-:W-:Y:S01]  /*eb60*/  FMUL.FTZ R60, R57, R56 ;  /* 0x00000038393c7220 */ /* 0x000fe20000410000 */
[----:B------:R-:W-:Y:S01]  /*eb70*/  F2FP.F16.E4M3.UNPACK_B R138, R138 ;  /* 0x0000008aff8a723e */ /* 0x000fe200020006ff */
[----:B------:R-:W-:Y:S01]  /*eb80*/  HADD2.F32 R59, -RZ, R140.H0_H0 ;  /* 0x2000008cff3b7230 */ /* 0x000fe20000004100 */
[----:B------:R-:W-:Y:S01]  /*eb90*/  LOP3.LUT R40, R40, 0xff0000, R61, 0xf8, !PT ;  /* 0x00ff000028287812 */ /* 0x000fe200078ef83d */
[----:B------:R-:W-:-:S02]  /*eba0*/  HADD2.F32 R56, -RZ, R55.H0_H0 ;  /* 0x20000037ff387230 */ /* 0x000fc40000004100 */
[-C--:B------:R-:W-:Y:S01]  /*ebb0*/  FFMA.FTZ R64, R57, R58.reuse, R62 ;  /* 0x0000003a39407223 */ /* 0x080fe2000001003e */
[----:B------:R-:W-:Y:S02]  /*ebc0*/  HADD2.F32 R54, -RZ, R52.H0_H0 ;  /* 0x20000034ff367230 */ /* 0x000fe40000004100 */
[----:B------:R-:W-:Y:S01]  /*ebd0*/  FFMA.FTZ R53, R53, R58, -R60 ;  /* 0x0000003a35357223 */ /* 0x000fe2000001083c */
        /* <DEDUP_REMOVED lines=15> */
[--C-:B------:R-:W-:Y:S01]  /*ecd0*/  HADD2.F32 R59, -RZ, R54.reuse.H0_H0 ;  /* 0x20000036ff3b7230 */ /* 0x100fe20000004100 */
[----:B------:R-:W-:Y:S01]  /*ece0*/  F2FP.F16.E4M3.UNPACK_B R58, R137.H1 ;  /* 0x00000089ff3a723e */ /* 0x000fe200030006ff */
[----:B------:R-:W-:-:S02]  /*ecf0*/  HADD2.F32 R61, -RZ, R54.H1_H1 ;  /* 0x30000036ff3d7230 */ /* 0x000fc40000004100 */
[----:B------:R-:W-:Y:S01]  /*ed00*/  FFMA.FTZ R65, R55, R138, R140 ;  /* 0x0000008a37417223 */ /* 0x000fe2000001008c */
[----:B------:R-:W-:Y:S01]  /*ed10*/  HADD2.F32 R57, -RZ, R56.H0_H0 ;  /* 0x20000038ff397230 */ /* 0x000fe20000004100 */
[----:B------:R-:W-:Y:S01]  /*ed20*/  F2FP.F16.E4M3.UNPACK_B R139, R139 ;  /* 0x0000008bff8b723e */ /* 0x000fe200020006ff */
[----:B------:R-:W-:Y:S01]  /*ed30*/  HADD2.F32 R54, -RZ, R52.H0_H0 ;  /* 0x20000034ff367230 */ /* 0x000fe20000004100 */
[----:B------:R-:W-:Y:S01]  /*ed40*/  F2FP.F16.E4M3.UNPACK_B R47, R47 ;  /* 0x0000002fff2f723e */ /* 0x000fe200020006ff */
[----:B------:R-:W-:Y:S02]  /*ed50*/  HADD2.F32 R56, -RZ, R56.H1_H1 ;  /* 0x30000038ff387230 */ /* 0x000fe40000004100 */
[-C--:B------:R-:W-:Y:S01]  /*ed60*/  FMUL.FTZ R67, R57, R59.reuse ;  /* 0x0000003b39437220 */ /* 0x080fe20000410000 */
[----:B------:R-:W-:Y:S02]  /*ed70*/  HADD2.F32 R52, -RZ, R52.H1_H1 ;  /* 0x30000034ff347230 */ /* 0x000fe40000004100 */
[----:B------:R-:W-:Y:S01]  /*ed80*/  FMUL.FTZ R66, R54, R59 ;  /* 0x0000003b36427220 */ /* 0x000fe20000410000 */
[----:B------:R-:W-:-:S02]  /*ed90*/  HADD2.F32 R59, -RZ, R58.H1_H1 ;  /* 0x3000003aff3b7230 */ /* 0x000fc40000004100 */
[-C--:B------:R-:W-:Y:S01]  /*eda0*/  FMUL.FTZ R69, R56, R61.reuse ;  /* 0x0000003d38457220 */ /* 0x080fe20000410000 */
[----:B------:R-:W-:Y:S02]  /*edb0*/  HADD2.F32 R55, -RZ, R58.H0_H0 ;  /* 0x2000003aff377230 */ /* 0x000fe40000004100 */
[C---:B------:R-:W-:Y:S01]  /*edc0*/  FMUL.FTZ R61, R52.reuse, R61 ;  /* 0x0000003d343d7220 */ /* 0x040fe20000410000 */
[----:B------:R-:W-:Y:S01]  /*edd0*/  F2FP.F16.E4M3.UNPACK_B R137, R137 ;  /* 0x00000089ff89723e */ /* 0x000fe200020006ff */
[----:B------:R-:W-:Y:S01]  /*ede0*/  FFMA.FTZ R68, R52, R59, -R69 ;  /* 0x0000003b34447223 */ /* 0x000fe20000010845 */
[----:B------:R-:W-:Y:S01]  /*edf0*/  F2FP.F16.E4M3.UNPACK_B R52, R42 ;  /* 0x0000002aff34723e */ /* 0x000fe200020006ff */
[-C--:B------:R-:W-:Y:S01]  /*ee00*/  FFMA.FTZ R67, R54, R55.reuse, -R67 ;  /* 0x0000003736437223 */ /* 0x080fe20000010843 */
[----:B------:R-:W-:Y:S01]  /*ee10*/  FFMA.FTZ R66, R57, R55, R66 ;  /* 0x0000003739427223 */ /* 0x000fe20000010042 */
[----:B------:R-:W-:Y:S02]  /*ee20*/  HADD2.F32 R57, -RZ, R139.H0_H0 ;  /* 0x2000008bff397230 */ /* 0x000fe40000004100 */
[----:B------:R-:W-:Y:S01]  /*ee30*/  FFMA.FTZ R61, R56, R59, R61 ;  /* 0x0000003b383d7223 */ /* 0x000fe2000001003d */
[----:B------:R-:W-:Y:S01]  /*ee40*/  HADD2.F32 R54, -RZ, R52.H0_H0 ;  /* 0x20000034ff367230 */ /* 0x000fe20000004100 */
[----:B------:R-:W-:Y:S01]  /*ee50*/  F2FP.SATFINITE.E4M3.F32.PACK_AB_MERGE_C R50, R53, R50, RZ ;  /* 0x000000323532723e */ /* 0x000fe200048070ff */
[----:B------:R-:W-:Y:S01]  /*ee60*/  HADD2.F32 R42, -RZ, R47.H0_H0 ;  /* 0x2000002fff2a7230 */ /* 0x000fe20000004100 */
[----:B------:R-:W-:Y:S01]  /*ee70*/  F2FP.F16.E4M3.UNPACK_B R53, R46 ;  /* 0x0000002eff35723e */ /* 0x000fe200020006ff */
[----:B------:R-:W-:-:S02]  /*ee80*/  HADD2.F32 R139, -RZ, R139.H1_H1 ;  /* 0x3000008bff8b7230 */ /* 0x000fc40000004100 */
[-C--:B------:R-:W-:Y:S01]  /*ee90*/  FMUL.FTZ R59, R54, R57.reuse ;  /* 0x00000039363b7220 */ /* 0x080fe20000410000 */
[----:B------:R-:W-:Y:S02]  /*eea0*/  HADD2.F32 R52, -RZ, R52.H1_H1 ;  /* 0x30000034ff347230 */ /* 0x000fe40000004100 */
[----:B------:R-:W-:Y:S01]  /*eeb0*/  FMUL.FTZ R57, R42, R57 ;  /* 0x000000392a397220 */ /* 0x000fe20000410000 */
[----:B------:R-:W-:Y:S01]  /*eec0*/  HADD2.F32 R55, -RZ, R137.H0_H0 ;  /* 0x20000089ff377230 */ /* 0x000fe20000004100 */
[----:B------:R-:W-:Y:S01]  /*eed0*/  F2FP.SATFINITE.E4M3.F32.PACK_AB_MERGE_C R67, R68, R67, RZ ;  /* 0x000000434443723e */ /* 0x000fe200048070ff */
[----:B------:R-:W-:Y:S02]  /*eee0*/  HADD2.F32 R47, -RZ, R47.H1_H1 ;  /* 0x3000002fff2f7230 */ /* 0x000fe40000004100 */
[----:B------:R-:W-:Y:S01]  /*eef0*/  FMUL.FTZ R58, R52, R139 ;  /* 0x0000008b343a7220 */ /* 0x000fe20000410000 */
[----:B------:R-:W-:Y:S02]  /*ef00*/  HADD2.F32 R137, -RZ, R137.H1_H1 ;  /* 0x30000089ff897230 */ /* 0x000fe40000004100 */
[-C--:B------:R-:W-:Y:S01]  /*ef10*/  FFMA.FTZ R42, R42, R55.reuse, -R59 ;  /* 0x000000372a2a7223 */ /* 0x080fe2000001083b */
[----:B------:R-:W-:Y:S01]  /*ef20*/  FFMA.FTZ R56, R54, R55, R57 ;  /* 0x0000003736387223 */ /* 0x000fe20000010039 */
[C---:B------:R-:W-:Y:S01]  /*ef30*/  FMUL.FTZ R139, R47.reuse, R139 ;  /* 0x0000008b2f8b7220 */ /* 0x040fe20000410000 */
[----:B------:R-:W-:Y:S01]  /*ef40*/  F2FP.F16.E4M3.UNPACK_B R54, R41 ;  /* 0x00000029ff36723e */ /* 0x000fe200020006ff */
[-C--:B------:R-:W-:Y:S01]  /*ef50*/  FFMA.FTZ R47, R47, R137.reuse, -R58 ;  /* 0x000000892f2f7223 */ /* 0x080fe2000001083a */
[----:B------:R-:W-:Y:S01]  /*ef60*/  F2FP.F16.E4M3.UNPACK_B R59, R40 ;  /* 0x00000028ff3b723e */ /* 0x000fe200020006ff */
[----:B------:R-:W-:Y:S01]  /*ef70*/  FFMA.FTZ R139, R52, R137, R139 ;  /* 0x00000089348b7223 */ /* 0x000fe2000001008b */
[----:B------:R-:W-:Y:S01]  /*ef80*/  F2FP.SATFINITE.E4M3.F32.PACK_AB_MERGE_C R50, R63, R60, R50 ;  /* 0x0000003c3f32723e */ /* 0x000fe20004807032 */
[--C-:B------:R-:W-:Y:S01]  /*ef90*/  HADD2.F32 R55, -RZ, R54.reuse.H0_H0 ;  /* 0x20000036ff377230 */ /* 0x100fe20000004100 */
[----:B------:R-:W-:Y:S01]  /*efa0*/  F2FP.F16.E4M3.UNPACK_B R57, R14 ;  /* 0x0000000eff39723e */ /* 0x000fe200020006ff */
[----:B------:R-:W-:Y:S01]  /*efb0*/  HADD2.F32 R60, -RZ, R59.H0_H0 ;  /* 0x2000003bff3c7230 */ /* 0x000fe20000004100 */
[----:B------:R-:W-:Y:S01]  /*efc0*/  F2FP.SATFINITE.E4M3.F32.PACK_AB_MERGE_C R61, R61, R66, RZ ;  /* 0x000000423d3d723e */ /* 0x000fe200048070ff */
[----:B------:R-:W-:Y:S01]  /*efd0*/  HADD2.F32 R52, -RZ, R53.H0_H0 ;  /* 0x20000035ff347230 */ /* 0x000fe20000004100 */
[----:B------:R-:W-:Y:S01]  /*efe0*/  F2FP.SATFINITE.E4M3.F32.PACK_AB_MERGE_C R47, R47, R42, R67 ;  /* 0x0000002a2f2f723e */ /* 0x000fe20004807043 */
[----:B------:R-:W-:Y:S01]  /*eff0*/  HADD2.F32 R58, -RZ, R57.H0_H0 ;  /* 0x20000039ff3a7230 */ /* 0x000fe20000004100 */
[----:B------:R-:W-:Y:S01]  /*f000*/  F2FP.SATFINITE.E4M3.F32.PACK_AB_MERGE_C R42, R139, R56, R61 ;  /* 0x000000388b2a723e */ /* 0x000fe2000480703d */
[----:B------:R-:W-:Y:S01]  /*f010*/  FMUL.FTZ R61, R55, R60 ;  /* 0x0000003c373d7220 */ /* 0x000fe20000410000 */
[----:B------:R-:W-:-:S02]  /*f020*/  HADD2.F32 R56, -RZ, R54.H1_H1 ;  /* 0x30000036ff387230 */ /* 0x000fc40000004100 */
[C---:B------:R-:W-:Y:S01]  /*f030*/  FMUL.FTZ R60, R52.reuse, R60 ;  /* 0x0000003c343c7220 */ /* 0x040fe20000410000 */
[----:B------:R-:W-:Y:S02]  /*f040*/  HADD2.F32 R59, -RZ, R59.H1_H1 ;  /* 0x3000003bff3b7230 */ /* 0x000fe40000004100 */
        /* <DEDUP_REMOVED lines=9> */
[----:B------:R-:W-:Y:S01]  /*f0e0*/  F2FP.F16.E4M3.UNPACK_B R58, R40.H1 ;  /* 0x00000028ff3a723e */ /* 0x000fe200030006ff */
[----:B------:R-:W-:Y:S01]  /*f0f0*/  FFMA.FTZ R40, R56, R57, R59 ;  /* 0x0000003938287223 */ /* 0x000fe2000001003b */
[--C-:B------:R-:W-:Y:S01]  /*f100*/  HADD2.F32 R56, -RZ, R55.reuse.H0_H0 ;  /* 0x20000037ff387230 */ /* 0x100fe20000004100 */
[----:B------:R-:W-:Y:S01]  /*f110*/  F2FP.F16.E4M3.UNPACK_B R14, R14.H1 ;  /* 0x0000000eff0e723e */ /* 0x000fe200030006ff */
[----:B------:R-:W-:Y:S01]  /*f120*/  HADD2.F32 R54, -RZ, R46.H0_H0 ;  /* 0x2000002eff367230 */ /* 0x000fe20000004100 */
[----:B------:R-:W-:Y:S01]  /*f130*/  F2FP.SATFINITE.E4M3.F32.PACK_AB_MERGE_C R51, R64, R51, RZ ;  /* 0x000000334033723e */ /* 0x000fe200048070ff */
[----:B------:R-:W-:-:S02]  /*f140*/  HADD2.F32 R55, -RZ, R55.H1_H1 ;  /* 0x30000037ff377230 */ /* 0x000fc40000004100 */
[--C-:B------:R-:W-:Y:S01]  /*f150*/  HADD2.F32 R60, -RZ, R58.reuse.H1_H1 ;  /* 0x3000003aff3c7230 */ /* 0x100fe20000004100 */
[----:B------:R-:W-:Y:S01]  /*f160*/  F2FP.SATFINITE.E4M3.F32.PACK_AB_MERGE_C R51, R65, R62, R51 ;  /* 0x0000003e4133723e */ /* 0x000fe20004807033 */
[----:B------:R-:W-:Y:S02]  /*f170*/  HADD2.F32 R59, -RZ, R58.H0_H0 ;  /* 0x2000003aff3b7230 */ /* 0x000fe40000004100 */
[----:B------:R-:W-:Y:S02]  /*f180*/  HADD2.F32 R46, -RZ, R46.H1_H1 ;  /* 0x3000002eff2e7230 */ /* 0x000fe40000004100 */
[----:B------:R-:W-:Y:S01]  /*f190*/  FMUL.FTZ R63, R55, R60 ;  /* 0x0000003c373f7220 */ /* 0x000fe20000410000 */
[--C-:B------:R-:W-:Y:S02]  /*f1a0*/  HADD2.F32 R57, -RZ, R14.reuse.H0_H0 ;  /* 0x2000000eff397230 */ /* 0x100fe40000004100 */
[----:B------:R-:W-:Y:S01]  /*f1b0*/  FMUL.FTZ R61, R56, R59 ;  /* 0x0000003b383d7220 */ /* 0x000fe20000410000 */
[----:B------:R-:W-:-:S02]  /*f1c0*/  HADD2.F32 R58, -RZ, R14.H1_H1 ;  /* 0x3000000eff3a7230 */ /* 0x000fc40000004100 */
[----:B------:R-:W-:Y:S01]  /*f1d0*/  FMUL.FTZ R60, R46, R60 ;  /* 0x0000003c2e3c7220 */ /* 0x000fe20000410000 */
[C---:B------:R-:W-:Y:S01]  /*f1e0*/  FMUL.FTZ R59, R54.reuse, R59 ;  /* 0x0000003b363b7220 */ /* 0x040fe20000410000 */
[----:B------:R-:W-:Y:S01]  /*f1f0*/  FFMA.FTZ R64, R54, R57, -R61 ;  /* 0x0000003936407223 */ /* 0x000fe2000001083d */
[----:B------:R-:W-:Y:S01]  /*f200*/  F2FP.F16.E4M3.UNPACK_B R61, R13.H1 ;  /* 0x0000000dff3d723e */ /* 0x000fe200030006ff */
[-C--:B------:R-:W-:Y:S01]  /*f210*/  FFMA.FTZ R66, R55, R58.reuse, R60 ;  /* 0x0000003a37427223 */ /* 0x080fe2000001003c */
[----:B------:R-:W-:Y:S01]  /*f220*/  F2FP.F16.E4M3.UNPACK_B R55, R43.H1 ;  /* 0x0000002bff37723e */ /* 0x000fe200030006ff */
[----:B------:R-:W-:Y:S01]  /*f230*/  FFMA.FTZ R65, R56, R57, R59 ;  /* 0x0000003938417223 */ /* 0x000fe2000001003b */
[----:B------:R-:W-:Y:S01]  /*f240*/  F2FP.F16.E4M3.UNPACK_B R14, R15 ;  /* 0x0000000fff0e723e */ /* 0x000fe200020006ff */
[----:B------:R-:W-:Y:S01]  /*f250*/  FFMA.FTZ R67, R46, R58, -R63 ;  /* 0x0000003a2e437223 */ /* 0x000fe2000001083f */
[----:B------:R-:W-:Y:S01]  /*f260*/  F2FP.F16.E4M3.UNPACK_B R60, R13 ;  /* 0x0000000dff3c723e */ /* 0x000fe200020006ff */
[----:B------:R-:W-:Y:S01]  /*f270*/  HADD2.F32 R63, -RZ, R61.H0_H0 ;  /* 0x2000003dff3f7230 */ /* 0x000fe20000004100 */
[----:B------:R-:W-:Y:S01]  /*f280*/  F2FP.F16.E4M3.UNPACK_B R54, R43 ;  /* 0x0000002bff36723e */ /* 0x000fe200020006ff */
        /* <DEDUP_REMOVED lines=10> */
[----:B------:R-:W-:Y:S02]  /*f330*/  HADD2.F32 R59, -RZ, R57.H0_H0 ;  /* 0x20000039ff3b7230 */ /* 0x000fe40000004100 */
[-C--:B------:R-:W-:Y:S01]  /*f340*/  FMUL.FTZ R71, R12, R63.reuse ;  /* 0x0000003f0c477220 */ /* 0x080fe20000410000 */
[----:B------:R-:W-:Y:S02]  /*f350*/  HADD2.F32 R58, -RZ, R13.H0_H0 ;  /* 0x2000000dff3a7230 */ /* 0x000fe40000004100 */
[----:B------:R-:W-:Y:S01]  /*f360*/  FMUL.FTZ R63, R46, R63 ;  /* 0x0000003f2e3f7220 */ /* 0x000fe20000410000 */
[----:B------:R-:W-:-:S02]  /*f370*/  HADD2.F32 R55, -RZ, R55.H1_H1 ;  /* 0x30000037ff377230 */ /* 0x000fc40000004100 */
[-C--:B------:R-:W-:Y:S01]  /*f380*/  FFMA.FTZ R71, R46, R59.reuse, -R71 ;  /* 0x0000003b2e477223 */ /* 0x080fe20000010847 */
[----:B------:R-:W-:Y:S02]  /*f390*/  HADD2.F32 R46, -RZ, R61.H1_H1 ;  /* 0x3000003dff2e7230 */ /* 0x000fe40000004100 */
[-C--:B------:R-:W-:Y:S01]  /*f3a0*/  FFMA.FTZ R68, R43, R58.reuse, -R68 ;  /* 0x0000003a2b447223 */ /* 0x080fe20000010844 */
[----:B------:R-:W-:Y:S02]  /*f3b0*/  HADD2.F32 R15, -RZ, R15.H1_H1 ;  /* 0x3000000fff0f7230 */ /* 0x000fe40000004100 */
[----:B------:R-:W-:Y:S01]  /*f3c0*/  FFMA.FTZ R69, R56, R58, R69 ;  /* 0x0000003a38457223 */ /* 0x000fe20000010045 */
[----:B------:R-:W-:Y:S01]  /*f3d0*/  FFMA.FTZ R63, R12, R59, R63 ;  /* 0x0000003b0c3f7223 */ /* 0x000fe2000001003f */
[----:B------:R-:W-:Y:S02]  /*f3e0*/  HADD2.F32 R54, -RZ, R54.H1_H1 ;  /* 0x30000036ff367230 */ /* 0x000fe40000004100 */
[----:B------:R-:W-:Y:S01]  /*f3f0*/  FMUL.FTZ R56, R55, R46 ;  /* 0x0000002e37387220 */ /* 0x000fe20000410000 */
[----:B------:R-:W-:-:S02]  /*f400*/  HADD2.F32 R43, -RZ, R60.H1_H1 ;  /* 0x3000003cff2b7230 */ /* 0x000fc40000004100 */
[----:B------:R-:W-:Y:S01]  /*f410*/  FMUL.FTZ R46, R15, R46 ;  /* 0x0000002e0f2e7220 */ /* 0x000fe20000410000 */
[----:B------:R-:W-:Y:S01]  /*f420*/  HADD2.F32 R14, -RZ, R14.H1_H1 ;  /* 0x3000000eff0e7230 */ /* 0x000fe20000004100 */
[----:B------:R-:W-:Y:S01]  /*f430*/  F2FP.SATFINITE.E4M3.F32.PACK_AB_MERGE_C R64, R67, R64, RZ ;  /* 0x000000404340723e */ /* 0x000fe200048070ff */
[----:B------:R-:W-:Y:S02]  /*f440*/  HADD2.F32 R12, -RZ, R57.H1_H1 ;  /* 0x30000039ff0c7230 */ /* 0x000fe40000004100 */
[-C--:B------:R-:W-:Y:S01]  /*f450*/  FMUL.FTZ R57, R54, R43.reuse ;  /* 0x0000002b36397220 */ /* 0x080fe20000410000 */
[----:B------:R-:W-:Y:S02]  /*f460*/  HADD2.F32 R13, -RZ, R13.H1_H1 ;  /* 0x3000000dff0d7230 */ /* 0x000fe40000004100 */
[----:B------:R-:W-:Y:S01]  /*f470*/  FMUL.FTZ R43, R14, R43 ;  /* 0x0000002b0e2b7220 */ /* 0x000fe20000410000 */
[----:B------:R-:W-:Y:S01]  /*f480*/  F2FP.SATFINITE.E4M3.F32.PACK_AB_MERGE_C R65, R66, R65, RZ ;  /* 0x000000414241723e */ /* 0x000fe200048070ff */
        /* <DEDUP_REMOVED lines=10> */
[----:B------:R-:W-:Y:S02]  /*f530*/  F2FP.SATFINITE.E4M3.F32.PACK_AB_MERGE_C R15, R57, R68, R56 ;  /* 0x00000044390f723e */ /* 0x000fe40004807038 */
[----:B------:R-:W-:Y:S02]  /*f540*/  F2FP.SATFINITE.E4M3.F32.PACK_AB_MERGE_C R43, R54, R69, R46 ;  /* 0x00000045362b723e */ /* 0x000fe4000480702e */
[----:B------:R-:W-:-:S07]  /*f550*/  MOV R14, R47 ;  /* 0x0000002f000e7202 */ /* 0x000fce0000000f00 */
.L_x_2780:
[----:B------:R-:W-:Y:S05]  /*f560*/  BSYNC B1 ;  /* 0x0000000000017941 */ /* 0x000fea0003800000 */
.L_x_2779:
[----:B0-----:R0:W-:Y:S01]  /*f570*/  ST.E.128 desc[UR52][R44.64], R12 ;  /* 0x0000000c2c007985 */ /* 0x0011e2000c101d34 */
[----:B------:R-:W-:-:S13]  /*f580*/  ISETP.GE.AND P2, PT, R11, R136, PT ;  /* 0x000000880b00720c */ /* 0x000fda0003f46270 */
[----:B------:R-:W-:Y:S05]  /*f590*/  @P2 BRA `(.L_x_2727) ;  /* 0x0000000400cc2947 */ /* 0x000fea0003800000 */
[----:B0-----:R-:W-:-:S04]  /*f5a0*/  IADD3 R12, P2, R11, R48, RZ ;  /* 0x000000300b0c7210 */ /* 0x001fc80007f5e0ff */
[----:B------:R-:W-:-:S05]  /*f5b0*/  LEA.HI.X.SX32 R13, R11, R49, 0x1, P2 ;  /* 0x000000310b0d7211 */ /* 0x000fca00010f0eff */
[----:B----4-:R0:W-:Y:S01]  /*f5c0*/  ST.E.128 desc[UR52][R12.64], R40 ;  /* 0x000000280c007985 */ /* 0x0101e2000c101d34 */
[----:B------:R-:W-:Y:S05]  /*f5d0*/  BRA `(.L_x_2727) ;  /* 0x0000000400bc7947 */ /* 0x000fea0003800000 */
.L_x_2692:
[----:B------:R-:W-:-:S06]  /*f5e0*/  UISETP.NE.AND UP0, UPT, UR48, 0x3, UPT ;  /* 0x000000033000788c */ /* 0x000fcc000bf05270 */
[----:B------:R-:W-:-:S13]  /*f5f0*/  PLOP3.LUT P1, PT, PT, PT, UP0, 0x80, 0x0 ;  /* 0x000000000000781c */ /* 0x000fda0003f2f008 */
[----:B------:R-:W-:Y:S05]  /*f600*/  @!P1 BRA `(.L_x_2781) ;  /* 0x0000000000049947 */ /* 0x000fea0003800000 */
[----:B------:R-:W-:Y:S01]  /*f610*/  BPT.TRAP 0x1 ;  /* 0x000000040000795c */ /* 0x000fe20000300000 */
.L_x_2781:
[----:B------:R-:W-:Y:S01]  /*f620*/  IMAD R95, R19, 0x8, R18 ;  /* 0x00000008135f7824 */ /* 0x000fe200078e0212 */
[----:B------:R-:W-:Y:S01]  /*f630*/  SHF.L.U32 R96, R199, 0x1f, RZ ;  /* 0x0000001fc7607819 */ /* 0x000fe200000006ff */
[----:B------:R-:W-:Y:S01]  /*f640*/  BSSY B1, `(.L_x_2782) ;  /* 0x0000004000017945 */ /* 0x000fe20003800000 */
[----:B------:R-:W-:Y:S02]  /*f650*/  SHF.R.S32.HI R92, RZ, 0x1f, R39 ;  /* 0x0000001fff5c7819 */ /* 0x000fe40000011427 */
[----:B------:R-:W0:Y:S02]  /*f660*/  SYNCS.PHASECHK.TRANS64.TRYWAIT P2, [R95+URZ+0x29890], R96 ;  /* 0x029890605f0075a7 */ /* 0x000e24000804017f */
[----:B0-----:R-:W-:Y:S05]  /*f670*/  @!P2 BRA `(.L_x_2783) ;  /* 0x0000022c00eca947 */ /* 0x001fea0003800000 */
.L_x_3068:
[----:B------:R-:W-:Y:S05]  /*f680*/  BSYNC B1 ;  /* 0x0000000000017941 */ /* 0x000fea0003800000 */
.L_x_2782:
        /* <DEDUP_REMOVED lines=15> */
[----:B------:R-:W-:Y:S02]  /*f780*/  IMAD.IADD R52, R94, 0x1, -R198 ;  /* 0x000000015e347824 */ /* 0x000fe400078e0ac6 */
        /* <DEDUP_REMOVED lines=9> */
.L_x_3072:
[----:B------:R-:W-:Y:S04]  /*f820*/  BSSY B1, `(.L_x_2785) ;  /* 0x0000023000017945 */ /* 0x000fe80003800000 */
[----:B------:R-:W-:Y:S05]  /*f830*/  @!P2 BRA `(.L_x_2786) ;  /* 0x000000000084a947 */ /* 0x000fea0003800000 */
[----:B------:R-:W-:Y:S02]  /*f840*/  ULDC UR4, c[0x0][0x2f4] ;  /* 0x0000bd0000047ab9 */ /* 0x000fe40000000800 */
[----:B------:R-:W-:-:S13]  /*f850*/  ISETP.GE.AND P5, PT, R16, UR4, PT ;  /* 0x0000000410007c0c */ /* 0x000fda000bfa6270 */
[----:B------:R-:W4:Y:S01]  /*f860*/  @!P5 LDS.128 R12, [R41+0x1a400] ;  /* 0x01a40000290cd984 */ /* 0x000f220000000c00 */
[----:B---3--:R-:W-:-:S04]  /*f870*/  @!P5 IADD3 R46, P2, R16, R49, RZ ;  /* 0x00000031102ed210 */ /* 0x008fc80007f5e0ff */
[----:B--2---:R-:W-:Y:S02]  /*f880*/  @!P5 IADD3.X R47, R48, R17, RZ, P2, !PT ;  /* 0x00000011302fd210 */ /* 0x004fe400017fe4ff */
        /* <DEDUP_REMOVED lines=21> */
[----:B--2---:R-:W-:-:S04]  /*f9e0*/  @!P5 IADD3 R46, P6, R196, R49, RZ ;  /* 0x00000031c42ed210 */ /* 0x004fc80007fde0ff */
[----:B------:R-:W-:Y:S01]  /*f9f0*/  @!P5 IADD3.X R47, R48, R205, RZ, P6, !PT ;  /* 0x000000cd302fd210 */ /* 0x000fe200037fe4ff */
[----:B---3--:R-:W-:Y:S04]  /*fa00*/  @!P2 ST.E.128 desc[UR52][R44.64], R12 ;  /* 0x0000000c2c00a985 */ /* 0x008fe8000c101d34 */
[----:B------:R-:W2:Y:S04]  /*fa10*/  @!P4 LDS.128 R12, [R41+0x1f400] ;  /* 0x01f40000290cc984 */ /* 0x000ea80000000c00 */
[----:B--2---:R-:W-:Y:S04]  /*fa20*/  @!P4 ST.E.128 desc[UR52][R42.64], R12 ;  /* 0x0000000c2a00c985 */ /* 0x004fe8000c101d34 */
[----:B------:R-:W2:Y:S04]  /*fa30*/  @!P5 LDS.128 R12, [R40+0x1f400] ;  /* 0x01f40000280cd984 */ /* 0x000ea80000000c00 */
[----:B--2---:R4:W-:Y:S02]  /*fa40*/  @!P5 ST.E.128 desc[UR52][R46.64], R12 ;  /* 0x0000000c2e00d985 */ /* 0x0049e4000c101d34 */
.L_x_2786:
[----:B------:R-:W-:Y:S05]  /*fa50*/  BSYNC B1 ;  /* 0x0000000000017941 */ /* 0x000fea0003800000 */
.L_x_2785:
[----:B------:R-:W-:-:S03]  /*fa60*/  UMOV UR4, 0xffffffff ;  /* 0xffffffff00047882 */ /* 0x000fc60000000000 */
[----:B------:R-:W-:Y:S05]  /*fa70*/  BRA.DIV UR4, `(.L_x_2787) ;  /* 0x0000022e044c7947 */ /* 0x000fea000b800000 */
[----:B--2---:R2:W0:Y:S04]  /*fa80*/  SHFL.IDX PT, R48, R51, 0x1, 0x1e1f ;  /* 0x003e1f0033307f89 */ /* 0x00442800000e0000 */
[----:B---3--:R2:W3:Y:S02]  /*fa90*/  SHFL.IDX PT, R49, R50, 0x1, 0x1e1f ;  /* 0x003e1f0032317f89 */ /* 0x0084e400000e0000 */
.L_x_3076:
[----:B------:R-:W-:-:S13]  /*faa0*/  ISETP.GE.AND P2, PT, R52, 0x81, PT ;  /* 0x000000813400780c */ /* 0x000fda0003f46270 */
[----:B------:R-:W-:Y:S05]  /*fab0*/  @!P2 BRA `(.L_x_2727) ;  /* 0x000000000084a947 */ /* 0x000fea0003800000 */
[----:B------:R-:W-:Y:S02]  /*fac0*/  ULDC UR4, c[0x0][0x2f4] ;  /* 0x0000bd0000047ab9 */ /* 0x000fe40000000800 */
[----:B------:R-:W-:-:S13]  /*fad0*/  ISETP.GE.AND P5, PT, R16, UR4, PT ;  /* 0x0000000410007c0c */ /* 0x000fda000bfa6270 */
[----:B----4-:R-:W4:Y:S01]  /*fae0*/  @!P5 LDS.128 R12, [R41+0x1c400] ;  /* 0x01c40000290cd984 */ /* 0x010f220000000c00 */
[----:B---3--:R-:W-:-:S05]  /*faf0*/  @!P5 IADD3 R46, P2, R16, R49, RZ ;  /* 0x00000031102ed210 */ /* 0x008fca0007f5e0ff */
[----:B0-----:R-:W-:Y:S01]  /*fb00*/  @!P5 IMAD.X R47, R48, 0x1, R17, P2 ;  /* 0x00000001302fd824 */ /* 0x001fe200010e0611 */
        /* <DEDUP_REMOVED lines=10> */
[----:B0-----:R-:W-:-:S04]  /*fbb0*/  @!P5 IADD3 R46, P6, R11, R49, RZ ;  /* 0x000000310b2ed210 */ /* 0x001fc80007fde0ff */
[----:B------:R-:W-:-:S05]  /*fbc0*/  @!P5 LEA.HI.X.SX32 R47, R11, R48, 0x1, P6 ;  /* 0x000000300b2fd211 */ /* 0x000fca00030f0eff */
[----:B---3--:R0:W-:Y:S01]  /*fbd0*/  @!P5 ST.E.128 desc[UR52][R46.64], R12 ;  /* 0x0000000c2e00d985 */ /* 0x0081e2000c101d34 */
[----:B------:R-:W-:-:S13]  /*fbe0*/  ISETP.GE.AND P5, PT, R4, UR4, PT ;  /* 0x0000000404007c0c */ /* 0x000fda000bfa6270 */
[----:B------:R-:W3:Y:S01]  /*fbf0*/  @!P5 LDS.128 R12, [R41+0x1ec00] ;  /* 0x01ec0000290cd984 */ /* 0x000ee20000000c00 */
[----:B------:R-:W-:-:S04]  /*fc00*/  @!P5 SHF.L.U32 R11, R193, 0x4, RZ ;  /* 0x00000004c10bd819 */ /* 0x000fc800000006ff */
[----:B0-----:R-:W-:-:S04]  /*fc10*/  @!P5 IADD3 R46, P6, R11, R49, RZ ;  /* 0x000000310b2ed210 */ /* 0x001fc80007fde0ff */
[----:B------:R-:W-:-:S05]  /*fc20*/  @!P5 LEA.HI.X.SX32 R47, R11, R48, 0x1, P6 ;  /* 0x000000300b2fd211 */ /* 0x000fca00030f0eff */
[----:B---3--:R0:W-:Y:S01]  /*fc30*/  @!P5 ST.E.128 desc[UR52][R46.64], R12 ;  /* 0x0000000c2e00d985 */ /* 0x0081e2000c101d34 */
[----:B------:R-:W-:-:S03]  /*fc40*/  ISETP.GE.AND P5, PT, R196, UR4, PT ;  /* 0x00000004c4007c0c */ /* 0x000fc6000bfa6270 */
[----:B------:R-:W3:Y:S10]  /*fc50*/  @!P2 LDS.128 R12, [R40+0x1ec00] ;  /* 0x01ec0000280ca984 */ /* 0x000ef40000000c00 */
[----:B0-----:R-:W-:-:S05]  /*fc60*/  @!P5 IADD3 R46, P6, R196, R49, RZ ;  /* 0x00000031c42ed210 */ /* 0x001fca0007fde0ff */
[----:B------:R-:W-:Y:S01]  /*fc70*/  @!P5 IMAD.X R47, R48, 0x1, R205, P6 ;  /* 0x00000001302fd824 */ /* 0x000fe200030e06cd */
[----:B---3--:R-:W-:Y:S04]  /*fc80*/  @!P2 ST.E.128 desc[UR52][R44.64], R12 ;  /* 0x0000000c2c00a985 */ /* 0x008fe8000c101d34 */
[----:B------:R-:W0:Y:S04]  /*fc90*/  @!P4 LDS.128 R12, [R41+0x21400] ;  /* 0x02140000290cc984 */ /* 0x000e280000000c00 */
[----:B0-----:R-:W-:Y:S04]  /*fca0*/  @!P4 ST.E.128 desc[UR52][R42.64], R12 ;  /* 0x0000000c2a00c985 */ /* 0x001fe8000c101d34 */
[----:B------:R-:W0:Y:S04]  /*fcb0*/  @!P5 LDS.128 R12, [R40+0x21400] ;  /* 0x02140000280cd984 */ /* 0x000e280000000c00 */
[----:B0-----:R0:W-:Y:S02]  /*fcc0*/  @!P5 ST.E.128 desc[UR52][R46.64], R12 ;  /* 0x0000000c2e00d985 */ /* 0x0011e4000c101d34 */
.L_x_2727:
[----:B------:R-:W-:Y:S05]  /*fcd0*/  BSYNC B0 ;  /* 0x0000000000007941 */ /* 0x000fea0003800000 */
.L_x_2691:
        /* <DEDUP_REMOVED lines=16> */
.L_x_2789:
[----:B------:R-:W-:Y:S05]  /*fde0*/  BSYNC B0 ;  /* 0x0000000000007941 */ /* 0x000fea0003800000 */
.L_x_2788:
[----:B------:R-:W0:Y:S01]  /*fdf0*/  SYNCS.PHASECHK.TRANS64.TRYWAIT P1, [R95+URZ+0x298b0], R96 ;  /* 0x0298b0605f0075a7 */ /* 0x000e22000802017f */
[----:B------:R-:W-:Y:S04]  /*fe00*/  BSSY B0, `(.L_x_2790) ;  /* 0x0000002000007945 */ /* 0x000fe80003800000 */
[----:B0-----:R-:W-:Y:S05]  /*fe10*/  @!P1 BRA `(.L_x_2791) ;  /* 0x0000022800b09947 */ /* 0x001fea0003800000 */
.L_x_3077:
[----:B------:R-:W-:Y:S05]  /*fe20*/  BSYNC B0 ;  /* 0x0000000000007941 */ /* 0x000fea0003800000 */
.L_x_2790:
[----:B------:R-:W-:Y:S01]  /*fe30*/  ULDC.64 UR4, c[0x0][0x328] ;  /* 0x0000ca0000047ab9 */ /* 0x000fe20000000a00 */
[----:B------:R-:W-:Y:S01]  /*fe40*/  ULDC.64 UR6, c[0x0][0x318] ;  /* 0x0000c60000067ab9 */ /* 0x000fe20000000a00 */
[----:B------:R-:W-:Y:S01]  /*fe50*/  IMAD R92, R92, UR4, RZ ;  /* 0x000000045c5c7c24 */ /* 0x000fe2000f8e02ff */
[----:B------:R-:W-:Y:S01]  /*fe60*/  IADD3 R94, -R198, R94, RZ ;  /* 0x0000005ec65e7210 */ /* 0x000fe20007ffe1ff */
[C---:B------:R-:W-:Y:S01]  /*fe70*/  IMAD.WIDE.U32 R12, R39.reuse, UR4, RZ ;  /* 0x00000004270c7c25 */ /* 0x040fe2000f8e00ff */
[----:B------:R-:W-:Y:S03]  /*fe80*/  BSSY B0, `(.L_x_2792) ;  /* 0x000002c000007945 */ /* 0x000fe60003800000 */
[----:B------:R-:W-:Y:S01]  /*fe90*/  IMAD R39, R39, UR5, R92 ;  /* 0x0000000527277c24 */ /* 0x000fe2000f8e025c */
[----:B------:R-:W-:Y:S01]  /*fea0*/  ULDC.64 UR4, c[0x0][0x338] ;  /* 0x0000ce0000047ab9 */ /* 0x000fe20000000a00 */
[----:B----4-:R-:W-:-:S02]  /*feb0*/  IMAD R11, R19, 0x5000, R222 ;  /* 0x00005000130b7824 */ /* 0x010fc400078e02de */
[----:B------:R-:W-:Y:S02]  /*fec0*/  IMAD R93, R93, UR4, RZ ;  /* 0x000000045d5d7c24 */ /* 0x000fe4000f8e02ff */
[----:B------:R-:W-:Y:S01]  /*fed0*/  IMAD.IADD R13, R13, 0x1, R39 ;  /* 0x000000010d0d7824 */ /* 0x000fe200078e0227 */
[-C--:B------:R-:W-:Y:S01]  /*fee0*/  IADD3 R48, R18, R11.reuse, R122 ;  /* 0x0000000b12307210 */ /* 0x080fe20007ffe07a */
[----:B------:R-:W-:Y:S01]  /*fef0*/  IMAD R93, R38, UR5, R93 ;  /* 0x00000005265d7c24 */ /* 0x000fe2000f8e025d */
[-C--:B---3--:R-:W-:Y:S01]  /*ff00*/  IADD3 R49, R18, R11.reuse, R123 ;  /* 0x0000000b12317210 */ /* 0x088fe20007ffe07b */
[----:B------:R-:W-:Y:S01]  /*ff10*/  IMAD.WIDE.U32 R12, R38, UR4, R12 ;  /* 0x00000004260c7c25 */ /* 0x000fe2000f8e000c */
[----:B------:R-:W-:Y:S01]  /*ff20*/  ULDC.64 UR4, c[0x0][0x330] ;  /* 0x0000cc0000047ab9 */ /* 0x000fe20000000a00 */
[----:B-12---:R-:W-:Y:S02]  /*ff30*/  IADD3 R50, R18, R11, R128 ;  /* 0x0000000b12327210 */ /* 0x006fe40007ffe080 */
[----:B------:R-:W-:-:S02]  /*ff40*/  IMAD.IADD R13, R13, 0x1, R93 ;  /* 0x000000010d0d7824 */ /* 0x000fc400078e025d */
[----:B------:R-:W-:Y:S02]  /*ff50*/  IMAD.IADD R46, R18, 0x1, R11 ;  /* 0x00000001122e7824 */ /* 0x000fe400078e020b */
[----:B------:R-:W-:-:S04]  /*ff60*/  IMAD.WIDE.U32 R12, R191, UR4, R12 ;  /* 0x00000004bf0c7c25 */ /* 0x000fc8000f8e000c */
[----:B------:R-:W-:Y:S01]  /*ff70*/  IMAD R13, R191, UR5, R13 ;  /* 0x00000005bf0d7c24 */ /* 0x000fe2000f8e020d */
[----:B------:R-:W-:-:S04]  /*ff80*/  IADD3 R44, P1, R12, UR6, RZ ;  /* 0x000000060c2c7c10 */ /* 0x000fc8000ff3e0ff */
[----:B------:R-:W-:Y:S01]  /*ff90*/  IADD3.X R45, R13, UR7, RZ, P1, !PT ;  /* 0x000000070d2d7c10 */ /* 0x000fe20008ffe4ff */
[----:B------:R0:W1:Y:S01]  /*ffa0*/  SHFL.IDX PT, R47, R44, RZ, 0x1e1f ;  /* 0x001e1fff2c2f7589 */ /* 0x00006200000e0000 */
[----:B------:R-:W-:-:S03]  /*ffb0*/  ISETP.GE.AND P1, PT, R94, 0x1, PT ;  /* 0x000000015e00780c */ /* 0x000fc60003f26270 */
[----:B------:R0:W2:Y:S10]  /*ffc0*/  SHFL.IDX PT, R11, R45, RZ, 0x1e1f ;  /* 0x001e1fff2d0b7589 */ /* 0x0000b400000e0000 */
[----:B0-----:R-:W-:Y:S05]  /*ffd0*/  @!P1 BRA `(.L_x_2793) ;  /* 0x0000000000589947 */ /* 0x001fea0003800000 */
[----:B------:R-:W-:Y:S02]  /*ffe0*/  ISETP.NE.AND P5, PT, R9, RZ, PT ;  /* 0x000000ff0900720c */ /* 0x000fe40003fa5270 */
[----:B------:R-:W-:-:S11]  /*fff0*/  ISETP.NE.AND P4, PT, R10, RZ, PT ;  /* 0x000000ff0a00720c */ /* 0x000fd60003f85270 */
[----:B-1----:R-:W-:Y:S02]  /*10000*/  @P5 IADD3 R40, P1, R16, R47, RZ ;  /* 0x0000002f10285210 */ /* 0x002fe40007f3e0ff */
[----:B------:R-:W-:-:S03]  /*10010*/  @P4 IMAD.SHL.U32 R12, R192, 0x10, RZ ;  /* 0x00000010c00c4824 */ /* 0x000fc600078e00ff */
[----:B--2---:R-:W-:Y:S02]  /*10020*/  @P5 IMAD.X R41, R11, 0x1, R17, P1 ;  /* 0x000000010b295824 */ /* 0x004fe400008e0611 */
        /* <DEDUP_REMOVED lines=10> */
[----:B0-----:R-:W-:-:S04]  /*100d0*/  @P5 IADD3 R40, P6, R190, R47, RZ ;  /* 0x0000002fbe285210 */ /* 0x001fc80007fde0ff */
[----:B------:R-:W-:Y:S01]  /*100e0*/  @P5 IADD3.X R41, R11, R197, RZ, P6, !PT ;  /* 0x000000c50b295210 */ /* 0x000fe200037fe4ff */
[----:B-1----:R-:W-:Y:S04]  /*100f0*/  @P4 ST.E.128 desc[UR52][R42.64], R12 ;  /* 0x0000000c2a004985 */ /* 0x002fe8000c101d34 */
[----:B------:R-:W0:Y:S04]  /*10100*/  @P1 LDS.128 R12, [R49+0xa400] ;  /* 0x00a40000310c1984 */ /* 0x000e280000000c00 */
[----:B0-----:R-:W-:Y:S04]  /*10110*/  @P1 ST.E.128 desc[UR52][R38.64], R12 ;  /* 0x0000000c26001985 */ /* 0x001fe8000c101d34 */
[----:B------:R-:W0:Y:S04]  /*10120*/  @P5 LDS.128 R12, [R50+0xa400] ;  /* 0x00a40000320c5984 */ /* 0x000e280000000c00 */
[----:B0-----:R0:W-:Y:S02]  /*10130*/  @P5 ST.E.128 desc[UR52][R40.64], R12 ;  /* 0x0000000c28005985 */ /* 0x0011e4000c101d34 */
.L_x_2793:
[----:B------:R-:W-:Y:S05]  /*10140*/  BSYNC B0 ;  /* 0x0000000000007941 */ /* 0x000fea0003800000 */
.L_x_2792:
[----:B------:R-:W-:Y:S01]  /*10150*/  ISETP.GE.AND P1, PT, R94, 0x81, PT ;  /* 0x000000815e00780c */ /* 0x000fe20003f26270 */
[----:B------:R-:W3:Y:S01]  /*10160*/  SHFL.IDX PT, R45, R45, 0x1, 0x1e1f ;  /* 0x003e1f002d2d7f89 */ /* 0x000ee200000e0000 */
[----:B------:R-:W-:Y:S03]  /*10170*/  BSSY B0, `(.L_x_2794) ;  /* 0x0000019000007945 */ /* 0x000fe60003800000 */
[----:B--2---:R2:W4:Y:S08]  /*10180*/  SHFL.IDX PT, R11, R44, 0x1, 0x1e1f ;  /* 0x003e1f002c0b7f89 */ /* 0x00453000000e0000 */
[----:B--2---:R-:W-:Y:S05]  /*10190*/  @!P1 BRA `(.L_x_2795) ;  /* 0x0000000000589947 */ /* 0x004fea0003800000 */
[----:B------:R-:W-:Y:S02]  /*101a0*/  ISETP.NE.AND P5, PT, R9, RZ, PT ;  /* 0x000000ff0900720c */ /* 0x000fe40003fa5270 */
[----:B------:R-:W-:-:S11]  /*101b0*/  ISETP.NE.AND P4, PT, R10, RZ, PT ;  /* 0x000000ff0a00720c */ /* 0x000fd60003f85270 */
[----:B0---4-:R-:W-:Y:S02]  /*101c0*/  @P5 IADD3 R40, P1, R16, R11, RZ ;  /* 0x0000000b10285210 */ /* 0x011fe40007f3e0ff */
[----:B------:R-:W-:-:S03]  /*101d0*/  @P4 IMAD.SHL.U32 R12, R192, 0x10, RZ ;  /* 0x00000010c00c4824 */ /* 0x000fc600078e00ff */
[----:B---3--:R-:W-:Y:S02]  /*101e0*/  @P5 IMAD.X R41, R45, 0x1, R17, P1 ;  /* 0x000000012d295824 */ /* 0x008fe400008e0611 */
        /* <DEDUP_REMOVED lines=9> */
[----:B------:R-:W2:Y:S10]  /*10280*/  @P4 LDS.128 R12, [R48+0xe400] ;  /* 0x00e40000300c4984 */ /* 0x000eb40000000c00 */
[----:B0-----:R-:W-:-:S05]  /*10290*/  @P5 IADD3 R40, P6, R190, R11, RZ ;  /* 0x0000000bbe285210 */ /* 0x001fca0007fde0ff */
[----:B------:R-:W-:Y:S01]  /*102a0*/  @P5 IMAD.X R41, R45, 0x1, R197, P6 ;  /* 0x000000012d295824 */ /* 0x000fe200030e06c5 */
[----:B--2---:R-:W-:Y:S04]  /*102b0*/  @P4 ST.E.128 desc[UR52][R42.64], R12 ;  /* 0x0000000c2a004985 */ /* 0x004fe8000c101d34 */
[----:B------:R-:W0:Y:S04]  /*102c0*/  @P1 LDS.128 R12, [R49+0xe400] ;  /* 0x00e40000310c1984 */ /* 0x000e280000000c00 */
[----:B0-----:R-:W-:Y:S04]  /*102d0*/  @P1 ST.E.128 desc[UR52][R38.64], R12 ;  /* 0x0000000c26001985 */ /* 0x001fe8000c101d34 */
[----:B------:R-:W0:Y:S04]  /*102e0*/  @P5 LDS.128 R12, [R50+0xe400] ;  /* 0x00e40000320c5984 */ /* 0x000e280000000c00 */
[----:B0-----:R2:W-:Y:S02]  /*102f0*/  @P5 ST.E.128 desc[UR52][R40.64], R12 ;  /* 0x0000000c28005985 */ /* 0x0015e4000c101d34 */
.L_x_2795:
[----:B------:R-:W-:Y:S05]  /*10300*/  BSYNC B0 ;  /* 0x0000000000007941 */ /* 0x000fea0003800000 */
.L_x_2794:
[----:B------:R-:W-:Y:S01]  /*10310*/  @!PT LDS RZ, [RZ] ;  /* 0x00000000fffff984 */ /* 0x000fe20000000800 */
[----:B------:R-:W-:Y:S01]  /*10320*/  @!PT LDS RZ, [RZ] ;  /* 0x00000000fffff984 */ /* 0x000fe20000000800 */
[----:B------:R-:W-:Y:S01]  /*10330*/  @!PT LDS RZ, [RZ] ;  /* 0x00000000fffff984 */ /* 0x000fe20000000800 */
[----:B------:R-:W-:Y:S01]  /*10340*/  @!PT LDS RZ, [RZ] ;  /* 0x00000000fffff984 */ /* 0x000fe20000000800 */
[----:B------:R5:W-:Y:S06]  /*10350*/  MEMBAR.ALL.CTA ;  /* 0x0000000000007992 */ /* 0x000bec0000008000 */
[----:B-----5:R-:W5:Y:S02]  /*10360*/  FENCE.VIEW.ASYNC.S ;  /* 0x00000000000073c6 */ /* 0x020f640000000000 */
[----:B-----5:R0:W-:Y:S01]  /*10370*/  BAR.SYNC.DEFER_BLOCKING R150, 0x80 ;  /* 0x000200960000751d */ /* 0x0201e20000010000 */
[----:B------:R-:W-:Y:S01]  /*10380*/  LOP3.LUT P4, RZ, R22, 0x2, RZ, 0xc0, !PT ;  /* 0x0000000216ff7812 */ /* 0x000fe2000788c0ff */
[----:B------:R-:W-:Y:S01]  /*10390*/  VIADD R19, R19, 0x1 ;  /* 0x0000000113137836 */ /* 0x000fe20000000000 */
[----:B------:R-:W-:-:S04]  /*103a0*/  @!P2 IADD3 R95, R95, 0x298c0, RZ ;  /* 0x000298c05f5fa810 */ /* 0x000fc80007ffe0ff */
[C---:B------:R-:W-:Y:S02]  /*103b0*/  ISETP.NE.AND P1, PT, R19.reuse, 0x2, PT ;  /* 0x000000021300780c */ /* 0x040fe40003f25270 */
[----:B------:R-:W-:Y:S02]  /*103c0*/  @!P2 PRMT R95, RZ, 0x654, R95 ;  /* 0x00000654ff5fa816 */ /* 0x000fe4000000005f */
[----:B0-2---:R-:W-:Y:S02]  /*103d0*/  SEL R12, RZ, 0x1, P1 ;  /* 0x00000001ff0c7807 */ /* 0x005fe40000800000 */
[----:B------:R-:W-:Y:S02]  /*103e0*/  SEL R19, R19, RZ, P1 ;  /* 0x000000ff13137207 */ /* 0x000fe40000800000 */
[----:B------:R-:W-:Y:S01]  /*103f0*/  LOP3.LUT R199, R199, R12, RZ, 0x3c, !PT ;  /* 0x0000000cc7c77212 */ /* 0x000fe200078e3cff */
[----:B------:R0:W-:Y:S01]  /*10400*/  @!P2 SYNCS.ARRIVE.TRANS64.RED.A1T0 RZ, [R95+URZ], RZ ;  /* 0x000000ff5fffa9a7 */ /* 0x0001e2000810043f */
[----:B------:R-:W-:Y:S05]  /*10410*/  @P4 BRA `(.L_x_2796) ;  /* 0xffffff2400f44947 */ /* 0x000fea000383ffff */
[----:B----4-:R-:W2:Y:S01]  /*10420*/  S2R R11, SR_TID.X ;  /* 0x00000000000b7919 */ /* 0x010ea20000002100 */
[----:B------:R-:W-:Y:S02]  /*10430*/  PLOP3.LUT P0, PT, PT, PT, PT, 0x8, 0x0 ;  /* 0x000000000000781c */ /* 0x000fe40003f0e170 */
[----:B--2---:R-:W-:-:S04]  /*10440*/  SHF.R.U32.HI R11, RZ, 0x7, R11 ;  /* 0x00000007ff0b7819 */ /* 0x004fc8000001160b */
[----:B------:R-:W-:-:S13]  /*10450*/  ISETP.NE.AND P4, PT, R11, 0x1, PT ;  /* 0x000000010b00780c */ /* 0x000fda0003f85270 */
[----:B------:R-:W-:Y:S06]  /*10460*/  @!P4 BAR.ARV 0x9, 0x100 ;  /* 0x024400000000cb1d */ /* 0x000fec0000002000 */
.L_x_2686:
[----:B------:R-:W2:Y:S01]  /*10470*/  LDC R0, c[0x0][0x448] ;  /* 0x00011200ff007b82 */ /* 0x000ea20000000800 */
[----:B------:R-:W-:Y:S01]  /*10480*/  IADD3 R5, R217, 0xa0, -R215 ;  /* 0x000000a0d9057810 */ /* 0x000fe20007ffe8d7 */
[----:B------:R-:W-:Y:S01]  /*10490*/  IMAD.MOV.U32 R104, RZ, RZ, RZ ;  /* 0x000000ffff687224 */ /* 0x000fe200078e00ff */
[----:B--2---:R-:W-:Y:S01]  /*104a0*/  ISETP.NE.AND P1, PT, R0, 0x1, PT ;  /* 0x000000010000780c */ /* 0x004fe20003f25270 */
[----:B------:R-:W-:-:S12]  /*104b0*/  VIADD R0, R214, 0x7f ;  /* 0x0000007fd6007836 */ /* 0x000fd80000000000 */
[----:B------:R-:W2:Y:S08]  /*104c0*/  @P1 LDC R3, c[0x0][0x44c] ;  /* 0x00011300ff031b82 */ /* 0x000eb00000000800 */
[----:B------:R-:W4:Y:S01]  /*104d0*/  @P1 LDC R2, c[0x0][0x450] ;  /* 0x00011400ff021b82 */ /* 0x000f220000000800 */
[----:B--2---:R-:W-:-:S05]  /*104e0*/  @P1 IMAD.HI.U32 R3, R0, R3, RZ ;  /* 0x0000000300031227 */ /* 0x004fca00078e00ff */
[----:B----4-:R-:W-:-:S05]  /*104f0*/  @P1 SHF.R.U32.HI R0, RZ, R2, R3 ;  /* 0x00000002ff001219 */ /* 0x010fca0000011603 */
[----:B------:R-:W-:-:S04]  /*10500*/  IMAD.IADD R0, R5, 0x1, R0 ;  /* 0x0000000105007824 */ /* 0x000fc800078e0200 */
[----:B------:R-:W-:-:S05]  /*10510*/  IMAD.HI R0, R0, 0x66666667, RZ ;  /* 0x6666666700007827 */ /* 0x000fca00078e02ff */
[----:B------:R-:W-:-:S04]  /*10520*/  SHF.R.U32.HI R3, RZ, 0x1f, R0 ;  /* 0x0000001fff037819 */ /* 0x000fc80000011600 */
[----:B------:R-:W-:-:S04]  /*10530*/  LEA.HI.SX32 R3, R0, R3, 0x1a ;  /* 0x0000000300037211 */ /* 0x000fc800078fd2ff */
[----:B------:R-:W-:-:S04]  /*10540*/  VIMNMX R156, R156, R3, PT ;  /* 0x000000039c9c7248 */ /* 0x000fc80003fe0100 */
[----:B------:R-:W-:Y:S01]  /*10550*/  ISETP.GE.AND P1, PT, R156, 0x1, PT ;  /* 0x000000019c00780c */ /* 0x000fe20003f26270 */
[----:B------:R-:W-:-:S12]  /*10560*/  @P0 BRA `(.L_x_2797) ;  /* 0x00000000000c0947 */ /* 0x000fd80003800000 */
[----:B------:R-:W2:Y:S01]  /*10570*/  FENCE.VIEW.ASYNC.G ;  /* 0x00000000000073c6 */ /* 0x000ea20000000100 */
[----:B------:R-:W-:Y:S05]  /*10580*/  WARPSYNC.ALL ;  /* 0x0000000000007948 */ /* 0x000fea0003800000 */
[----:B--2---:R-:W-:Y:S06]  /*10590*/  BAR.ARV 0xc, 0x180 ;  /* 0x0306000000007b1d */ /* 0x004fec0000002000 */
.L_x_2797:
[----:B------:R-:W-:Y:S04]  /*105a0*/  BSSY B0, `(.L_x_2798) ;  /* 0x0000020000007945 */ /* 0x000fe80003800000 */
[----:B------:R-:W-:Y:S05]  /*105b0*/  @!P1 BRA `(.L_x_2799) ;  /* 0x0000000000789947 */ /* 0x000fea0003800000 */
[----:B------:R-:W-:Y:S01]  /*105c0*/  ISETP.NE.AND P0, PT, R224, RZ, PT ;  /* 0x000000ffe000720c */ /* 0x000fe20003f05270 */
[----:B------:R-:W-:-:S03]  /*105d0*/  ULDC UR4, c[0x0][0x9f0] ;  /* 0x00027c0000047ab9 */ /* 0x000fc60000000800 */
[----:B------:R-:W-:-:S04]  /*105e0*/  SEL R9, R224, UR4, P0 ;  /* 0x00000004e0097c07 */ /* 0x000fc80008000000 */
[-C--:B------:R-:W-:Y:S02]  /*105f0*/  IABS R5, R9.reuse ;  /* 0x0000000900057213 */ /* 0x080fe40000000000 */
[----:B------:R-:W-:Y:S02]  /*10600*/  IADD3 R0, R9, -0x1, R156 ;  /* 0xffffffff09007810 */ /* 0x000fe40007ffe09c */
[----:B------:R-:W2:Y:S01]  /*10610*/  I2F.RP R4, R5 ;  /* 0x0000000500047306 */ /* 0x000ea20000209400 */
[----:B------:R-:W-:-:S05]  /*10620*/  IABS R8, R9 ;  /* 0x0000000900087213 */ /* 0x000fca0000000000 */
[----:B------:R-:W-:Y:S02]  /*10630*/  IMAD.MOV R8, RZ, RZ, -R8 ;  /* 0x000000ffff087224 */ /* 0x000fe400078e0a08 */
[----:B--2---:R-:W2:Y:S02]  /*10640*/  MUFU.RCP R4, R4 ;  /* 0x0000000400047308 */ /* 0x004ea40000001000 */
[----:B--2---:R-:W-:Y:S02]  /*10650*/  IADD3 R2, R4, 0xffffffe, RZ ;  /* 0x0ffffffe04027810 */ /* 0x004fe40007ffe0ff */
[----:B------:R-:W-:-:S04]  /*10660*/  IABS R4, R0 ;  /* 0x0000000000047213 */ /* 0x000fc80000000000 */
[----:B------:R2:W4:Y:S01]  /*10670*/  F2I.FTZ.U32.TRUNC.NTZ R3, R2 ;  /* 0x0000000200037305 */ /* 0x000522000021f000 */
[----:B------:R-:W-:-:S04]  /*10680*/  LOP3.LUT R0, R0, R9, RZ, 0x3c, !PT ;  /* 0x0000000900007212 */ /* 0x000fc800078e3cff */
[----:B------:R-:W-:Y:S01]  /*10690*/  ISETP.GE.AND P2, PT, R0, RZ, PT ;  /* 0x000000ff0000720c */ /* 0x000fe20003f46270 */
[----:B--2---:R-:W-:Y:S02]  /*106a0*/  IMAD.MOV.U32 R2, RZ, RZ, RZ ;  /* 0x000000ffff027224 */ /* 0x004fe400078e00ff */
[----:B----4-:R-:W-:-:S04]  /*106b0*/  IMAD.MOV R6, RZ, RZ, -R3 ;  /* 0x000000ffff067224 */ /* 0x010fc800078e0a03 */
[----:B------:R-:W-:-:S04]  /*106c0*/  IMAD R7, R6, R5, RZ ;  /* 0x0000000506077224 */ /* 0x000fc800078e02ff */
[----:B------:R-:W-:-:S04]  /*106d0*/  IMAD.HI.U32 R3, R3, R7, R2 ;  /* 0x0000000703037227 */ /* 0x000fc800078e0002 */
[----:B------:R-:W-:Y:S02]  /*106e0*/  IMAD.MOV.U32 R2, RZ, RZ, R8 ;  /* 0x000000ffff027224 */ /* 0x000fe400078e0008 */
[----:B------:R-:W-:-:S04]  /*106f0*/  IMAD.HI.U32 R3, R3, R4, RZ ;  /* 0x0000000403037227 */ /* 0x000fc800078e00ff */
[----:B------:R-:W-:-:S05]  /*10700*/  IMAD R2, R3, R2, R4 ;  /* 0x0000000203027224 */ /* 0x000fca00078e0204 */
[----:B------:R-:W-:-:S13]  /*10710*/  ISETP.GT.U32.AND P1, PT, R5, R2, PT ;  /* 0x000000020500720c */ /* 0x000fda0003f24070 */
[-C--:B------:R-:W-:Y:S01]  /*10720*/  @!P1 IADD3 R2, R2, -R5.reuse, RZ ;  /* 0x8000000502029210 */ /* 0x080fe20007ffe0ff */
[----:B------:R-:W-:Y:S01]  /*10730*/  @!P1 VIADD R3, R3, 0x1 ;  /* 0x0000000103039836 */ /* 0x000fe20000000000 */
[----:B------:R-:W-:Y:S02]  /*10740*/  ISETP.NE.AND P1, PT, R9, RZ, PT ;  /* 0x000000ff0900720c */ /* 0x000fe40003f25270 */
[----:B------:R-:W-:-:S13]  /*10750*/  ISETP.GE.U32.AND P0, PT, R2, R5, PT ;  /* 0x000000050200720c */ /* 0x000fda0003f06070 */
[----:B------:R-:W-:-:S04]  /*10760*/  @P0 VIADD R3, R3, 0x1 ;  /* 0x0000000103030836 */ /* 0x000fc80000000000 */
[----:B------:R-:W-:Y:S01]  /*10770*/  @!P2 IMAD.MOV R3, RZ, RZ, -R3 ;  /* 0x000000ffff03a224 */ /* 0x000fe200078e0a03 */
[----:B------:R-:W-:-:S05]  /*10780*/  @!P1 LOP3.LUT R3, RZ, R9, RZ, 0x33, !PT ;  /* 0x00000009ff039212 */ /* 0x000fca00078e33ff */
[----:B------:R-:W-:-:S07]  /*10790*/  IMAD.MOV.U32 R104, RZ, RZ, R3 ;  /* 0x000000ffff687224 */ /* 0x000fce00078e0003 */
.L_x_2799:
[----:B------:R-:W-:Y:S05]  /*107a0*/  BSYNC B0 ;  /* 0x0000000000007941 */ /* 0x000fea0003800000 */
.L_x_2798:
[----:B------:R-:W2:Y:S01]  /*107b0*/  LDL R0, [R1] ;  /* 0x0000000001007983 */ /* 0x000ea20000100800 */
[----:B------:R-:W-:Y:S02]  /*107c0*/  PLOP3.LUT P0, PT, PT, PT, PT, 0x80, 0x0 ;  /* 0x000000000000781c */ /* 0x000fe40003f0f070 */
[----:B------:R-:W-:Y:S02]  /*107d0*/  CS2R R88, SRZ ;  /* 0x0000000000587805 */ /* 0x000fe4000001ff00 */
[----:B------:R-:W-:Y:S02]  /*107e0*/  MOV R14, RZ ;  /* 0x000000ff000e7202 */ /* 0x000fe40000000f00 */
[----:B------:R-:W-:Y:S01]  /*107f0*/  CS2R R12, SRZ ;  /* 0x00000000000c7805 */ /* 0x000fe2000001ff00 */
[----:B------:R-:W-:Y:S01]  /*10800*/  IMAD.MOV.U32 R58, RZ, RZ, RZ ;  /* 0x000000ffff3a7224 */ /* 0x000fe200078e00ff */
[----:B------:R-:W-:Y:S02]  /*10810*/  CS2R R60, SRZ ;  /* 0x00000000003c7805 */ /* 0x000fe4000001ff00 */
[----:B------:R-:W-:-:S02]  /*10820*/  CS2R R20, SRZ ;  /* 0x0000000000147805 */ /* 0x000fc4000001ff00 */
[----:B------:R-:W-:Y:S02]  /*10830*/  CS2R R80, SRZ ;  /* 0x0000000000507805 */ /* 0x000fe4000001ff00 */
[----:B------:R-:W-:Y:S01]  /*10840*/  CS2R R84, SRZ ;  /* 0x0000000000547805 */ /* 0x000fe2000001ff00 */
[----:B------:R-:W-:Y:S01]  /*10850*/  IMAD.MOV.U32 R125, RZ, RZ, RZ ;  /* 0x000000ffff7d7224 */ /* 0x000fe200078e00ff */
[----:B------:R-:W-:Y:S02]  /*10860*/  CS2R R96, SRZ ;  /* 0x0000000000607805 */ /* 0x000fe4000001ff00 */
[----:B------:R-:W-:Y:S02]  /*10870*/  CS2R R90, SRZ ;  /* 0x00000000005a7805 */ /* 0x000fe4000001ff00 */
[----:B------:R-:W-:Y:S01]  /*10880*/  CS2R R98, SRZ ;  /* 0x0000000000627805 */ /* 0x000fe2000001ff00 */
[----:B------:R-:W-:Y:S01]  /*10890*/  IMAD.MOV.U32 R123, RZ, RZ, RZ ;  /* 0x000000ffff7b7224 */ /* 0x000fe200078e00ff */
[----:B------:R-:W-:-:S02]  /*108a0*/  CS2R R52, SRZ ;  /* 0x0000000000347805 */ /* 0x000fc4000001ff00 */
[----:B------:R-:W-:Y:S02]  /*108b0*/  CS2R R114, SRZ ;  /* 0x0000000000727805 */ /* 0x000fe4000001ff00 */
[----:B------:R-:W-:Y:S02]  /*108c0*/  CS2R R100, SRZ ;  /* 0x0000000000647805 */ /* 0x000fe4000001ff00 */
[----:B------:R-:W-:Y:S02]  /*108d0*/  MOV R55, RZ ;  /* 0x000000ff00377202 */ /* 0x000fe40000000f00 */
[----:B---3--:R-:W-:Y:S01]  /*108e0*/  CS2R R44, SRZ ;  /* 0x00000000002c7805 */ /* 0x008fe2000001ff00 */
[----:B------:R-:W-:Y:S01]  /*108f0*/  IMAD.MOV.U32 R76, RZ, RZ, RZ ;  /* 0x000000ffff4c7224 */ /* 0x000fe200078e00ff */
        /* <DEDUP_REMOVED lines=10> */
[----:B------:R-:W-:Y:S01]  /*109a0*/  CS2R R32, SRZ ;  /* 0x0000000000207805 */ /* 0x000fe2000001ff00 */
[----:B------:R-:W-:Y:S01]  /*109b0*/  IMAD.MOV.U32 R121, RZ, RZ, RZ ;  /* 0x000000ffff797224 */ /* 0x000fe200078e00ff */
[----:B------:R-:W-:-:S02]  /*109c0*/  CS2R R28, SRZ ;  /* 0x00000000001c7805 */ /* 0x000fc4000001ff00 */
[----:B0-----:R-:W-:Y:S02]  /*109d0*/  CS2R R94, SRZ ;  /* 0x00000000005e7805 */ /* 0x001fe4000001ff00 */
[----:B------:R-:W-:Y:S01]  /*109e0*/  CS2R R64, SRZ ;  /* 0x0000000000407805 */ /* 0x000fe2000001ff00 */
[----:B------:R-:W-:Y:S01]  /*109f0*/  IMAD.MOV.U32 R8, RZ, RZ, RZ ;  /* 0x000000ffff087224 */ /* 0x000fe200078e00ff */
[----:B------:R-:W-:Y:S02]  /*10a00*/  CS2R R92, SRZ ;  /* 0x00000000005c7805 */ /* 0x000fe4000001ff00 */
[----:B------:R-:W-:Y:S02]  /*10a10*/  CS2R R68, SRZ ;  /* 0x0000000000447805 */ /* 0x000fe4000001ff00 */
[----:B------:R-:W-:Y:S01]  /*10a20*/  CS2R R24, SRZ ;  /* 0x0000000000187805 */ /* 0x000fe2000001ff00 */
[----:B------:R-:W-:Y:S01]  /*10a30*/  IMAD.MOV.U32 R3, RZ, RZ, RZ ;  /* 0x000000ffff037224 */ /* 0x000fe200078e00ff */
[----:B------:R-:W-:Y:S01]  /*10a40*/  MOV R117, RZ ;  /* 0x000000ff00757202 */ /* 0x000fe20000000f00 */
[----:B--2---:R-:W-:-:S02]  /*10a50*/  IMAD R213, R0, R104, RZ ;  /* 0x0000006800d57224 */ /* 0x004fc400078e02ff */
[----:B------:R-:W-:-:S03]  /*10a60*/  IMAD.MOV.U32 R0, RZ, RZ, RZ ;  /* 0x000000ffff007224 */ /* 0x000fc600078e00ff */
[----:B------:R-:W-:-:S04]  /*10a70*/  VIADDMNMX R104, R213, R104, R156, PT ;  /* 0x00000068d5687246 */ /* 0x000fc8000380019c */
[----:B------:R-:W-:-:S13]  /*10a80*/  ISETP.GT.AND P1, PT, R104, R213, PT ;  /* 0x000000d56800720c */ /* 0x000fda0003f24270 */
[----:B------:R-:W-:Y:S05]  /*10a90*/  @!P1 BRA `(.L_x_2800) ;  /* 0x0000014400d89947 */ /* 0x000fea0003800000 */
[----:B------:R-:W-:-:S03]  /*10aa0*/  UMOV UR4, 0xffffffff ;  /* 0xffffffff00047882 */ /* 0x000fc60000000000 */
[----:B------:R-:W-:Y:S05]  /*10ab0*/  BRA.DIV UR4, `(.L_x_2801) ;  /* 0x0000021e049c7947 */ /* 0x000fea000b800000 */
[----:B------:R-:W0:Y:S02]  /*10ac0*/  S2R R0, SR_TID.X ;  /* 0x0000000000007919 */ /* 0x000e240000002100 */
[----:B0-----:R-:W-:-:S05]  /*10ad0*/  VIADD R2, R0, 0xffffff80 ;  /* 0xffffff8000027836 */ /* 0x001fca0000000000 */
[----:B------:R-:W-:-:S04]  /*10ae0*/  SHF.R.S32.HI R0, RZ, 0x1f, R2 ;  /* 0x0000001fff007819 */ /* 0x000fc80000011402 */
[----:B------:R-:W-:-:S04]  /*10af0*/  LEA.HI R0, R0, R2, RZ, 0x7 ;  /* 0x0000000200007211 */ /* 0x000fc800078f38ff */
[----:B------:R-:W-:-:S05]  /*10b00*/  SHF.R.S32.HI R0, RZ, 0x7, R0 ;  /* 0x00000007ff007819 */ /* 0x000fca0000011400 */
[----:B------:R0:W2:Y:S02]  /*10b10*/  SHFL.IDX PT, R207, R0, RZ, 0x1f ;  /* 0x00001fff00cf7589 */ /* 0x0000a400000e0000 */
.L_x_3080:
[----:B0-2---:R-:W-:Y:S01]  /*10b20*/  LEA.HI R0, R207, R207, RZ, 0x1 ;  /* 0x000000cfcf007211 */ /* 0x005fe200078f08ff */
        /* <DEDUP_REMOVED lines=23> */
[----:B-12--5:R-:W-:Y:S05]  /*10ca0*/  CALL.ABS.NOINC R2 ;  /* 0x0000000002007343 */ /* 0x026fea0003c00000 */
.L_x_2802:
[----:B------:R-:W-:Y:S01]  /*10cb0*/  ULDC.64 UR6, c[0x0][0x998] ;  /* 0x0002660000067ab9 */ /* 0x000fe20000000a00 */
[----:B------:R-:W-:Y:S01]  /*10cc0*/  ULDC.64 UR4, c[0x0][0x990] ;  /* 0x0002640000047ab9 */ /* 0x000fe20000000a00 */
[----:B------:R-:W-:Y:S02]  /*10cd0*/  ISETP.NE.U32.AND P1, PT, RZ, UR6, PT ;  /* 0x00000006ff007c0c */ /* 0x000fe4000bf25070 */
[----:B------:R-:W-:Y:S02]  /*10ce0*/  ISETP.NE.U32.AND P0, PT, RZ, UR4, PT ;  /* 0x00000004ff007c0c */ /* 0x000fe4000bf05070 */
[----:B------:R-:W-:Y:S02]  /*10cf0*/  ISETP.NE.AND.EX P1, PT, RZ, UR7, PT, P1 ;  /* 0x00000007ff007c0c */ /* 0x000fe4000bf25310 */
[----:B------:R-:W-:-:S11]  /*10d00*/  ISETP.NE.AND.EX P0, PT, RZ, UR5, PT, P0 ;  /* 0x00000005ff007c0c */ /* 0x000fd6000bf05300 */
[----:B------:R-:W0:Y:S08]  /*10d10*/  @P1 LDC.64 R8, c[0x0][0x9b8] ;  /* 0x00026e00ff081b82 */ /* 0x000e300000000a00 */
[----:B------:R-:W2:Y:S08]  /*10d20*/  @P0 LDC.64 R6, c[0x0][0x9a8] ;  /* 0x00026a00ff060b82 */ /* 0x000eb00000000a00 */
[----:B------:R-:W3:Y:S08]  /*10d30*/  @P0 LDC.64 R10, c[0x0][0x9b0] ;  /* 0x00026c00ff0a0b82 */ /* 0x000ef00000000a00 */
[----:B------:R-:W4:Y:S01]  /*10d40*/  @P1 LDC.64 R12, c[0x0][0x9c0] ;  /* 0x00027000ff0c1b82 */ /* 0x000f220000000a00 */
[----:B0-----:R-:W-:-:S02]  /*10d50*/  @P1 IMAD R2, R227, R8, RZ ;  /* 0x00000008e3021224 */ /* 0x001fc400078e02ff */
[----:B------:R-:W-:-:S04]  /*10d60*/  @P1 IMAD.WIDE.U32 R4, R220, R8, RZ ;  /* 0x00000008dc041225 */ /* 0x000fc800078e00ff */
[C---:B------:R-:W-:Y:S02]  /*10d70*/  @P1 IMAD R9, R220.reuse, R9, R2 ;  /* 0x00000009dc091224 */ /* 0x040fe400078e0202 */
[-C--:B--2---:R-:W-:Y:S02]  /*10d80*/  @P0 IMAD R0, R227, R6.reuse, RZ ;  /* 0x00000006e3000224 */ /* 0x084fe400078e02ff */
[----:B------:R-:W-:-:S04]  /*10d90*/  @P0 IMAD.WIDE.U32 R2, R220, R6, RZ ;  /* 0x00000006dc020225 */ /* 0x000fc800078e00ff */
[----:B------:R-:W-:Y:S01]  /*10da0*/  @P0 IMAD R7, R220, R7, R0 ;  /* 0x00000007dc070224 */ /* 0x000fe200078e0200 */
[----:B------:R-:W-:Y:S01]  /*10db0*/  MOV R0, 0x3f800000 ;  /* 0x3f80000000007802 */ /* 0x000fe20000000f00 */
[----:B------:R-:W-:Y:S02]  /*10dc0*/  @P1 IMAD.IADD R5, R5, 0x1, R9 ;  /* 0x0000000105051824 */ /* 0x000fe400078e0209 */
[----:B------:R-:W-:Y:S02]  /*10dd0*/  @P0 IMAD.IADD R3, R3, 0x1, R7 ;  /* 0x0000000103030824 */ /* 0x000fe400078e0207 */
[----:B---3--:R-:W-:-:S04]  /*10de0*/  @P0 IMAD.WIDE.U32 R2, R191, R10, R2 ;  /* 0x0000000abf020225 */ /* 0x008fc800078e0002 */
        /* <DEDUP_REMOVED lines=26> */
.L_x_2806:
[----:B--2---:R2:W3:Y:S02]  /*10f90*/  SYNCS.PHASECHK.TRANS64.TRYWAIT P0, [R18+URZ+0x29800], R3 ;  /* 0x02980003120075a7 */ /* 0x0044e4000800017f */
[----:B---3--:R-:W-:Y:S05]  /*10fa0*/  @!P0 NANOSLEEP.SYNCS 0x989680 ;  /* 0x009896800000895d */ /* 0x008fea0003900000 */
[----:B------:R-:W3:Y:S02]  /*10fb0*/  @!P0 SYNCS.PHASECHK.TRANS64 P0, [R18+URZ+0x29800], R3 ;  /* 0x02980003120085a7 */ /* 0x000ee4000800007f */
[----:B---3--:R-:W-:Y:S05]  /*10fc0*/  @!P0 BRA `(.L_x_2806) ;  /* 0xfffffffc00f08947 */ /* 0x008fea000383ffff */
.L_x_2805:
[----:B------:R-:W-:Y:S05]  /*10fd0*/  BSYNC B0 ;  /* 0x0000000000007941 */ /* 0x000fea0003800000 */
.L_x_2804:
[----:B------:R-:W-:Y:S05]  /*10fe0*/  BRA `(.L_x_2807) ;  /* 0x0000006c00d87947 */ /* 0x000fea0003800000 */
.L_x_2803:
        /* <DEDUP_REMOVED lines=29> */
[----:B-12---:R-:W-:Y:S05]  /*111c0*/  CALL.ABS.NOINC R14 ;  /* 0x000000000e007343 */ /* 0x006fea0003c00000 */
.L_x_2808:
[----:B------:R-:W-:Y:S01]  /*111d0*/  ULDC.U8 UR4, c[0x0][0x410] ;  /* 0x0001040000047ab9 */ /* 0x000fe20000000000 */
[----:B------:R-:W-:Y:S01]  /*111e0*/  BSSY B0, `(.L_x_2809) ;  /* 0x00006ce000007945 */ /* 0x000fe20003800000 */
[----:B------:R-:W-:Y:S01]  /*111f0*/  ISETP.NE.AND P0, PT, RZ, UR4, PT ;  /* 0x00000004ff007c0c */ /* 0x000fe2000bf05270 */
[----:B------:R-:W-:-:S12]  /*11200*/  IMAD.IADD R10, R198, 0x1, R214 ;  /* 0x00000001c60a7824 */ /* 0x000fd800078e02d6 */
[----:B------:R-:W-:Y:S05]  /*11210*/  @!P0 BRA `(.L_x_2810) ;  /* 0x0000003400988947 */ /* 0x000fea0003800000 */
[----:B------:R-:W0:Y:S01]  /*11220*/  LDC R20, c[0x0][0x448] ;  /* 0x00011200ff147b82 */ /* 0x000e220000000800 */
        /* <DEDUP_REMOVED lines=8> */
[----:B0-----:R-:W-:-:S13]  /*112b0*/  ISETP.NE.AND P0, PT, R20, 0x1, PT ;  /* 0x000000011400780c */ /* 0x001fda0003f05270 */
[----:B------:R-:W0:Y:S08]  /*112c0*/  @P0 LDC R3, c[0x0][0x44c] ;  /* 0x00011300ff030b82 */ /* 0x000e300000000800 */
[----:B------:R-:W2:Y:S01]  /*112d0*/  @P0 LDC R5, c[0x0][0x450] ;  /* 0x00011400ff050b82 */ /* 0x000ea20000000800 */
[----:B0-----:R-:W-:-:S05]  /*112e0*/  @P0 IMAD.HI.U32 R0, R10, R3, RZ ;  /* 0x000000030a000227 */ /* 0x001fca00078e00ff */
        /* <DEDUP_REMOVED lines=18> */
[----:B------:R0:W0:Y:S02]  /*11410*/  SHFL.IDX PT, R14, R5, RZ, 0x1e1f ;  /* 0x001e1fff050e7589 */ /* 0x00002400000e0000 */
.L_x_3086:
        /* <DEDUP_REMOVED lines=23> */
[C---:B---3--:R-:W-:Y:S02]  /*11590*/  @!P4 IADD3 R6, P0, R200.reuse, R3, RZ ;  /* 0x00000003c806c210 */ /* 0x048fe40007f1e0ff */
[----:B------:R-:W-:-:S03]  /*115a0*/  @!P4 IADD3 R8, P1, R200, R14, RZ ;  /* 0x0000000ec808c210 */ /* 0x000fc60007f3e0ff */
[----:B--2---:R-:W-:Y:S01]  /*115b0*/  @!P4 IMAD.X R7, R0, 0x1, R5, P0 ;  /* 0x000000010007c824 */ /* 0x004fe200000e0605 */
[----:B----4-:R-:W-:Y:S02]  /*115c0*/  @!P4 IADD3.X R9, R4, R5, RZ, P1, !PT ;  /* 0x000000050409c210 */ /* 0x010fe40000ffe4ff */
[----:B------:R-:W-:Y:S02]  /*115d0*/  ISETP.GE.AND P1, PT, R201, UR4, PT ;  /* 0x00000004c9007c0c */ /* 0x000fe4000bf26270 */
[----:B------:R0:W5:Y:S01]  /*115e0*/  @!P4 LD.E.64 R34, desc[UR52][R6.64] ;  /* 0x000000340622c980 */ /* 0x000162000c101b00 */
[----:B------:R-:W-:Y:S02]  /*115f0*/  SHF.R.S32.HI R5, RZ, 0x1f, R202 ;  /* 0x0000001fff057819 */ /* 0x000fe400000114ca */
[C---:B------:R-:W-:Y:S01]  /*11600*/  @!P3 IADD3 R42, P5, R202.reuse, R14, RZ ;  /* 0x0000000eca2ab210 */ /* 0x040fe20007fbe0ff */
[----:B------:R2:W5:Y:S01]  /*11610*/  @!P4 LD.E.64 R32, desc[UR52][R8.64] ;  /* 0x000000340820c980 */ /* 0x000562000c101b00 */
[----:B------:R-:W-:-:S02]  /*11620*/  @!P3 IADD3 R10, P4, R202, R3, RZ ;  /* 0x00000003ca0ab210 */ /* 0x000fc40007f9e0ff */
[----:B------:R-:W-:Y:S02]  /*11630*/  CS2R R30, SRZ ;  /* 0x00000000001e7805 */ /* 0x000fe4000001ff00 */
[----:B------:R-:W-:Y:S01]  /*11640*/  ISETP.GE.AND P0, PT, R188, UR4, PT ;  /* 0x00000004bc007c0c */ /* 0x000fe2000bf06270 */
[----:B------:R-:W-:Y:S01]  /*11650*/  @!P3 IMAD.X R43, R4, 0x1, R5, P5 ;  /* 0x00000001042bb824 */ /* 0x000fe200028e0605 */
[----:B------:R-:W-:Y:S01]  /*11660*/  SHF.R.S32.HI R13, RZ, 0x1f, R203 ;  /* 0x0000001fff0d7819 */ /* 0x000fe200000114cb */
[----:B------:R-:W-:Y:S01]  /*11670*/  @!P3 IMAD.X R11, R0, 0x1, R5, P4 ;  /* 0x00000001000bb824 */ /* 0x000fe200020e0605 */
[C---:B------:R-:W-:Y:S02]  /*11680*/  @!P2 IADD3 R46, P4, R203.reuse, R3, RZ ;  /* 0x00000003cb2ea210 */ /* 0x040fe40007f9e0ff */
[----:B------:R-:W-:Y:S02]  /*11690*/  CS2R R28, SRZ ;  /* 0x00000000001c7805 */ /* 0x000fe4000001ff00 */
[----:B------:R-:W-:-:S02]  /*116a0*/  @!P2 IADD3 R48, P5, R203, R14, RZ ;  /* 0x0000000ecb30a210 */ /* 0x000fc40007fbe0ff */
[----:B------:R-:W-:Y:S01]  /*116b0*/  SHF.R.S32.HI R15, RZ, 0x1f, R201 ;  /* 0x0000001fff0f7819 */ /* 0x000fe200000114c9 */
[--C-:B-1----:R-:W-:Y:S01]  /*116c0*/  @!P2 IMAD.X R47, R0, 0x1, R13.reuse, P4 ;  /* 0x00000001002fa824 */ /* 0x102fe200020e060d */
[C---:B------:R-:W-:Y:S01]  /*116d0*/  @!P1 IADD3 R50, P4, R201.reuse, R3, RZ ;  /* 0x00000003c9329210 */ /* 0x040fe20007f9e0ff */
[----:B------:R-:W-:Y:S01]  /*116e0*/  @!P2 IMAD.X R49, R4, 0x1, R13, P5 ;  /* 0x000000010431a824 */ /* 0x000fe200028e060d */
[----:B------:R-:W-:Y:S01]  /*116f0*/  @!P1 IADD3 R52, P5, R201, R14, RZ ;  /* 0x0000000ec9349210 */ /* 0x000fe20007fbe0ff */
[----:B------:R1:W5:Y:S01]  /*11700*/  @!P3 LD.E.64 R30, desc[UR52][R10.64] ;  /* 0x000000340a1eb980 */ /* 0x000362000c101b00 */
[----:B------:R-:W-:Y:S02]  /*11710*/  @!P1 IADD3.X R51, R0, R15, RZ, P4, !PT ;  /* 0x0000000f00339210 */ /* 0x000fe400027fe4ff */
[----:B------:R-:W-:Y:S01]  /*11720*/  ISETP.GE.AND P4, PT, R204, UR4, PT ;  /* 0x00000004cc007c0c */ /* 0x000fe2000bf86270 */
[----:B------:R-:W-:Y:S01]  /*11730*/  @!P1 IMAD.X R53, R4, 0x1, R15, P5 ;  /* 0x0000000104359824 */ /* 0x000fe200028e060f */
[----:B------:R-:W-:-:S02]  /*11740*/  @!P0 SHF.R.S32.HI R5, RZ, 0x1f, R188 ;  /* 0x0000001fff058819 */ /* 0x000fc400000114bc */
[----:B------:R-:W-:Y:S02]  /*11750*/  CS2R R24, SRZ ;  /* 0x0000000000187805 */ /* 0x000fe4000001ff00 */
[----:B0-----:R-:W-:Y:S02]  /*11760*/  @!P0 IADD3 R6, P5, R188, R3, RZ ;  /* 0x00000003bc068210 */ /* 0x001fe40007fbe0ff */
[----:B------:R-:W-:Y:S02]  /*11770*/  CS2R R26, SRZ ;  /* 0x00000000001a7805 */ /* 0x000fe4000001ff00 */
[----:B--2---:R-:W-:Y:S02]  /*11780*/  SHF.R.S32.HI R9, RZ, 0x1f, R204 ;  /* 0x0000001fff097819 */ /* 0x004fe400000114cc */
[----:B------:R-:W-:Y:S02]  /*11790*/  CS2R R20, SRZ ;  /* 0x0000000000147805 */ /* 0x000fe4000001ff00 */
[----:B------:R-:W-:Y:S01]  /*117a0*/  CS2R R36, SRZ ;  /* 0x0000000000247805 */ /* 0x000fe2000001ff00 */
[----:B------:R-:W-:Y:S01]  /*117b0*/  @!P0 IMAD.X R7, R0, 0x1, R5, P5 ;  /* 0x0000000100078824 */ /* 0x000fe200028e0605 */
[----:B------:R-:W-:-:S02]  /*117c0*/  @!P0 IADD3 R40, P5, R188, R14, RZ ;  /* 0x0000000ebc288210 */ /* 0x000fc40007fbe0ff */
[----:B------:R-:W-:Y:S02]  /*117d0*/  CS2R R12, SRZ ;  /* 0x00000000000c7805 */ /* 0x000fe4000001ff00 */
[----:B------:R-:W-:Y:S02]  /*117e0*/  CS2R R38, SRZ ;  /* 0x0000000000267805 */ /* 0x000fe4000001ff00 */
[----:B-1----:R-:W-:Y:S01]  /*117f0*/  CS2R R10, SRZ ;  /* 0x00000000000a7805 */ /* 0x002fe2000001ff00 */
[----:B------:R0:W5:Y:S01]  /*11800*/  @!P3 LD.E.64 R28, desc[UR52][R42.64] ;  /* 0x000000342a1cb980 */ /* 0x000162000c101b00 */
[----:B------:R-:W-:Y:S01]  /*11810*/  @!P0 IMAD.X R41, R4, 0x1, R5, P5 ;  /* 0x0000000104298824 */ /* 0x000fe200028e0605 */
[----:B------:R-:W-:Y:S02]  /*11820*/  @!P4 IADD3 R54, P5, R204, R3, RZ ;  /* 0x00000003cc36c210 */ /* 0x000fe40007fbe0ff */
[----:B------:R0:W5:Y:S03]  /*11830*/  @!P2 LD.E.64 R24, desc[UR52][R46.64] ;  /* 0x000000342e18a980 */ /* 0x000166000c101b00 */
[----:B------:R-:W-:Y:S01]  /*11840*/  @!P4 IMAD.X R55, R0, 0x1, R9, P5 ;  /* 0x000000010037c824 */ /* 0x000fe200028e0609 */
[----:B------:R-:W-:Y:S01]  /*11850*/  @!P4 IADD3 R14, P5, R204, R14, RZ ;  /* 0x0000000ecc0ec210 */ /* 0x000fe20007fbe0ff */
[----:B------:R0:W5:Y:S03]  /*11860*/  @!P2 LD.E.64 R26, desc[UR52][R48.64] ;  /* 0x00000034301aa980 */ /* 0x000166000c101b00 */
[----:B------:R-:W-:-:S02]  /*11870*/  @!P4 IADD3.X R15, R4, R9, RZ, P5, !PT ;  /* 0x00000009040fc210 */ /* 0x000fc40002ffe4ff */
[----:B------:R-:W-:Y:S01]  /*11880*/  CS2R R8, SRZ ;  /* 0x0000000000087805 */ /* 0x000fe2000001ff00 */
[----:B------:R0:W5:Y:S04]  /*11890*/  @!P1 LD.E.64 R12, desc[UR52][R50.64] ;  /* 0x00000034320c9980 */ /* 0x000168000c101b00 */
[----:B------:R0:W5:Y:S04]  /*118a0*/  @!P1 LD.E.64 R20, desc[UR52][R52.64] ;  /* 0x0000003434149980 */ /* 0x000168000c101b00 */
[----:B------:R0:W5:Y:S04]  /*118b0*/  @!P0 LD.E.64 R36, desc[UR52][R6.64] ;  /* 0x0000003406248980 */ /* 0x000168000c101b00 */
[----:B------:R0:W5:Y:S04]  /*118c0*/  @!P0 LD.E.64 R38, desc[UR52][R40.64] ;  /* 0x0000003428268980 */ /* 0x000168000c101b00 */
[----:B------:R0:W5:Y:S04]  /*118d0*/  @!P4 LD.E.64 R10, desc[UR52][R54.64] ;  /* 0x00000034360ac980 */ /* 0x000168000c101b00 */
[----:B------:R0:W5:Y:S02]  /*118e0*/  @!P4 LD.E.64 R8, desc[UR52][R14.64] ;  /* 0x000000340e08c980 */ /* 0x000164000c101b00 */
.L_x_2813:
[----:B------:R-:W-:Y:S05]  /*118f0*/  BSYNC B1 ;  /* 0x0000000000017941 */ /* 0x000fea0003800000 */
.L_x_2812:
[----:B------:R-:W-:Y:S01]  /*11900*/  ULEA.HI UR4, UR37, UR37, URZ, 0x1 ;  /* 0x0000002525047291 */ /* 0x000fe2000f8f083f */
[----:B---3--:R-:W-:Y:S01]  /*11910*/  VIADDMNMX R3, R45, -R214, 0x80, PT ;  /* 0x000000802d037446 */ /* 0x008fe200038009d6 */
[----:B------:R-:W-:Y:S02]  /*11920*/  BSSY B1, `(.L_x_2814) ;  /* 0x0000008000017945 */ /* 0x000fe40003800000 */
[----:B------:R-:W-:Y:S01]  /*11930*/  ULOP3.LUT UR4, UR4, 0xfffffffe, URZ, 0xc0, !UPT ;  /* 0xfffffffe04047892 */ /* 0x000fe2000f8ec03f */
[----:B------:R-:W-:-:S03]  /*11940*/  ISETP.GE.AND P1, PT, R198, R3, PT ;  /* 0x00000003c600720c */ /* 0x000fc60003f26270 */
[----:B------:R-:W-:-:S06]  /*11950*/  UIADD3 UR4, UR37, -UR4, URZ ;  /* 0x8000000425047290 */ /* 0x000fcc000fffe03f */
[----:B------:R-:W-:-:S05]  /*11960*/  IMAD.U32 R5, RZ, RZ, UR4 ;  /* 0x00000004ff057e24 */ /* 0x000fca000f8e00ff */
[----:B------:R-:W-:-:S04]  /*11970*/  SHF.L.U32 R5, R5, 0x1f, RZ ;  /* 0x0000001f05057819 */ /* 0x000fc800000006ff */
[----:B------:R-:W3:Y:S02]  /*11980*/  SYNCS.PHASECHK.TRANS64.TRYWAIT P0, [R18+URZ+0x29800], R5 ;  /* 0x02980005120075a7 */ /* 0x000ee4000800017f */
[----:B---3--:R-:W-:Y:S05]  /*11990*/  @!P0 BRA `(.L_x_2815) ;  /* 0x0000021000908947 */ /* 0x008fea0003800000 */
.L_x_3087:
[----:B------:R-:W-:Y:S05]  /*119a0*/  BSYNC B1 ;  /* 0x0000000000017941 */ /* 0x000fea0003800000 */
.L_x_2814:
[----:B------:R-:W-:Y:S05]  /*119b0*/  @P1 BRA `(.L_x_2816) ;  /* 0x0000006400401947 */ /* 0x000fea0003800000 */
[----:B------:R-:W0:Y:S01]  /*119c0*/  LDC R3, c[0x0][0x3f4] ;  /* 0x0000fd00ff037b82 */ /* 0x000e220000000800 */
[----:B------:R-:W-:Y:S01]  /*119d0*/  BSSY B1, `(.L_x_2817) ;  /* 0x000007f000017945 */ /* 0x000fe20003800000 */
[----:B--2---:R-:W-:Y:S01]  /*119e0*/  IMAD.IADD R0, R18, 0x1, R218 ;  /* 0x0000000112007824 */ /* 0x004fe200078e02da */
[-C--:B0-----:R-:W-:Y:S02]  /*119f0*/  ISETP.GE.AND P0, PT, R188, R3.reuse, PT ;  /* 0x00000003bc00720c */ /* 0x081fe40003f06270 */
[-C--:B------:R-:W-:Y:S02]  /*11a00*/  ISETP.GE.AND P1, PT, R200, R3.reuse, PT ;  /* 0x00000003c800720c */ /* 0x080fe40003f26270 */
[-C--:B------:R-:W-:Y:S02]  /*11a10*/  ISETP.GE.AND P2, PT, R202, R3.reuse, PT ;  /* 0x00000003ca00720c */ /* 0x080fe40003f46270 */
[-C--:B------:R-:W-:Y:S02]  /*11a20*/  ISETP.GE.AND P3, PT, R203, R3.reuse, PT ;  /* 0x00000003cb00720c */ /* 0x080fe40003f66270 */
[----:B------:R-:W-:-:S02]  /*11a30*/  ISETP.GE.AND P4, PT, R201, R3, PT ;  /* 0x00000003c900720c */ /* 0x000fc40003f86270 */
[----:B------:R-:W-:-:S03]  /*11a40*/  ISETP.GE.AND P5, PT, R204, R3, PT ;  /* 0x00000003cc00720c */ /* 0x000fc60003fa6270 */
[----:B------:R-:W-:Y:S10]  /*11a50*/  @P0 BRA `(.L_x_2818) ;  /* 0x0000000400d80947 */ /* 0x000ff40003800000 */
[----:B---34-:R-:W0:Y:S01]  /*11a60*/  LDS.128 R4, [R0+0x14400] ;  /* 0x0144000000047984 */ /* 0x018e220000000c00 */
        /* <DEDUP_REMOVED lines=39> */
[----:B-1----:R-:W-:Y:S01]  /*11ce0*/  FMUL.FTZ R47, R14, R39 ;  /* 0x000000270e2f7220 */ /* 0x002fe20000410000 */
        /* <DEDUP_REMOVED lines=77> */
.L_x_2818:
[----:B------:R-:W-:Y:S05]  /*121c0*/  BSYNC B1 ;  /* 0x0000000000017941 */ /* 0x000fea0003800000 */
.L_x_2817:
[----:B------:R-:W-:Y:S04]  /*121d0*/  BSSY B1, `(.L_x_2819) ;  /* 0x000007d000017945 */ /* 0x000fe80003800000 */
[----:B------:R-:W-:Y:S05]  /*121e0*/  @P1 BRA `(.L_x_2820) ;  /* 0x0000000400ec1947 */ /* 0x000fea0003800000 */
[----:B------:R-:W0:Y:S01]  /*121f0*/  LDL R49, [R1+0x18] ;  /* 0x0000180001317983 */ /* 0x000e220000100800 */
        /* <DEDUP_REMOVED lines=33> */
[--C-:B------:R-:W-:Y:S01]  /*12410*/  HADD2.F32 R40, -RZ, R38.reuse.H1_H1 ;  /* 0x30000026ff287230 */ /* 0x100fe20000004100 */
[----:B------:R-:W-:Y:S01]  /*12420*/  LOP3.LUT R34, R15, 0xff000000, R34, 0xf8, !PT ;  /* 0xff0000000f227812 */ /* 0x000fe200078ef822 */
[--C-:B------:R-:W-:Y:S01]  /*12430*/  HADD2.F32 R36, -RZ, R35.reuse.H1_H1 ;  /* 0x30000023ff247230 */ /* 0x100fe20000004100 */
[----:B------:R-:W-:Y:S01]  /*12440*/  F2FP.F16.E4M3.UNPACK_B R41, R41.H1 ;  /* 0x00000029ff29723e */ /* 0x000fe200030006ff */
[----:B------:R-:W-:Y:S01]  /*12450*/  HADD2.F32 R38, -RZ, R38.H0_H0 ;  /* 0x20000026ff267230 */ /* 0x000fe20000004100 */
[----:B------:R-:W-:Y:S01]  /*12460*/  F2FP.F16.E4M3.UNPACK_B R37, R37.H1 ;  /* 0x00000025ff25723e */ /* 0x000fe200030006ff */
[----:B------:R-:W-:Y:S01]  /*12470*/  HADD2.F32 R35, -RZ, R35.H0_H0 ;  /* 0x20000023ff237230 */ /* 0x000fe20000004100 */
[----:B0--34-:R-:W0:Y:S02]  /*12480*/  LDS.128 R4, [R49] ;  /* 0x0000000031047984 */ /* 0x019e240000000c00 */
[----:B0-----:R-:W-:-:S02]  /*12490*/  F2FP.F16.E4M3.UNPACK_B R3, R6.H1 ;  /* 0x00000006ff03723e */ /* 0x001fc400030006ff */
[----:B------:R-:W-:Y:S02]  /*124a0*/  F2FP.F16.E4M3.UNPACK_B R6, R6 ;  /* 0x00000006ff06723e */ /* 0x000fe400020006ff */
[-C--:B------:R-:W-:Y:S01]  /*124b0*/  F2FP.F16.E4M3.UNPACK_B R32, R7.reuse ;  /* 0x00000007ff20723e */ /* 0x080fe200020006ff */
[--C-:B------:R-:W-:Y:S01]  /*124c0*/  HADD2.F32 R14, -RZ, R3.reuse.H1_H1 ;  /* 0x30000003ff0e7230 */ /* 0x100fe20000004100 */
[----:B------:R-:W-:Y:S01]  /*124d0*/  F2FP.F16.E4M3.UNPACK_B R33, R7.H1 ;  /* 0x00000007ff21723e */ /* 0x000fe200030006ff */
[----:B------:R-:W-:Y:S01]  /*124e0*/  HADD2.F32 R15, -RZ, R3.H0_H0 ;  /* 0x20000003ff0f7230 */ /* 0x000fe20000004100 */
[-C--:B------:R-:W-:Y:S02]  /*124f0*/  F2FP.F16.E4M3.UNPACK_B R7, R5.reuse ;  /* 0x00000005ff07723e */ /* 0x080fe400020006ff */
[C---:B------:R-:W-:Y:S01]  /*12500*/  FMUL.FTZ R42, R14.reuse, R40 ;  /* 0x000000280e2a7220 */ /* 0x040fe20000410000 */
[----:B------:R-:W-:Y:S01]  /*12510*/  FMUL.FTZ R43, R14, R36 ;  /* 0x000000240e2b7220 */ /* 0x000fe20000410000 */
[----:B------:R-:W-:Y:S01]  /*12520*/  F2FP.F16.E4M3.UNPACK_B R14, R5.H1 ;  /* 0x00000005ff0e723e */ /* 0x000fe200030006ff */
[----:B------:R-:W-:-:S02]  /*12530*/  HADD2.F32 R5, -RZ, R6.H1_H1 ;  /* 0x30000006ff057230 */ /* 0x000fc40000004100 */
[C---:B------:R-:W-:Y:S01]  /*12540*/  FFMA.FTZ R42, R15.reuse, R36, -R42 ;  /* 0x000000240f2a7223 */ /* 0x040fe2000001082a */
[----:B------:R-:W-:Y:S01]  /*12550*/  FFMA.FTZ R45, R15, R40, R43 ;  /* 0x000000280f2d7223 */ /* 0x000fe2000001002b */
[----:B------:R-:W-:Y:S01]  /*12560*/  HADD2.F32 R6, -RZ, R6.H0_H0 ;  /* 0x20000006ff067230 */ /* 0x000fe20000004100 */
[----:B------:R-:W-:Y:S01]  /*12570*/  F2FP.F16.E4M3.UNPACK_B R3, R4 ;  /* 0x00000004ff03723e */ /* 0x000fe200020006ff */
[C---:B------:R-:W-:Y:S01]  /*12580*/  FMUL.FTZ R15, R5.reuse, R38 ;  /* 0x00000026050f7220 */ /* 0x040fe20000410000 */
[-C--:B------:R-:W-:Y:S01]  /*12590*/  FMUL.FTZ R43, R5, R35.reuse ;  /* 0x00000023052b7220 */ /* 0x080fe20000410000 */
[----:B------:R-:W-:Y:S01]  /*125a0*/  HADD2.F32 R5, -RZ, R32.H1_H1 ;  /* 0x30000020ff057230 */ /* 0x000fe20000004100 */
[----:B------:R-:W-:Y:S01]  /*125b0*/  F2FP.F16.E4M3.UNPACK_B R4, R4.H1 ;  /* 0x00000004ff04723e */ /* 0x000fe200030006ff */
[----:B------:R-:W-:Y:S02]  /*125c0*/  HADD2.F32 R36, -RZ, R41.H0_H0 ;  /* 0x20000029ff247230 */ /* 0x000fe40000004100 */
[----:B------:R-:W-:Y:S01]  /*125d0*/  FFMA.FTZ R40, R6, R35, -R15 ;  /* 0x0000002306287223 */ /* 0x000fe2000001080f */
[----:B------:R-:W-:-:S02]  /*125e0*/  HADD2.F32 R15, -RZ, R37.H0_H0 ;  /* 0x20000025ff0f7230 */ /* 0x000fc40000004100 */
[----:B------:R-:W-:Y:S01]  /*125f0*/  FFMA.FTZ R43, R6, R38, R43 ;  /* 0x00000026062b7223 */ /* 0x000fe2000001002b */
[----:B------:R-:W-:Y:S02]  /*12600*/  HADD2.F32 R32, -RZ, R32.H0_H0 ;  /* 0x20000020ff207230 */ /* 0x000fe40000004100 */
[C---:B------:R-:W-:Y:S01]  /*12610*/  FMUL.FTZ R35, R5.reuse, R36 ;  /* 0x0000002405237220 */ /* 0x040fe20000410000 */
[----:B------:R-:W-:Y:S02]  /*12620*/  HADD2.F32 R41, -RZ, R41.H1_H1 ;  /* 0x30000029ff297230 */ /* 0x000fe40000004100 */
[-C--:B------:R-:W-:Y:S01]  /*12630*/  FMUL.FTZ R5, R5, R15.reuse ;  /* 0x0000000f05057220 */ /* 0x080fe20000410000 */
[----:B------:R-:W-:Y:S02]  /*12640*/  HADD2.F32 R6, -RZ, R33.H1_H1 ;  /* 0x30000021ff067230 */ /* 0x000fe40000004100 */
[----:B------:R-:W-:Y:S01]  /*12650*/  FFMA.FTZ R46, R32, R15, -R35 ;  /* 0x0000000f202e7223 */ /* 0x000fe20000010823 */
[----:B------:R-:W-:-:S02]  /*12660*/  HADD2.F32 R37, -RZ, R37.H1_H1 ;  /* 0x30000025ff257230 */ /* 0x000fc40000004100 */
[----:B-1----:R-:W-:Y:S01]  /*12670*/  FFMA.FTZ R47, R32, R36, R5 ;  /* 0x00000024202f7223 */ /* 0x002fe20000010005 */
[----:B------:R-:W-:Y:S02]  /*12680*/  HADD2.F32 R33, -RZ, R33.H0_H0 ;  /* 0x20000021ff217230 */ /* 0x000fe40000004100 */
[C---:B------:R-:W-:Y:S01]  /*12690*/  FMUL.FTZ R38, R6.reuse, R41 ;  /* 0x0000002906267220 */ /* 0x040fe20000410000 */
[----:B------:R-:W-:Y:S01]  /*126a0*/  F2FP.F16.E4M3.UNPACK_B R5, R39 ;  /* 0x00000027ff05723e */ /* 0x000fe200020006ff */
[-C--:B------:R-:W-:Y:S01]  /*126b0*/  FMUL.FTZ R32, R6, R37.reuse ;  /* 0x0000002506207220 */ /* 0x080fe20000410000 */
[-C--:B------:R-:W-:Y:S01]  /*126c0*/  F2FP.F16.E4M3.UNPACK_B R15, R34.reuse ;  /* 0x00000022ff0f723e */ /* 0x080fe200020006ff */
[C---:B------:R-:W-:Y:S01]  /*126d0*/  FFMA.FTZ R48, R33.reuse, R37, -R38 ;  /* 0x0000002521307223 */ /* 0x040fe20000010826 */
[----:B------:R-:W-:Y:S02]  /*126e0*/  HADD2.F32 R6, -RZ, R4.H1_H1 ;  /* 0x30000004ff067230 */ /* 0x000fe40000004100 */
[----:B------:R-:W-:Y:S01]  /*126f0*/  FFMA.FTZ R41, R33, R41, R32 ;  /* 0x0000002921297223 */ /* 0x000fe20000010020 */
[--C-:B------:R-:W-:Y:S01]  /*12700*/  HADD2.F32 R35, -RZ, R5.reuse.H1_H1 ;  /* 0x30000005ff237230 */ /* 0x100fe20000004100 */
[----:B------:R-:W-:Y:S01]  /*12710*/  F2FP.F16.E4M3.UNPACK_B R34, R34.H1 ;  /* 0x00000022ff22723e */ /* 0x000fe200030006ff */
[----:B------:R-:W-:Y:S01]  /*12720*/  HADD2.F32 R33, -RZ, R5.H0_H0 ;  /* 0x20000005ff217230 */ /* 0x000fe20000004100 */
[----:B------:R-:W-:Y:S01]  /*12730*/  F2FP.F16.E4M3.UNPACK_B R39, R39.H1 ;  /* 0x00000027ff27723e */ /* 0x000fe200030006ff */
[----:B------:R-:W-:-:S02]  /*12740*/  HADD2.F32 R32, -RZ, R15.H1_H1 ;  /* 0x3000000fff207230 */ /* 0x000fc40000004100 */
[C---:B------:R-:W-:Y:S01]  /*12750*/  FMUL.FTZ R36, R6.reuse, R35 ;  /* 0x0000002306247220 */ /* 0x040fe20000410000 */
[----:B------:R-:W-:Y:S02]  /*12760*/  HADD2.F32 R5, -RZ, R4.H0_H0 ;  /* 0x20000004ff057230 */ /* 0x000fe40000004100 */
[----:B------:R-:W-:Y:S02]  /*12770*/  HADD2.F32 R4, -RZ, R3.H1_H1 ;  /* 0x30000003ff047230 */ /* 0x000fe40000004100 */
[-C--:B------:R-:W-:Y:S01]  /*12780*/  FMUL.FTZ R38, R6, R32.reuse ;  /* 0x0000002006267220 */ /* 0x080fe20000410000 */
[----:B------:R-:W-:Y:S02]  /*12790*/  HADD2.F32 R15, -RZ, R15.H0_H0 ;  /* 0x2000000fff0f7230 */ /* 0x000fe40000004100 */
[C---:B------:R-:W-:Y:S01]  /*127a0*/  FFMA.FTZ R36, R5.reuse, R32, -R36 ;  /* 0x0000002005247223 */ /* 0x040fe20000010824 */
[----:B------:R-:W-:Y:S02]  /*127b0*/  HADD2.F32 R3, -RZ, R3.H0_H0 ;  /* 0x20000003ff037230 */ /* 0x000fe40000004100 */
[C---:B------:R-:W-:Y:S01]  /*127c0*/  FMUL.FTZ R6, R4.reuse, R33 ;  /* 0x0000002104067220 */ /* 0x040fe20000410000 */
[----:B------:R-:W-:Y:S01]  /*127d0*/  FFMA.FTZ R35, R5, R35, R38 ;  /* 0x0000002305237223 */ /* 0x000fe20000010026 */
[----:B------:R-:W-:Y:S01]  /*127e0*/  FMUL.FTZ R4, R4, R15 ;  /* 0x0000000f04047220 */ /* 0x000fe20000410000 */
[----:B------:R-:W-:-:S02]  /*127f0*/  HADD2.F32 R5, -RZ, R34.H1_H1 ;  /* 0x30000022ff057230 */ /* 0x000fc40000004100 */
[C---:B------:R-:W-:Y:S01]  /*12800*/  FFMA.FTZ R32, R3.reuse, R15, -R6 ;  /* 0x0000000f03207223 */ /* 0x040fe20000010806 */
[--C-:B------:R-:W-:Y:S02]  /*12810*/  HADD2.F32 R15, -RZ, R39.reuse.H1_H1 ;  /* 0x30000027ff0f7230 */ /* 0x100fe40000004100 */
[----:B------:R-:W-:Y:S01]  /*12820*/  FFMA.FTZ R33, R3, R33, R4 ;  /* 0x0000002103217223 */ /* 0x000fe20000010004 */
[----:B------:R-:W-:Y:S02]  /*12830*/  HADD2.F32 R4, -RZ, R14.H1_H1 ;  /* 0x3000000eff047230 */ /* 0x000fe40000004100 */
[----:B------:R-:W-:Y:S02]  /*12840*/  HADD2.F32 R6, -RZ, R39.H0_H0 ;  /* 0x20000027ff067230 */ /* 0x000fe40000004100 */
[----:B------:R-:W-:Y:S02]  /*12850*/  HADD2.F32 R3, -RZ, R7.H1_H1 ;  /* 0x30000007ff037230 */ /* 0x000fe40000004100 */
[----:B------:R-:W-:Y:S01]  /*12860*/  FMUL.FTZ R37, R4, R15 ;  /* 0x0000000f04257220 */ /* 0x000fe20000410000 */
[----:B------:R-:W-:-:S02]  /*12870*/  HADD2.F32 R34, -RZ, R34.H0_H0 ;  /* 0x20000022ff227230 */ /* 0x000fc40000004100 */
        /* <DEDUP_REMOVED lines=18> */
.L_x_2820:
[----:B------:R-:W-:Y:S05]  /*129a0*/  BSYNC B1 ;  /* 0x0000000000017941 */ /* 0x000fea0003800000 */
.L_x_2819:
[----:B------:R-:W-:Y:S04]  /*129b0*/  BSSY B1, `(.L_x_2821) ;  /* 0x0000078000017945 */ /* 0x000fe80003800000 */
[----:B------:R-:W-:Y:S05]  /*129c0*/  @P2 BRA `(.L_x_2822) ;  /* 0x0000000400d82947 */ /* 0x000fea0003800000 */
[----:B0-234-:R-:W0:Y:S01]  /*129d0*/  LDS.128 R4, [R0+0x16400] ;  /* 0x0164000000047984 */ /* 0x01de220000000c00 */
[----:B-----5:R-:W-:Y:S02]  /*129e0*/  SHF.R.U32.HI R14, RZ, 0x8, R30 ;  /* 0x00000008ff0e7819 */ /* 0x020fe4000001161e */
[----:B------:R-:W-:Y:S02]  /*129f0*/  SHF.R.U32.HI R32, RZ, 0x8, R31 ;  /* 0x00000008ff207819 */ /* 0x000fe4000001161f */
[----:B------:R-:W-:Y:S02]  /*12a00*/  LOP3.LUT R3, R30, 0xff, RZ, 0xc0, !PT ;  /* 0x000000ff1e037812 */ /* 0x000fe400078ec0ff */
        /* <DEDUP_REMOVED lines=114> */
.L_x_2822:
[----:B------:R-:W-:Y:S05]  /*13130*/  BSYNC B1 ;  /* 0x0000000000017941 */ /* 0x000fea0003800000 */
.L_x_2821:
        /* <DEDUP_REMOVED lines=43> */
[----:B0-234-:R-:W0:Y:S02]  /*133f0*/  LDS.128 R4, [R41+0x2000] ;  /* 0x0020000029047984 */ /* 0x01de240000000c00 */
        /* <DEDUP_REMOVED lines=81> */
.L_x_2824:
[----:B------:R-:W-:Y:S05]  /*13910*/  BSYNC B1 ;  /* 0x0000000000017941 */ /* 0x000fea0003800000 */
.L_x_2823:
[----:B------:R-:W-:Y:S04]  /*13920*/  BSSY B1, `(.L_x_2825) ;  /* 0x0000078000017945 */ /* 0x000fe80003800000 */
[----:B------:R-:W-:Y:S05]  /*13930*/  @P4 BRA `(.L_x_2826) ;  /* 0x0000000400d84947 */ /* 0x000fea0003800000 */
[----:B0-234-:R-:W0:Y:S01]  /*13940*/  LDS.128 R4, [R0+0x18400] ;  /* 0x0184000000047984 */ /* 0x01de220000000c00 */
        /* <DEDUP_REMOVED lines=35> */
[-C--:B------:R-:W-:Y:S01]  /*13b80*/  F2FP.F16.E4M3.UNPACK_B R14, R7.reuse ;  /* 0x00000007ff0e723e */ /* 0x080fe200020006ff */
[----:B------:R-:W-:Y:S01]  /*13b90*/  HADD2.F32 R21, -RZ, R20.H1_H1 ;  /* 0x30000014ff157230 */ /* 0x000fe20000004100 */
[----:B------:R-:W-:Y:S01]  /*13ba0*/  F2FP.F16.E4M3.UNPACK_B R15, R7.H1 ;  /* 0x00000007ff0f723e */ /* 0x000fe200030006ff */
[----:B------:R-:W-:-:S02]  /*13bb0*/  HADD2.F32 R26, -RZ, R26.H0_H0 ;  /* 0x2000001aff1a7230 */ /* 0x000fc40000004100 */
[CC--:B------:R-:W-:Y:S01]  /*13bc0*/  FMUL.FTZ R30, R12.reuse, R28.reuse ;  /* 0x0000001c0c1e7220 */ /* 0x0c0fe20000410000 */
[----:B------:R-:W-:Y:S01]  /*13bd0*/  F2FP.F16.E4M3.UNPACK_B R7, R5 ;  /* 0x00000005ff07723e */ /* 0x000fe200020006ff */
[----:B------:R-:W-:Y:S01]  /*13be0*/  FMUL.FTZ R31, R12, R21 ;  /* 0x000000150c1f7220 */ /* 0x000fe20000410000 */
[----:B------:R-:W-:Y:S01]  /*13bf0*/  F2FP.F16.E4M3.UNPACK_B R12, R5.H1 ;  /* 0x00000005ff0c723e */ /* 0x000fe200030006ff */
[----:B------:R-:W-:Y:S02]  /*13c00*/  HADD2.F32 R5, -RZ, R6.H1_H1 ;  /* 0x30000006ff057230 */ /* 0x000fe40000004100 */
[C---:B------:R-:W-:Y:S01]  /*13c10*/  FFMA.FTZ R32, R13.reuse, R21, -R30 ;  /* 0x000000150d207223 */ /* 0x040fe2000001081e */
[----:B------:R-:W-:Y:S02]  /*13c20*/  HADD2.F32 R20, -RZ, R20.H0_H0 ;  /* 0x20000014ff147230 */ /* 0x000fe40000004100 */
[----:B------:R-:W-:Y:S01]  /*13c30*/  FFMA.FTZ R33, R13, R28, R31 ;  /* 0x0000001c0d217223 */ /* 0x000fe2000001001f */
[----:B------:R-:W-:Y:S01]  /*13c40*/  HADD2.F32 R6, -RZ, R6.H0_H0 ;  /* 0x20000006ff067230 */ /* 0x000fe20000004100 */
[----:B------:R-:W-:Y:S01]  /*13c50*/  F2FP.F16.E4M3.UNPACK_B R29, R29.H1 ;  /* 0x0000001dff1d723e */ /* 0x000fe200030006ff */
[C---:B------:R-:W-:Y:S01]  /*13c60*/  FMUL.FTZ R13, R5.reuse, R26 ;  /* 0x0000001a050d7220 */ /* 0x040fe20000410000 */
[----:B------:R-:W-:Y:S01]  /*13c70*/  F2FP.F16.E4M3.UNPACK_B R25, R25.H1 ;  /* 0x00000019ff19723e */ /* 0x000fe200030006ff */
[----:B------:R-:W-:Y:S01]  /*13c80*/  FMUL.FTZ R31, R5, R20 ;  /* 0x00000014051f7220 */ /* 0x000fe20000410000 */
[----:B------:R-:W-:-:S02]  /*13c90*/  HADD2.F32 R5, -RZ, R14.H1_H1 ;  /* 0x3000000eff057230 */ /* 0x000fc40000004100 */
        /* <DEDUP_REMOVED lines=64> */
.L_x_2826:
[----:B------:R-:W-:Y:S05]  /*140a0*/  BSYNC B1 ;  /* 0x0000000000017941 */ /* 0x000fea0003800000 */
.L_x_2825:
[----:B------:R-:W-:Y:S05]  /*140b0*/  @P5 BRA `(.L_x_2816) ;  /* 0x0000003c00805947 */ /* 0x000fea0003800000 */
[----:B-----5:R-:W2:Y:S01]  /*140c0*/  LDL R31, [R1+0x18] ;  /* 0x00001800011f7983 */ /* 0x020ea20000100800 */
[----:B------:R-:W-:Y:S02]  /*140d0*/  SHF.R.U32.HI R12, RZ, 0x8, R11 ;  /* 0x00000008ff0c7819 */ /* 0x000fe4000001160b */
[----:B------:R-:W-:Y:S02]  /*140e0*/  SHF.R.U32.HI R20, RZ, 0x8, R9 ;  /* 0x00000008ff147819 */ /* 0x000fe40000011609 */
[----:B------:R-:W-:Y:S02]  /*140f0*/  LOP3.LUT R13, R11, 0xff, RZ, 0xc0, !PT ;  /* 0x000000ff0b0d7812 */ /* 0x000fe400078ec0ff */
[----:B------:R-:W-:Y:S02]  /*14100*/  LOP3.LUT R21, R9, 0xff, RZ, 0xc0, !PT ;  /* 0x000000ff09157812 */ /* 0x000fe400078ec0ff */
[----:B------:R-:W-:Y:S02]  /*14110*/  LOP3.LUT R12, R12, 0xff, RZ, 0xc0, !PT ;  /* 0x000000ff0c0c7812 */ /* 0x000fe400078ec0ff */
[----:B------:R-:W-:-:S02]  /*14120*/  LOP3.LUT R20, R20, 0xff, RZ, 0xc0, !PT ;  /* 0x000000ff14147812 */ /* 0x000fc400078ec0ff */
[----:B0-----:R-:W-:Y:S02]  /*14130*/  SHF.R.U32.HI R0, RZ, 0x8, R10 ;  /* 0x00000008ff007819 */ /* 0x001fe4000001160a */
        /* <DEDUP_REMOVED lines=33> */
[----:B--234-:R-:W0:Y:S02]  /*14350*/  LDS.128 R4, [R31+0x4000] ;  /* 0x004000001f047984 */ /* 0x01ce240000000c00 */
        /* <DEDUP_REMOVED lines=82> */
.L_x_2810:
[----:B------:R-:W0:Y:S01]  /*14880*/  LDC R20, c[0x0][0x448] ;  /* 0x00011200ff147b82 */ /* 0x000e220000000800 */
[----:B------:R-:W-:Y:S01]  /*14890*/  MOV R4, R24 ;  /* 0x0000001800047202 */ /* 0x000fe20000000f00 */
        /* <DEDUP_REMOVED lines=8> */
[----:B0-----:R-:W-:-:S04]  /*14920*/  @P0 IMAD.HI.U32 R0, R10, R3, RZ ;  /* 0x000000030a000227 */ /* 0x001fc800078e00ff */
[----:B------:R-:W-:Y:S01]  /*14930*/  IMAD.MOV.U32 R3, RZ, RZ, R10 ;  /* 0x000000ffff037224 */ /* 0x000fe200078e000a */
[----:B--2---:R-:W-:Y:S01]  /*14940*/  @P0 SHF.R.U32.HI R3, RZ, R5, R0 ;  /* 0x00000005ff030219 */ /* 0x004fe20000011600 */
[----:B------:R-:W-:-:S03]  /*14950*/  IMAD.MOV.U32 R5, RZ, RZ, R29 ;  /* 0x000000ffff057224 */ /* 0x000fc600078e001d */
[----:B------:R-:W-:Y:S01]  /*14960*/  SHF.R.S32.HI R0, RZ, 0x1f, R3 ;  /* 0x0000001fff007819 */ /* 0x000fe20000011403 */
[----:B------:R-:W-:-:S04]  /*14970*/  IMAD.WIDE.U32 R4, R3, UR4, R4 ;  /* 0x0000000403047c25 */ /* 0x000fc8000f8e0004 */
[----:B------:R-:W-:Y:S02]  /*14980*/  IMAD R8, R0, UR4, RZ ;  /* 0x0000000400087c24 */ /* 0x000fe4000f8e02ff */
[----:B------:R-:W-:-:S04]  /*14990*/  IMAD.WIDE.U32 R6, R3, UR6, R6 ;  /* 0x0000000603067c25 */ /* 0x000fc8000f8e0006 */
[----:B------:R-:W-:Y:S01]  /*149a0*/  IMAD R0, R0, UR6, RZ ;  /* 0x0000000600007c24 */ /* 0x000fe2000f8e02ff */
[----:B------:R-:W-:Y:S01]  /*149b0*/  IADD3 R39, P1, R6, UR8, RZ ;  /* 0x0000000806277c10 */ /* 0x000fe2000ff3e0ff */
        /* <DEDUP_REMOVED lines=11> */
[----:B------:R-:W0:Y:S02]  /*14a70*/  SHFL.IDX PT, R39, R39, RZ, 0x1e1f ;  /* 0x001e1fff27277589 */ /* 0x000e2400000e0000 */
.L_x_3093:
[----:B------:R-:W-:Y:S01]  /*14a80*/  IMAD R45, R215, R20, RZ ;  /* 0x00000014d72d7224 */ /* 0x000fe200078e02ff */
[----:B------:R-:W-:Y:S01]  /*14a90*/  BSSY B1, `(.L_x_2828) ;  /* 0x0000037000017945 */ /* 0x000fe20003800000 */
[----:B------:R-:W-:Y:S02]  /*14aa0*/  CS2R R4, SRZ ;  /* 0x0000000000047805 */ /* 0x000fe4000001ff00 */
[----:B------:R-:W-:Y:S02]  /*14ab0*/  CS2R R6, SRZ ;  /* 0x0000000000067805 */ /* 0x000fe4000001ff00 */
[----:B------:R-:W-:Y:S02]  /*14ac0*/  CS2R R8, SRZ ;  /* 0x0000000000087805 */ /* 0x000fe4000001ff00 */
[----:B------:R-:W-:Y:S02]  /*14ad0*/  ISETP.GE.AND P0, PT, R10, R45, PT ;  /* 0x0000002d0a00720c */ /* 0x000fe40003f06270 */
[----:B------:R-:W-:-:S02]  /*14ae0*/  CS2R R10, SRZ ;  /* 0x00000000000a7805 */ /* 0x000fc4000001ff00 */
[----:B0-----:R-:W-:Y:S02]  /*14af0*/  CS2R R12, SRZ ;  /* 0x00000000000c7805 */ /* 0x001fe4000001ff00 */
        /* <DEDUP_REMOVED lines=10> */
[C---:B------:R-:W-:Y:S02]  /*14ba0*/  IADD3 R4, R16.reuse, 0x40, RZ ;  /* 0x0000004010047810 */ /* 0x040fe40007ffe0ff */
[----:B------:R-:W-:Y:S02]  /*14bb0*/  CS2R R24, SRZ ;  /* 0x0000000000187805 */ /* 0x000fe4000001ff00 */
[----:B------:R-:W-:Y:S02]  /*14bc0*/  ISETP.GE.AND P2, PT, R16, UR4, PT ;  /* 0x0000000410007c0c */ /* 0x000fe4000bf46270 */
[----:B------:R-:W-:Y:S02]  /*14bd0*/  CS2R R26, SRZ ;  /* 0x00000000001a7805 */ /* 0x000fe4000001ff00 */
[----:B------:R-:W-:-:S02]  /*14be0*/  ISETP.GE.AND P1, PT, R0, UR4, PT ;  /* 0x0000000400007c0c */ /* 0x000fc4000bf26270 */
[----:B------:R-:W-:Y:S02]  /*14bf0*/  CS2R R6, SRZ ;  /* 0x0000000000067805 */ /* 0x000fe4000001ff00 */
[----:B------:R-:W-:Y:S02]  /*14c00*/  ISETP.GE.AND P0, PT, R4, UR4, PT ;  /* 0x0000000404007c0c */ /* 0x000fe4000bf06270 */
[----:B------:R-:W-:Y:S02]  /*14c10*/  CS2R R4, SRZ ;  /* 0x0000000000047805 */ /* 0x000fe4000001ff00 */
[----:B------:R-:W-:Y:S02]  /*14c20*/  CS2R R28, SRZ ;  /* 0x00000000001c7805 */ /* 0x000fe4000001ff00 */
[----:B------:R-:W-:Y:S02]  /*14c30*/  CS2R R30, SRZ ;  /* 0x00000000001e7805 */ /* 0x000fe4000001ff00 */
[----:B---3--:R-:W-:Y:S01]  /*14c40*/  @!P2 IADD3 R40, P3, R16, R21, RZ ;  /* 0x000000151028a210 */ /* 0x008fe20007f7e0ff */
[----:B------:R-:W-:-:S04]  /*14c50*/  @!P1 IMAD.SHL.U32 R46, R192, 0x10, RZ ;  /* 0x00000010c02e9824 */ /* 0x000fc800078e00ff */
[----:B------:R-:W-:Y:S02]  /*14c60*/  @!P0 IMAD.SHL.U32 R48, R193, 0x10, RZ ;  /* 0x00000010c1308824 */ /* 0x000fe400078e00ff */
[C---:B--2---:R-:W-:Y:S01]  /*14c70*/  @!P2 IMAD.X R41, R3.reuse, 0x1, R17, P3 ;  /* 0x000000010329a824 */ /* 0x044fe200018e0611 */
[----:B------:R-:W-:Y:S02]  /*14c80*/  @!P1 SHF.R.S32.HI R0, RZ, 0x1f, R46 ;  /* 0x0000001fff009819 */ /* 0x000fe4000001142e */
[C---:B------:R-:W-:Y:S02]  /*14c90*/  @!P1 IADD3 R42, P5, R46.reuse, R21, RZ ;  /* 0x000000152e2a9210 */ /* 0x040fe40007fbe0ff */
[----:B------:R-:W-:Y:S02]  /*14ca0*/  @!P1 IADD3 R46, P4, R46, R39, RZ ;  /* 0x000000272e2e9210 */ /* 0x000fe40007f9e0ff */
[----:B------:R-:W-:Y:S02]  /*14cb0*/  CS2R R10, SRZ ;  /* 0x00000000000a7805 */ /* 0x000fe4000001ff00 */
[----:B------:R-:W-:Y:S01]  /*14cc0*/  @!P0 IADD3 R38, P3, R48, R21, RZ ;  /* 0x0000001530268210 */ /* 0x000fe20007f7e0ff */
[----:B------:R-:W-:Y:S01]  /*14cd0*/  @!P1 IMAD.X R43, R3, 0x1, R0, P5 ;  /* 0x00000001032b9824 */ /* 0x000fe200028e0600 */
[----:B------:R-:W-:-:S02]  /*14ce0*/  @!P0 SHF.R.S32.HI R8, RZ, 0x1f, R48 ;  /* 0x0000001fff088819 */ /* 0x000fc40000011430 */
[----:B------:R-:W-:Y:S02]  /*14cf0*/  CS2R R32, SRZ ;  /* 0x0000000000207805 */ /* 0x000fe4000001ff00 */
[-C--:B------:R-:W-:Y:S02]  /*14d00*/  @!P0 IADD3 R48, P5, R48, R39.reuse, RZ ;  /* 0x0000002730308210 */ /* 0x080fe40007fbe0ff */
[----:B------:R-:W-:Y:S02]  /*14d10*/  CS2R R34, SRZ ;  /* 0x0000000000227805 */ /* 0x000fe4000001ff00 */
[----:B-1--4-:R-:W-:Y:S02]  /*14d20*/  @!P1 IADD3.X R47, R37, R0, RZ, P4, !PT ;  /* 0x00000000252f9210 */ /* 0x012fe400027fe4ff */
[----:B------:R-:W-:Y:S02]  /*14d30*/  CS2R R12, SRZ ;  /* 0x00000000000c7805 */ /* 0x000fe4000001ff00 */
[----:B------:R-:W-:Y:S01]  /*14d40*/  @!P2 IADD3 R20, P4, R16, R39, RZ ;  /* 0x000000271014a210 */ /* 0x000fe20007f9e0ff */
[--C-:B------:R-:W-:Y:S01]  /*14d50*/  @!P0 IMAD.X R39, R3, 0x1, R8.reuse, P3 ;  /* 0x0000000103278824 */ /* 0x100fe200018e0608 */
[----:B------:R-:W-:Y:S01]  /*14d60*/  CS2R R14, SRZ ;  /* 0x00000000000e7805 */ /* 0x000fe2000001ff00 */
[C---:B------:R-:W-:Y:S01]  /*14d70*/  @!P0 IMAD.X R49, R37.reuse, 0x1, R8, P5 ;  /* 0x0000000125318824 */ /* 0x040fe200028e0608 */
        /* <DEDUP_REMOVED lines=8> */
.L_x_2829:
[----:B------:R-:W-:Y:S05]  /*14e00*/  BSYNC B1 ;  /* 0x0000000000017941 */ /* 0x000fea0003800000 */
.L_x_2828:
[----:B------:R-:W-:Y:S01]  /*14e10*/  ULEA.HI UR4, UR37, UR37, URZ, 0x1 ;  /* 0x0000002525047291 */ /* 0x000fe2000f8f083f */
[----:B--2---:R-:W-:Y:S01]  /*14e20*/  VIADDMNMX R3, R45, -R214, 0x80, PT ;  /* 0x000000802d037446 */ /* 0x004fe200038009d6 */
[----:B------:R-:W-:Y:S02]  /*14e30*/  BSSY B1, `(.L_x_2830) ;  /* 0x0000008000017945 */ /* 0x000fe40003800000 */
[----:B------:R-:W-:Y:S01]  /*14e40*/  ULOP3.LUT UR4, UR4, 0xfffffffe, URZ, 0xc0, !UPT ;  /* 0xfffffffe04047892 */ /* 0x000fe2000f8ec03f */
[----:B------:R-:W-:-:S03]  /*14e50*/  ISETP.GE.AND P1, PT, R198, R3, PT ;  /* 0x00000003c600720c */ /* 0x000fc60003f26270 */
[----:B------:R-:W-:-:S06]  /*14e60*/  UIADD3 UR4, UR37, -UR4, URZ ;  /* 0x8000000425047290 */ /* 0x000fcc000fffe03f */
[----:B0--3--:R-:W-:-:S05]  /*14e70*/  IMAD.U32 R21, RZ, RZ, UR4 ;  /* 0x00000004ff157e24 */ /* 0x009fca000f8e00ff */
[----:B------:R-:W-:-:S04]  /*14e80*/  SHF.L.U32 R21, R21, 0x1f, RZ ;  /* 0x0000001f15157819 */ /* 0x000fc800000006ff */
[----:B------:R-:W0:Y:S02]  /*14e90*/  SYNCS.PHASECHK.TRANS64.TRYWAIT P0, [R18+URZ+0x29800], R21 ;  /* 0x02980015120075a7 */ /* 0x000e24000800017f */
[----:B0-----:R-:W-:Y:S05]  /*14ea0*/  @!P0 BRA `(.L_x_2831) ;  /* 0x000001dc00d08947 */ /* 0x001fea0003800000 */
.L_x_3094:
[----:B------:R-:W-:Y:S05]  /*14eb0*/  BSYNC B1 ;  /* 0x0000000000017941 */ /* 0x000fea0003800000 */
.L_x_2830:
[----:B------:R-:W-:Y:S05]  /*14ec0*/  @P1 BRA `(.L_x_2816) ;  /* 0x0000002c00fc1947 */ /* 0x000fea0003800000 */
[----:B------:R-:W2:Y:S01]  /*14ed0*/  LDC R3, c[0x0][0x3f4] ;  /* 0x0000fd00ff037b82 */ /* 0x000ea20000000800 */
[C---:B------:R-:W-:Y:S01]  /*14ee0*/  VIADD R20, R16.reuse, 0x40 ;  /* 0x0000004010147836 */ /* 0x040fe20000000000 */
[C---:B------:R-:W-:Y:S01]  /*14ef0*/  IADD3 R0, R16.reuse, 0x20, RZ ;  /* 0x0000002010007810 */ /* 0x040fe20007ffe0ff */
[----:B------:R-:W-:Y:S01]  /*14f00*/  BSSY B1, `(.L_x_2832) ;  /* 0x0000101000017945 */ /* 0x000fe20003800000 */
[-C--:B--2---:R-:W-:Y:S02]  /*14f10*/  ISETP.GE.AND P0, PT, R16, R3.reuse, PT ;  /* 0x000000031000720c */ /* 0x084fe40003f06270 */
[-C--:B------:R-:W-:Y:S02]  /*14f20*/  ISETP.GE.AND P1, PT, R0, R3.reuse, PT ;  /* 0x000000030000720c */ /* 0x080fe40003f26270 */
[----:B------:R-:W-:-:S09]  /*14f30*/  ISETP.GE.AND P2, PT, R20, R3, PT ;  /* 0x000000031400720c */ /* 0x000fd20003f46270 */
[----:B------:R-:W-:Y:S05]  /*14f40*/  @P0 BRA `(.L_x_2833) ;  /* 0x0000000c00f00947 */ /* 0x000fea0003800000 */
[----:B------:R-:W2:Y:S01]  /*14f50*/  LDL R68, [R1+0x48] ;  /* 0x0000480001447983 */ /* 0x000ea20000100800 */
[----:B------:R-:W3:Y:S01]  /*14f60*/  S2R R36, SR_TID.X ;  /* 0x0000000000247919 */ /* 0x000ee20000002100 */
[----:B-----5:R-:W-:Y:S02]  /*14f70*/  SHF.R.U32.HI R0, RZ, 0x8, R24 ;  /* 0x00000008ff007819 */ /* 0x020fe40000011618 */
[----:B------:R-:W-:Y:S02]  /*14f80*/  LOP3.LUT R20, R24, 0xff, RZ, 0xc0, !PT ;  /* 0x000000ff18147812 */ /* 0x000fe400078ec0ff */
[----:B0-----:R-:W-:-:S04]  /*14f90*/  LOP3.LUT R21, R0, 0xff, RZ, 0xc0, !PT ;  /* 0x000000ff00157812 */ /* 0x001fc800078ec0ff */
[----:B------:R-:W-:Y:S01]  /*14fa0*/  PRMT R45, R21, 0x7604, R20 ;  /* 0x00007604152d7816 */ /* 0x000fe20000000014 */
[----:B---3--:R-:W-:-:S05]  /*14fb0*/  VIADD R38, R36, 0xffffff80 ;  /* 0xffffff8024267836 */ /* 0x008fca0000000000 */
[----:B------:R-:W-:-:S04]  /*14fc0*/  LEA.HI R40, R38, R38, RZ, 0x1 ;  /* 0x0000002626287211 */ /* 0x000fc800078f08ff */
[----:B------:R-:W-:-:S05]  /*14fd0*/  LOP3.LUT R40, R40, 0xfffffffe, RZ, 0xc0, !PT ;  /* 0xfffffffe28287812 */ /* 0x000fca00078ec0ff */
[----:B------:R-:W-:-:S05]  /*14fe0*/  IMAD.IADD R40, R38, 0x1, -R40 ;  /* 0x0000000126287824 */ /* 0x000fca00078e0a28 */
[----:B------:R-:W-:-:S04]  /*14ff0*/  LEA.HI R0, R3, R40, RZ, 0x1c ;  /* 0x0000002803007211 */ /* 0x000fc800078fe0ff */
[----:B------:R-:W-:-:S04]  /*15000*/  SHF.R.S32.HI R21, RZ, 0x1f, R0 ;  /* 0x0000001fff157819 */ /* 0x000fc80000011400 */
[----:B------:R-:W-:Y:S01]  /*15010*/  LEA.HI R20, R21, R0, RZ, 0x2 ;  /* 0x0000000015147211 */ /* 0x000fe200078f10ff */
[----:B------:R-:W-:-:S03]  /*15020*/  IMAD.SHL.U32 R21, R0, 0x10, RZ ;  /* 0x0000001000157824 */ /* 0x000fc600078e00ff */
[----:B------:R-:W-:Y:S02]  /*15030*/  SHF.L.U32 R20, R20, 0xb, RZ ;  /* 0x0000000b14147819 */ /* 0x000fe400000006ff */
[----:B------:R-:W-:Y:S02]  /*15040*/  LOP3.LUT R0, R208, 0x30, R21, 0xf8, !PT ;  /* 0x00000030d0007812 */ /* 0x000fe400078ef815 */
[----:B----4-:R-:W-:Y:S02]  /*15050*/  SHF.R.U32.HI R37, RZ, 0x8, R25 ;  /* 0x00000008ff257819 */ /* 0x010fe40000011619 */
[----:B------:R-:W-:Y:S02]  /*15060*/  SHF.R.U32.HI R39, RZ, 0x8, R26 ;  /* 0x00000008ff277819 */ /* 0x000fe4000001161a */
        /* <DEDUP_REMOVED lines=8> */
[----:B-1----:R-:W-:Y:S01]  /*150f0*/  PRMT R47, R39, 0x7604, R38 ;  /* 0x00007604272f7816 */ /* 0x002fe20000000026 */
        /* <DEDUP_REMOVED lines=13> */
[----:B------:R-:W-:Y:S02]  /*151d0*/  LOP3.LUT R52, R7, 0xff, RZ, 0xc0, !PT ;  /* 0x000000ff07347812 */ /* 0x000fe400078ec0ff */
[----:B------:R-:W-:Y:S02]  /*151e0*/  LOP3.LUT R53, R53, 0xff, RZ, 0xc0, !PT ;  /* 0x000000ff35357812 */ /* 0x000fe400078ec0ff */
[----:B------:R-:W-:Y:S02]  /*151f0*/  LOP3.LUT R48, R5, 0xff, RZ, 0xc0, !PT ;  /* 0x000000ff05307812 */ /* 0x000fe400078ec0ff */
[----:B------:R-:W-:Y:S02]  /*15200*/  SHF.R.U32.HI R50, RZ, 0x8, R6 ;  /* 0x00000008ff327819 */ /* 0x000fe40000011606 */
[----:B------:R-:W-:Y:S02]  /*15210*/  PRMT R52, R53, 0x7604, R52 ;  /* 0x0000760435347816 */ /* 0x000fe40000000034 */
[----:B------:R-:W-:-:S02]  /*15220*/  SHF.R.U32.HI R53, RZ, 0x10, R5 ;  /* 0x00000010ff357819 */ /* 0x000fc40000011605 */
[----:B------:R-:W-:Y:S02]  /*15230*/  LOP3.LUT R49, R6, 0xff, RZ, 0xc0, !PT ;  /* 0x000000ff06317812 */ /* 0x000fe400078ec0ff */
[----:B------:R-:W-:Y:S02]  /*15240*/  LOP3.LUT R50, R50, 0xff, RZ, 0xc0, !PT ;  /* 0x000000ff32327812 */ /* 0x000fe400078ec0ff */
[----:B------:R-:W-:Y:S02]  /*15250*/  PRMT R48, R21, 0x7604, R48 ;  /* 0x0000760415307816 */ /* 0x000fe40000000030 */
[----:B------:R-:W-:Y:S01]  /*15260*/  SHF.R.U32.HI R21, RZ, 0x10, R25 ;  /* 0x00000010ff157819 */ /* 0x000fe20000011619 */
[----:B------:R-:W-:Y:S01]  /*15270*/  IMAD.U32 R53, R53, 0x10000, RZ ;  /* 0x0001000035357824 */ /* 0x000fe200078e00ff */
[----:B------:R-:W-:Y:S02]  /*15280*/  PRMT R57, R50, 0x7604, R49 ;  /* 0x0000760432397816 */ /* 0x000fe40000000031 */
[----:B------:R-:W-:Y:S01]  /*15290*/  SHF.R.U32.HI R49, RZ, 0x10, R27 ;  /* 0x00000010ff317819 */ /* 0x000fe2000001161b */
[----:B------:R-:W-:Y:S01]  /*152a0*/  IMAD.U32 R21, R21, 0x10000, RZ ;  /* 0x0001000015157824 */ /* 0x000fe200078e00ff */
[----:B------:R-:W-:-:S02]  /*152b0*/  LOP3.LUT R55, R48, 0xff0000, R53, 0xf8, !PT ;  /* 0x00ff000030377812 */ /* 0x000fc400078ef835 */
[----:B------:R-:W-:Y:S01]  /*152c0*/  LOP3.LUT R45, R45, 0xff0000, R24, 0xf8, !PT ;  /* 0x00ff00002d2d7812 */ /* 0x000fe200078ef818 */
[----:B------:R-:W-:Y:S01]  /*152d0*/  IMAD.U32 R49, R49, 0x10000, RZ ;  /* 0x0001000031317824 */ /* 0x000fe200078e00ff */
[----:B------:R-:W-:Y:S02]  /*152e0*/  LOP3.LUT R21, R46, 0xff0000, R21, 0xf8, !PT ;  /* 0x00ff00002e157812 */ /* 0x000fe400078ef815 */
[----:B------:R-:W-:Y:S02]  /*152f0*/  LOP3.LUT R47, R47, 0xff0000, R26, 0xf8, !PT ;  /* 0x00ff00002f2f7812 */ /* 0x000fe400078ef81a */
[----:B------:R-:W-:Y:S02]  /*15300*/  LOP3.LUT R55, R55, 0xff000000, R5, 0xf8, !PT ;  /* 0xff00000037377812 */ /* 0x000fe400078ef805 */
[----:B------:R-:W-:Y:S02]  /*15310*/  LOP3.LUT R45, R45, 0xff000000, R24, 0xf8, !PT ;  /* 0xff0000002d2d7812 */ /* 0x000fe400078ef818 */
[----:B------:R-:W-:-:S02]  /*15320*/  LOP3.LUT R49, R20, 0xff0000, R49, 0xf8, !PT ;  /* 0x00ff000014317812 */ /* 0x000fc400078ef831 */
[----:B------:R-:W-:Y:S02]  /*15330*/  LOP3.LUT R24, R21, 0xff000000, R25, 0xf8, !PT ;  /* 0xff00000015187812 */ /* 0x000fe400078ef819 */
[----:B------:R-:W-:Y:S02]  /*15340*/  SHF.R.U32.HI R59, RZ, 0x10, R7 ;  /* 0x00000010ff3b7819 */ /* 0x000fe40000011607 */
[----:B------:R-:W-:Y:S02]  /*15350*/  LOP3.LUT R21, R57, 0xff0000, R6, 0xf8, !PT ;  /* 0x00ff000039157812 */ /* 0x000fe400078ef806 */
[----:B------:R-:W-:Y:S02]  /*15360*/  LOP3.LUT R20, R47, 0xff000000, R26, 0xf8, !PT ;  /* 0xff0000002f147812 */ /* 0x000fe400078ef81a */
[----:B------:R-:W-:Y:S02]  /*15370*/  F2FP.F16.E4M3.UNPACK_B R54, R55 ;  /* 0x00000037ff36723e */ /* 0x000fe400020006ff */
[----:B0-----:R-:W-:-:S02]  /*15380*/  F2FP.F16.E4M3.UNPACK_B R26, R41 ;  /* 0x00000029ff1a723e */ /* 0x001fc400020006ff */
[----:B------:R-:W-:Y:S02]  /*15390*/  LOP3.LUT R53, R49, 0xff000000, R27, 0xf8, !PT ;  /* 0xff00000031357812 */ /* 0x000fe400078ef81b */
[----:B------:R-:W-:Y:S02]  /*153a0*/  SHF.L.U32 R59, R59, 0x10, RZ ;  /* 0x000000103b3b7819 */ /* 0x000fe400000006ff */
[----:B------:R-:W-:Y:S02]  /*153b0*/  LOP3.LUT R51, R51, 0xff0000, R4, 0xf8, !PT ;  /* 0x00ff000033337812 */ /* 0x000fe400078ef804 */
[----:B------:R-:W-:Y:S02]  /*153c0*/  LOP3.LUT R5, R21, 0xff000000, R6, 0xf8, !PT ;  /* 0xff00000015057812 */ /* 0x000fe400078ef806 */
[----:B------:R-:W-:Y:S01]  /*153d0*/  F2FP.F16.E4M3.UNPACK_B R27, R24 ;  /* 0x00000018ff1b723e */ /* 0x000fe200020006ff */
[----:B------:R-:W-:Y:S01]  /*153e0*/  HADD2.F32 R6, -RZ, R26.H0_H0 ;  /* 0x2000001aff067230 */ /* 0x000fe20000004100 */
[----:B------:R-:W-:-:S02]  /*153f0*/  LOP3.LUT R59, R52, 0xff0000, R59, 0xf8, !PT ;  /* 0x00ff0000343b7812 */ /* 0x000fc400078ef83b */
[----:B------:R-:W-:Y:S02]  /*15400*/  LOP3.LUT R57, R51, 0xff000000, R4, 0xf8, !PT ;  /* 0xff00000033397812 */ /* 0x000fe400078ef804 */
[-C--:B------:R-:W-:Y:S02]  /*15410*/  F2FP.F16.E4M3.UNPACK_B R51, R43.reuse ;  /* 0x0000002bff33723e */ /* 0x080fe400020006ff */
[----:B------:R-:W-:Y:S02]  /*15420*/  F2FP.F16.E4M3.UNPACK_B R52, R43.H1 ;  /* 0x0000002bff34723e */ /* 0x000fe400030006ff */
[-C--:B------:R-:W-:Y:S02]  /*15430*/  F2FP.F16.E4M3.UNPACK_B R43, R40.reuse ;  /* 0x00000028ff2b723e */ /* 0x080fe400020006ff */
[----:B------:R-:W-:Y:S02]  /*15440*/  F2FP.F16.E4M3.UNPACK_B R50, R40.H1 ;  /* 0x00000028ff32723e */ /* 0x000fe400030006ff */
[----:B------:R-:W-:-:S02]  /*15450*/  F2FP.F16.E4M3.UNPACK_B R41, R41.H1 ;  /* 0x00000029ff29723e */ /* 0x000fc400030006ff */
[----:B------:R-:W-:Y:S01]  /*15460*/  F2FP.F16.E4M3.UNPACK_B R55, R55.H1 ;  /* 0x00000037ff37723e */ /* 0x000fe200030006ff */
[----:B------:R-:W-:Y:S01]  /*15470*/  HADD2.F32 R26, -RZ, R26.H1_H1 ;  /* 0x3000001aff1a7230 */ /* 0x000fe20000004100 */
[----:B------:R-:W-:Y:S01]  /*15480*/  LOP3.LUT R58, R59, 0xff000000, R7, 0xf8, !PT ;  /* 0xff0000003b3a7812 */ /* 0x000fe200078ef807 */
[----:B------:R-:W-:-:S05]  /*15490*/  HADD2.F32 R59, -RZ, R54.H1_H1 ;  /* 0x30000036ff3b7230 */ /* 0x000fca0000004100 */
[----:B------:R-:W-:Y:S01]  /*154a0*/  FMUL.FTZ R61, R26, R59 ;  /* 0x0000003b1a3d7220 */ /* 0x000fe20000410000 */
[----:B--2---:R-:W0:Y:S02]  /*154b0*/  LDS.128 R36, [R68+0x14400] ;  /* 0x0144000044247984 */ /* 0x004e240000000c00 */
[----:B0-----:R-:W-:Y:S02]  /*154c0*/  F2FP.F16.E4M3.UNPACK_B R21, R37 ;  /* 0x00000025ff15723e */ /* 0x001fe400020006ff */
[-C--:B------:R-:W-:Y:S02]  /*154d0*/  F2FP.F16.E4M3.UNPACK_B R48, R39.reuse ;  /* 0x00000027ff30723e */ /* 0x080fe400020006ff */
[----:B------:R-:W-:Y:S01]  /*154e0*/  F2FP.F16.E4M3.UNPACK_B R49, R39.H1 ;  /* 0x00000027ff31723e */ /* 0x000fe200030006ff */
[----:B------:R-:W-:Y:S01]  /*154f0*/  HADD2.F32 R39, -RZ, R54.H0_H0 ;  /* 0x20000036ff277230 */ /* 0x000fe20000004100 */
[-C--:B------:R-:W-:Y:S02]  /*15500*/  F2FP.F16.E4M3.UNPACK_B R46, R36.reuse ;  /* 0x00000024ff2e723e */ /* 0x080fe400020006ff */
[----:B------:R-:W-:Y:S01]  /*15510*/  F2FP.F16.E4M3.UNPACK_B R47, R36.H1 ;  /* 0x00000024ff2f723e */ /* 0x000fe200030006ff */
[----:B------:R-:W-:-:S02]  /*15520*/  HADD2.F32 R36, -RZ, R27.H0_H0 ;  /* 0x2000001bff247230 */ /* 0x000fc40000004100 */
[C---:B------:R-:W-:Y:S01]  /*15530*/  FMUL.FTZ R40, R6.reuse, R39 ;  /* 0x0000002706287220 */ /* 0x040fe20000410000 */
[----:B------:R-:W-:Y:S02]  /*15540*/  HADD2.F32 R25, -RZ, R21.H0_H0 ;  /* 0x20000015ff197230 */ /* 0x000fe40000004100 */
[----:B------:R-:W-:-:S03]  /*15550*/  FMUL.FTZ R56, R6, R36 ;  /* 0x0000002406387220 */ /* 0x000fc60000410000 */
[C---:B------:R-:W-:Y:S01]  /*15560*/  FFMA.FTZ R6, R25.reuse, R36, -R40 ;  /* 0x0000002419067223 */ /* 0x040fe20000010828 */
[----:B------:R-:W-:Y:S01]  /*15570*/  F2FP.F16.E4M3.UNPACK_B R36, R24.H1 ;  /* 0x00000018ff24723e */ /* 0x000fe200030006ff */
[----:B------:R-:W-:Y:S01]  /*15580*/  FFMA.FTZ R25, R25, R39, R56 ;  /* 0x0000002719197223 */ /* 0x000fe20000010038 */
[----:B------:R-:W-:Y:S01]  /*15590*/  F2FP.F16.E4M3.UNPACK_B R37, R37.H1 ;  /* 0x00000025ff25723e */ /* 0x000fe200030006ff */
[----:B------:R-:W-:Y:S02]  /*155a0*/  HADD2.F32 R39, -RZ, R27.H1_H1 ;  /* 0x3000001bff277230 */ /* 0x000fe40000004100 */
[----:B------:R-:W-:Y:S02]  /*155b0*/  HADD2.F32 R24, -RZ, R21.H1_H1 ;  /* 0x30000015ff187230 */ /* 0x000fe40000004100 */
[----:B------:R-:W-:Y:S02]  /*155c0*/  HADD2.F32 R54, -RZ, R55.H0_H0 ;  /* 0x20000037ff367230 */ /* 0x000fe40000004100 */
[----:B------:R-:W-:-:S02]  /*155d0*/  HADD2.F32 R21, -RZ, R41.H0_H0 ;  /* 0x20000029ff157230 */ /* 0x000fc40000004100 */
[--C-:B------:R-:W-:Y:S02]  /*155e0*/  HADD2.F32 R40, -RZ, R36.reuse.H0_H0 ;  /* 0x20000024ff287230 */ /* 0x100fe40000004100 */
[-C--:B------:R-:W-:Y:S01]  /*155f0*/  FMUL.FTZ R26, R26, R39.reuse ;  /* 0x000000271a1a7220 */ /* 0x080fe20000410000 */
[----:B------:R-:W-:Y:S02]  /*15600*/  HADD2.F32 R27, -RZ, R37.H0_H0 ;  /* 0x20000025ff1b7230 */ /* 0x000fe40000004100 */
[C---:B------:R-:W-:Y:S01]  /*15610*/  FMUL.FTZ R56, R21.reuse, R54 ;  /* 0x0000003615387220 */ /* 0x040fe20000410000 */
[-C--:B------:R-:W-:Y:S01]  /*15620*/  FMUL.FTZ R63, R21, R40.reuse ;  /* 0x00000028153f7220 */ /* 0x080fe20000410000 */
[C---:B------:R-:W-:Y:S01]  /*15630*/  FFMA.FTZ R21, R24.reuse, R39, -R61 ;  /* 0x0000002718157223 */ /* 0x040fe2000001083d */
[----:B------:R-:W-:Y:S01]  /*15640*/  FFMA.FTZ R24, R24, R59, R26 ;  /* 0x0000003b18187223 */ /* 0x000fe2000001001a */
[C---:B------:R-:W-:Y:S01]  /*15650*/  FFMA.FTZ R26, R27.reuse, R40, -R56 ;  /* 0x000000281b1a7223 */ /* 0x040fe20000010838 */
[----:B------:R-:W-:Y:S01]  /*15660*/  F2FP.F16.E4M3.UNPACK_B R59, R58 ;  /* 0x0000003aff3b723e */ /* 0x000fe200020006ff */
[----:B------:R-:W-:Y:S01]  /*15670*/  FFMA.FTZ R27, R27, R54, R63 ;  /* 0x000000361b1b7223 */ /* 0x000fe2000001003f */
[----:B------:R-:W-:Y:S01]  /*15680*/  F2FP.F16.E4M3.UNPACK_B R54, R53 ;  /* 0x00000035ff36723e */ /* 0x000fe200020006ff */
[----:B------:R-:W-:-:S02]  /*15690*/  HADD2.F32 R39, -RZ, R36.H1_H1 ;  /* 0x30000024ff277230 */ /* 0x000fc40000004100 */
[----:B------:R-:W-:Y:S02]  /*156a0*/  HADD2.F32 R56, -RZ, R55.H1_H1 ;  /* 0x30000037ff387230 */ /* 0x000fe40000004100 */
[----:B------:R-:W-:Y:S02]  /*156b0*/  HADD2.F32 R36, -RZ, R37.H1_H1 ;  /* 0x30000025ff247230 */ /* 0x000fe40000004100 */
[----:B------:R-:W-:Y:S02]  /*156c0*/  HADD2.F32 R41, -RZ, R41.H1_H1 ;  /* 0x30000029ff297230 */ /* 0x000fe40000004100 */
[----:B------:R-:W-:Y:S02]  /*156d0*/  HADD2.F32 R60, -RZ, R59.H0_H0 ;  /* 0x2000003bff3c7230 */ /* 0x000fe40000004100 */
[----:B------:R-:W-:Y:S02]  /*156e0*/  HADD2.F32 R37, -RZ, R51.H0_H0 ;  /* 0x20000033ff257230 */ /* 0x000fe40000004100 */
[----:B------:R-:W-:-:S02]  /*156f0*/  HADD2.F32 R55, -RZ, R54.H0_H0 ;  /* 0x20000036ff377230 */ /* 0x000fc40000004100 */
[----:B------:R-:W-:Y:S01]  /*15700*/  FMUL.FTZ R61, R41, R56 ;  /* 0x00000038293d7220 */ /* 0x000fe20000410000 */
[----:B------:R-:W-:Y:S02]  /*15710*/  HADD2.F32 R40, -RZ, R48.H0_H0 ;  /* 0x20000030ff287230 */ /* 0x000fe40000004100 */
[----:B------:R-:W-:Y:S01]  /*15720*/  FMUL.FTZ R63, R37, R60 ;  /* 0x0000003c253f7220 */ /* 0x000fe20000410000 */
[----:B------:R-:W-:Y:S01]  /*15730*/  FMUL.FTZ R41, R41, R39 ;  /* 0x0000002729297220 */ /* 0x000fe20000410000 */
[----:B------:R-:W-:Y:S01]  /*15740*/  FMUL.FTZ R65, R37, R55 ;  /* 0x0000003725417220 */ /* 0x000fe20000410000 */
[----:B------:R-:W-:Y:S01]  /*15750*/  FFMA.FTZ R37, R36, R39, -R61 ;  /* 0x0000002724257223 */ /* 0x000fe2000001083d */
[----:B------:R-:W-:Y:S01]  /*15760*/  FFMA.FTZ R39, R40, R55, -R63 ;  /* 0x0000003728277223 */ /* 0x000fe2000001083f */
[----:B------:R-:W-:Y:S01]  /*15770*/  HADD2.F32 R55, -RZ, R54.H1_H1 ;  /* 0x30000036ff377230 */ /* 0x000fe20000004100 */
[----:B------:R-:W-:Y:S01]  /*15780*/  F2FP.F16.E4M3.UNPACK_B R58, R58.H1 ;  /* 0x0000003aff3a723e */ /* 0x000fe200030006ff */
[----:B------:R-:W-:Y:S01]  /*15790*/  HADD2.F32 R59, -RZ, R59.H1_H1 ;  /* 0x3000003bff3b7230 */ /* 0x000fe20000004100 */
[----:B------:R-:W-:Y:S01]  /*157a0*/  F2FP.F16.E4M3.UNPACK_B R54, R53.H1 ;  /* 0x00000035ff36723e */ /* 0x000fe200030006ff */
[----:B------:R-:W-:-:S02]  /*157b0*/  HADD2.F32 R51, -RZ, R51.H1_H1 ;  /* 0x30000033ff337230 */ /* 0x000fc40000004100 */
[----:B------:R-:W-:Y:S01]  /*157c0*/  FFMA.FTZ R40, R40, R60, R65 ;  /* 0x0000003c28287223 */ /* 0x000fe20000010041 */
[----:B------:R-:W-:Y:S02]  /*157d0*/  HADD2.F32 R48, -RZ, R48.H1_H1 ;  /* 0x30000030ff307230 */ /* 0x000fe40000004100 */
[----:B------:R-:W-:Y:S01]  /*157e0*/  FFMA.FTZ R36, R36, R56, R41 ;  /* 0x0000003824247223 */ /* 0x000fe20000010029 */
[----:B------:R-:W-:Y:S02]  /*157f0*/  HADD2.F32 R60, -RZ, R58.H0_H0 ;  /* 0x2000003aff3c7230 */ /* 0x000fe40000004100 */
[C---:B------:R-:W-:Y:S01]  /*15800*/  FMUL.FTZ R61, R51.reuse, R59 ;  /* 0x0000003b333d7220 */ /* 0x040fe20000410000 */
[----:B------:R-:W-:Y:S02]  /*15810*/  HADD2.F32 R53, -RZ, R52.H0_H0 ;  /* 0x20000034ff357230 */ /* 0x000fe40000004100 */
[----:B------:R-:W-:Y:S02]  /*15820*/  HADD2.F32 R56, -RZ, R54.H0_H0 ;  /* 0x20000036ff387230 */ /* 0x000fe40000004100 */
[----:B------:R-:W-:Y:S01]  /*15830*/  FMUL.FTZ R64, R51, R55 ;  /* 0x0000003733407220 */ /* 0x000fe20000410000 */
[----:B------:R-:W-:-:S02]  /*15840*/  HADD2.F32 R41, -RZ, R49.H0_H0 ;  /* 0x20000031ff297230 */ /* 0x000fc40000004100 */
[C---:B------:R-:W-:Y:S01]  /*15850*/  FFMA.FTZ R62, R48.reuse, R55, -R61 ;  /* 0x00000037303e7223 */ /* 0x040fe2000001083d */
[C---:B------:R-:W-:Y:S01]  /*15860*/  FMUL.FTZ R66, R53.reuse, R60 ;  /* 0x0000003c35427220 */ /* 0x040fe20000410000 */
[----:B------:R-:W-:Y:S01]  /*15870*/  F2FP.F16.E4M3.UNPACK_B R55, R57.H1 ;  /* 0x00000039ff37723e */ /* 0x000fe200030006ff */
[-C--:B------:R-:W-:Y:S01]  /*15880*/  FMUL.FTZ R53, R53, R56.reuse ;  /* 0x0000003835357220 */ /* 0x080fe20000410000 */
[----:B------:R-:W-:Y:S01]  /*15890*/  HADD2.F32 R58, -RZ, R58.H1_H1 ;  /* 0x3000003aff3a7230 */ /* 0x000fe20000004100 */
[----:B------:R-:W-:Y:S01]  /*158a0*/  F2FP.F16.E4M3.UNPACK_B R51, R45.H1 ;  /* 0x0000002dff33723e */ /* 0x000fe200030006ff */
[----:B------:R-:W-:Y:S02]  /*158b0*/  HADD2.F32 R52, -RZ, R52.H1_H1 ;  /* 0x30000034ff347230 */ /* 0x000fe40000004100 */
[----:B------:R-:W-:Y:S01]  /*158c0*/  FFMA.FTZ R61, R48, R59, R64 ;  /* 0x0000003b303d7223 */ /* 0x000fe20000010040 */
[C---:B------:R-:W-:Y:S01]  /*158d0*/  FFMA.FTZ R66, R41.reuse, R56, -R66 ;  /* 0x0000003829427223 */ /* 0x040fe20000010842 */
[----:B------:R-:W-:Y:S01]  /*158e0*/  FFMA.FTZ R63, R41, R60, R53 ;  /* 0x0000003c293f7223 */ /* 0x000fe20000010035 */
[----:B------:R-:W-:-:S02]  /*158f0*/  HADD2.F32 R54, -RZ, R54.H1_H1 ;  /* 0x30000036ff367230 */ /* 0x000fc40000004100 */
[----:B------:R-:W-:Y:S01]  /*15900*/  FMUL.FTZ R60, R52, R58 ;  /* 0x0000003a343c7220 */ /* 0x000fe20000410000 */
[----:B------:R-:W-:Y:S02]  /*15910*/  HADD2.F32 R49, -RZ, R49.H1_H1 ;  /* 0x30000031ff317230 */ /* 0x000fe40000004100 */
[----:B------:R-:W-:Y:S02]  /*15920*/  HADD2.F32 R56, -RZ, R55.H0_H0 ;  /* 0x20000037ff387230 */ /* 0x000fe40000004100 */
[--C-:B------:R-:W-:Y:S02]  /*15930*/  HADD2.F32 R48, -RZ, R50.reuse.H0_H0 ;  /* 0x20000032ff307230 */ /* 0x100fe40000004100 */
[----:B------:R-:W-:Y:S02]  /*15940*/  HADD2.F32 R53, -RZ, R51.H0_H0 ;  /* 0x20000033ff357230 */ /* 0x000fe40000004100 */
[----:B------:R-:W-:Y:S02]  /*15950*/  HADD2.F32 R55, -RZ, R55.H1_H1 ;  /* 0x30000037ff377230 */ /* 0x000fe40000004100 */
[----:B------:R-:W-:-:S02]  /*15960*/  HADD2.F32 R50, -RZ, R50.H1_H1 ;  /* 0x30000032ff327230 */ /* 0x000fc40000004100 */
[----:B------:R-:W-:Y:S02]  /*15970*/  HADD2.F32 R51, -RZ, R51.H1_H1 ;  /* 0x30000033ff337230 */ /* 0x000fe40000004100 */
[-C--:B------:R-:W-:Y:S01]  /*15980*/  FMUL.FTZ R67, R52, R54.reuse ;  /* 0x0000003634437220 */ /* 0x080fe20000410000 */
[--C-:B------:R-:W-:Y:S02]  /*15990*/  HADD2.F32 R41, -RZ, R47.reuse.H0_H0 ;  /* 0x2000002fff297230 */ /* 0x100fe40000004100 */
[----:B------:R-:W-:Y:S01]  /*159a0*/  FFMA.FTZ R65, R49, R54, -R60 ;  /* 0x0000003631417223 */ /* 0x000fe2000001083c */
[C---:B------:R-:W-:Y:S01]  /*159b0*/  FMUL.FTZ R52, R48.reuse, R56 ;  /* 0x0000003830347220 */ /* 0x040fe20000410000 */
[----:B------:R-:W-:Y:S01]  /*159c0*/  FMUL.FTZ R59, R48, R53 ;  /* 0x00000035303b7220 */ /* 0x000fe20000410000 */
[----:B------:R-:W-:Y:S02]  /*159d0*/  HADD2.F32 R47, -RZ, R47.H1_H1 ;  /* 0x3000002fff2f7230 */ /* 0x000fe40000004100 */
[C---:B------:R-:W-:Y:S01]  /*159e0*/  FMUL.FTZ R54, R50.reuse, R55 ;  /* 0x0000003732367220 */ /* 0x040fe20000410000 */
[----:B------:R-:W-:Y:S01]  /*159f0*/  F2FP.F16.E4M3.UNPACK_B R57, R57 ;  /* 0x00000039ff39723e */ /* 0x000fe200020006ff */
[----:B------:R-:W-:Y:S01]  /*15a00*/  FMUL.FTZ R50, R50, R51 ;  /* 0x0000003332327220 */ /* 0x000fe20000410000 */
[----:B------:R-:W-:Y:S01]  /*15a10*/  F2FP.F16.E4M3.UNPACK_B R48, R45 ;  /* 0x0000002dff30723e */ /* 0x000fe200020006ff */
[----:B------:R-:W-:Y:S01]  /*15a20*/  FFMA.FTZ R53, R41, R53, -R52 ;  /* 0x0000003529357223 */ /* 0x000fe20000010834 */
[----:B------:R-:W-:-:S02]  /*15a30*/  HADD2.F32 R45, -RZ, R43.H0_H0 ;  /* 0x2000002bff2d7230 */ /* 0x000fc40000004100 */
[----:B------:R-:W-:Y:S01]  /*15a40*/  FFMA.FTZ R60, R47, R55, R50 ;  /* 0x000000372f3c7223 */ /* 0x000fe20000010032 */
[--C-:B------:R-:W-:Y:S02]  /*15a50*/  HADD2.F32 R52, -RZ, R57.reuse.H0_H0 ;  /* 0x20000039ff347230 */ /* 0x100fe40000004100 */
[----:B------:R-:W-:Y:S02]  /*15a60*/  HADD2.F32 R50, -RZ, R48.H0_H0 ;  /* 0x20000030ff327230 */ /* 0x000fe40000004100 */
[----:B------:R-:W-:Y:S01]  /*15a70*/  FFMA.FTZ R64, R49, R58, R67 ;  /* 0x0000003a31407223 */ /* 0x000fe20000010043 */
[----:B------:R-:W-:Y:S01]  /*15a80*/  FFMA.FTZ R59, R41, R56, R59 ;  /* 0x00000038293b7223 */ /* 0x000fe2000001003b */
[----:B------:R-:W-:Y:S01]  /*15a90*/  FFMA.FTZ R58, R47, R51, -R54 ;  /* 0x000000332f3a7223 */ /* 0x000fe20000010836 */
[----:B------:R-:W-:Y:S02]  /*15aa0*/  HADD2.F32 R41, -RZ, R46.H0_H0 ;  /* 0x2000002eff297230 */ /* 0x000fe40000004100 */
[----:B------:R-:W-:Y:S01]  /*15ab0*/  FMUL.FTZ R54, R45, R52 ;  /* 0x000000342d367220 */ /* 0x000fe20000410000 */
[----:B------:R-:W-:-:S02]  /*15ac0*/  HADD2.F32 R57, -RZ, R57.H1_H1 ;  /* 0x30000039ff397230 */ /* 0x000fc40000004100 */
[----:B------:R-:W-:Y:S01]  /*15ad0*/  FMUL.FTZ R56, R45, R50 ;  /* 0x000000322d387220 */ /* 0x000fe20000410000 */
[----:B------:R-:W-:Y:S02]  /*15ae0*/  HADD2.F32 R43, -RZ, R43.H1_H1 ;  /* 0x3000002bff2b7230 */ /* 0x000fe40000004100 */
[----:B------:R-:W-:Y:S01]  /*15af0*/  HADD2.F32 R48, -RZ, R48.H1_H1 ;  /* 0x30000030ff307230 */ /* 0x000fe20000004100 */
[----:B------:R-:W-:Y:S01]  /*15b00*/  F2FP.F16.E4M3.UNPACK_B R7, R42 ;  /* 0x0000002aff07723e */ /* 0x000fe200020006ff */
[C---:B------:R-:W-:Y:S01]  /*15b10*/  FFMA.FTZ R54, R41.reuse, R50, -R54 ;  /* 0x0000003229367223 */ /* 0x040fe20000010836 */
[----:B------:R-:W-:Y:S02]  /*15b20*/  HADD2.F32 R46, -RZ, R46.H1_H1 ;  /* 0x3000002eff2e7230 */ /* 0x000fe40000004100 */
[----:B------:R-:W-:Y:S01]  /*15b30*/  FFMA.FTZ R56, R41, R52, R56 ;  /* 0x0000003429387223 */ /* 0x000fe20000010038 */
[----:B------:R-:W-:Y:S01]  /*15b40*/  F2FP.F16.E4M3.UNPACK_B R42, R42.H1 ;  /* 0x0000002aff2a723e */ /* 0x000fe200030006ff */
[C---:B------:R-:W-:Y:S01]  /*15b50*/  FMUL.FTZ R45, R43.reuse, R57 ;  /* 0x000000392b2d7220 */ /* 0x040fe20000410000 */
[----:B------:R-:W-:Y:S01]  /*15b60*/  F2FP.F16.E4M3.UNPACK_B R47, R5.H1 ;  /* 0x00000005ff2f723e */ /* 0x000fe200030006ff */
[----:B------:R-:W-:Y:S01]  /*15b70*/  FMUL.FTZ R50, R43, R48 ;  /* 0x000000302b327220 */ /* 0x000fe20000410000 */
[----:B------:R-:W-:Y:S01]  /*15b80*/  F2FP.F16.E4M3.UNPACK_B R41, R20.H1 ;  /* 0x00000014ff29723e */ /* 0x000fe200030006ff */
[C---:B------:R-:W-:Y:S01]  /*15b90*/  FFMA.FTZ R49, R46.reuse, R48, -R45 ;  /* 0x000000302e317223 */ /* 0x040fe2000001082d */
[-C--:B------:R-:W-:Y:S01]  /*15ba0*/  F2FP.F16.E4M3.UNPACK_B R4, R38.reuse ;  /* 0x00000026ff04723e */ /* 0x080fe200020006ff */
[----:B------:R-:W-:Y:S01]  /*15bb0*/  FFMA.FTZ R57, R46, R57, R50 ;  /* 0x000000392e397223 */ /* 0x000fe20000010032 */
[----:B------:R-:W-:Y:S01]  /*15bc0*/  F2FP.F16.E4M3.UNPACK_B R38, R38.H1 ;  /* 0x00000026ff26723e */ /* 0x000fe200030006ff */
[----:B------:R-:W-:-:S02]  /*15bd0*/  HADD2.F32 R48, -RZ, R47.H0_H0 ;  /* 0x2000002fff307230 */ /* 0x000fc40000004100 */
[--C-:B------:R-:W-:Y:S02]  /*15be0*/  HADD2.F32 R43, -RZ, R42.reuse.H0_H0 ;  /* 0x2000002aff2b7230 */ /* 0x100fe40000004100 */
[----:B------:R-:W-:Y:S02]  /*15bf0*/  HADD2.F32 R46, -RZ, R41.H0_H0 ;  /* 0x20000029ff2e7230 */ /* 0x000fe40000004100 */
[----:B------:R-:W-:Y:S02]  /*15c00*/  HADD2.F32 R47, -RZ, R47.H1_H1 ;  /* 0x3000002fff2f7230 */ /* 0x000fe40000004100 */
[----:B------:R-:W-:Y:S02]  /*15c10*/  HADD2.F32 R42, -RZ, R42.H1_H1 ;  /* 0x3000002aff2a7230 */ /* 0x000fe40000004100 */
[----:B------:R-:W-:Y:S02]  /*15c20*/  HADD2.F32 R45, -RZ, R41.H1_H1 ;  /* 0x30000029ff2d7230 */ /* 0x000fe40000004100 */
[----:B------:R-:W-:Y:S01]  /*15c30*/  FMUL.FTZ R50, R43, R48 ;  /* 0x000000302b327220 */ /* 0x000fe20000410000 */
[----:B------:R-:W-:-:S02]  /*15c40*/  HADD2.F32 R41, -RZ, R38.H0_H0 ;  /* 0x20000026ff297230 */ /* 0x000fc40000004100 */
[----:B------:R-:W-:Y:S01]  /*15c50*/  FMUL.FTZ R52, R43, R46 ;  /* 0x0000002e2b347220 */ /* 0x000fe20000410000 */
[----:B------:R-:W-:Y:S02]  /*15c60*/  HADD2.F32 R38, -RZ, R38.H1_H1 ;  /* 0x30000026ff267230 */ /* 0x000fe40000004100 */
[C---:B------:R-:W-:Y:S01]  /*15c70*/  FMUL.FTZ R43, R42.reuse, R47 ;  /* 0x0000002f2a2b7220 */ /* 0x040fe20000410000 */
[----:B------:R-:W-:Y:S01]  /*15c80*/  F2FP.F16.E4M3.UNPACK_B R20, R20 ;  /* 0x00000014ff14723e */ /* 0x000fe200020006ff */
[----:B------:R-:W-:Y:S01]  /*15c90*/  FMUL.FTZ R42, R42, R45 ;  /* 0x0000002d2a2a7220 */ /* 0x000fe20000410000 */
[----:B------:R-:W-:Y:S01]  /*15ca0*/  F2FP.F16.E4M3.UNPACK_B R5, R5 ;  /* 0x00000005ff05723e */ /* 0x000fe200020006ff */
[C---:B------:R-:W-:Y:S01]  /*15cb0*/  FFMA.FTZ R50, R41.reuse, R46, -R50 ;  /* 0x0000002e29327223 */ /* 0x040fe20000010832 */
[----:B------:R-:W-:Y:S01]  /*15cc0*/  FFMA.FTZ R52, R41, R48, R52 ;  /* 0x0000003029347223 */ /* 0x000fe20000010034 */
[C---:B------:R-:W-:Y:S01]  /*15cd0*/  FFMA.FTZ R51, R38.reuse, R45, -R43 ;  /* 0x0000002d26337223 */ /* 0x040fe2000001082b */
[----:B------:R-:W-:Y:S01]  /*15ce0*/  FFMA.FTZ R55, R38, R47, R42 ;  /* 0x0000002f26377223 */ /* 0x000fe2000001002a */
[----:B------:R-:W-:-:S02]  /*15cf0*/  HADD2.F32 R38, -RZ, R20.H0_H0 ;  /* 0x20000014ff267230 */ /* 0x000fc40000004100 */
[----:B------:R-:W-:Y:S02]  /*15d00*/  HADD2.F32 R41, -RZ, R20.H1_H1 ;  /* 0x30000014ff297230 */ /* 0x000fe40000004100 */
[----:B------:R-:W-:Y:S02]  /*15d10*/  HADD2.F32 R42, -RZ, R5.H0_H0 ;  /* 0x20000005ff2a7230 */ /* 0x000fe40000004100 */
[----:B------:R-:W-:Y:S02]  /*15d20*/  HADD2.F32 R20, -RZ, R7.H0_H0 ;  /* 0x20000007ff147230 */ /* 0x000fe40000004100 */
        /* <DEDUP_REMOVED lines=30> */
.L_x_2833:
[----:B------:R-:W-:Y:S05]  /*15f10*/  BSYNC B1 ;  /* 0x0000000000017941 */ /* 0x000fea0003800000 */
.L_x_2832:
[----:B------:R-:W-:Y:S04]  /*15f20*/  BSSY B1, `(.L_x_2834) ;  /* 0x0000101000017945 */ /* 0x000fe80003800000 */
[----:B------:R-:W-:Y:S05]  /*15f30*/  @P1 BRA `(.L_x_2835) ;  /* 0x0000000c00fc1947 */ /* 0x000fea0003800000 */
[----:B------:R-:W3:Y:S01]  /*15f40*/  LDL R61, [R1+0x44] ;  /* 0x00004400013d7983 */ /* 0x000ee20000100800 */
[----:B--2--5:R-:W-:Y:S02]  /*15f50*/  SHF.R.U32.HI R0, RZ, 0x8, R28 ;  /* 0x00000008ff007819 */ /* 0x024fe4000001161c */
[----:B------:R-:W-:Y:S02]  /*15f60*/  LOP3.LUT R5, R28, 0xff, RZ, 0xc0, !PT ;  /* 0x000000ff1c057812 */ /* 0x000fe400078ec0ff */
[----:B------:R-:W-:Y:S02]  /*15f70*/  LOP3.LUT R4, R0, 0xff, RZ, 0xc0, !PT ;  /* 0x000000ff00047812 */ /* 0x000fe400078ec0ff */
[----:B------:R-:W-:Y:S02]  /*15f80*/  LEA.HI R0, R3, R192, RZ, 0x1c ;  /* 0x000000c003007211 */ /* 0x000fe400078fe0ff */
[----:B----4-:R-:W-:Y:S02]  /*15f90*/  PRMT R37, R4, 0x7604, R5 ;  /* 0x0000760404257816 */ /* 0x010fe40000000005 */
        /* <DEDUP_REMOVED lines=34> */
[----:B-1----:R-:W-:Y:S02]  /*161c0*/  PRMT R47, R20, 0x7604, R27 ;  /* 0x00007604142f7816 */ /* 0x002fe4000000001b */
[----:B------:R-:W-:Y:S02]  /*161d0*/  PRMT R53, R24, 0x7604, R49 ;  /* 0x0000760418357816 */ /* 0x000fe40000000031 */
[----:B------:R-:W0:Y:S01]  /*161e0*/  LDS.128 R24, [R0+0x14400] ;  /* 0x0144000000187984 */ /* 0x000e220000000c00 */
[----:B------:R-:W-:Y:S02]  /*161f0*/  PRMT R39, R6, 0x7604, R7 ;  /* 0x0000760406277816 */ /* 0x000fe40000000007 */
[----:B------:R-:W-:Y:S02]  /*16200*/  SHF.R.U32.HI R21, RZ, 0x10, R29 ;  /* 0x00000010ff157819 */ /* 0x000fe4000001161d */
[----:B------:R-:W-:Y:S02]  /*16210*/  SHF.R.U32.HI R20, RZ, 0x10, R28 ;  /* 0x00000010ff147819 */ /* 0x000fe4000001161c */
[----:B------:R-:W-:-:S02]  /*16220*/  SHF.R.U32.HI R40, RZ, 0x10, R31 ;  /* 0x00000010ff287819 */ /* 0x000fc4000001161f */
[----:B------:R-:W-:Y:S02]  /*16230*/  LOP3.LUT R21, R21, 0xff, RZ, 0xc0, !PT ;  /* 0x000000ff15157812 */ /* 0x000fe400078ec0ff */
[----:B------:R-:W-:Y:S02]  /*16240*/  SHF.R.U32.HI R38, RZ, 0x10, R30 ;  /* 0x00000010ff267819 */ /* 0x000fe4000001161e */
[----:B------:R-:W-:Y:S02]  /*16250*/  LOP3.LUT R20, R20, 0xff, RZ, 0xc0, !PT ;  /* 0x000000ff14147812 */ /* 0x000fe400078ec0ff */
[----:B------:R-:W-:Y:S02]  /*16260*/  LOP3.LUT R40, R40, 0xff, RZ, 0xc0, !PT ;  /* 0x000000ff28287812 */ /* 0x000fe400078ec0ff */
[----:B------:R-:W-:Y:S02]  /*16270*/  PRMT R21, R21, 0x7054, R36 ;  /* 0x0000705415157816 */ /* 0x000fe40000000024 */
[----:B------:R-:W-:-:S02]  /*16280*/  SHF.R.U32.HI R36, RZ, 0x10, R9 ;  /* 0x00000010ff247819 */ /* 0x000fc40000011609 */
[----:B------:R-:W-:Y:S02]  /*16290*/  LOP3.LUT R38, R38, 0xff, RZ, 0xc0, !PT ;  /* 0x000000ff26267812 */ /* 0x000fe400078ec0ff */
[----:B------:R-:W-:Y:S02]  /*162a0*/  PRMT R37, R20, 0x7054, R37 ;  /* 0x0000705414257816 */ /* 0x000fe40000000025 */
[----:B------:R-:W-:Y:S02]  /*162b0*/  PRMT R41, R40, 0x7054, R41 ;  /* 0x0000705428297816 */ /* 0x000fe40000000029 */
[----:B------:R-:W-:Y:S02]  /*162c0*/  SHF.R.U32.HI R20, RZ, 0x10, R8 ;  /* 0x00000010ff147819 */ /* 0x000fe40000011608 */
[----:B------:R-:W-:Y:S02]  /*162d0*/  SHF.R.U32.HI R40, RZ, 0x10, R11 ;  /* 0x00000010ff287819 */ /* 0x000fe4000001160b */
[----:B------:R-:W-:-:S02]  /*162e0*/  LOP3.LUT R36, R36, 0xff, RZ, 0xc0, !PT ;  /* 0x000000ff24247812 */ /* 0x000fc400078ec0ff */
[----:B------:R-:W-:Y:S02]  /*162f0*/  PRMT R39, R38, 0x7054, R39 ;  /* 0x0000705426277816 */ /* 0x000fe40000000027 */
[----:B------:R-:W-:Y:S02]  /*16300*/  SHF.R.U32.HI R38, RZ, 0x10, R10 ;  /* 0x00000010ff267819 */ /* 0x000fe4000001160a */
[----:B------:R-:W-:Y:S02]  /*16310*/  LOP3.LUT R20, R20, 0xff, RZ, 0xc0, !PT ;  /* 0x000000ff14147812 */ /* 0x000fe400078ec0ff */
[----:B------:R-:W-:Y:S02]  /*16320*/  LOP3.LUT R40, R40, 0xff, RZ, 0xc0, !PT ;  /* 0x000000ff28287812 */ /* 0x000fe400078ec0ff */
[----:B------:R-:W-:Y:S02]  /*16330*/  PRMT R49, R36, 0x7054, R45 ;  /* 0x0000705424317816 */ /* 0x000fe4000000002d */
[----:B------:R-:W-:-:S02]  /*16340*/  LOP3.LUT R38, R38, 0xff, RZ, 0xc0, !PT ;  /* 0x000000ff26267812 */ /* 0x000fc400078ec0ff */
[----:B------:R-:W-:Y:S02]  /*16350*/  PRMT R43, R20, 0x7054, R43 ;  /* 0x00007054142b7816 */ /* 0x000fe4000000002b */
[----:B------:R-:W-:Y:S02]  /*16360*/  PRMT R53, R40, 0x7054, R53 ;  /* 0x0000705428357816 */ /* 0x000fe40000000035 */
[----:B------:R-:W-:Y:S02]  /*16370*/  LOP3.LUT R49, R49, 0xff000000, R9, 0xf8, !PT ;  /* 0xff00000031317812 */ /* 0x000fe400078ef809 */
[----:B------:R-:W-:Y:S02]  /*16380*/  PRMT R51, R38, 0x7054, R47 ;  /* 0x0000705426337816 */ /* 0x000fe4000000002f */
[----:B------:R-:W-:Y:S02]  /*16390*/  LOP3.LUT R21, R21, 0xff000000, R29, 0xf8, !PT ;  /* 0xff00000015157812 */ /* 0x000fe400078ef81d */
[----:B------:R-:W-:-:S02]  /*163a0*/  LOP3.LUT R47, R43, 0xff000000, R8, 0xf8, !PT ;  /* 0xff0000002b2f7812 */ /* 0x000fc400078ef808 */
[----:B------:R-:W-:Y:S02]  /*163b0*/  LOP3.LUT R53, R53, 0xff000000, R11, 0xf8, !PT ;  /* 0xff00000035357812 */ /* 0x000fe400078ef80b */
[----:B------:R-:W-:Y:S02]  /*163c0*/  F2FP.F16.E4M3.UNPACK_B R43, R49 ;  /* 0x00000031ff2b723e */ /* 0x000fe400020006ff */
[----:B0-----:R-:W-:Y:S02]  /*163d0*/  F2FP.F16.E4M3.UNPACK_B R11, R25 ;  /* 0x00000019ff0b723e */ /* 0x001fe400020006ff */
[----:B------:R-:W-:Y:S01]  /*163e0*/  LOP3.LUT R45, R41, 0xff000000, R31, 0xf8, !PT ;  /* 0xff000000292d7812 */ /* 0x000fe200078ef81f */
[----:B------:R-:W-:Y:S01]  /*163f0*/  HADD2.F32 R48, -RZ, R43.H0_H0 ;  /* 0x2000002bff307230 */ /* 0x000fe20000004100 */
[----:B------:R-:W-:Y:S02]  /*16400*/  F2FP.F16.E4M3.UNPACK_B R41, R21 ;  /* 0x00000015ff29723e */ /* 0x000fe400020006ff */
[----:B------:R-:W-:-:S02]  /*16410*/  LOP3.LUT R20, R39, 0xff000000, R30, 0xf8, !PT ;  /* 0xff00000027147812 */ /* 0x000fc400078ef81e */
[----:B------:R-:W-:Y:S01]  /*16420*/  LOP3.LUT R8, R51, 0xff000000, R10, 0xf8, !PT ;  /* 0xff00000033087812 */ /* 0x000fe200078ef80a */
[--C-:B------:R-:W-:Y:S01]  /*16430*/  HADD2.F32 R46, -RZ, R41.reuse.H0_H0 ;  /* 0x20000029ff2e7230 */ /* 0x100fe20000004100 */
[----:B------:R-:W-:Y:S01]  /*16440*/  LOP3.LUT R42, R37, 0xff000000, R28, 0xf8, !PT ;  /* 0xff000000252a7812 */ /* 0x000fe200078ef81c */
[----:B------:R-:W-:Y:S01]  /*16450*/  HADD2.F32 R41, -RZ, R41.H1_H1 ;  /* 0x30000029ff297230 */ /* 0x000fe20000004100 */
[-C--:B------:R-:W-:Y:S02]  /*16460*/  F2FP.F16.E4M3.UNPACK_B R39, R27.reuse ;  /* 0x0000001bff27723e */ /* 0x080fe400020006ff */
[----:B------:R-:W-:Y:S02]  /*16470*/  F2FP.F16.E4M3.UNPACK_B R40, R27.H1 ;  /* 0x0000001bff28723e */ /* 0x000fe400030006ff */
[-C--:B------:R-:W-:Y:S02]  /*16480*/  F2FP.F16.E4M3.UNPACK_B R27, R24.reuse ;  /* 0x00000018ff1b723e */ /* 0x080fe400020006ff */
[----:B------:R-:W-:-:S02]  /*16490*/  F2FP.F16.E4M3.UNPACK_B R37, R24.H1 ;  /* 0x00000018ff25723e */ /* 0x000fc400030006ff */
[----:B------:R-:W-:Y:S02]  /*164a0*/  F2FP.F16.E4M3.UNPACK_B R25, R25.H1 ;  /* 0x00000019ff19723e */ /* 0x000fe400030006ff */
[----:B------:R-:W-:Y:S02]  /*164b0*/  F2FP.F16.E4M3.UNPACK_B R38, R26.H1 ;  /* 0x0000001aff26723e */ /* 0x000fe400030006ff */
[----:B------:R-:W-:Y:S01]  /*164c0*/  F2FP.F16.E4M3.UNPACK_B R49, R49.H1 ;  /* 0x00000031ff31723e */ /* 0x000fe200030006ff */
[----:B---3--:R-:W0:Y:S02]  /*164d0*/  LDS.128 R4, [R61+0x14400] ;  /* 0x014400003d047984 */ /* 0x008e240000000c00 */
[-C--:B0-----:R-:W-:Y:S02]  /*164e0*/  F2FP.F16.E4M3.UNPACK_B R10, R5.reuse ;  /* 0x00000005ff0a723e */ /* 0x081fe400020006ff */
[----:B------:R-:W-:Y:S01]  /*164f0*/  F2FP.F16.E4M3.UNPACK_B R30, R5.H1 ;  /* 0x00000005ff1e723e */ /* 0x000fe200030006ff */
[--C-:B------:R-:W-:Y:S01]  /*16500*/  HADD2.F32 R5, -RZ, R11.reuse.H0_H0 ;  /* 0x2000000bff057230 */ /* 0x100fe20000004100 */
[-C--:B------:R-:W-:Y:S01]  /*16510*/  F2FP.F16.E4M3.UNPACK_B R31, R7.reuse ;  /* 0x00000007ff1f723e */ /* 0x080fe200020006ff */
[--C-:B------:R-:W-:Y:S01]  /*16520*/  HADD2.F32 R9, -RZ, R10.reuse.H0_H0 ;  /* 0x2000000aff097230 */ /* 0x100fe20000004100 */
[----:B------:R-:W-:Y:S01]  /*16530*/  F2FP.F16.E4M3.UNPACK_B R36, R7.H1 ;  /* 0x00000007ff24723e */ /* 0x000fe200030006ff */
[----:B------:R-:W-:Y:S01]  /*16540*/  HADD2.F32 R11, -RZ, R11.H1_H1 ;  /* 0x3000000bff0b7230 */ /* 0x000fe20000004100 */
[----:B------:R-:W-:Y:S01]  /*16550*/  F2FP.F16.E4M3.UNPACK_B R28, R4 ;  /* 0x00000004ff1c723e */ /* 0x000fe200020006ff */
[C---:B------:R-:W-:Y:S01]  /*16560*/  FMUL.FTZ R24, R5.reuse, R48 ;  /* 0x0000003005187220 */ /* 0x040fe20000410000 */
[----:B------:R-:W-:Y:S01]  /*16570*/  F2FP.F16.E4M3.UNPACK_B R29, R4.H1 ;  /* 0x00000004ff1d723e */ /* 0x000fe200030006ff */
[----:B------:R-:W-:Y:S01]  /*16580*/  FMUL.FTZ R51, R5, R46 ;  /* 0x0000002e05337220 */ /* 0x000fe20000410000 */
[----:B------:R-:W-:Y:S01]  /*16590*/  F2FP.F16.E4M3.UNPACK_B R4, R6 ;  /* 0x00000006ff04723e */ /* 0x000fe200020006ff */
[C---:B------:R-:W-:Y:S01]  /*165a0*/  FFMA.FTZ R5, R9.reuse, R46, -R24 ;  /* 0x0000002e09057223 */ /* 0x040fe20000010818 */
[----:B------:R-:W-:Y:S01]  /*165b0*/  F2FP.F16.E4M3.UNPACK_B R7, R6.H1 ;  /* 0x00000006ff07723e */ /* 0x000fe200030006ff */
[----:B------:R-:W-:Y:S01]  /*165c0*/  HADD2.F32 R46, -RZ, R43.H1_H1 ;  /* 0x3000002bff2e7230 */ /* 0x000fe20000004100 */
[----:B------:R-:W-:Y:S01]  /*165d0*/  F2FP.F16.E4M3.UNPACK_B R6, R26 ;  /* 0x0000001aff06723e */ /* 0x000fe200020006ff */
[----:B------:R-:W-:Y:S01]  /*165e0*/  FFMA.FTZ R9, R9, R48, R51 ;  /* 0x0000003009097223 */ /* 0x000fe20000010033 */
[----:B------:R-:W-:Y:S01]  /*165f0*/  F2FP.F16.E4M3.UNPACK_B R26, R21.H1 ;  /* 0x00000015ff1a723e */ /* 0x000fe200030006ff */
[----:B------:R-:W-:-:S02]  /*16600*/  HADD2.F32 R24, -RZ, R10.H1_H1 ;  /* 0x3000000aff187230 */ /* 0x000fc40000004100 */
[C---:B------:R-:W-:Y:S01]  /*16610*/  FMUL.FTZ R51, R11.reuse, R46 ;  /* 0x0000002e0b337220 */ /* 0x040fe20000410000 */
[----:B------:R-:W-:Y:S02]  /*16620*/  HADD2.F32 R48, -RZ, R49.H0_H0 ;  /* 0x20000031ff307230 */ /* 0x000fe40000004100 */
[----:B------:R-:W-:Y:S01]  /*16630*/  FMUL.FTZ R11, R11, R41 ;  /* 0x000000290b0b7220 */ /* 0x000fe20000410000 */
[----:B------:R-:W-:Y:S02]  /*16640*/  HADD2.F32 R10, -RZ, R25.H0_H0 ;  /* 0x20000019ff0a7230 */ /* 0x000fe40000004100 */
[----:B------:R-:W-:Y:S02]  /*16650*/  HADD2.F32 R43, -RZ, R26.H0_H0 ;  /* 0x2000001aff2b7230 */ /* 0x000fe40000004100 */
[----:B------:R-:W-:Y:S02]  /*16660*/  HADD2.F32 R21, -RZ, R30.H0_H0 ;  /* 0x2000001eff157230 */ /* 0x000fe40000004100 */
[----:B------:R-:W-:Y:S01]  /*16670*/  FMUL.FTZ R50, R10, R48 ;  /* 0x000000300a327220 */ /* 0x000fe20000410000 */
[----:B------:R-:W-:-:S02]  /*16680*/  HADD2.F32 R49, -RZ, R49.H1_H1 ;  /* 0x30000031ff317230 */ /* 0x000fc40000004100 */
[----:B------:R-:W-:Y:S01]  /*16690*/  FMUL.FTZ R55, R10, R43 ;  /* 0x0000002b0a377220 */ /* 0x000fe20000410000 */
[C---:B------:R-:W-:Y:S01]  /*166a0*/  FFMA.FTZ R10, R24.reuse, R41, -R51 ;  /* 0x00000029180a7223 */ /* 0x040fe20000010833 */
[----:B------:R-:W-:Y:S01]  /*166b0*/  FFMA.FTZ R24, R24, R46, R11 ;  /* 0x0000002e18187223 */ /* 0x000fe2000001000b */
[C---:B------:R-:W-:Y:S01]  /*166c0*/  FFMA.FTZ R11, R21.reuse, R43, -R50 ;  /* 0x0000002b150b7223 */ /* 0x040fe20000010832 */
[----:B------:R-:W-:Y:S01]  /*166d0*/  F2FP.F16.E4M3.UNPACK_B R50, R53 ;  /* 0x00000035ff32723e */ /* 0x000fe200020006ff */
[----:B------:R-:W-:Y:S01]  /*166e0*/  HADD2.F32 R43, -RZ, R26.H1_H1 ;  /* 0x3000001aff2b7230 */ /* 0x000fe20000004100 */
[----:B------:R-:W-:Y:S01]  /*166f0*/  F2FP.F16.E4M3.UNPACK_B R46, R45 ;  /* 0x0000002dff2e723e */ /* 0x000fe200020006ff */
[----:B------:R-:W-:Y:S01]  /*16700*/  FFMA.FTZ R21, R21, R48, R55 ;  /* 0x0000003015157223 */ /* 0x000fe20000010037 */
[----:B------:R-:W-:Y:S01]  /*16710*/  HADD2.F32 R26, -RZ, R25.H1_H1 ;  /* 0x30000019ff1a7230 */ /* 0x000fe20000004100 */
[----:B------:R-:W-:Y:S01]  /*16720*/  F2FP.F16.E4M3.UNPACK_B R53, R53.H1 ;  /* 0x00000035ff35723e */ /* 0x000fe200030006ff */
[----:B------:R-:W-:Y:S01]  /*16730*/  HADD2.F32 R52, -RZ, R50.H0_H0 ;  /* 0x20000032ff347230 */ /* 0x000fe20000004100 */
[----:B------:R-:W-:Y:S01]  /*16740*/  F2FP.F16.E4M3.UNPACK_B R45, R45.H1 ;  /* 0x0000002dff2d723e */ /* 0x000fe200030006ff */
        /* <DEDUP_REMOVED lines=9> */
[C---:B------:R-:W-:Y:S01]  /*167e0*/  FFMA.FTZ R56, R30.reuse, R49, R26 ;  /* 0x000000311e387223 */ /* 0x040fe2000001001a */
[----:B------:R-:W-:Y:S02]  /*167f0*/  HADD2.F32 R39, -RZ, R39.H1_H1 ;  /* 0x30000027ff277230 */ /* 0x000fe40000004100 */
[C---:B------:R-:W-:Y:S01]  /*16800*/  FFMA.FTZ R58, R25.reuse, R48, -R58 ;  /* 0x00000030193a7223 */ /* 0x040fe2000001083a */
[----:B------:R-:W-:Y:S02]  /*16810*/  HADD2.F32 R46, -RZ, R46.H1_H1 ;  /* 0x3000002eff2e7230 */ /* 0x000fe40000004100 */
[----:B------:R-:W-:Y:S01]  /*16820*/  FFMA.FTZ R52, R25, R52, R41 ;  /* 0x0000003419347223 */ /* 0x000fe20000010029 */
[----:B------:R-:W-:Y:S01]  /*16830*/  FFMA.FTZ R54, R30, R43, -R51 ;  /* 0x0000002b1e367223 */ /* 0x000fe20000010833 */
[----:B------:R-:W-:Y:S02]  /*16840*/  HADD2.F32 R31, -RZ, R31.H1_H1 ;  /* 0x3000001fff1f7230 */ /* 0x000fe40000004100 */
[----:B------:R-:W-:Y:S01]  /*16850*/  FMUL.FTZ R48, R39, R50 ;  /* 0x0000003227307220 */ /* 0x000fe20000410000 */
[----:B------:R-:W-:-:S02]  /*16860*/  HADD2.F32 R41, -RZ, R53.H0_H0 ;  /* 0x20000035ff297230 */ /* 0x000fc40000004100 */
[-C--:B------:R-:W-:Y:S01]  /*16870*/  FMUL.FTZ R39, R39, R46.reuse ;  /* 0x0000002e27277220 */ /* 0x080fe20000410000 */
[----:B------:R-:W-:Y:S02]  /*16880*/  HADD2.F32 R26, -RZ, R40.H0_H0 ;  /* 0x20000028ff1a7230 */ /* 0x000fe40000004100 */
[C---:B------:R-:W-:Y:S01]  /*16890*/  FFMA.FTZ R51, R31.reuse, R46, -R48 ;  /* 0x0000002e1f337223 */ /* 0x040fe20000010830 */
[--C-:B------:R-:W-:Y:S02]  /*168a0*/  HADD2.F32 R30, -RZ, R45.reuse.H0_H0 ;  /* 0x2000002dff1e7230 */ /* 0x100fe40000004100 */
[----:B------:R-:W-:Y:S01]  /*168b0*/  FFMA.FTZ R55, R31, R50, R39 ;  /* 0x000000321f377223 */ /* 0x000fe20000010027 */
[----:B------:R-:W-:Y:S02]  /*168c0*/  HADD2.F32 R25, -RZ, R36.H0_H0 ;  /* 0x20000024ff197230 */ /* 0x000fe40000004100 */
[----:B------:R-:W-:Y:S01]  /*168d0*/  FMUL.FTZ R60, R26, R41 ;  /* 0x000000291a3c7220 */ /* 0x000fe20000410000 */
[----:B------:R-:W-:-:S02]  /*168e0*/  HADD2.F32 R45, -RZ, R45.H1_H1 ;  /* 0x3000002dff2d7230 */ /* 0x000fc40000004100 */
[-C--:B------:R-:W-:Y:S01]  /*168f0*/  FMUL.FTZ R26, R26, R30.reuse ;  /* 0x0000001e1a1a7220 */ /* 0x080fe20000410000 */
[----:B------:R-:W-:Y:S01]  /*16900*/  F2FP.F16.E4M3.UNPACK_B R39, R47.H1 ;  /* 0x0000002fff27723e */ /* 0x000fe200030006ff */
[----:B------:R-:W-:Y:S02]  /*16910*/  HADD2.F32 R53, -RZ, R53.H1_H1 ;  /* 0x30000035ff357230 */ /* 0x000fe40000004100 */
[C---:B------:R-:W-:Y:S01]  /*16920*/  FFMA.FTZ R60, R25.reuse, R30, -R60 ;  /* 0x0000001e193c7223 */ /* 0x040fe2000001083c */
[----:B------:R-:W-:Y:S02]  /*16930*/  HADD2.F32 R40, -RZ, R40.H1_H1 ;  /* 0x30000028ff287230 */ /* 0x000fe40000004100 */
[----:B------:R-:W-:Y:S01]  /*16940*/  FFMA.FTZ R57, R25, R41, R26 ;  /* 0x0000002919397223 */ /* 0x000fe2000001001a */
[----:B------:R-:W-:Y:S01]  /*16950*/  F2FP.F16.E4M3.UNPACK_B R30, R42.H1 ;  /* 0x0000002aff1e723e */ /* 0x000fe200030006ff */
[----:B------:R-:W-:Y:S01]  /*16960*/  HADD2.F32 R36, -RZ, R36.H1_H1 ;  /* 0x30000024ff247230 */ /* 0x000fe20000004100 */
[----:B------:R-:W-:Y:S01]  /*16970*/  F2FP.F16.E4M3.UNPACK_B R47, R47 ;  /* 0x0000002fff2f723e */ /* 0x000fe200020006ff */
[----:B------:R-:W-:-:S02]  /*16980*/  HADD2.F32 R41, -RZ, R39.H0_H0 ;  /* 0x20000027ff297230 */ /* 0x000fc40000004100 */
[C---:B------:R-:W-:Y:S01]  /*16990*/  FMUL.FTZ R43, R40.reuse, R53 ;  /* 0x00000035282b7220 */ /* 0x040fe20000410000 */
[----:B------:R-:W-:Y:S02]  /*169a0*/  HADD2.F32 R26, -RZ, R37.H0_H0 ;  /* 0x20000025ff1a7230 */ /* 0x000fe40000004100 */
[-C--:B------:R-:W-:Y:S01]  /*169b0*/  FMUL.FTZ R46, R40, R45.reuse ;  /* 0x0000002d282e7220 */ /* 0x080fe20000410000 */
[----:B------:R-:W-:Y:S02]  /*169c0*/  HADD2.F32 R31, -RZ, R30.H0_H0 ;  /* 0x2000001eff1f7230 */ /* 0x000fe40000004100 */
[C---:B------:R-:W-:Y:S01]  /*169d0*/  FFMA.FTZ R59, R36.reuse, R45, -R43 ;  /* 0x0000002d243b7223 */ /* 0x040fe2000001082b */
[----:B------:R-:W-:Y:S02]  /*169e0*/  HADD2.F32 R25, -RZ, R29.H0_H0 ;  /* 0x2000001dff197230 */ /* 0x000fe40000004100 */
[----:B------:R-:W-:Y:S01]  /*169f0*/  FFMA.FTZ R62, R36, R53, R46 ;  /* 0x00000035243e7223 */ /* 0x000fe2000001002e */
[----:B------:R-:W-:Y:S01]  /*16a00*/  FMUL.FTZ R40, R26, R41 ;  /* 0x000000291a287220 */ /* 0x000fe20000410000 */
[----:B------:R-:W-:-:S02]  /*16a10*/  HADD2.F32 R36, -RZ, R39.H1_H1 ;  /* 0x30000027ff247230 */ /* 0x000fc40000004100 */
[-C--:B------:R-:W-:Y:S01]  /*16a20*/  FMUL.FTZ R26, R26, R31.reuse ;  /* 0x0000001f1a1a7220 */ /* 0x080fe20000410000 */
        /* <DEDUP_REMOVED lines=9> */
[C---:B------:R-:W-:Y:S01]  /*16ac0*/  FFMA.FTZ R46, R29.reuse, R30, -R40 ;  /* 0x0000001e1d2e7223 */ /* 0x040fe20000010828 */
[----:B------:R-:W-:Y:S02]  /*16ad0*/  HADD2.F32 R26, -RZ, R27.H0_H0 ;  /* 0x2000001bff1a7230 */ /* 0x000fe40000004100 */
[----:B------:R-:W-:Y:S01]  /*16ae0*/  FFMA.FTZ R48, R29, R36, R37 ;  /* 0x000000241d307223 */ /* 0x000fe20000010025 */
[----:B------:R-:W-:Y:S01]  /*16af0*/  HADD2.F32 R29, -RZ, R42.H0_H0 ;  /* 0x2000002aff1d7230 */ /* 0x000fe20000004100 */
[----:B------:R-:W-:Y:S01]  /*16b00*/  F2FP.SATFINITE.E4M3.F32.PACK_AB_MERGE_C R11, R54, R11, RZ ;  /* 0x0000000b360b723e */ /* 0x000fe200048070ff */
        /* <DEDUP_REMOVED lines=25> */
[----:B------:R-:W-:Y:S01]  /*16ca0*/  F2FP.SATFINITE.E4M3.F32.PACK_AB_MERGE_C R21, R56, R21, RZ ;  /* 0x000000153815723e */ /* 0x000fe200048070ff */
        /* <DEDUP_REMOVED lines=19> */
[----:B------:R-:W-:-:S02]  /*16de0*/  HADD2.F32 R8, -RZ, R6.H1_H1 ;  /* 0x30000006ff087230 */ /* 0x000fc40000004100 */
        /* <DEDUP_REMOVED lines=20> */
.L_x_2835:
[----:B------:R-:W-:Y:S05]  /*16f30*/  BSYNC B1 ;  /* 0x0000000000017941 */ /* 0x000fea0003800000 */
.L_x_2834:
[----:B------:R-:W-:Y:S05]  /*16f40*/  @P2 BRA `(.L_x_2816) ;  /* 0x0000000c00dc2947 */ /* 0x000fea0003800000 */
[----:B------:R-:W4:Y:S01]  /*16f50*/  LDL R51, [R1+0x40] ;  /* 0x0000400001337983 */ /* 0x000f220000100800 */
        /* <DEDUP_REMOVED lines=24> */
[----:B------:R-:W-:-:S02]  /*170e0*/  SHF.R.U32.HI R6, RZ, 0x8, R35 ;  /* 0x00000008ff067819 */ /* 0x000fc40000011623 */
[----:B------:R-:W-:Y:S01]  /*170f0*/  PRMT R29, R8, 0x7604, R7 ;  /* 0x00007604081d7816 */ /* 0x000fe20000000007 */
        /* <DEDUP_REMOVED lines=8> */
[----:B------:R-:W-:Y:S02]  /*17180*/  SHF.R.U32.HI R31, RZ, 0x8, R15 ;  /* 0x00000008ff1f7819 */ /* 0x000fe4000001160f */
[----:B------:R-:W-:Y:S02]  /*17190*/  LOP3.LUT R27, R14, 0xff, RZ, 0xc0, !PT ;  /* 0x000000ff0e1b7812 */ /* 0x000fe400078ec0ff */
[----:B------:R-:W-:Y:S02]  /*171a0*/  LOP3.LUT R28, R28, 0xff, RZ, 0xc0, !PT ;  /* 0x000000ff1c1c7812 */ /* 0x000fe400078ec0ff */
[----:B------:R-:W-:Y:S02]  /*171b0*/  LOP3.LUT R30, R15, 0xff, RZ, 0xc0, !PT ;  /* 0x000000ff0f1e7812 */ /* 0x000fe400078ec0ff */
[----:B------:R-:W-:-:S02]  /*171c0*/  LOP3.LUT R31, R31, 0xff, RZ, 0xc0, !PT ;  /* 0x000000ff1f1f7812 */ /* 0x000fc400078ec0ff */
[----:B------:R-:W-:Y:S02]  /*171d0*/  LOP3.LUT R26, R13, 0xff, RZ, 0xc0, !PT ;  /* 0x000000ff0d1a7812 */ /* 0x000fe400078ec0ff */
[----:B----4-:R-:W-:Y:S02]  /*171e0*/  PRMT R37, R28, 0x7604, R27 ;  /* 0x000076041c257816 */ /* 0x010fe4000000001b */
[----:B------:R-:W-:Y:S02]  /*171f0*/  PRMT R30, R31, 0x7604, R30 ;  /* 0x000076041f1e7816 */ /* 0x000fe4000000001e */
[----:B------:R-:W-:Y:S02]  /*17200*/  SHF.R.U32.HI R27, RZ, 0x10, R35 ;  /* 0x00000010ff1b7819 */ /* 0x000fe40000011623 */
[----:B------:R-:W-:Y:S02]  /*17210*/  PRMT R26, R3, 0x7604, R26 ;  /* 0x00007604031a7816 */ /* 0x000fe4000000001a */
[----:B------:R-:W-:Y:S01]  /*17220*/  SHF.R.U32.HI R31, RZ, 0x10, R13 ;  /* 0x00000010ff1f7819 */ /* 0x000fe2000001160d */
[----:B------:R-:W-:Y:S01]  /*17230*/  IMAD.U32 R27, R27, 0x10000, RZ ;  /* 0x000100001b1b7824 */ /* 0x000fe200078e00ff */
[----:B------:R-:W-:-:S02]  /*17240*/  SHF.R.U32.HI R3, RZ, 0x10, R33 ;  /* 0x00000010ff037819 */ /* 0x000fc40000011621 */
[----:B------:R-:W-:Y:S01]  /*17250*/  SHF.R.U32.HI R39, RZ, 0x10, R15 ;  /* 0x00000010ff277819 */ /* 0x000fe2000001160f */
[----:B------:R-:W-:Y:S01]  /*17260*/  IMAD.U32 R31, R31, 0x10000, RZ ;  /* 0x000100001f1f7824 */ /* 0x000fe200078e00ff */
[----:B------:R-:W-:Y:S01]  /*17270*/  LOP3.LUT R27, R24, 0xff0000, R27, 0xf8, !PT ;  /* 0x00ff0000181b7812 */ /* 0x000fe200078ef81b */
[----:B------:R-:W-:Y:S01]  /*17280*/  IMAD.U32 R3, R3, 0x10000, RZ ;  /* 0x0001000003037824 */ /* 0x000fe200078e00ff */
[----:B------:R-:W-:Y:S02]  /*17290*/  SHF.L.U32 R39, R39, 0x10, RZ ;  /* 0x0000001027277819 */ /* 0x000fe400000006ff */
        /* <DEDUP_REMOVED lines=9> */
[----:B------:R-:W-:Y:S02]  /*17330*/  LOP3.LUT R20, R25, 0xff000000, R34, 0xf8, !PT ;  /* 0xff00000019147812 */ /* 0x000fe400078ef822 */
[----:B------:R-:W-:Y:S02]  /*17340*/  F2FP.F16.E4M3.UNPACK_B R38, R35 ;  /* 0x00000023ff26723e */ /* 0x000fe400020006ff */
[----:B0-----:R-:W-:Y:S02]  /*17350*/  F2FP.F16.E4M3.UNPACK_B R27, R9 ;  /* 0x00000009ff1b723e */ /* 0x001fe400020006ff */
[----:B------:R-:W-:Y:S02]  /*17360*/  F2FP.F16.E4M3.UNPACK_B R34, R33 ;  /* 0x00000021ff22723e */ /* 0x000fe400020006ff */
[----:B------:R-:W-:Y:S02]  /*17370*/  LOP3.LUT R37, R29, 0xff000000, R12, 0xf8, !PT ;  /* 0xff0000001d257812 */ /* 0x000fe400078ef80c */
[----:B------:R-:W-:-:S02]  /*17380*/  LOP3.LUT R21, R21, 0xff0000, R32, 0xf8, !PT ;  /* 0x00ff000015157812 */ /* 0x000fc400078ef820 */
[----:B------:R-:W-:Y:S02]  /*17390*/  LOP3.LUT R12, R3, 0xff000000, R14, 0xf8, !PT ;  /* 0xff000000030c7812 */ /* 0x000fe400078ef80e */
[----:B------:R-:W-:Y:S01]  /*173a0*/  LOP3.LUT R40, R39, 0xff000000, R15, 0xf8, !PT ;  /* 0xff00000027287812 */ /* 0x000fe200078ef80f */
[--C-:B------:R-:W-:Y:S01]  /*173b0*/  HADD2.F32 R39, -RZ, R38.reuse.H0_H0 ;  /* 0x20000026ff277230 */ /* 0x100fe20000004100 */
[----:B------:R-:W-:Y:S01]  /*173c0*/  LOP3.LUT R32, R21, 0xff000000, R32, 0xf8, !PT ;  /* 0xff00000015207812 */ /* 0x000fe200078ef820 */
[----:B------:R-:W-:Y:S01]  /*173d0*/  HADD2.F32 R38, -RZ, R38.H1_H1 ;  /* 0x30000026ff267230 */ /* 0x000fe20000004100 */
[----:B------:R-:W-:Y:S02]  /*173e0*/  F2FP.F16.E4M3.UNPACK_B R28, R9.H1 ;  /* 0x00000009ff1c723e */ /* 0x000fe400030006ff */
[-C--:B------:R-:W-:Y:S02]  /*173f0*/  F2FP.F16.E4M3.UNPACK_B R30, R11.reuse ;  /* 0x0000000bff1e723e */ /* 0x080fe400020006ff */
[----:B------:R-:W-:-:S02]  /*17400*/  F2FP.F16.E4M3.UNPACK_B R31, R11.H1 ;  /* 0x0000000bff1f723e */ /* 0x000fc400030006ff */
[-C--:B------:R-:W-:Y:S02]  /*17410*/  F2FP.F16.E4M3.UNPACK_B R11, R8.reuse ;  /* 0x00000008ff0b723e */ /* 0x080fe400020006ff */
[----:B------:R-:W-:Y:S02]  /*17420*/  F2FP.F16.E4M3.UNPACK_B R26, R8.H1 ;  /* 0x00000008ff1a723e */ /* 0x000fe400030006ff */
[----:B------:R-:W-:Y:S02]  /*17430*/  F2FP.F16.E4M3.UNPACK_B R33, R33.H1 ;  /* 0x00000021ff21723e */ /* 0x000fe400030006ff */
[----:B------:R-:W-:Y:S01]  /*17440*/  F2FP.F16.E4M3.UNPACK_B R29, R10.H1 ;  /* 0x0000000aff1d723e */ /* 0x000fe200030006ff */
[----:B------:R-:W0:Y:S02]  /*17450*/  LDS.128 R4, [R51+0x14400] ;  /* 0x0144000033047984 */ /* 0x000e240000000c00 */
[-C--:B0-----:R-:W-:Y:S02]  /*17460*/  F2FP.F16.E4M3.UNPACK_B R24, R7.reuse ;  /* 0x00000007ff18723e */ /* 0x081fe400020006ff */
[----:B------:R-:W-:-:S02]  /*17470*/  F2FP.F16.E4M3.UNPACK_B R25, R7.H1 ;  /* 0x00000007ff19723e */ /* 0x000fc400030006ff */
[-C--:B------:R-:W-:Y:S02]  /*17480*/  F2FP.F16.E4M3.UNPACK_B R14, R5.reuse ;  /* 0x00000005ff0e723e */ /* 0x080fe400020006ff */
[-C--:B------:R-:W-:Y:S02]  /*17490*/  F2FP.F16.E4M3.UNPACK_B R7, R4.reuse ;  /* 0x00000004ff07723e */ /* 0x080fe400020006ff */
[----:B------:R-:W-:Y:S01]  /*174a0*/  F2FP.F16.E4M3.UNPACK_B R13, R4.H1 ;  /* 0x00000004ff0d723e */ /* 0x000fe200030006ff */
[--C-:B------:R-:W-:Y:S01]  /*174b0*/  HADD2.F32 R4, -RZ, R27.reuse.H0_H0 ;  /* 0x2000001bff047230 */ /* 0x100fe20000004100 */
[----:B------:R-:W-:Y:S01]  /*174c0*/  F2FP.F16.E4M3.UNPACK_B R15, R5.H1 ;  /* 0x00000005ff0f723e */ /* 0x000fe200030006ff */
[----:B------:R-:W-:Y:S01]  /*174d0*/  HADD2.F32 R5, -RZ, R34.H0_H0 ;  /* 0x20000022ff057230 */ /* 0x000fe20000004100 */
[-C--:B------:R-:W-:Y:S01]  /*174e0*/  F2FP.F16.E4M3.UNPACK_B R3, R6.reuse ;  /* 0x00000006ff03723e */ /* 0x080fe200020006ff */
[----:B------:R-:W-:Y:S01]  /*174f0*/  HADD2.F32 R27, -RZ, R27.H1_H1 ;  /* 0x3000001bff1b7230 */ /* 0x000fe20000004100 */
[----:B------:R-:W-:Y:S01]  /*17500*/  F2FP.F16.E4M3.UNPACK_B R21, R6.H1 ;  /* 0x00000006ff15723e */ /* 0x000fe200030006ff */
[----:B------:R-:W-:-:S02]  /*17510*/  HADD2.F32 R6, -RZ, R14.H0_H0 ;  /* 0x2000000eff067230 */ /* 0x000fc40000004100 */
[C---:B------:R-:W-:Y:S01]  /*17520*/  FMUL.FTZ R9, R4.reuse, R39 ;  /* 0x0000002704097220 */ /* 0x040fe20000410000 */
[-C--:B------:R-:W-:Y:S01]  /*17530*/  FMUL.FTZ R8, R4, R5.reuse ;  /* 0x0000000504087220 */ /* 0x080fe20000410000 */
[----:B------:R-:W-:Y:S02]  /*17540*/  HADD2.F32 R34, -RZ, R34.H1_H1 ;  /* 0x30000022ff227230 */ /* 0x000fe40000004100 */
[C---:B------:R-:W-:Y:S01]  /*17550*/  FMUL.FTZ R43, R27.reuse, R38 ;  /* 0x000000261b2b7220 */ /* 0x040fe20000410000 */
[C---:B------:R-:W-:Y:S01]  /*17560*/  FFMA.FTZ R5, R6.reuse, R5, -R9 ;  /* 0x0000000506057223 */ /* 0x040fe20000010809 */
[----:B------:R-:W-:Y:S01]  /*17570*/  FFMA.FTZ R9, R6, R39, R8 ;  /* 0x0000002706097223 */ /* 0x000fe20000010008 */
[----:B------:R-:W-:Y:S01]  /*17580*/  F2FP.F16.E4M3.UNPACK_B R39, R35.H1 ;  /* 0x00000023ff27723e */ /* 0x000fe200030006ff */
[----:B------:R-:W-:Y:S02]  /*17590*/  HADD2.F32 R6, -RZ, R28.H0_H0 ;  /* 0x2000001cff067230 */ /* 0x000fe40000004100 */
[----:B------:R-:W-:Y:S01]  /*175a0*/  FMUL.FTZ R27, R27, R34 ;  /* 0x000000221b1b7220 */ /* 0x000fe20000410000 */
[----:B------:R-:W-:Y:S01]  /*175b0*/  HADD2.F32 R35, -RZ, R33.H0_H0 ;  /* 0x20000021ff237230 */ /* 0x000fe20000004100 */
[----:B------:R-:W-:Y:S01]  /*175c0*/  F2FP.F16.E4M3.UNPACK_B R4, R10 ;  /* 0x0000000aff04723e */ /* 0x000fe200020006ff */
[----:B------:R-:W-:-:S02]  /*175d0*/  HADD2.F32 R41, -RZ, R39.H0_H0 ;  /* 0x20000027ff297230 */ /* 0x000fc40000004100 */
[----:B------:R-:W-:Y:S02]  /*175e0*/  HADD2.F32 R14, -RZ, R14.H1_H1 ;  /* 0x3000000eff0e7230 */ /* 0x000fe40000004100 */
[C---:B------:R-:W-:Y:S01]  /*175f0*/  FMUL.FTZ R42, R6.reuse, R35 ;  /* 0x00000023062a7220 */ /* 0x040fe20000410000 */
[----:B------:R-:W-:Y:S02]  /*17600*/  HADD2.F32 R10, -RZ, R15.H0_H0 ;  /* 0x2000000fff0a7230 */ /* 0x000fe40000004100 */
[-C--:B------:R-:W-:Y:S01]  /*17610*/  FMUL.FTZ R45, R6, R41.reuse ;  /* 0x00000029062d7220 */ /* 0x080fe20000410000 */
[----:B------:R-:W-:Y:S02]  /*17620*/  HADD2.F32 R39, -RZ, R39.H1_H1 ;  /* 0x30000027ff277230 */ /* 0x000fe40000004100 */
[C---:B------:R-:W-:Y:S01]  /*17630*/  FFMA.FTZ R6, R14.reuse, R34, -R43 ;  /* 0x000000220e067223 */ /* 0x040fe2000001082b */
[----:B------:R-:W-:Y:S01]  /*17640*/  FFMA.FTZ R8, R14, R38, R27 ;  /* 0x000000260e087223 */ /* 0x000fe2000001001b */
[----:B------:R-:W-:Y:S01]  /*17650*/  F2FP.F16.E4M3.UNPACK_B R34, R40 ;  /* 0x00000028ff22723e */ /* 0x000fe200020006ff */
[----:B------:R-:W-:Y:S01]  /*17660*/  FFMA.FTZ R42, R10, R41, R42 ;  /* 0x000000290a2a7223 */ /* 0x000fe2000001002a */
[----:B------:R-:W-:Y:S01]  /*17670*/  F2FP.F16.E4M3.UNPACK_B R27, R36 ;  /* 0x00000024ff1b723e */ /* 0x000fe200020006ff */
[----:B------:R-:W-:-:S02]  /*17680*/  HADD2.F32 R28, -RZ, R28.H1_H1 ;  /* 0x3000001cff1c7230 */ /* 0x000fc40000004100 */
[----:B------:R-:W-:Y:S01]  /*17690*/  FFMA.FTZ R45, R10, R35, -R45 ;  /* 0x000000230a2d7223 */ /* 0x000fe2000001082d */
[----:B------:R-:W-:Y:S01]  /*176a0*/  HADD2.F32 R41, -RZ, R34.H0_H0 ;  /* 0x20000022ff297230 */ /* 0x000fe20000004100 */
[----:B------:R-:W-:Y:S01]  /*176b0*/  F2FP.F16.E4M3.UNPACK_B R40, R40.H1 ;  /* 0x00000028ff28723e */ /* 0x000fe200030006ff */
[----:B------:R-:W-:Y:S02]  /*176c0*/  HADD2.F32 R14, -RZ, R30.H0_H0 ;  /* 0x2000001eff0e7230 */ /* 0x000fe40000004100 */
[----:B------:R-:W-:Y:S01]  /*176d0*/  FMUL.FTZ R38, R28, R39 ;  /* 0x000000271c267220 */ /* 0x000fe20000410000 */
[----:B------:R-:W-:Y:S01]  /*176e0*/  HADD2.F32 R35, -RZ, R27.H0_H0 ;  /* 0x2000001bff237230 */ /* 0x000fe20000004100 */
[----:B------:R-:W-:Y:S01]  /*176f0*/  F2FP.F16.E4M3.UNPACK_B R36, R36.H1 ;  /* 0x00000024ff24723e */ /* 0x000fe200030006ff */
[----:B------:R-:W-:Y:S02]  /*17700*/  HADD2.F32 R33, -RZ, R33.H1_H1 ;  /* 0x30000021ff217230 */ /* 0x000fe40000004100 */
[----:B------:R-:W-:Y:S01]  /*17710*/  FMUL.FTZ R43, R14, R41 ;  /* 0x000000290e2b7220 */ /* 0x000fe20000410000 */
[----:B------:R-:W-:-:S02]  /*17720*/  HADD2.F32 R15, -RZ, R15.H1_H1 ;  /* 0x3000000fff0f7230 */ /* 0x000fc40000004100 */
[----:B------:R-:W-:Y:S01]  /*17730*/  FMUL.FTZ R14, R14, R35 ;  /* 0x000000230e0e7220 */ /* 0x000fe20000410000 */
[----:B------:R-:W-:Y:S02]  /*17740*/  HADD2.F32 R10, -RZ, R24.H0_H0 ;  /* 0x20000018ff0a7230 */ /* 0x000fe40000004100 */
[-C--:B------:R-:W-:Y:S01]  /*17750*/  FMUL.FTZ R28, R28, R33.reuse ;  /* 0x000000211c1c7220 */ /* 0x080fe20000410000 */
[----:B------:R-:W-:Y:S02]  /*17760*/  HADD2.F32 R30, -RZ, R30.H1_H1 ;  /* 0x3000001eff1e7230 */ /* 0x000fe40000004100 */
[----:B------:R-:W-:Y:S01]  /*17770*/  FFMA.FTZ R38, R15, R33, -R38 ;  /* 0x000000210f267223 */ /* 0x000fe20000010826 */
[----:B------:R-:W-:Y:S02]  /*17780*/  HADD2.F32 R33, -RZ, R34.H1_H1 ;  /* 0x30000022ff217230 */ /* 0x000fe40000004100 */
[C---:B------:R-:W-:Y:S01]  /*17790*/  FFMA.FTZ R43, R10.reuse, R35, -R43 ;  /* 0x000000230a2b7223 */ /* 0x040fe2000001082b */
[----:B------:R-:W-:Y:S01]  /*177a0*/  FFMA.FTZ R41, R10, R41, R14 ;  /* 0x000000290a297223 */ /* 0x000fe2000001000e */
[----:B------:R-:W-:-:S02]  /*177b0*/  HADD2.F32 R27, -RZ, R27.H1_H1 ;  /* 0x3000001bff1b7230 */ /* 0x000fc40000004100 */
[----:B------:R-:W-:Y:S01]  /*177c0*/  FFMA.FTZ R39, R15, R39, R28 ;  /* 0x000000270f277223 */ /* 0x000fe2000001001c */
[----:B------:R-:W-:Y:S02]  /*177d0*/  HADD2.F32 R35, -RZ, R40.H0_H0 ;  /* 0x20000028ff237230 */ /* 0x000fe40000004100 */
[C---:B-1----:R-:W-:Y:S01]  /*177e0*/  FMUL.FTZ R47, R30.reuse, R33 ;  /* 0x000000211e2f7220 */ /* 0x042fe20000410000 */
[----:B------:R-:W-:Y:S02]  /*177f0*/  HADD2.F32 R14, -RZ, R31.H0_H0 ;  /* 0x2000001fff0e7230 */ /* 0x000fe40000004100 */
[----:B------:R-:W-:Y:S01]  /*17800*/  FMUL.FTZ R30, R30, R27 ;  /* 0x0000001b1e1e7220 */ /* 0x000fe20000410000 */
[----:B------:R-:W-:Y:S01]  /*17810*/  HADD2.F32 R24, -RZ, R24.H1_H1 ;  /* 0x30000018ff187230 */ /* 0x000fe20000004100 */
[----:B------:R-:W-:Y:S01]  /*17820*/  F2FP.SATFINITE.E4M3.F32.PACK_AB_MERGE_C R38, R38, R45, RZ ;  /* 0x0000002d2626723e */ /* 0x000fe200048070ff */
[----:B------:R-:W-:Y:S02]  /*17830*/  HADD2.F32 R15, -RZ, R36.H0_H0 ;  /* 0x20000024ff0f7230 */ /* 0x000fe40000004100 */
[----:B------:R-:W-:Y:S01]  /*17840*/  FMUL.FTZ R49, R14, R35 ;  /* 0x000000230e317220 */ /* 0x000fe20000410000 */
[----:B------:R-:W-:-:S02]  /*17850*/  HADD2.F32 R10, -RZ, R25.H0_H0 ;  /* 0x20000019ff0a7230 */ /* 0x000fc40000004100 */
[C---:B------:R-:W-:Y:S01]  /*17860*/  FFMA.FTZ R46, R24.reuse, R27, -R47 ;  /* 0x0000001b182e7223 */ /* 0x040fe2000001082f */
[----:B------:R-:W-:Y:S01]  /*17870*/  FFMA.FTZ R48, R24, R33, R30 ;  /* 0x0000002118307223 */ /* 0x000fe2000001001e */
[----:B------:R-:W-:Y:S01]  /*17880*/  FMUL.FTZ R14, R14, R15 ;  /* 0x0000000f0e0e7220 */ /* 0x000fe20000410000 */
[----:B------:R-:W-:Y:S01]  /*17890*/  F2FP.F16.E4M3.UNPACK_B R24, R37.H1 ;  /* 0x00000025ff18723e */ /* 0x000fe200030006ff */
[C---:B------:R-:W-:Y:S01]  /*178a0*/  FFMA.FTZ R49, R10.reuse, R15, -R49 ;  /* 0x0000000f0a317223 */ /* 0x040fe20000010831 */
[-C--:B------:R-:W-:Y:S01]  /*178b0*/  F2FP.F16.E4M3.UNPACK_B R15, R32.reuse.H1 ;  /* 0x00000020ff0f723e */ /* 0x080fe200030006ff */
[----:B------:R-:W-:Y:S01]  /*178c0*/  FFMA.FTZ R47, R10, R35, R14 ;  /* 0x000000230a2f7223 */ /* 0x000fe2000001000e */
[----:B------:R-:W-:Y:S01]  /*178d0*/  HADD2.F32 R36, -RZ, R36.H1_H1 ;  /* 0x30000024ff247230 */ /* 0x000fe20000004100 */
[----:B------:R-:W-:Y:S01]  /*178e0*/  F2FP.F16.E4M3.UNPACK_B R37, R37 ;  /* 0x00000025ff25723e */ /* 0x000fe200020006ff */
[----:B------:R-:W-:Y:S01]  /*178f0*/  HADD2.F32 R40, -RZ, R40.H1_H1 ;  /* 0x30000028ff287230 */ /* 0x000fe20000004100 */
[----:B------:R-:W-:Y:S01]  /*17900*/  F2FP.F16.E4M3.UNPACK_B R32, R32 ;  /* 0x00000020ff20723e */ /* 0x000fe200020006ff */
[----:B------:R-:W-:Y:S01]  /*17910*/  HADD2.F32 R31, -RZ, R31.H1_H1 ;  /* 0x3000001fff1f7230 */ /* 0x000fe20000004100 */
[----:B------:R-:W-:Y:S01]  /*17920*/  F2FP.SATFINITE.E4M3.F32.PACK_AB_MERGE_C R39, R39, R42, RZ ;  /* 0x0000002a2727723e */ /* 0x000fe200048070ff */
[----:B------:R-:W-:Y:S01]  /*17930*/  HADD2.F32 R33, -RZ, R24.H0_H0 ;  /* 0x20000018ff217230 */ /* 0x000fe20000004100 */
[----:B------:R-:W-:Y:S01]  /*17940*/  F2FP.SATFINITE.E4M3.F32.PACK_AB_MERGE_C R5, R6, R5, R38 ;  /* 0x000000050605723e */ /* 0x000fe20004807026 */
        /* <DEDUP_REMOVED lines=12> */
[----:B------:R-:W-:Y:S02]  /*17a10*/  HADD2.F32 R15, -RZ, R15.H1_H1 ;  /* 0x3000000fff0f7230 */ /* 0x000fe40000004100 */
[C---:B------:R-:W-:Y:S01]  /*17a20*/  FFMA.FTZ R50, R25.reuse, R36, -R28 ;  /* 0x0000002419327223 */ /* 0x040fe2000001081c */
[----:B------:R-:W-:Y:S02]  /*17a30*/  HADD2.F32 R13, -RZ, R13.H1_H1 ;  /* 0x3000000dff0d7230 */ /* 0x000fe40000004100 */
[----:B------:R-:W-:Y:S01]  /*17a40*/  FFMA.FTZ R40, R25, R40, R35 ;  /* 0x0000002819287223 */ /* 0x000fe20000010023 */
[C---:B------:R-:W-:Y:S01]  /*17a50*/  FMUL.FTZ R10, R26.reuse, R24 ;  /* 0x000000181a0a7220 */ /* 0x040fe20000410000 */
[----:B------:R-:W-:Y:S01]  /*17a60*/  FMUL.FTZ R27, R26, R15 ;  /* 0x0000000f1a1b7220 */ /* 0x000fe20000410000 */
[----:B------:R-:W-:Y:S01]  /*17a70*/  HADD2.F32 R25, -RZ, R37.H0_H0 ;  /* 0x20000025ff197230 */ /* 0x000fe20000004100 */
[----:B------:R-:W-:Y:S01]  /*17a80*/  F2FP.SATFINITE.E4M3.F32.PACK_AB_MERGE_C R9, R8, R9, R39 ;  /* 0x000000090809723e */ /* 0x000fe20004807027 */
[----:B------:R-:W-:-:S02]  /*17a90*/  HADD2.F32 R14, -RZ, R11.H0_H0 ;  /* 0x2000000bff0e7230 */ /* 0x000fc40000004100 */
[C---:B------:R-:W-:Y:S01]  /*17aa0*/  FFMA.FTZ R35, R13.reuse, R15, -R10 ;  /* 0x0000000f0d237223 */ /* 0x040fe2000001080a */
[----:B------:R-:W-:Y:S01]  /*17ab0*/  FFMA.FTZ R34, R13, R24, R27 ;  /* 0x000000180d227223 */ /* 0x000fe2000001001b */
[----:B------:R-:W-:Y:S02]  /*17ac0*/  HADD2.F32 R13, -RZ, R32.H0_H0 ;  /* 0x20000020ff0d7230 */ /* 0x000fe40000004100 */
        /* <DEDUP_REMOVED lines=25> */
[----:B------:R-:W-:Y:S01]  /*17c60*/  HADD2.F32 R14, -RZ, R13.H1_H1 ;  /* 0x3000000dff0e7230 */ /* 0x000fe20000004100 */
[----:B------:R-:W-:Y:S01]  /*17c70*/  F2FP.F16.E4M3.UNPACK_B R20, R20 ;  /* 0x00000014ff14723e */ /* 0x000fe200020006ff */
[----:B------:R-:W-:-:S02]  /*17c80*/  HADD2.F32 R21, -RZ, R21.H1_H1 ;  /* 0x30000015ff157230 */ /* 0x000fc40000004100 */
[----:B------:R-:W-:Y:S01]  /*17c90*/  FMUL.FTZ R36, R29, R24 ;  /* 0x000000181d247220 */ /* 0x000fe20000410000 */
[----:B------:R-:W-:Y:S01]  /*17ca0*/  FFMA.FTZ R25, R7, R25, R10 ;  /* 0x0000001907197223 */ /* 0x000fe2000001000a */
[-C--:B------:R-:W-:Y:S01]  /*17cb0*/  FMUL.FTZ R11, R29, R14.reuse ;  /* 0x0000000e1d0b7220 */ /* 0x080fe20000410000 */
[----:B------:R-:W-:Y:S02]  /*17cc0*/  HADD2.F32 R13, -RZ, R12.H0_H0 ;  /* 0x2000000cff0d7230 */ /* 0x000fe40000004100 */
[C---:B------:R-:W-:Y:S01]  /*17cd0*/  FFMA.FTZ R29, R21.reuse, R14, -R36 ;  /* 0x0000000e151d7223 */ /* 0x040fe20000010824 */
[----:B------:R-:W-:Y:S02]  /*17ce0*/  HADD2.F32 R7, -RZ, R4.H0_H0 ;  /* 0x20000004ff077230 */ /* 0x000fe40000004100 */
[----:B------:R-:W-:Y:S01]  /*17cf0*/  FFMA.FTZ R36, R21, R24, R11 ;  /* 0x0000001815247223 */ /* 0x000fe2000001000b */
[----:B------:R-:W-:Y:S01]  /*17d00*/  HADD2.F32 R11, -RZ, R20.H0_H0 ;  /* 0x20000014ff0b7230 */ /* 0x000fe20000004100 */
[----:B------:R-:W-:Y:S01]  /*17d10*/  F2FP.SATFINITE.E4M3.F32.PACK_AB_MERGE_C R33, R34, R33, RZ ;  /* 0x000000212221723e */ /* 0x000fe200048070ff */
[----:B------:R-:W-:-:S02]  /*17d20*/  HADD2.F32 R12, -RZ, R12.H1_H1 ;  /* 0x3000000cff0c7230 */ /* 0x000fc40000004100 */
[C---:B------:R-:W-:Y:S01]  /*17d30*/  FMUL.FTZ R15, R7.reuse, R13 ;  /* 0x0000000d070f7220 */ /* 0x040fe20000410000 */
[----:B------:R-:W-:Y:S02]  /*17d40*/  HADD2.F32 R10, -RZ, R4.H1_H1 ;  /* 0x30000004ff0a7230 */ /* 0x000fe40000004100 */
[----:B------:R-:W-:Y:S01]  /*17d50*/  FMUL.FTZ R14, R7, R11 ;  /* 0x0000000b070e7220 */ /* 0x000fe20000410000 */
[----:B------:R-:W-:Y:S01]  /*17d60*/  HADD2.F32 R20, -RZ, R20.H1_H1 ;  /* 0x30000014ff147230 */ /* 0x000fe20000004100 */
[----:B------:R-:W-:Y:S01]  /*17d70*/  F2FP.SATFINITE.E4M3.F32.PACK_AB_MERGE_C R29, R29, R32, RZ ;  /* 0x000000201d1d723e */ /* 0x000fe200048070ff */
[--C-:B------:R-:W-:Y:S02]  /*17d80*/  HADD2.F32 R4, -RZ, R3.reuse.H0_H0 ;  /* 0x20000003ff047230 */ /* 0x100fe40000004100 */
[C---:B------:R-:W-:Y:S01]  /*17d90*/  FMUL.FTZ R24, R10.reuse, R12 ;  /* 0x0000000c0a187220 */ /* 0x040fe20000410000 */
[----:B------:R-:W-:Y:S02]  /*17da0*/  HADD2.F32 R3, -RZ, R3.H1_H1 ;  /* 0x30000003ff037230 */ /* 0x000fe40000004100 */
[-C--:B------:R-:W-:Y:S01]  /*17db0*/  FMUL.FTZ R7, R10, R20.reuse ;  /* 0x000000140a077220 */ /* 0x080fe20000410000 */
[----:B------:R-:W-:Y:S01]  /*17dc0*/  F2FP.SATFINITE.E4M3.F32.PACK_AB_MERGE_C R25, R36, R25, RZ ;  /* 0x000000192419723e */ /* 0x000fe200048070ff */
        /* <DEDUP_REMOVED lines=12> */
[----:B------:R0:W-:Y:S01]  /*17e90*/  STS.128 [R51+0x14400], R4 ;  /* 0x0144000433007388 */ /* 0x0001e20000000c00 */
[----:B------:R-:W-:-:S05]  /*17ea0*/  F2FP.SATFINITE.E4M3.F32.PACK_AB_MERGE_C R10, R3, R10, R25 ;  /* 0x0000000a030a723e */ /* 0x000fca0004807019 */
[----:B------:R0:W-:Y:S02]  /*17eb0*/  STS.128 [R0+0x14400], R8 ;  /* 0x0144000800007388 */ /* 0x0001e40000000c00 */
.L_x_2816:
[----:B------:R-:W-:Y:S05]  /*17ec0*/  BSYNC B0 ;  /* 0x0000000000007941 */ /* 0x000fea0003800000 */
.L_x_2809:
        /* <DEDUP_REMOVED lines=8> */
.L_x_2807:
[----:B0-23--:R-:W-:-:S05]  /*17f50*/  IMAD.U32 R0, RZ, RZ, UR48 ;  /* 0x00000030ff007e24 */ /* 0x00dfca000f8e00ff */
[----:B------:R-:W-:-:S13]  /*17f60*/  ISETP.NE.AND P0, PT, R0, 0x3, PT ;  /* 0x000000030000780c */ /* 0x000fda0003f05270 */
[----:B------:R-:W-:Y:S05]  /*17f70*/  @!P0 BRA `(.L_x_2836) ;  /* 0x0000000000048947 */ /* 0x000fea0003800000 */
[----:B------:R-:W-:Y:S01]  /*17f80*/  BPT.TRAP 0x1 ;  /* 0x000000040000795c */ /* 0x000fe20000300000 */
.L_x_2836:
[----:B------:R-:W-:Y:S01]  /*17f90*/  IMAD R0, R23, 0x8, R18 ;  /* 0x0000000817007824 */ /* 0x000fe200078e0212 */
[----:B------:R-:W-:-:S04]  /*17fa0*/  SHF.L.U32 R3, R194, 0x1f, RZ ;  /* 0x0000001fc2037819 */ /* 0x000fc800000006ff */
[----:B------:R0:W2:Y:S01]  /*17fb0*/  SYNCS.PHASECHK.TRANS64.TRYWAIT P1, [R0+URZ+0x29830], R3 ;  /* 0x02983003000075a7 */ /* 0x0000a2000802017f */
[----:B------:R-:W-:Y:S05]  /*17fc0*/  @!P0 BRA `(.L_x_2837) ;  /* 0x0000000000048947 */ /* 0x000fea0003800000 */
[----:B------:R-:W-:Y:S01]  /*17fd0*/  BPT.TRAP 0x1 ;  /* 0x000000040000795c */ /* 0x000fe20000300000 */
.L_x_2837:
[----:B--2---:R-:W-:Y:S05]  /*17fe0*/  @P1 BRA `(.L_x_2838) ;  /* 0x0000000000081947 */ /* 0x004fea0003800000 */
[----:B------:R-:W2:Y:S02]  /*17ff0*/  SYNCS.PHASECHK.TRANS64.TRYWAIT P1, [R0+URZ+0x29830], R3 ;  /* 0x02983003000075a7 */ /* 0x000ea4000802017f */
[----:B--2---:R-:W-:Y:S05]  /*18000*/  @!P1 BRA `(.L_x_2839) ;  /* 0x000001ac008c9947 */ /* 0x004fea0003800000 */
.L_x_2838:
[----:B------:R-:W-:Y:S05]  /*18010*/  WARPSYNC.ALL ;  /* 0x0000000000007948 */ /* 0x000fea0003800000 */
[----:B0-2---:R-:W-:Y:S01]  /*18020*/  VIADD R3, R18, 0x1a400 ;  /* 0x0001a40012037836 */ /* 0x005fe20000000000 */
[----:B------:R-:W-:Y:S01]  /*18030*/  R2UR UR24, R44 ;  /* 0x000000002c1872ca */ /* 0x000fe200000e0000 */
[----:B-----5:R-:W-:Y:S01]  /*18040*/  IMAD.MOV.U32 R5, RZ, RZ, -0x7fffffe0 ;  /* 0x80000020ff057424 */ /* 0x020fe200078e00ff */
        /* <DEDUP_REMOVED lines=15> */
[----:B----4-:R-:W-:Y:S01]  /*18140*/  IMAD R4, R23, 0x780, R9 ;  /* 0x0000078017047824 */ /* 0x010fe200078e0209 */
        /* <DEDUP_REMOVED lines=15> */
[----:B------:R-:W-:Y:S01]  /*18240*/  VIADD R6, R4, 0x2 ;  /* 0x0000000204067836 */ /* 0x000fe20000000000 */
[----:B------:R-:W-:Y:S01]  /*18250*/  R2UR UR18, R10 ;  /* 0x000000000a1272ca */ /* 0x000fe200000e0000 */
[----:B------:R-:W-:Y:S01]  /*18260*/  QGMMA.64x32x32.F32.E4M3.E4M3 R88, gdesc[UR24], RZ, !UPT, gsb0 ;  /* 0x00600000185879f3 */ /* 0x000fe2000c0008ff */
[C---:B------:R-:W-:Y:S01]  /*18270*/  VIADD R10, R4.reuse, 0x82 ;  /* 0x00000082040a7836 */ /* 0x040fe20000000000 */
[----:B------:R-:W-:Y:S01]  /*18280*/  MOV R11, 0x80000020 ;  /* 0x80000020000b7802 */ /* 0x000fe20000000f00 */
[----:B------:R-:W-:Y:S01]  /*18290*/  VIADD R12, R4, 0x102 ;  /* 0x00000102040c7836 */ /* 0x000fe20000000000 */
[----:B------:R-:W-:Y:S01]  /*182a0*/  MOV R5, 0x80000020 ;  /* 0x8000002000057802 */ /* 0x000fe20000000f00 */
[----:B------:R-:W-:-:S03]  /*182b0*/  IMAD.MOV.U32 R13, RZ, RZ, -0x7fffffe0 ;  /* 0x80000020ff0d7424 */ /* 0x000fc600078e00ff */
[----:B------:R-:W-:Y:S01]  /*182c0*/  R2UR UR47, R5 ;  /* 0x00000000052f72ca */ /* 0x000fe200000e0000 */
[----:B------:R-:W-:Y:S02]  /*182d0*/  WARPGROUP.DEPBAR.LE gsb0, 0x0 ;  /* 0x00008000000079c5 */ /* 0x000fe40000010000 */
[----:B------:R-:W-:-:S06]  /*182e0*/  WARPGROUP.ARRIVE ;  /* 0x00000000000079c5 */ /* 0x000fcc0000000000 */
[----:B------:R-:W-:Y:S01]  /*182f0*/  QGMMA.64x32x32.F32.E4M3.E4M3 R72, gdesc[UR4], RZ, !UPT, gsb0 ;  /* 0x00600000044879f3 */ /* 0x000fe2000c0008ff */
        /* <DEDUP_REMOVED lines=10> */
[----:B------:R-:W-:Y:S01]  /*183a0*/  QGMMA.64x32x32.F32.E4M3.E4M3 R56, gdesc[UR8], RZ, !UPT, gsb0 ;  /* 0x00600000083879f3 */ /* 0x000fe2000c0008ff */
        /* <DEDUP_REMOVED lines=8> */
[----:B------:R-:W-:Y:S02]  /*18430*/  R2UR UR23, R11 ;  /* 0x000000000b1772ca */ /* 0x000fe400000e0000 */
[----:B------:R-:W-:Y:S01]  /*18440*/  MOV R11, 0x80000020 ;  /* 0x80000020000b7802 */ /* 0x000fe20000000f00 */
[----:B------:R-:W-:Y:S02]  /*18450*/  WARPGROUP.DEPBAR.LE gsb0, 0x0 ;  /* 0x00008000000079c5 */ /* 0x000fe40000010000 */
[----:B-1----:R-:W-:-:S06]  /*18460*/  WARPGROUP.ARRIVE ;  /* 0x00000000000079c5 */ /* 0x002fcc0000000000 */
        /* <DEDUP_REMOVED lines=161> */
[C---:B------:R-:W-:Y:S01]  /*18e80*/  VIADD R6, R4.reuse, 0x682 ;  /* 0x0000068204067836 */ /* 0x040fe20000000000 */
[----:B------:R-:W-:Y:S01]  /*18e90*/  UMOV UR45, UR21 ;  /* 0x00000015002d7c82 */ /* 0x000fe20008000000 */
[----:B------:R-:W-:Y:S02]  /*18ea0*/  IMAD.MOV.U32 R7, RZ, RZ, -0x7fffffe0 ;  /* 0x80000020ff077424 */ /* 0x000fe400078e00ff */
[----:B------:R-:W-:Y:S01]  /*18eb0*/  VIADD R4, R4, 0x702 ;  /* 0x0000070204047836 */ /* 0x000fe20000000000 */
[----:B------:R-:W-:-:S04]  /*18ec0*/  UMOV UR44, UR20 ;  /* 0x00000014002c7c82 */ /* 0x000fc80008000000 */
        /* <DEDUP_REMOVED lines=40> */
.L_x_2840:
        /* <DEDUP_REMOVED lines=9> */
[----:B------:R-:W-:Y:S02]  /*191e0*/  IMAD.IADD R78, R219, 0x1, R214 ;  /* 0x00000001db4e7824 */ /* 0x000fe400078e02d6 */
[C---:B------:R-:W-:Y:S01]  /*191f0*/  FMUL.FTZ R12, R2.reuse, R100 ;  /* 0x00000064020c7220 */ /* 0x040fe20000410000 */
[C---:B------:R-:W-:Y:S01]  /*19200*/  FMUL.FTZ R4, R2.reuse, R88 ;  /* 0x0000005802047220 */ /* 0x040fe20000410000 */
[C---:B------:R-:W-:Y:S01]  /*19210*/  FMUL.FTZ R10, R2.reuse, R90 ;  /* 0x0000005a020a7220 */ /* 0x040fe20000410000 */
[C---:B------:R-:W-:Y:S01]  /*19220*/  FMUL.FTZ R88, R2.reuse, R91 ;  /* 0x0000005b02587220 */ /* 0x040fe20000410000 */
[----:B------:R-:W-:Y:S01]  /*19230*/  FMUL.FTZ R108, R2, R63 ;  /* 0x0000003f026c7220 */ /* 0x000fe20000410000 */
[----:B------:R-:W-:-:S02]  /*19240*/  IMAD R63, R104, -0xa0, RZ ;  /* 0xffffff60683f7824 */ /* 0x000fc400078e02ff */
[C---:B------:R-:W-:Y:S01]  /*19250*/  FMUL.FTZ R90, R2.reuse, R94 ;  /* 0x0000005e025a7220 */ /* 0x040fe20000410000 */
[C---:B------:R-:W-:Y:S01]  /*19260*/  FMUL.FTZ R6, R2.reuse, R97 ;  /* 0x0000006102067220 */ /* 0x040fe20000410000 */
[C---:B------:R-:W-:Y:S01]  /*19270*/  FMUL.FTZ R13, R2.reuse, R73 ;  /* 0x00000049020d7220 */ /* 0x040fe20000410000 */
[C---:B------:R-:W-:Y:S01]  /*19280*/  FMUL.FTZ R97, R2.reuse, R79 ;  /* 0x0000004f02617220 */ /* 0x040fe20000410000 */
[----:B------:R-:W1:Y:S01]  /*19290*/  MUFU.TANH R10, R10 ;  /* 0x0000000a000a7308 */ /* 0x000e620000002400 */
[----:B------:R-:W-:Y:S01]  /*192a0*/  FMUL.FTZ R73, R2, R80 ;  /* 0x0000005002497220 */ /* 0x000fe20000410000 */
[----:B------:R-:W-:Y:S02]  /*192b0*/  IMAD R79, R104, -0xa0, R217 ;  /* 0xffffff60684f7824 */ /* 0x000fe400078e02d9 */
[C---:B------:R-:W-:Y:S01]  /*192c0*/  FMUL.FTZ R3, R2.reuse, R89 ;  /* 0x0000005902037220 */ /* 0x040fe20000410000 */
[----:B0-----:R-:W-:Y:S01]  /*192d0*/  ISETP.NE.AND P4, PT, R15, 0x1, PT ;  /* 0x000000010f00780c */ /* 0x001fe20003f85270 */
[----:B------:R-:W-:Y:S01]  /*192e0*/  FMUL.FTZ R89, R2, R95 ;  /* 0x0000005f02597220 */ /* 0x000fe20000410000 */
[----:B------:R-:W-:Y:S01]  /*192f0*/  IADD3 R80, -R216, 0xa1, R63 ;  /* 0x000000a1d8507810 */ /* 0x000fe20007ffe13f */
[----:B------:R-:W-:Y:S01]  /*19300*/  FMUL.FTZ R91, R2, R98 ;  /* 0x00000062025b7220 */ /* 0x000fe20000410000 */
[----:B------:R-:W0:Y:S01]  /*19310*/  MUFU.TANH R88, R88 ;  /* 0x0000005800587308 */ /* 0x000e220000002400 */
[----:B------:R-:W-:Y:S01]  /*19320*/  IADD3 R79, -R216, 0xa0, R79 ;  /* 0x000000a0d84f7810 */ /* 0x000fe20007ffe14f */
[C---:B------:R-:W-:Y:S01]  /*19330*/  FMUL.FTZ R7, R2.reuse, R92 ;  /* 0x0000005c02077220 */ /* 0x040fe20000410000 */
[----:B------:R-:W-:Y:S01]  /*19340*/  IADD3 R80, -R215, R80, R217 ;  /* 0x00000050d7507210 */ /* 0x000fe20007ffe1d9 */
[C---:B------:R-:W-:Y:S01]  /*19350*/  FMUL.FTZ R92, R2.reuse, R99 ;  /* 0x00000063025c7220 */ /* 0x040fe20000410000 */
[C---:B------:R-:W-:Y:S01]  /*19360*/  FMUL.FTZ R5, R2.reuse, R93 ;  /* 0x0000005d02057220 */ /* 0x040fe20000410000 */
[C---:B------:R-:W-:Y:S01]  /*19370*/  FMUL.FTZ R93, R2.reuse, R102 ;  /* 0x00000066025d7220 */ /* 0x040fe20000410000 */
[C---:B------:R-:W-:Y:S01]  /*19380*/  FMUL.FTZ R11, R2.reuse, R101 ;  /* 0x00000065020b7220 */ /* 0x040fe20000410000 */
[----:B------:R-:W2:Y:S01]  /*19390*/  MUFU.TANH R90, R90 ;  /* 0x0000005a005a7308 */ /* 0x000ea20000002400 */
[----:B------:R-:W3:Y:S01]  /*193a0*/  @P4 LDC R61, c[0x0][0x44c] ;  /* 0x00011300ff3d4b82 */ /* 0x000ee20000000800 */
[C---:B------:R-:W-:Y:S01]  /*193b0*/  FMUL.FTZ R94, R2.reuse, R103 ;  /* 0x00000067025e7220 */ /* 0x040fe20000410000 */
[C---:B------:R-:W-:Y:S01]  /*193c0*/  FMUL.FTZ R95, R2.reuse, R74 ;  /* 0x0000004a025f7220 */ /* 0x040fe20000410000 */
[C---:B------:R-:W-:Y:S01]  /*193d0*/  FMUL.FTZ R8, R2.reuse, R96 ;  /* 0x0000006002087220 */ /* 0x040fe20000410000 */
[C---:B------:R-:W-:Y:S01]  /*193e0*/  FMUL.FTZ R96, R2.reuse, R75 ;  /* 0x0000004b02607220 */ /* 0x040fe20000410000 */
[C---:B------:R-:W-:Y:S01]  /*193f0*/  FMUL.FTZ R82, R2.reuse, R82 ;  /* 0x0000005202527220 */ /* 0x040fe20000410000 */
[C---:B------:R-:W-:Y:S01]  /*19400*/  FMUL.FTZ R75, R2.reuse, R84 ;  /* 0x00000054024b7220 */ /* 0x040fe20000410000 */
[----:B------:R-:W4:Y:S01]  /*19410*/  MUFU.TANH R89, R89 ;  /* 0x0000005900597308 */ /* 0x000f220000002400 */
[----:B------:R-:W5:Y:S01]  /*19420*/  @P4 LDC R62, c[0x0][0x450] ;  /* 0x00011400ff3e4b82 */ /* 0x000f620000000800 */
[C---:B------:R-:W-:Y:S01]  /*19430*/  FMUL.FTZ R84, R2.reuse, R86 ;  /* 0x0000005602547220 */ /* 0x040fe20000410000 */
        /* <DEDUP_REMOVED lines=12> */
[----:B------:R-:W-:Y:S01]  /*19500*/  FMUL.FTZ R67, R2, R67 ;  /* 0x0000004302437220 */ /* 0x000fe20000410000 */
[----:B------:R-:W4:Y:S01]  /*19510*/  MUFU.TANH R92, R92 ;  /* 0x0000005c005c7308 */ /* 0x000f220000002400 */
[----:B---3--:R-:W-:-:S04]  /*19520*/  @P4 IMAD.HI.U32 R61, R78, R61, RZ ;  /* 0x0000003d4e3d4227 */ /* 0x008fc800078e00ff */
[C---:B------:R-:W-:Y:S01]  /*19530*/  FMUL.FTZ R47, R2.reuse, R47 ;  /* 0x0000002f022f7220 */ /* 0x040fe20000410000 */
[C---:B------:R-:W-:Y:S01]  /*19540*/  FMUL.FTZ R42, R2.reuse, R42 ;  /* 0x0000002a022a7220 */ /* 0x040fe20000410000 */
[C---:B------:R-:W-:Y:S01]  /*19550*/  FMUL.FTZ R50, R2.reuse, R50 ;  /* 0x0000003202327220 */ /* 0x040fe20000410000 */
[C---:B------:R-:W-:Y:S01]  /*19560*/  FMUL.FTZ R51, R2.reuse, R51 ;  /* 0x0000003302337220 */ /* 0x040fe20000410000 */
[C---:B------:R-:W-:Y:S01]  /*19570*/  FMUL.FTZ R46, R2.reuse, R46 ;  /* 0x0000002e022e7220 */ /* 0x040fe20000410000 */
[----:B------:R-:W-:Y:S01]  /*19580*/  ULDC UR51, c[0x0][0x988] ;  /* 0x0002620000337ab9 */ /* 0x000fe20000000800 */
[----:B------:R-:W3:Y:S01]  /*19590*/  MUFU.TANH R93, R93 ;  /* 0x0000005d005d7308 */ /* 0x000ee20000002400 */
[----:B-----5:R-:W-:Y:S01]  /*195a0*/  @P4 SHF.R.U32.HI R78, RZ, R62, R61 ;  /* 0x0000003eff4e4219 */ /* 0x020fe2000001163d */
[C---:B------:R-:W-:Y:S01]  /*195b0*/  FMUL.FTZ R61, R2.reuse, R69 ;  /* 0x00000045023d7220 */ /* 0x040fe20000410000 */
[C---:B------:R-:W-:Y:S01]  /*195c0*/  FMUL.FTZ R62, R2.reuse, R68 ;  /* 0x00000044023e7220 */ /* 0x040fe20000410000 */
[C---:B------:R-:W-:Y:S01]  /*195d0*/  FMUL.FTZ R68, R2.reuse, R70 ;  /* 0x0000004602447220 */ /* 0x040fe20000410000 */
[C---:B------:R-:W-:Y:S01]  /*195e0*/  FMUL.FTZ R70, R2.reuse, R71 ;  /* 0x0000004702467220 */ /* 0x040fe20000410000 */
[----:B------:R-:W5:Y:S01]  /*195f0*/  SHFL.IDX PT, R100, R78, 0x1, 0x1c1f ;  /* 0x003c1f004e647f89 */ /* 0x000f6200000e0000 */
[C---:B------:R-:W-:Y:S01]  /*19600*/  FMUL.FTZ R40, R2.reuse, R40 ;  /* 0x0000002802287220 */ /* 0x040fe20000410000 */
[----:B------:R-:W3:Y:S01]  /*19610*/  MUFU.TANH R94, R94 ;  /* 0x0000005e005e7308 */ /* 0x000ee20000002400 */
[C---:B------:R-:W-:Y:S01]  /*19620*/  FMUL.FTZ R41, R2.reuse, R41 ;  /* 0x0000002902297220 */ /* 0x040fe20000410000 */
[----:B------:R-:W-:Y:S01]  /*19630*/  SHFL.IDX PT, R78, R78, RZ, 0x1c1f ;  /* 0x001c1fff4e4e7589 */ /* 0x000fe200000e0000 */
[----:B------:R-:W-:Y:S01]  /*19640*/  FMUL.FTZ R37, R2, R37 ;  /* 0x0000002502257220 */ /* 0x000fe20000410000 */
[----:B------:R-:W-:Y:S01]  /*19650*/  VIADD R0, R0, 0x29840 ;  /* 0x0002984000007836 */ /* 0x000fe20000000000 */
[----:B------:R-:W-:Y:S01]  /*19660*/  LOP3.LUT R22, R22, 0xfffffffe, RZ, 0xc0, !PT ;  /* 0xfffffffe16167812 */ /* 0x000fe200078ec0ff */
[----:B------:R-:W-:Y:S01]  /*19670*/  ULDC UR49, c[0x0][0x988] ;  /* 0x0002620000317ab9 */ /* 0x000fe20000000800 */
[----:B------:R-:W-:Y:S01]  /*19680*/  ULDC UR50, c[0x0][0x988] ;  /* 0x0002620000327ab9 */ /* 0x000fe20000000800 */
[----:B------:R-:W3:Y:S01]  /*19690*/  MUFU.TANH R95, R95 ;  /* 0x0000005f005f7308 */ /* 0x000ee20000002400 */
[----:B------:R-:W-:-:S07]  /*196a0*/  @P4 LOP3.LUT R22, R22, 0x1, RZ, 0xfc, !PT ;  /* 0x0000000116164812 */ /* 0x000fce00078efcff */
[----:B------:R-:W3:Y:S01]  /*196b0*/  MUFU.TANH R96, R96 ;  /* 0x0000006000607308 */ /* 0x000ee20000002400 */
[----:B-----5:R-:W-:-:S07]  /*196c0*/  VIADDMNMX R100, R100, R80, R79, PT ;  /* 0x0000005064647246 */ /* 0x020fce000380014f */
[----:B------:R-:W5:Y:S01]  /*196d0*/  MUFU.TANH R77, R77 ;  /* 0x0000004d004d7308 */ /* 0x000f620000002400 */
[C---:B------:R-:W-:Y:S02]  /*196e0*/  ISETP.GT.AND P1, PT, R100.reuse, RZ, PT ;  /* 0x000000ff6400720c */ /* 0x040fe40003f24270 */
[C---:B------:R-:W-:Y:S02]  /*196f0*/  ISETP.GT.AND P2, PT, R100.reuse, 0x1, PT ;  /* 0x000000016400780c */ /* 0x040fe40003f44270 */
[----:B------:R-:W-:Y:S02]  /*19700*/  ISETP.GT.AND P3, PT, R100, 0x8, PT ;  /* 0x000000086400780c */ /* 0x000fe40003f64270 */
[----:B-1----:R-:W-:Y:S01]  /*19710*/  FSEL R101, R10, -INF , P1 ;  /* 0xff8000000a657808 */ /* 0x002fe20000800000 */
[----:B------:R-:W1:Y:S01]  /*19720*/  MUFU.TANH R97, R97 ;  /* 0x0000006100617308 */ /* 0x000e620000002400 */
[----:B0-----:R-:W-:Y:S02]  /*19730*/  FSEL R99, R88, -INF , P2 ;  /* 0xff80000058637808 */ /* 0x001fe40001000000 */
[----:B------:R-:W-:-:S02]  /*19740*/  ISETP.GT.AND P1, PT, R100, 0x9, PT ;  /* 0x000000096400780c */ /* 0x000fc40003f24270 */
[----:B--2---:R-:W-:Y:S02]  /*19750*/  FSEL R103, R90, -INF , P3 ;  /* 0xff8000005a677808 */ /* 0x004fe40001800000 */
[----:B------:R-:W-:Y:S01]  /*19760*/  FMNMX.FTZ R10, R101, R99, !PT ;  /* 0x00000063650a7209 */ /* 0x000fe20007810000 */
[----:B------:R-:W0:Y:S01]  /*19770*/  MUFU.TANH R82, R82 ;  /* 0x0000005200527308 */ /* 0x000e220000002400 */
[C---:B------:R-:W-:Y:S02]  /*19780*/  ISETP.GT.AND P2, PT, R100.reuse, 0x10, PT ;  /* 0x000000106400780c */ /* 0x040fe40003f44270 */
[----:B----4-:R-:W-:Y:S02]  /*19790*/  FSEL R105, R89, -INF , P1 ;  /* 0xff80000059697808 */ /* 0x010fe40000800000 */
[----:B------:R-:W-:Y:S02]  /*197a0*/  FMNMX.FTZ R10, R103, R10, !PT ;  /* 0x0000000a670a7209 */ /* 0x000fe40007810000 */
[----:B------:R-:W-:Y:S01]  /*197b0*/  ISETP.GT.AND P1, PT, R100, 0x11, PT ;  /* 0x000000116400780c */ /* 0x000fe20003f24270 */
[----:B------:R-:W2:Y:S01]  /*197c0*/  MUFU.TANH R98, R98 ;  /* 0x0000006200627308 */ /* 0x000ea20000002400 */
[----:B------:R-:W-:-:S02]  /*197d0*/  FSEL R91, R91, -INF , P2 ;  /* 0xff8000005b5b7808 */ /* 0x000fc40001000000 */
[----:B------:R-:W-:Y:S02]  /*197e0*/  FMNMX.FTZ R10, R105, R10, !PT ;  /* 0x0000000a690a7209 */ /* 0x000fe40007810000 */
[----:B------:R-:W-:Y:S02]  /*197f0*/  ISETP.GT.AND P2, PT, R100, 0x18, PT ;  /* 0x000000186400780c */ /* 0x000fe40003f44270 */
[----:B------:R-:W-:Y:S01]  /*19800*/  FSEL R89, R92, -INF , P1 ;  /* 0xff8000005c597808 */ /* 0x000fe20000800000 */
[----:B------:R-:W4:Y:S01]  /*19810*/  MUFU.TANH R84, R84 ;  /* 0x0000005400547308 */ /* 0x000f220000002400 */
[----:B------:R-:W-:Y:S02]  /*19820*/  FMNMX.FTZ R10, R91, R10, !PT ;  /* 0x0000000a5b0a7209 */ /* 0x000fe40007810000 */
[----:B------:R-:W-:Y:S02]  /*19830*/  ISETP.GT.AND P1, PT, R100, 0x19, PT ;  /* 0x000000196400780c */ /* 0x000fe40003f24270 */
[----:B---3--:R-:W-:-:S02]  /*19840*/  FSEL R93, R93, -INF , P2 ;  /* 0xff8000005d5d7808 */ /* 0x008fc40001000000 */
[----:B------:R-:W-:Y:S01]  /*19850*/  FMNMX.FTZ R10, R89, R10, !PT ;  /* 0x0000000a590a7209 */ /* 0x000fe20007810000 */
[----:B------:R-:W3:Y:S01]  /*19860*/  MUFU.TANH R86, R86 ;  /* 0x0000005600567308 */ /* 0x000ee20000002400 */
[----:B------:R-:W-:Y:S02]  /*19870*/  ISETP.GT.AND P2, PT, R100, 0x20, PT ;  /* 0x000000206400780c */ /* 0x000fe40003f44270 */
[----:B------:R-:W-:Y:S02]  /*19880*/  FSEL R87, R94, -INF , P1 ;  /* 0xff8000005e577808 */ /* 0x000fe40000800000 */
[----:B------:R-:W-:Y:S02]  /*19890*/  FMNMX.FTZ R10, R93, R10, !PT ;  /* 0x0000000a5d0a7209 */ /* 0x000fe40007810000 */
[----:B------:R-:W-:Y:S01]  /*198a0*/  ISETP.GT.AND P1, PT, R100, 0x21, PT ;  /* 0x000000216400780c */ /* 0x000fe20003f24270 */
[----:B------:R-:W3:Y:S01]  /*198b0*/  MUFU.TANH R102, R102 ;  /* 0x0000006600667308 */ /* 0x000ee20000002400 */
[----:B------:R-:W-:-:S02]  /*198c0*/  FSEL R95, R95, -INF , P2 ;  /* 0xff8000005f5f7808 */ /* 0x000fc40001000000 */
[----:B------:R-:W-:Y:S02]  /*198d0*/  FMNMX.FTZ R10, R87, R10, !PT ;  /* 0x0000000a570a7209 */ /* 0x000fe40007810000 */
[----:B------:R-:W-:Y:S02]  /*198e0*/  ISETP.GT.AND P2, PT, R100, 0x28, PT ;  /* 0x000000286400780c */ /* 0x000fe40003f44270 */
[----:B------:R-:W-:Y:S01]  /*198f0*/  FSEL R85, R96, -INF , P1 ;  /* 0xff80000060557808 */ /* 0x000fe20000800000 */
[----:B------:R-:W3:Y:S01]  /*19900*/  MUFU.TANH R106, R106 ;  /* 0x0000006a006a7308 */ /* 0x000ee20000002400 */
[----:B------:R-:W-:Y:S02]  /*19910*/  FMNMX.FTZ R10, R95, R10, !PT ;  /* 0x0000000a5f0a7209 */ /* 0x000fe40007810000 */
[----:B------:R-:W-:Y:S02]  /*19920*/  ISETP.GT.AND P1, PT, R100, 0x29, PT ;  /* 0x000000296400780c */ /* 0x000fe40003f24270 */
[----:B-----5:R-:W-:-:S02]  /*19930*/  FSEL R83, R77, -INF , P2 ;  /* 0xff8000004d537808 */ /* 0x020fc40001000000 */
[----:B------:R-:W-:Y:S01]  /*19940*/  FMNMX.FTZ R10, R85, R10, !PT ;  /* 0x0000000a550a7209 */ /* 0x000fe20007810000 */
[----:B------:R-:W5:Y:S01]  /*19950*/  MUFU.TANH R107, R107 ;  /* 0x0000006b006b7308 */ /* 0x000f620000002400 */
[C---:B------:R-:W-:Y:S02]  /*19960*/  ISETP.GT.AND P2, PT, R100.reuse, 0x30, PT ;  /* 0x000000306400780c */ /* 0x040fe40003f44270 */
[----:B-1----:R-:W-:Y:S02]  /*19970*/  FSEL R81, R97, -INF , P1 ;  /* 0xff80000061517808 */ /* 0x002fe40000800000 */
[----:B------:R-:W-:Y:S02]  /*19980*/  FMNMX.FTZ R10, R83, R10, !PT ;  /* 0x0000000a530a7209 */ /* 0x000fe40007810000 */
[----:B------:R-:W-:Y:S01]  /*19990*/  ISETP.GT.AND P1, PT, R100, 0x31, PT ;  /* 0x000000316400780c */ /* 0x000fe20003f24270 */
[----:B------:R-:W-:Y:S01]  /*199a0*/  MUFU.TANH R108, R108 ;  /* 0x0000006c006c7308 */ /* 0x000fe20000002400 */
[----:B0-----:R-:W-:-:S02]  /*199b0*/  FSEL R69, R82, -INF , P2 ;  /* 0xff80000052457808 */ /* 0x001fc40001000000 */
[----:B------:R-:W-:Y:S02]  /*199c0*/  FMNMX.FTZ R10, R81, R10, !PT ;  /* 0x0000000a510a7209 */ /* 0x000fe40007810000 */
[----:B------:R-:W-:Y:S02]  /*199d0*/  ISETP.GT.AND P2, PT, R100, 0x38, PT ;  /* 0x000000386400780c */ /* 0x000fe40003f44270 */
[----:B--2---:R-:W-:Y:S01]  /*199e0*/  FSEL R65, R98, -INF , P1 ;  /* 0xff80000062417808 */ /* 0x004fe20000800000 */
[----:B------:R0:W-:Y:S01]  /*199f0*/  MUFU.TANH R88, R43 ;  /* 0x0000002b00587308 */ /* 0x0001e20000002400 */
[----:B------:R-:W-:Y:S01]  /*19a00*/  FMNMX.FTZ R10, R69, R10, !PT ;  /* 0x0000000a450a7209 */ /* 0x000fe20007810000 */
[----:B------:R-:W-:Y:S01]  /*19a10*/  FMUL.FTZ R98, R2, R29 ;  /* 0x0000001d02627220 */ /* 0x000fe20000410000 */
[----:B------:R-:W-:Y:S02]  /*19a20*/  ISETP.GT.AND P1, PT, R100, 0x39, PT ;  /* 0x000000396400780c */ /* 0x000fe40003f24270 */
[----:B----4-:R-:W-:-:S02]  /*19a30*/  FSEL R63, R84, -INF , P2 ;  /* 0xff800000543f7808 */ /* 0x010fc40001000000 */
[----:B------:R-:W-:Y:S01]  /*19a40*/  FMNMX.FTZ R10, R65, R10, !PT ;  /* 0x0000000a410a7209 */ /* 0x000fe20007810000 */
[----:B------:R-:W1:Y:S01]  /*19a50*/  MUFU.TANH R109, R109 ;  /* 0x0000006d006d7308 */ /* 0x000e620000002400 */
[----:B------:R-:W-:Y:S02]  /*19a60*/  ISETP.GT.AND P2, PT, R100, 0x40, PT ;  /* 0x000000406400780c */ /* 0x000fe40003f44270 */
[----:B---3--:R-:W-:Y:S02]  /*19a70*/  FSEL R64, R86, -INF , P1 ;  /* 0xff80000056407808 */ /* 0x008fe40000800000 */
[----:B0-----:R-:W-:Y:S01]  /*19a80*/  FMNMX.FTZ R43, R63, R10, !PT ;  /* 0x0000000a3f2b7209 */ /* 0x001fe20007810000 */
[----:B------:R-:W-:Y:S01]  /*19a90*/  FMUL.FTZ R10, R2, R54 ;  /* 0x00000036020a7220 */ /* 0x000fe20000410000 */
[----:B------:R-:W-:Y:S01]  /*19aa0*/  ISETP.GT.AND P1, PT, R100, 0x41, PT ;  /* 0x000000416400780c */ /* 0x000fe20003f24270 */
[----:B------:R-:W0:Y:S01]  /*19ab0*/  MUFU.TANH R67, R67 ;  /* 0x0000004300437308 */ /* 0x000e220000002400 */
[----:B------:R-:W-:Y:S01]  /*19ac0*/  FSEL R66, R102, -INF , P2 ;  /* 0xff80000066427808 */ /* 0x000fe20001000000 */
[----:B------:R-:W-:Y:S01]  /*19ad0*/  FMUL.FTZ R102, R2, R33 ;  /* 0x0000002102667220 */ /* 0x000fe20000410000 */
[----:B------:R-:W-:-:S02]  /*19ae0*/  FMNMX.FTZ R43, R64, R43, !PT ;  /* 0x0000002b402b7209 */ /* 0x000fc40007810000 */
[----:B------:R-:W-:Y:S02]  /*19af0*/  ISETP.GT.AND P2, PT, R100, 0x48, PT ;  /* 0x000000486400780c */ /* 0x000fe40003f44270 */
[----:B------:R-:W-:Y:S01]  /*19b00*/  FSEL R54, R106, -INF , P1 ;  /* 0xff8000006a367808 */ /* 0x000fe20000800000 */
[----:B------:R2:W-:Y:S01]  /*19b10*/  MUFU.TANH R77, R47 ;  /* 0x0000002f004d7308 */ /* 0x0005e20000002400 */
[----:B------:R-:W-:Y:S01]  /*19b20*/  ISETP.GT.AND P1, PT, R100, 0x49, PT ;  /* 0x000000496400780c */ /* 0x000fe20003f24270 */
[----:B------:R-:W-:-:S06]  /*19b30*/  FMUL.FTZ R106, R2, R32 ;  /* 0x00000020026a7220 */ /* 0x000fcc0000410000 */
[----:B------:R-:W3:Y:S01]  /*19b40*/  MUFU.TANH R68, R68 ;  /* 0x0000004400447308 */ /* 0x000ee20000002400 */
[----:B--2---:R-:W-:Y:S01]  /*19b50*/  FMNMX.FTZ R47, R66, R43, !PT ;  /* 0x0000002b422f7209 */ /* 0x004fe20007810000 */
[----:B------:R-:W-:Y:S01]  /*19b60*/  FMUL.FTZ R43, R2, R55 ;  /* 0x00000037022b7220 */ /* 0x000fe20000410000 */
[----:B-----5:R-:W-:Y:S02]  /*19b70*/  FSEL R55, R107, -INF , P2 ;  /* 0xff8000006b377808 */ /* 0x020fe40001000000 */
[----:B------:R-:W-:-:S03]  /*19b80*/  ISETP.GT.AND P2, PT, R100, 0x50, PT ;  /* 0x000000506400780c */ /* 0x000fc60003f44270 */
[----:B------:R2:W-:Y:S08]  /*19b90*/  MUFU.TANH R71, R42 ;  /* 0x0000002a00477308 */ /* 0x0005f00000002400 */
[----:B------:R-:W4:Y:S01]  /*19ba0*/  MUFU.TANH R70, R70 ;  /* 0x0000004600467308 */ /* 0x000f220000002400 */
[----:B--2---:R-:W-:Y:S02]  /*19bb0*/  FMNMX.FTZ R42, R54, R47, !PT ;  /* 0x0000002f362a7209 */ /* 0x004fe40007810000 */
[----:B-1----:R-:W-:-:S02]  /*19bc0*/  FSEL R47, R109, -INF , P2 ;  /* 0xff8000006d2f7808 */ /* 0x002fc40001000000 */
[----:B------:R-:W-:-:S03]  /*19bd0*/  ISETP.GT.AND P2, PT, R100, 0x58, PT ;  /* 0x000000586400780c */ /* 0x000fc60003f44270 */
[----:B------:R1:W-:Y:S08]  /*19be0*/  MUFU.TANH R82, R50 ;  /* 0x0000003200527308 */ /* 0x0003f00000002400 */
[----:B------:R2:W-:Y:S01]  /*19bf0*/  MUFU.TANH R84, R51 ;  /* 0x0000003300547308 */ /* 0x0005e20000002400 */
[----:B-1----:R-:W-:Y:S02]  /*19c00*/  FSEL R50, R108, -INF , P1 ;  /* 0xff8000006c327808 */ /* 0x002fe40000800000 */
[----:B------:R-:W-:-:S05]  /*19c10*/  ISETP.GT.AND P1, PT, R100, 0x51, PT ;  /* 0x000000516400780c */ /* 0x000fca0003f24270 */
[----:B------:R1:W-:Y:S01]  /*19c20*/  MUFU.TANH R86, R10 ;  /* 0x0000000a00567308 */ /* 0x0003e20000002400 */
[----:B--2---:R-:W-:Y:S02]  /*19c30*/  FMNMX.FTZ R51, R55, R42, !PT ;  /* 0x0000002a37337209 */ /* 0x004fe40007810000 */
[----:B0-----:R-:W-:Y:S01]  /*19c40*/  FSEL R42, R67, -INF , P1 ;  /* 0xff800000432a7808 */ /* 0x001fe20000800000 */
[----:B------:R-:W-:Y:S01]  /*19c50*/  FMUL.FTZ R67, R2, R31 ;  /* 0x0000001f02437220 */ /* 0x000fe20000410000 */
[----:B------:R-:W-:-:S03]  /*19c60*/  ISETP.GT.AND P1, PT, R100, 0x59, PT ;  /* 0x000000596400780c */ /* 0x000fc60003f24270 */
[----:B------:R3:W-:Y:S01]  /*19c70*/  MUFU.TANH R92, R43 ;  /* 0x0000002b005c7308 */ /* 0x0007e20000002400 */
[----:B-1----:R-:W-:Y:S01]  /*19c80*/  FMUL.FTZ R10, R2, R26 ;  /* 0x0000001a020a7220 */ /* 0x002fe20000410000 */
[----:B------:R-:W-:-:S04]  /*19c90*/  FMNMX.FTZ R26, R50, R51, !PT ;  /* 0x00000033321a7209 */ /* 0x000fc80007810000 */
[----:B------:R-:W-:Y:S02]  /*19ca0*/  FMNMX.FTZ R51, R47, R26, !PT ;  /* 0x0000001a2f337209 */ /* 0x000fe40007810000 */
[----:B------:R0:W1:Y:S01]  /*19cb0*/  MUFU.TANH R90, R46 ;  /* 0x0000002e005a7308 */ /* 0x0000620000002400 */
[----:B---3--:R-:W-:Y:S02]  /*19cc0*/  FSEL R43, R68, -INF , P2 ;  /* 0xff800000442b7808 */ /* 0x008fe40001000000 */
[----:B------:R-:W-:Y:S02]  /*19cd0*/  FMNMX.FTZ R68, R42, R51, !PT ;  /* 0x000000332a447209 */ /* 0x000fe40007810000 */
[----:B------:R-:W-:Y:S02]  /*19ce0*/  ISETP.GT.AND P2, PT, R100, 0x60, PT ;  /* 0x000000606400780c */ /* 0x000fe40003f44270 */
[----:B----4-:R-:W-:Y:S01]  /*19cf0*/  FSEL R26, R70, -INF , P1 ;  /* 0xff800000461a7808 */ /* 0x010fe20000800000 */
[----:B------:R2:W3:Y:S01]  /*19d00*/  MUFU.TANH R94, R10 ;  /* 0x0000000a005e7308 */ /* 0x0004e20000002400 */
[C---:B0-----:R-:W-:Y:S01]  /*19d10*/  FMUL.FTZ R46, R2.reuse, R27 ;  /* 0x0000001b022e7220 */ /* 0x041fe20000410000 */
[----:B------:R-:W-:Y:S01]  /*19d20*/  FMNMX.FTZ R27, R43, R68, !PT ;  /* 0x000000442b1b7209 */ /* 0x000fe20007810000 */
[----:B------:R-:W-:Y:S01]  /*19d30*/  FMUL.FTZ R70, R2, R35 ;  /* 0x0000002302467220 */ /* 0x000fe20000410000 */
[----:B------:R-:W-:-:S02]  /*19d40*/  ISETP.GT.AND P1, PT, R100, 0x61, PT ;  /* 0x000000616400780c */ /* 0x000fc40003f24270 */
[----:B------:R-:W-:Y:S02]  /*19d50*/  FMNMX.FTZ R51, R26, R27, !PT ;  /* 0x0000001b1a337209 */ /* 0x000fe40007810000 */
[----:B------:R0:W4:Y:S01]  /*19d60*/  MUFU.TANH R96, R46 ;  /* 0x0000002e00607308 */ /* 0x0001220000002400 */
[----:B--2---:R-:W-:Y:S01]  /*19d70*/  FMUL.FTZ R10, R2, R30 ;  /* 0x0000001e020a7220 */ /* 0x004fe20000410000 */
[----:B------:R-:W-:Y:S02]  /*19d80*/  FSEL R30, R71, -INF , P2 ;  /* 0xff800000471e7808 */ /* 0x000fe40001000000 */
[----:B------:R-:W-:Y:S02]  /*19d90*/  ISETP.GT.AND P2, PT, R100, 0x68, PT ;  /* 0x000000686400780c */ /* 0x000fe40003f44270 */
[----:B------:R-:W-:Y:S02]  /*19da0*/  FSEL R27, R88, -INF , P1 ;  /* 0xff800000581b7808 */ /* 0x000fe40000800000 */
[----:B------:R-:W-:Y:S01]  /*19db0*/  ISETP.GT.AND P1, PT, R100, 0x69, PT ;  /* 0x000000696400780c */ /* 0x000fe20003f24270 */
[----:B------:R2:W5:Y:S01]  /*19dc0*/  MUFU.TANH R97, R10 ;  /* 0x0000000a00617308 */ /* 0x0005620000002400 */
[----:B0-----:R-:W-:-:S02]  /*19dd0*/  FMNMX.FTZ R46, R30, R51, !PT ;  /* 0x000000331e2e7209 */ /* 0x001fc40007810000 */
[----:B-1----:R-:W-:Y:S02]  /*19de0*/  FSEL R31, R90, -INF , P2 ;  /* 0xff8000005a1f7808 */ /* 0x002fe40001000000 */
[----:B------:R-:W-:Y:S02]  /*19df0*/  FMNMX.FTZ R68, R27, R46, !PT ;  /* 0x0000002e1b447209 */ /* 0x000fe40007810000 */
[----:B------:R-:W-:Y:S01]  /*19e00*/  ISETP.GT.AND P2, PT, R100, 0x70, PT ;  /* 0x000000706400780c */ /* 0x000fe20003f44270 */
[----:B------:R-:W0:Y:S01]  /*19e10*/  MUFU.TANH R88, R67 ;  /* 0x0000004300587308 */ /* 0x000e220000002400 */
[----:B------:R-:W-:Y:S01]  /*19e20*/  FSEL R46, R77, -INF , P1 ;  /* 0xff8000004d2e7808 */ /* 0x000fe20000800000 */
[C---:B--2---:R-:W-:Y:S01]  /*19e30*/  FMUL.FTZ R10, R2.reuse, R34 ;  /* 0x00000022020a7220 */ /* 0x044fe20000410000 */
[----:B------:R-:W-:Y:S01]  /*19e40*/  FMNMX.FTZ R51, R31, R68, !PT ;  /* 0x000000441f337209 */ /* 0x000fe20007810000 */
[----:B------:R-:W-:Y:S01]  /*19e50*/  FMUL.FTZ R77, R2, R39 ;  /* 0x00000027024d7220 */ /* 0x000fe20000410000 */
[----:B------:R-:W-:-:S02]  /*19e60*/  ISETP.GT.AND P1, PT, R100, 0x71, PT ;  /* 0x000000716400780c */ /* 0x000fc40003f24270 */
[----:B------:R-:W-:Y:S01]  /*19e70*/  FSEL R34, R82, -INF , P2 ;  /* 0xff80000052227808 */ /* 0x000fe20001000000 */
[----:B------:R1:W2:Y:S01]  /*19e80*/  MUFU.TANH R90, R10 ;  /* 0x0000000a005a7308 */ /* 0x0002a20000002400 */
[----:B------:R-:W-:Y:S02]  /*19e90*/  FMNMX.FTZ R71, R46, R51, !PT ;  /* 0x000000332e477209 */ /* 0x000fe40007810000 */
[----:B------:R-:W-:Y:S02]  /*19ea0*/  ISETP.GT.AND P2, PT, R100, 0x78, PT ;  /* 0x000000786400780c */ /* 0x000fe40003f44270 */
[----:B------:R-:W-:Y:S01]  /*19eb0*/  FSEL R51, R84, -INF , P1 ;  /* 0xff80000054337808 */ /* 0x000fe20000800000 */
[----:B------:R-:W-:Y:S01]  /*19ec0*/  FMUL.FTZ R84, R2, R44 ;  /* 0x0000002c02547220 */ /* 0x000fe20000410000 */
[----:B------:R-:W-:Y:S01]  /*19ed0*/  FMNMX.FTZ R68, R34, R71, !PT ;  /* 0x0000004722447209 */ /* 0x000fe20007810000 */
[----:B------:R-:W-:Y:S01]  /*19ee0*/  MUFU.TANH R4, R4 ;  /* 0x0000000400047308 */ /* 0x000fe20000002400 */
[----:B------:R-:W-:Y:S01]  /*19ef0*/  ISETP.GT.AND P1, PT, R100, 0x79, PT ;  /* 0x000000796400780c */ /* 0x000fe20003f24270 */
[----:B-1----:R-:W-:Y:S01]  /*19f00*/  FMUL.FTZ R10, R2, R38 ;  /* 0x00000026020a7220 */ /* 0x002fe20000410000 */
[----:B------:R-:W-:-:S02]  /*19f10*/  FSEL R67, R86, -INF , P2 ;  /* 0xff80000056437808 */ /* 0x000fc40001000000 */
[----:B------:R-:W-:Y:S02]  /*19f20*/  FMNMX.FTZ R68, R51, R68, !PT ;  /* 0x0000004433447209 */ /* 0x000fe40007810000 */
[----:B------:R-:W-:Y:S01]  /*19f30*/  ISETP.GT.AND P2, PT, R100, 0x80, PT ;  /* 0x000000806400780c */ /* 0x000fe20003f44270 */
[----:B------:R5:W1:Y:S01]  /*19f40*/  MUFU.TANH R86, R70 ;  /* 0x0000004600567308 */ /* 0x000a620000002400 */
[----:B------:R-:W-:Y:S02]  /*19f50*/  FSEL R35, R92, -INF , P1 ;  /* 0xff8000005c237808 */ /* 0x000fe40000800000 */
[----:B------:R-:W-:Y:S02]  /*19f60*/  FMNMX.FTZ R82, R67, R68, !PT ;  /* 0x0000004443527209 */ /* 0x000fe40007810000 */
[----:B------:R-:W-:Y:S02]  /*19f70*/  ISETP.GT.AND P1, PT, R100, 0x81, PT ;  /* 0x000000816400780c */ /* 0x000fe40003f24270 */
[----:B---3--:R-:W-:Y:S01]  /*19f80*/  FSEL R68, R94, -INF , P2 ;  /* 0xff8000005e447808 */ /* 0x008fe20001000000 */
[----:B------:R-:W-:Y:S01]  /*19f90*/  MUFU.TANH R92, R77 ;  /* 0x0000004d005c7308 */ /* 0x000fe20000002400 */
[----:B------:R-:W-:Y:S01]  /*19fa0*/  FMNMX.FTZ R71, R35, R82, !PT ;  /* 0x0000005223477209 */ /* 0x000fe20007810000 */
[----:B------:R-:W-:Y:S01]  /*19fb0*/  FMUL.FTZ R94, R2, R52 ;  /* 0x00000034025e7220 */ /* 0x000fe20000410000 */
[----:B------:R-:W-:-:S02]  /*19fc0*/  ISETP.GT.AND P2, PT, R100, 0x88, PT ;  /* 0x000000886400780c */ /* 0x000fc40003f44270 */
[----:B----4-:R-:W-:Y:S01]  /*19fd0*/  FSEL R38, R96, -INF , P1 ;  /* 0xff80000060267808 */ /* 0x010fe20000800000 */
[----:B------:R-:W-:Y:S01]  /*19fe0*/  FMUL.FTZ R96, R2, R25 ;  /* 0x0000001902607220 */ /* 0x000fe20000410000 */
[----:B------:R-:W-:Y:S01]  /*19ff0*/  FMNMX.FTZ R71, R68, R71, !PT ;  /* 0x0000004744477209 */ /* 0x000fe20007810000 */
[----:B------:R3:W4:Y:S01]  /*1a000*/  MUFU.TANH R82, R10 ;  /* 0x0000000a00527308 */ /* 0x0007220000002400 */
[----:B------:R-:W-:Y:S01]  /*1a010*/  ISETP.GT.AND P1, PT, R100, 0x89, PT ;  /* 0x000000896400780c */ /* 0x000fe20003f24270 */
[----:B------:R-:W-:Y:S01]  /*1a020*/  IMAD.U32 R25, RZ, RZ, UR51 ;  /* 0x00000033ff197e24 */ /* 0x000fe2000f8e00ff */
[----:B-----5:R-:W-:Y:S01]  /*1a030*/  FSEL R70, R97, -INF , P2 ;  /* 0xff80000061467808 */ /* 0x020fe20001000000 */
[----:B------:R-:W-:Y:S01]  /*1a040*/  FMUL.FTZ R97, R2, R24 ;  /* 0x0000001802617220 */ /* 0x000fe20000410000 */
[----:B------:R-:W-:Y:S02]  /*1a050*/  FMNMX.FTZ R39, R38, R71, !PT ;  /* 0x0000004726277209 */ /* 0x000fe40007810000 */
[----:B------:R-:W-:Y:S01]  /*1a060*/  ISETP.GT.AND P2, PT, R100, 0x90, PT ;  /* 0x000000906400780c */ /* 0x000fe20003f44270 */
[----:B------:R-:W5:Y:S01]  /*1a070*/  MUFU.TANH R3, R3 ;  /* 0x0000000300037308 */ /* 0x000f620000002400 */
[----:B0-----:R-:W-:Y:S01]  /*1a080*/  FSEL R71, R88, -INF , P1 ;  /* 0xff80000058477808 */ /* 0x001fe20000800000 */
[----:B------:R-:W-:Y:S01]  /*1a090*/  FMUL.FTZ R88, R2, R48 ;  /* 0x0000003002587220 */ /* 0x000fe20000410000 */
[----:B---3--:R-:W-:-:S02]  /*1a0a0*/  FMNMX.FTZ R10, R70, R39, !PT ;  /* 0x00000027460a7209 */ /* 0x008fc40007810000 */
[----:B------:R-:W-:Y:S02]  /*1a0b0*/  ISETP.GT.AND P1, PT, R100, 0x91, PT ;  /* 0x000000916400780c */ /* 0x000fe40003f24270 */
[----:B--2---:R-:W-:Y:S01]  /*1a0c0*/  FSEL R39, R90, -INF , P2 ;  /* 0xff8000005a277808 */ /* 0x004fe20001000000 */
[----:B------:R-:W0:Y:S01]  /*1a0d0*/  MUFU.TANH R7, R7 ;  /* 0x0000000700077308 */ /* 0x000e220000002400 */
[----:B------:R-:W-:Y:S01]  /*1a0e0*/  FMNMX.FTZ R10, R71, R10, !PT ;  /* 0x0000000a470a7209 */ /* 0x000fe20007810000 */
[----:B------:R-:W-:Y:S01]  /*1a0f0*/  FMUL.FTZ R90, R2, R49 ;  /* 0x00000031025a7220 */ /* 0x000fe20000410000 */
[----:B------:R-:W-:Y:S02]  /*1a100*/  ISETP.GT.AND P2, PT, R100, 0x98, PT ;  /* 0x000000986400780c */ /* 0x000fe40003f44270 */
[----:B-1----:R-:W-:Y:S01]  /*1a110*/  FSEL R44, R86, -INF , P1 ;  /* 0xff800000562c7808 */ /* 0x002fe20000800000 */
[----:B------:R-:W-:Y:S01]  /*1a120*/  FMUL.FTZ R86, R2, R45 ;  /* 0x0000002d02567220 */ /* 0x000fe20000410000 */
[----:B------:R-:W-:Y:S01]  /*1a130*/  FMNMX.FTZ R77, R39, R10, !PT ;  /* 0x0000000a274d7209 */ /* 0x000fe20007810000 */
[----:B------:R-:W1:Y:S01]  /*1a140*/  MUFU.TANH R5, R5 ;  /* 0x0000000500057308 */ /* 0x000e620000002400 */
[----:B------:R-:W-:Y:S01]  /*1a150*/  ISETP.GT.AND P1, PT, R100, 0x99, PT ;  /* 0x000000996400780c */ /* 0x000fe20003f24270 */
[----:B------:R-:W-:Y:S01]  /*1a160*/  FMUL.FTZ R100, R2, R28 ;  /* 0x0000001c02647220 */ /* 0x000fe20000410000 */
[----:B----4-:R-:W-:-:S02]  /*1a170*/  FSEL R45, R82, -INF , P2 ;  /* 0xff800000522d7808 */ /* 0x010fc40001000000 */
[----:B------:R-:W-:Y:S02]  /*1a180*/  FMNMX.FTZ R10, R44, R77, !PT ;  /* 0x0000004d2c0a7209 */ /* 0x000fe40007810000 */
[----:B------:R-:W-:Y:S01]  /*1a190*/  FSEL R77, R92, -INF , P1 ;  /* 0xff8000005c4d7808 */ /* 0x000fe20000800000 */
[----:B------:R-:W2:Y:S01]  /*1a1a0*/  MUFU.TANH R8, R8 ;  /* 0x0000000800087308 */ /* 0x000ea20000002400 */
[----:B------:R-:W-:Y:S01]  /*1a1b0*/  FMNMX.FTZ R10, R45, R10, !PT ;  /* 0x0000000a2d0a7209 */ /* 0x000fe20007810000 */
[----:B------:R-:W-:-:S03]  /*1a1c0*/  FMUL.FTZ R92, R2, R53 ;  /* 0x00000035025c7220 */ /* 0x000fc60000410000 */
[----:B------:R-:W-:-:S03]  /*1a1d0*/  FMNMX.FTZ R10, R77, R10, !PT ;  /* 0x0000000a4d0a7209 */ /* 0x000fc60007810000 */
[----:B------:R-:W3:Y:S02]  /*1a1e0*/  MUFU.TANH R6, R6 ;  /* 0x0000000600067308 */ /* 0x000ee40000002400 */
[----:B------:R-:W4:Y:S06]  /*1a1f0*/  SHFL.BFLY PT, R107, R10, 0x2, 0x1f ;  /* 0x0c401f000a6b7f89 */ /* 0x000f2c00000e0000 */
[----:B------:R-:W3:Y:S08]  /*1a200*/  MUFU.TANH R12, R12 ;  /* 0x0000000c000c7308 */ /* 0x000ef00000002400 */
[----:B------:R-:W3:Y:S08]  /*1a210*/  MUFU.TANH R11, R11 ;  /* 0x0000000b000b7308 */ /* 0x000ef00000002400 */
[----:B------:R-:W3:Y:S01]  /*1a220*/  MUFU.TANH R14, R14 ;  /* 0x0000000e000e7308 */ /* 0x000ee20000002400 */
[----:B----4-:R-:W-:-:S05]  /*1a230*/  FMNMX.FTZ R107, R10, R107, !PT ;  /* 0x0000006b0a6b7209 */ /* 0x010fca0007810000 */
[----:B------:R-:W4:Y:S02]  /*1a240*/  SHFL.BFLY PT, R10, R107, 0x1, 0x1f ;  /* 0x0c201f006b0a7f89 */ /* 0x000f2400000e0000 */
[----:B------:R-:W3:Y:S08]  /*1a250*/  MUFU.TANH R13, R13 ;  /* 0x0000000d000d7308 */ /* 0x000ef00000002400 */
[----:B------:R-:W3:Y:S08]  /*1a260*/  MUFU.TANH R72, R72 ;  /* 0x0000004800487308 */ /* 0x000ef00000002400 */
[----:B------:R-:W3:Y:S01]  /*1a270*/  MUFU.TANH R20, R20 ;  /* 0x0000001400147308 */ /* 0x000ee20000002400 */
[----:B----4-:R-:W-:-:S07]  /*1a280*/  FMNMX.FTZ R10, R107, R10, !PT ;  /* 0x0000000a6b0a7209 */ /* 0x010fce0007810000 */
[----:B------:R-:W4:Y:S01]  /*1a290*/  MUFU.TANH R73, R73 ;  /* 0x0000004900497308 */ /* 0x000f220000002400 */
[----:B------:R-:W-:Y:S01]  /*1a2a0*/  FMUL.FTZ R107, R2, R36 ;  /* 0x00000024026b7220 */ /* 0x000fe20000410000 */
[C---:B------:R-:W-:Y:S01]  /*1a2b0*/  FSETP.NEU.FTZ.AND P1, PT, R10.reuse, -INF , PT ;  /* 0xff8000000a00780b */ /* 0x040fe20003f3d000 */
[----:B------:R-:W-:-:S05]  /*1a2c0*/  FFMA.FTZ R24, R10, R25, -8 ;  /* 0xc10000000a187423 */ /* 0x000fca0000010019 */
[----:B------:R-:W4:Y:S01]  /*1a2d0*/  MUFU.TANH R21, R21 ;  /* 0x0000001500157308 */ /* 0x000f220000002400 */
[----:B------:R-:W-:-:S05]  /*1a2e0*/  FSEL R24, R24, RZ, P1 ;  /* 0x000000ff18187208 */ /* 0x000fca0000800000 */
[--C-:B------:R-:W-:Y:S01]  /*1a2f0*/  FFMA.FTZ R28, R99, UR51, -R24.reuse ;  /* 0x00000033631c7c23 */ /* 0x100fe20008010818 */
[----:B------:R-:W-:Y:S01]  /*1a300*/  VIADDMNMX R99, R78, R80, R79, PT ;  /* 0x000000504e637246 */ /* 0x000fe2000380014f */
[----:B------:R-:W4:Y:S01]  /*1a310*/  MUFU.TANH R75, R75 ;  /* 0x0000004b004b7308 */ /* 0x000f220000002400 */
[----:B------:R-:W-:-:S01]  /*1a320*/  FFMA.FTZ R80, R85, UR51, -R24 ;  /* 0x0000003355507c23 */ /* 0x000fc20008010818 */
[--C-:B------:R-:W-:Y:S01]  /*1a330*/  FFMA.FTZ R82, R81, UR51, -R24.reuse ;  /* 0x0000003351527c23 */ /* 0x100fe20008010818 */
[----:B------:R-:W-:Y:S01]  /*1a340*/  ISETP.GT.AND P1, PT, R99, RZ, PT ;  /* 0x000000ff6300720c */ /* 0x000fe20003f24270 */
[--C-:B------:R-:W-:Y:S01]  /*1a350*/  FFMA.FTZ R83, R83, UR51, -R24.reuse ;  /* 0x0000003353537c23 */ /* 0x100fe20008010818 */
[----:B------:R-:W-:Y:S01]  /*1a360*/  ISETP.GT.AND P2, PT, R99, 0x1, PT ;  /* 0x000000016300780c */ /* 0x000fe20003f44270 */
[--C-:B------:R-:W-:Y:S01]  /*1a370*/  FFMA.FTZ R25, R101, UR51, -R24.reuse ;  /* 0x0000003365197c23 */ /* 0x100fe20008010818 */
[----:B------:R-:W-:Y:S01]  /*1a380*/  ISETP.GT.AND P3, PT, R99, 0x8, PT ;  /* 0x000000086300780c */ /* 0x000fe20003f64270 */
[----:B------:R-:W4:Y:S01]  /*1a390*/  MUFU.TANH R74, R74 ;  /* 0x0000004a004a7308 */ /* 0x000f220000002400 */
[----:B------:R-:W-:Y:S01]  /*1a3a0*/  FSEL R4, R4, -INF , P1 ;  /* 0xff80000004047808 */ /* 0x000fe20000800000 */
[--C-:B------:R-:W-:Y:S01]  /*1a3b0*/  FFMA.FTZ R29, R103, UR51, -R24.reuse ;  /* 0x00000033671d7c23 */ /* 0x100fe20008010818 */
[----:B-----5:R-:W-:Y:S01]  /*1a3c0*/  FSEL R3, R3, -INF , P2 ;  /* 0xff80000003037808 */ /* 0x020fe20001000000 */
[--C-:B------:R-:W-:Y:S01]  /*1a3d0*/  FFMA.FTZ R32, R105, UR51, -R24.reuse ;  /* 0x0000003369207c23 */ /* 0x100fe20008010818 */
[----:B------:R-:W-:Y:S01]  /*1a3e0*/  ISETP.GT.AND P1, PT, R99, 0x9, PT ;  /* 0x000000096300780c */ /* 0x000fe20003f24270 */
[--C-:B------:R-:W-:Y:S01]  /*1a3f0*/  FFMA.FTZ R33, R91, UR51, -R24.reuse ;  /* 0x000000335b217c23 */ /* 0x100fe20008010818 */
[----:B0-----:R-:W-:Y:S01]  /*1a400*/  FSEL R7, R7, -INF , P3 ;  /* 0xff80000007077808 */ /* 0x001fe20001800000 */
[----:B------:R-:W0:Y:S01]  /*1a410*/  MUFU.TANH R76, R76 ;  /* 0x0000004c004c7308 */ /* 0x000e220000002400 */
[----:B------:R-:W-:Y:S01]  /*1a420*/  FMNMX.FTZ R48, R4, R3, !PT ;  /* 0x0000000304307209 */ /* 0x000fe20007810000 */
[--C-:B------:R-:W-:Y:S01]  /*1a430*/  FFMA.FTZ R36, R89, UR51, -R24.reuse ;  /* 0x0000003359247c23 */ /* 0x100fe20008010818 */
[----:B------:R-:W-:Y:S01]  /*1a440*/  ISETP.GT.AND P2, PT, R99, 0x10, PT ;  /* 0x000000106300780c */ /* 0x000fe20003f44270 */
[--C-:B------:R-:W-:Y:S01]  /*1a450*/  FFMA.FTZ R66, R66, UR51, -R24.reuse ;  /* 0x0000003342427c23 */ /* 0x100fe20008010818 */
[----:B-1----:R-:W-:Y:S01]  /*1a460*/  FSEL R5, R5, -INF , P1 ;  /* 0xff80000005057808 */ /* 0x002fe20000800000 */
[--C-:B------:R-:W-:Y:S01]  /*1a470*/  FFMA.FTZ R93, R93, UR51, -R24.reuse ;  /* 0x000000335d5d7c23 */ /* 0x100fe20008010818 */
[----:B------:R-:W-:Y:S01]  /*1a480*/  FMNMX.FTZ R52, R7, R48, !PT ;  /* 0x0000003007347209 */ /* 0x000fe20007810000 */
[----:B------:R-:W1:Y:S01]  /*1a490*/  MUFU.TANH R56, R56 ;  /* 0x0000003800387308 */ /* 0x000e620000002400 */
[----:B------:R-:W-:Y:S01]  /*1a4a0*/  ISETP.GT.AND P1, PT, R99, 0x11, PT ;  /* 0x000000116300780c */ /* 0x000fe20003f24270 */
[--C-:B------:R-:W-:Y:S01]  /*1a4b0*/  FFMA.FTZ R53, R87, UR51, -R24.reuse ;  /* 0x0000003357357c23 */ /* 0x100fe20008010818 */
[----:B--2---:R-:W-:Y:S01]  /*1a4c0*/  FSEL R48, R8, -INF , P2 ;  /* 0xff80000008307808 */ /* 0x004fe20001000000 */
[--C-:B------:R-:W-:Y:S01]  /*1a4d0*/  FFMA.FTZ R95, R95, UR51, -R24.reuse ;  /* 0x000000335f5f7c23 */ /* 0x100fe20008010818 */
[----:B------:R-:W-:Y:S01]  /*1a4e0*/  FMNMX.FTZ R49, R5, R52, !PT ;  /* 0x0000003405317209 */ /* 0x000fe20007810000 */
[--C-:B------:R-:W-:Y:S01]  /*1a4f0*/  FFMA.FTZ R47, R47, UR51, -R24.reuse ;  /* 0x000000332f2f7c23 */ /* 0x100fe20008010818 */
[----:B------:R-:W-:Y:S01]  /*1a500*/  ISETP.GT.AND P2, PT, R99, 0x18, PT ;  /* 0x000000186300780c */ /* 0x000fe20003f44270 */
[----:B------:R-:W2:Y:S01]  /*1a510*/  MUFU.TANH R58, R58 ;  /* 0x0000003a003a7308 */ /* 0x000ea20000002400 */
[----:B---3--:R-:W-:Y:S01]  /*1a520*/  FSEL R6, R6, -INF , P1 ;  /* 0xff80000006067808 */ /* 0x008fe20000800000 */
[--C-:B------:R-:W-:Y:S01]  /*1a530*/  FFMA.FTZ R42, R42, UR51, -R24.reuse ;  /* 0x000000332a2a7c23 */ /* 0x100fe20008010818 */
[----:B------:R-:W-:Y:S01]  /*1a540*/  FMNMX.FTZ R79, R48, R49, !PT ;  /* 0x00000031304f7209 */ /* 0x000fe20007810000 */
[--C-:B------:R-:W-:Y:S01]  /*1a550*/  FFMA.FTZ R43, R43, UR51, -R24.reuse ;  /* 0x000000332b2b7c23 */ /* 0x100fe20008010818 */
[----:B------:R-:W-:Y:S01]  /*1a560*/  FSEL R49, R12, -INF , P2 ;  /* 0xff8000000c317808 */ /* 0x000fe20001000000 */
[--C-:B------:R-:W-:Y:S01]  /*1a570*/  FFMA.FTZ R27, R27, UR51, -R24.reuse ;  /* 0x000000331b1b7c23 */ /* 0x100fe20008010818 */
[----:B------:R-:W-:Y:S01]  /*1a580*/  ISETP.GT.AND P1, PT, R99, 0x19, PT ;  /* 0x000000196300780c */ /* 0x000fe20003f24270 */
[----:B------:R-:W3:Y:S01]  /*1a590*/  MUFU.TANH R57, R57 ;  /* 0x0000003900397308 */ /* 0x000ee20000002400 */
[----:B------:R-:W-:Y:S01]  /*1a5a0*/  FMNMX.FTZ R12, R6, R79, !PT ;  /* 0x0000004f060c7209 */ /* 0x000fe20007810000 */
[--C-:B------:R-:W-:Y:S01]  /*1a5b0*/  FFMA.FTZ R31, R31, UR51, -R24.reuse ;  /* 0x000000331f1f7c23 */ /* 0x100fe20008010818 */
[----:B------:R-:W-:Y:S01]  /*1a5c0*/  ISETP.GT.AND P2, PT, R99, 0x20, PT ;  /* 0x000000206300780c */ /* 0x000fe20003f44270 */
[--C-:B------:R-:W-:Y:S01]  /*1a5d0*/  FFMA.FTZ R46, R46, UR51, -R24.reuse ;  /* 0x000000332e2e7c23 */ /* 0x100fe20008010818 */
[----:B------:R-:W-:Y:S01]  /*1a5e0*/  FSEL R11, R11, -INF , P1 ;  /* 0xff8000000b0b7808 */ /* 0x000fe20000800000 */
[--C-:B------:R-:W-:Y:S01]  /*1a5f0*/  FFMA.FTZ R38, R38, UR51, -R24.reuse ;  /* 0x0000003326267c23 */ /* 0x100fe20008010818 */
[----:B------:R-:W-:Y:S01]  /*1a600*/  FMNMX.FTZ R12, R49, R12, !PT ;  /* 0x0000000c310c7209 */ /* 0x000fe20007810000 */
[----:B------:R-:W5:Y:S01]  /*1a610*/  MUFU.TANH R59, R59 ;  /* 0x0000003b003b7308 */ /* 0x000f620000002400 */
[----:B------:R-:W-:Y:S01]  /*1a620*/  ISETP.GT.AND P1, PT, R99, 0x21, PT ;  /* 0x000000216300780c */ /* 0x000fe20003f24270 */
[--C-:B------:R-:W-:Y:S01]  /*1a630*/  FFMA.FTZ R39, R39, UR51, -R24.reuse ;  /* 0x0000003327277c23 */ /* 0x100fe20008010818 */
[----:B------:R-:W-:Y:S01]  /*1a640*/  FSEL R52, R14, -INF , P2 ;  /* 0xff8000000e347808 */ /* 0x000fe20001000000 */
[--C-:B------:R-:W-:Y:S01]  /*1a650*/  FFMA.FTZ R44, R44, UR51, -R24.reuse ;  /* 0x000000332c2c7c23 */ /* 0x100fe20008010818 */
[----:B------:R-:W-:Y:S01]  /*1a660*/  FMNMX.FTZ R79, R11, R12, !PT ;  /* 0x0000000c0b4f7209 */ /* 0x000fe20007810000 */
[----:B------:R-:W-:Y:S01]  /*1a670*/  FFMA.FTZ R45, R45, UR51, -R24 ;  /* 0x000000332d2d7c23 */ /* 0x000fe20008010818 */
[----:B------:R-:W-:Y:S01]  /*1a680*/  ISETP.GT.AND P2, PT, R99, 0x28, PT ;  /* 0x000000286300780c */ /* 0x000fe20003f44270 */
[----:B------:R-:W5:Y:S01]  /*1a690*/  MUFU.TANH R60, R60 ;  /* 0x0000003c003c7308 */ /* 0x000f620000002400 */
[----:B------:R-:W-:-:S02]  /*1a6a0*/  FSEL R13, R13, -INF , P1 ;  /* 0xff8000000d0d7808 */ /* 0x000fc40000800000 */
[----:B------:R-:W-:Y:S02]  /*1a6b0*/  FMNMX.FTZ R12, R52, R79, !PT ;  /* 0x0000004f340c7209 */ /* 0x000fe40007810000 */
[----:B------:R-:W-:Y:S02]  /*1a6c0*/  ISETP.GT.AND P1, PT, R99, 0x29, PT ;  /* 0x000000296300780c */ /* 0x000fe40003f24270 */
[----:B------:R-:W-:Y:S01]  /*1a6d0*/  FSEL R72, R72, -INF , P2 ;  /* 0xff80000048487808 */ /* 0x000fe20001000000 */
[----:B------:R0:W-:Y:S01]  /*1a6e0*/  MUFU.EX2 R79, R80 ;  /* 0x00000050004f7308 */ /* 0x0001e20000000800 */
[----:B------:R-:W-:Y:S02]  /*1a6f0*/  FMNMX.FTZ R85, R13, R12, !PT ;  /* 0x0000000c0d557209 */ /* 0x000fe40007810000 */
[----:B------:R-:W-:Y:S02]  /*1a700*/  ISETP.GT.AND P2, PT, R99, 0x30, PT ;  /* 0x000000306300780c */ /* 0x000fe40003f44270 */
[----:B------:R-:W-:-:S02]  /*1a710*/  FSEL R20, R20, -INF , P1 ;  /* 0xff80000014147808 */ /* 0x000fc40000800000 */
[----:B------:R-:W-:Y:S01]  /*1a720*/  FMNMX.FTZ R85, R72, R85, !PT ;  /* 0x0000005548557209 */ /* 0x000fe20007810000 */
[----:B------:R-:W5:Y:S01]  /*1a730*/  MUFU.TANH R62, R62 ;  /* 0x0000003e003e7308 */ /* 0x000f620000002400 */
[----:B------:R-:W-:Y:S02]  /*1a740*/  ISETP.GT.AND P1, PT, R99, 0x31, PT ;  /* 0x000000316300780c */ /* 0x000fe40003f24270 */
[----:B----4-:R-:W-:Y:S02]  /*1a750*/  FSEL R78, R73, -INF , P2 ;  /* 0xff800000494e7808 */ /* 0x010fe40001000000 */
[----:B------:R-:W-:Y:S02]  /*1a760*/  FMNMX.FTZ R85, R20, R85, !PT ;  /* 0x0000005514557209 */ /* 0x000fe40007810000 */
[----:B------:R-:W-:Y:S01]  /*1a770*/  ISETP.GT.AND P2, PT, R99, 0x38, PT ;  /* 0x000000386300780c */ /* 0x000fe20003f44270 */
[----:B------:R-:W4:Y:S01]  /*1a780*/  MUFU.TANH R61, R61 ;  /* 0x0000003d003d7308 */ /* 0x000f220000002400 */
[----:B0-----:R-:W-:Y:S01]  /*1a790*/  FSEL R80, R21, -INF , P1 ;  /* 0xff80000015507808 */ /* 0x001fe20000800000 */
[----:B------:R-:W-:Y:S01]  /*1a7a0*/  FFMA.FTZ R21, R69, UR51, -R24 ;  /* 0x0000003345157c23 */ /* 0x000fe20008010818 */
[----:B------:R-:W-:-:S02]  /*1a7b0*/  FMNMX.FTZ R85, R78, R85, !PT ;  /* 0x000000554e557209 */ /* 0x000fc40007810000 */
[----:B------:R-:W-:Y:S02]  /*1a7c0*/  ISETP.GT.AND P1, PT, R99, 0x39, PT ;  /* 0x000000396300780c */ /* 0x000fe40003f24270 */
[----:B------:R-:W-:Y:S01]  /*1a7d0*/  FSEL R75, R75, -INF , P2 ;  /* 0xff8000004b4b7808 */ /* 0x000fe20001000000 */
[----:B------:R-:W0:Y:S01]  /*1a7e0*/  MUFU.TANH R40, R40 ;  /* 0x0000002800287308 */ /* 0x000e220000002400 */
[----:B------:R-:W-:Y:S02]  /*1a7f0*/  FMNMX.FTZ R12, R80, R85, !PT ;  /* 0x00000055500c7209 */ /* 0x000fe40007810000 */
[----:B------:R-:W-:Y:S02]  /*1a800*/  ISETP.GT.AND P2, PT, R99, 0x40, PT ;  /* 0x000000406300780c */ /* 0x000fe40003f44270 */
[----:B------:R-:W-:Y:S02]  /*1a810*/  FSEL R74, R74, -INF , P1 ;  /* 0xff8000004a4a7808 */ /* 0x000fe40000800000 */
[----:B------:R-:W-:Y:S01]  /*1a820*/  FMNMX.FTZ R69, R75, R12, !PT ;  /* 0x0000000c4b457209 */ /* 0x000fe20007810000 */
[----:B------:R-:W0:Y:S01]  /*1a830*/  MUFU.TANH R41, R41 ;  /* 0x0000002900297308 */ /* 0x000e220000002400 */
[----:B------:R-:W-:-:S02]  /*1a840*/  ISETP.GT.AND P1, PT, R99, 0x41, PT ;  /* 0x000000416300780c */ /* 0x000fc40003f24270 */
[----:B------:R-:W-:Y:S02]  /*1a850*/  FSEL R76, R76, -INF , P2 ;  /* 0xff8000004c4c7808 */ /* 0x000fe40001000000 */
[----:B------:R-:W-:Y:S02]  /*1a860*/  FMNMX.FTZ R81, R74, R69, !PT ;  /* 0x000000454a517209 */ /* 0x000fe40007810000 */
[----:B------:R-:W-:Y:S01]  /*1a870*/  ISETP.GT.AND P2, PT, R99, 0x48, PT ;  /* 0x000000486300780c */ /* 0x000fe20003f44270 */
[----:B------:R-:W0:Y:S01]  /*1a880*/  MUFU.TANH R84, R84 ;  /* 0x0000005400547308 */ /* 0x000e220000002400 */
[----:B-1----:R-:W-:Y:S01]  /*1a890*/  FSEL R69, R56, -INF , P1 ;  /* 0xff80000038457808 */ /* 0x002fe20000800000 */
[----:B------:R-:W-:Y:S01]  /*1a8a0*/  FFMA.FTZ R56, R65, UR51, -R24 ;  /* 0x0000003341387c23 */ /* 0x000fe20008010818 */
[----:B------:R-:W-:Y:S02]  /*1a8b0*/  FMNMX.FTZ R12, R76, R81, !PT ;  /* 0x000000514c0c7209 */ /* 0x000fe40007810000 */
[----:B------:R-:W-:-:S02]  /*1a8c0*/  ISETP.GT.AND P1, PT, R99, 0x49, PT ;  /* 0x000000496300780c */ /* 0x000fc40003f24270 */
[----:B--2---:R-:W-:Y:S01]  /*1a8d0*/  FSEL R65, R58, -INF , P2 ;  /* 0xff8000003a417808 */ /* 0x004fe20001000000 */
[----:B------:R-:W1:Y:S01]  /*1a8e0*/  MUFU.TANH R86, R86 ;  /* 0x0000005600567308 */ /* 0x000e620000002400 */
[----:B------:R-:W-:Y:S02]  /*1a8f0*/  FMNMX.FTZ R12, R69, R12, !PT ;  /* 0x0000000c450c7209 */ /* 0x000fe40007810000 */
[----:B------:R-:W-:Y:S02]  /*1a900*/  ISETP.GT.AND P2, PT, R99, 0x50, PT ;  /* 0x000000506300780c */ /* 0x000fe40003f44270 */
[----:B---3--:R-:W-:Y:S01]  /*1a910*/  FSEL R58, R57, -INF , P1 ;  /* 0xff800000393a7808 */ /* 0x008fe20000800000 */
[----:B------:R-:W-:Y:S01]  /*1a920*/  FFMA.FTZ R57, R63, UR51, -R24 ;  /* 0x000000333f397c23 */ /* 0x000fe20008010818 */
[----:B------:R-:W-:Y:S01]  /*1a930*/  FMNMX.FTZ R81, R65, R12, !PT ;  /* 0x0000000c41517209 */ /* 0x000fe20007810000 */
[----:B------:R-:W2:Y:S01]  /*1a940*/  MUFU.TANH R88, R88 ;  /* 0x0000005800587308 */ /* 0x000ea20000002400 */
[----:B------:R-:W-:-:S02]  /*1a950*/  ISETP.GT.AND P1, PT, R99, 0x51, PT ;  /* 0x000000516300780c */ /* 0x000fc40003f24270 */
[----:B-----5:R-:W-:Y:S02]  /*1a960*/  FSEL R63, R59, -INF , P2 ;  /* 0xff8000003b3f7808 */ /* 0x020fe40001000000 */
[----:B------:R-:W-:Y:S02]  /*1a970*/  FMNMX.FTZ R12, R58, R81, !PT ;  /* 0x000000513a0c7209 */ /* 0x000fe40007810000 */
[----:B------:R-:W-:Y:S01]  /*1a980*/  ISETP.GT.AND P2, PT, R99, 0x58, PT ;  /* 0x000000586300780c */ /* 0x000fe20003f44270 */
[----:B------:R3:W-:Y:S01]  /*1a990*/  MUFU.EX2 R73, R83 ;  /* 0x0000005300497308 */ /* 0x0007e20000000800 */
[----:B------:R-:W-:Y:S01]  /*1a9a0*/  FSEL R81, R60, -INF , P1 ;  /* 0xff8000003c517808 */ /* 0x000fe20000800000 */
[----:B------:R-:W-:Y:S01]  /*1a9b0*/  FFMA.FTZ R60, R64, UR51, -R24 ;  /* 0x00000033403c7c23 */ /* 0x000fe20008010818 */
[----:B------:R-:W-:Y:S02]  /*1a9c0*/  FMNMX.FTZ R12, R63, R12, !PT ;  /* 0x0000000c3f0c7209 */ /* 0x000fe40007810000 */
[----:B------:R-:W-:-:S02]  /*1a9d0*/  ISETP.GT.AND P1, PT, R99, 0x59, PT ;  /* 0x000000596300780c */ /* 0x000fc40003f24270 */
[----:B------:R-:W-:Y:S01]  /*1a9e0*/  FSEL R62, R62, -INF , P2 ;  /* 0xff8000003e3e7808 */ /* 0x000fe20001000000 */
[----:B------:R-:W5:Y:S01]  /*1a9f0*/  MUFU.TANH R90, R90 ;  /* 0x0000005a005a7308 */ /* 0x000f620000002400 */
[----:B------:R-:W-:Y:S02]  /*1aa00*/  FMNMX.FTZ R59, R81, R12, !PT ;  /* 0x0000000c513b7209 */ /* 0x000fe40007810000 */
[----:B------:R-:W-:Y:S02]  /*1aa10*/  ISETP.GT.AND P2, PT, R99, 0x60, PT ;  /* 0x000000606300780c */ /* 0x000fe40003f44270 */
[----:B----4-:R-:W-:Y:S02]  /*1aa20*/  FSEL R61, R61, -INF , P1 ;  /* 0xff8000003d3d7808 */ /* 0x010fe40000800000 */
[----:B------:R-:W-:Y:S01]  /*1aa30*/  FMNMX.FTZ R12, R62, R59, !PT ;  /* 0x0000003b3e0c7209 */ /* 0x000fe20007810000 */
[----:B------:R-:W4:Y:S01]  /*1aa40*/  MUFU.TANH R94, R94 ;  /* 0x0000005e005e7308 */ /* 0x000f220000002400 */
[----:B------:R-:W-:-:S02]  /*1aa50*/  ISETP.GT.AND P1, PT, R99, 0x61, PT ;  /* 0x000000616300780c */ /* 0x000fc40003f24270 */
[----:B0-----:R-:W-:Y:S02]  /*1aa60*/  FSEL R64, R40, -INF , P2 ;  /* 0xff80000028407808 */ /* 0x001fe40001000000 */
[----:B---3--:R-:W-:Y:S02]  /*1aa70*/  FMNMX.FTZ R83, R61, R12, !PT ;  /* 0x0000000c3d537209 */ /* 0x008fe40007810000 */
[----:B------:R-:W-:Y:S01]  /*1aa80*/  ISETP.GT.AND P2, PT, R99, 0x68, PT ;  /* 0x000000686300780c */ /* 0x000fe20003f44270 */
[----:B------:R-:W0:Y:S01]  /*1aa90*/  MUFU.TANH R92, R92 ;  /* 0x0000005c005c7308 */ /* 0x000e220000002400 */
[----:B------:R-:W-:Y:S01]  /*1aaa0*/  FSEL R59, R41, -INF , P1 ;  /* 0xff800000293b7808 */ /* 0x000fe20000800000 */
[--C-:B------:R-:W-:Y:S01]  /*1aab0*/  FFMA.FTZ R41, R54, UR51, -R24.reuse ;  /* 0x0000003336297c23 */ /* 0x100fe20008010818 */
[----:B------:R-:W-:Y:S01]  /*1aac0*/  FMNMX.FTZ R12, R64, R83, !PT ;  /* 0x00000053400c7209 */ /* 0x000fe20007810000 */
[--C-:B------:R-:W-:Y:S01]  /*1aad0*/  FFMA.FTZ R54, R55, UR51, -R24.reuse ;  /* 0x0000003337367c23 */ /* 0x100fe20008010818 */
[----:B------:R-:W-:Y:S01]  /*1aae0*/  ISETP.GT.AND P1, PT, R99, 0x69, PT ;  /* 0x000000696300780c */ /* 0x000fe20003f24270 */
[--C-:B------:R-:W-:Y:S01]  /*1aaf0*/  FFMA.FTZ R55, R50, UR51, -R24.reuse ;  /* 0x0000003332377c23 */ /* 0x100fe20008010818 */
[----:B------:R-:W-:Y:S01]  /*1ab00*/  FSEL R84, R84, -INF , P2 ;  /* 0xff80000054547808 */ /* 0x000fe20001000000 */
[----:B------:R-:W3:Y:S01]  /*1ab10*/  MUFU.TANH R97, R97 ;  /* 0x0000006100617308 */ /* 0x000ee20000002400 */
[----:B------:R-:W-:Y:S01]  /*1ab20*/  FMNMX.FTZ R83, R59, R12, !PT ;  /* 0x0000000c3b537209 */ /* 0x000fe20007810000 */
[--C-:B------:R-:W-:Y:S01]  /*1ab30*/  FFMA.FTZ R50, R26, UR51, -R24.reuse ;  /* 0x000000331a327c23 */ /* 0x100fe20008010818 */
[C---:B------:R-:W-:Y:S01]  /*1ab40*/  ISETP.GT.AND P2, PT, R99.reuse, 0x70, PT ;  /* 0x000000706300780c */ /* 0x040fe20003f44270 */
        /* <DEDUP_REMOVED lines=8> */
[----:B------:R-:W-:Y:S01]  /*1abd0*/  FFMA.FTZ R35, R68, UR51, -R24 ;  /* 0x0000003344237c23 */ /* 0x000fe20008010818 */
[----:B------:R-:W-:-:S02]  /*1abe0*/  FMNMX.FTZ R83, R86, R83, !PT ;  /* 0x0000005356537209 */ /* 0x000fc40007810000 */
[C---:B------:R-:W-:Y:S01]  /*1abf0*/  ISETP.GT.AND P2, PT, R99.reuse, 0x78, PT ;  /* 0x000000786300780c */ /* 0x040fe20003f44270 */
[----:B------:R-:W2:Y:S01]  /*1ac00*/  MUFU.TANH R100, R100 ;  /* 0x0000006400647308 */ /* 0x000ea20000002400 */
[----:B-----5:R-:W-:Y:S02]  /*1ac10*/  FSEL R90, R90, -INF , P1 ;  /* 0xff8000005a5a7808 */ /* 0x020fe40000800000 */
[----:B------:R-:W-:Y:S02]  /*1ac20*/  FMNMX.FTZ R83, R88, R83, !PT ;  /* 0x0000005358537209 */ /* 0x000fe40007810000 */
[----:B------:R-:W-:Y:S02]  /*1ac30*/  ISETP.GT.AND P1, PT, R99, 0x79, PT ;  /* 0x000000796300780c */ /* 0x000fe40003f24270 */
[----:B----4-:R-:W-:Y:S01]  /*1ac40*/  FSEL R94, R94, -INF , P2 ;  /* 0xff8000005e5e7808 */ /* 0x010fe20001000000 */
[----:B------:R-:W4:Y:S01]  /*1ac50*/  MUFU.TANH R98, R98 ;  /* 0x0000006200627308 */ /* 0x000f220000002400 */
[----:B------:R-:W-:-:S02]  /*1ac60*/  FMNMX.FTZ R83, R90, R83, !PT ;  /* 0x000000535a537209 */ /* 0x000fc40007810000 */
[C---:B------:R-:W-:Y:S02]  /*1ac70*/  ISETP.GT.AND P2, PT, R99.reuse, 0x80, PT ;  /* 0x000000806300780c */ /* 0x040fe40003f44270 */
[----:B0-----:R-:W-:Y:S02]  /*1ac80*/  FSEL R92, R92, -INF , P1 ;  /* 0xff8000005c5c7808 */ /* 0x001fe40000800000 */
[----:B------:R-:W-:Y:S01]  /*1ac90*/  FMNMX.FTZ R83, R94, R83, !PT ;  /* 0x000000535e537209 */ /* 0x000fe20007810000 */
[----:B------:R-:W0:Y:S01]  /*1aca0*/  MUFU.TANH R106, R106 ;  /* 0x0000006a006a7308 */ /* 0x000e220000002400 */
[----:B------:R-:W-:Y:S02]  /*1acb0*/  ISETP.GT.AND P1, PT, R99, 0x81, PT ;  /* 0x000000816300780c */ /* 0x000fe40003f24270 */
[----:B---3--:R-:W-:Y:S02]  /*1acc0*/  FSEL R97, R97, -INF , P2 ;  /* 0xff80000061617808 */ /* 0x008fe40001000000 */
[----:B------:R-:W-:-:S02]  /*1acd0*/  FMNMX.FTZ R12, R92, R83, !PT ;  /* 0x000000535c0c7209 */ /* 0x000fc40007810000 */
[----:B------:R-:W-:Y:S01]  /*1ace0*/  ISETP.GT.AND P2, PT, R99, 0x88, PT ;  /* 0x000000886300780c */ /* 0x000fe20003f44270 */
[----:B------:R-:W3:Y:S01]  /*1acf0*/  MUFU.TANH R102, R102 ;  /* 0x0000006600667308 */ /* 0x000ee20000002400 */
[----:B-1----:R-:W-:Y:S02]  /*1ad00*/  FSEL R96, R96, -INF , P1 ;  /* 0xff80000060607808 */ /* 0x002fe40000800000 */
[----:B------:R-:W-:Y:S02]  /*1ad10*/  FMNMX.FTZ R83, R97, R12, !PT ;  /* 0x0000000c61537209 */ /* 0x000fe40007810000 */
[----:B------:R-:W-:Y:S02]  /*1ad20*/  ISETP.GT.AND P1, PT, R99, 0x89, PT ;  /* 0x000000896300780c */ /* 0x000fe40003f24270 */
[----:B--2---:R-:W-:Y:S01]  /*1ad30*/  FSEL R100, R100, -INF , P2 ;  /* 0xff80000064647808 */ /* 0x004fe20001000000 */
[----:B------:R-:W1:Y:S01]  /*1ad40*/  MUFU.TANH R107, R107 ;  /* 0x0000006b006b7308 */ /* 0x000e620000002400 */
[----:B------:R-:W-:-:S02]  /*1ad50*/  FMNMX.FTZ R83, R96, R83, !PT ;  /* 0x0000005360537209 */ /* 0x000fc40007810000 */
[C---:B------:R-:W-:Y:S02]  /*1ad60*/  ISETP.GT.AND P2, PT, R99.reuse, 0x90, PT ;  /* 0x000000906300780c */ /* 0x040fe40003f44270 */
[----:B----4-:R-:W-:Y:S02]  /*1ad70*/  FSEL R98, R98, -INF , P1 ;  /* 0xff80000062627808 */ /* 0x010fe40000800000 */
[----:B------:R-:W-:Y:S01]  /*1ad80*/  FMNMX.FTZ R83, R100, R83, !PT ;  /* 0x0000005364537209 */ /* 0x000fe20007810000 */
[----:B------:R-:W2:Y:S01]  /*1ad90*/  MUFU.TANH R37, R37 ;  /* 0x0000002500257308 */ /* 0x000ea20000002400 */
[----:B------:R-:W-:Y:S02]  /*1ada0*/  ISETP.GT.AND P1, PT, R99, 0x91, PT ;  /* 0x000000916300780c */ /* 0x000fe40003f24270 */
[----:B0-----:R-:W-:Y:S02]  /*1adb0*/  FSEL R106, R106, -INF , P2 ;  /* 0xff8000006a6a7808 */ /* 0x001fe40001000000 */
[----:B------:R-:W-:-:S02]  /*1adc0*/  FMNMX.FTZ R83, R98, R83, !PT ;  /* 0x0000005362537209 */ /* 0x000fc40007810000 */
[C---:B------:R-:W-:Y:S01]  /*1add0*/  ISETP.GT.AND P2, PT, R99.reuse, 0x98, PT ;  /* 0x000000986300780c */ /* 0x040fe20003f44270 */
[----:B------:R-:W-:Y:S01]  /*1ade0*/  MUFU.EX2 R25, R25 ;  /* 0x0000001900197308 */ /* 0x000fe20000000800 */
[----:B---3--:R-:W-:Y:S02]  /*1adf0*/  FSEL R102, R102, -INF , P1 ;  /* 0xff80000066667808 */ /* 0x008fe40000800000 */
[----:B------:R-:W-:Y:S02]  /*1ae00*/  FMNMX.FTZ R83, R106, R83, !PT ;  /* 0x000000536a537209 */ /* 0x000fe40007810000 */
[----:B------:R-:W-:Y:S02]  /*1ae10*/  ISETP.GT.AND P1, PT, R99, 0x99, PT ;  /* 0x000000996300780c */ /* 0x000fe40003f24270 */
[----:B-1----:R-:W-:Y:S01]  /*1ae20*/  FSEL R107, R107, -INF , P2 ;  /* 0xff8000006b6b7808 */ /* 0x002fe20001000000 */
[----:B------:R-:W-:Y:S01]  /*1ae30*/  MUFU.EX2 R28, R28 ;  /* 0x0000001c001c7308 */ /* 0x000fe20000000800 */
[----:B------:R-:W-:-:S02]  /*1ae40*/  FMNMX.FTZ R12, R102, R83, !PT ;  /* 0x00000053660c7209 */ /* 0x000fc40007810000 */
[----:B--2---:R-:W-:Y:S01]  /*1ae50*/  FSEL R83, R37, -INF , P1 ;  /* 0xff80000025537808 */ /* 0x004fe20000800000 */
[----:B------:R-:W-:-:S01]  /*1ae60*/  FFMA.FTZ R37, R51, UR51, -R24 ;  /* 0x0000003333257c23 */ /* 0x000fc20008010818 */
[----:B------:R-:W-:Y:S01]  /*1ae70*/  FMNMX.FTZ R12, R107, R12, !PT ;  /* 0x0000000c6b0c7209 */ /* 0x000fe20007810000 */
[----:B------:R-:W-:-:S01]  /*1ae80*/  FFMA.FTZ R51, R67, UR51, -R24 ;  /* 0x0000003343337c23 */ /* 0x000fc20008010818 */
[----:B------:R-:W-:Y:S01]  /*1ae90*/  FFMA.FTZ R67, R71, UR51, -R24 ;  /* 0x0000003347437c23 */ /* 0x000fe20008010818 */
[----:B------:R-:W-:Y:S01]  /*1aea0*/  IMAD.U32 R71, RZ, RZ, UR51 ;  /* 0x00000033ff477e24 */ /* 0x000fe2000f8e00ff */
[----:B------:R-:W-:Y:S01]  /*1aeb0*/  FMNMX.FTZ R12, R83, R12, !PT ;  /* 0x0000000c530c7209 */ /* 0x000fe20007810000 */
[----:B------:R-:W-:Y:S04]  /*1aec0*/  MUFU.EX2 R29, R29 ;  /* 0x0000001d001d7308 */ /* 0x000fe80000000800 */
[----:B------:R-:W0:Y:S04]  /*1aed0*/  SHFL.BFLY PT, R85, R12, 0x2, 0x1f ;  /* 0x0c401f000c557f89 */ /* 0x000e2800000e0000 */
[----:B------:R-:W1:Y:S08]  /*1aee0*/  MUFU.EX2 R32, R32 ;  /* 0x0000002000207308 */ /* 0x000e700000000800 */
[----:B------:R-:W-:Y:S08]  /*1aef0*/  MUFU.EX2 R33, R33 ;  /* 0x0000002100217308 */ /* 0x000ff00000000800 */
[----:B------:R2:W-:Y:S01]  /*1af00*/  MUFU.EX2 R40, R66 ;  /* 0x0000004200287308 */ /* 0x0005e20000000800 */
[----:B-1----:R-:W-:-:S02]  /*1af10*/  F2FP.SATFINITE.E4M3.F32.PACK_AB_MERGE_C R185, R32, R29, RZ ;  /* 0x0000001d20b9723e */ /* 0x002fc400048070ff */
[----:B0-----:R-:W-:Y:S02]  /*1af20*/  FMNMX.FTZ R85, R12, R85, !PT ;  /* 0x000000550c557209 */ /* 0x001fe40007810000 */
[----:B------:R-:W-:-:S03]  /*1af30*/  F2FP.SATFINITE.E4M3.F32.PACK_AB_MERGE_C R185, R28, R25, R185 ;  /* 0x000000191cb9723e */ /* 0x000fc600048070b9 */
[----:B------:R-:W-:Y:S01]  /*1af40*/  MUFU.EX2 R36, R36 ;  /* 0x0000002400247308 */ /* 0x000fe20000000800 */
[----:B------:R-:W0:Y:S01]  /*1af50*/  SHFL.BFLY PT, R12, R85, 0x1, 0x1f ;  /* 0x0c201f00550c7f89 */ /* 0x000e2200000e0000 */
[----:B--2---:R-:W-:-:S01]  /*1af60*/  FFMA.FTZ R66, R70, UR51, -R24 ;  /* 0x0000003346427c23 */ /* 0x004fc20008010818 */
[----:B------:R-:W-:-:S05]  /*1af70*/  FFMA.FTZ R24, R77, UR51, -R24 ;  /* 0x000000334d187c23 */ /* 0x000fca0008010818 */
[----:B------:R-:W-:Y:S08]  /*1af80*/  MUFU.EX2 R8, R93 ;  /* 0x0000005d00087308 */ /* 0x000ff00000000800 */
[----:B------:R-:W1:Y:S08]  /*1af90*/  MUFU.EX2 R53, R53 ;  /* 0x0000003500357308 */ /* 0x000e700000000800 */
[----:B------:R-:W-:Y:S01]  /*1afa0*/  MUFU.EX2 R14, R95 ;  /* 0x0000005f000e7308 */ /* 0x000fe20000000800 */
[----:B0-----:R-:W-:-:S04]  /*1afb0*/  FMNMX.FTZ R12, R85, R12, !PT ;  /* 0x0000000c550c7209 */ /* 0x001fc80007810000 */
[C---:B------:R-:W-:Y:S01]  /*1afc0*/  FSETP.NEU.FTZ.AND P1, PT, R12.reuse, -INF , PT ;  /* 0xff8000000c00780b */ /* 0x040fe20003f3d000 */
[----:B------:R-:W-:-:S02]  /*1afd0*/  FFMA.FTZ R71, R12, R71, -8 ;  /* 0xc10000000c477423 */ /* 0x000fc40000010047 */
[----:B------:R-:W-:Y:S01]  /*1afe0*/  MUFU.EX2 R82, R82 ;  /* 0x0000005200527308 */ /* 0x000fe20000000800 */
[----:B-1----:R-:W-:Y:S02]  /*1aff0*/  F2FP.SATFINITE.E4M3.F32.PACK_AB_MERGE_C R187, R53, R8, RZ ;  /* 0x0000000835bb723e */ /* 0x002fe400048070ff */
[----:B------:R-:W-:Y:S02]  /*1b000*/  FSEL R71, R71, RZ, P1 ;  /* 0x000000ff47477208 */ /* 0x000fe40000800000 */
[----:B------:R-:W-:-:S03]  /*1b010*/  F2FP.SATFINITE.E4M3.F32.PACK_AB_MERGE_C R187, R36, R33, R187 ;  /* 0x0000002124bb723e */ /* 0x000fc600048070bb */
        /* <DEDUP_REMOVED lines=20> */
[----:B------:R-:W-:Y:S01]  /*1b160*/  FADD.FTZ R89, R29, R80 ;  /* 0x000000501d597221 */ /* 0x000fe20000010000 */
[----:B------:R-:W-:-:S01]  /*1b170*/  FFMA.FTZ R180, R52, UR51, -R71 ;  /* 0x0000003334b47c23 */ /* 0x000fc20008010847 */
[----:B------:R-:W1:Y:S01]  /*1b180*/  MUFU.EX2 R7, R7 ;  /* 0x0000000700077308 */ /* 0x000e620000000800 */
[----:B------:R-:W-:-:S01]  /*1b190*/  FFMA.FTZ R63, R81, UR51, -R71 ;  /* 0x00000033513f7c23 */ /* 0x000fc20008010847 */
[--C-:B------:R-:W-:Y:S01]  /*1b1a0*/  FFMA.FTZ R52, R76, UR51, -R71.reuse ;  /* 0x000000334c347c23 */ /* 0x100fe20008010847 */
[----:B------:R-:W-:Y:S01]  /*1b1b0*/  MOV R81, UR38 ;  /* 0x0000002600517c02 */ /* 0x000fe20008000f00 */
[--C-:B------:R-:W-:Y:S01]  /*1b1c0*/  FFMA.FTZ R76, R64, UR51, -R71.reuse ;  /* 0x00000033404c7c23 */ /* 0x100fe20008010847 */
[----:B------:R-:W-:-:S01]  /*1b1d0*/  FFMA.FTZ R69, R69, UR51, -R71 ;  /* 0x0000003345457c23 */ /* 0x000fc20008010847 */
[----:B------:R-:W-:Y:S01]  /*1b1e0*/  FFMA.FTZ R65, R65, UR51, -R71 ;  /* 0x0000003341417c23 */ /* 0x000fe20008010847 */
[----:B------:R-:W-:Y:S01]  /*1b1f0*/  PRMT R64, R81, 0x654, R0 ;  /* 0x0000065451407816 */ /* 0x000fe20000000000 */
[----:B------:R-:W2:Y:S01]  /*1b200*/  MUFU.EX2 R68, R68 ;  /* 0x0000004400447308 */ /* 0x000ea20000000800 */
[----:B0-----:R-:W-:-:S01]  /*1b210*/  FADD.FTZ R78, R4, R3 ;  /* 0x00000003044e7221 */ /* 0x001fc20000010000 */
[--C-:B------:R-:W-:Y:S01]  /*1b220*/  FFMA.FTZ R62, R62, UR51, -R71.reuse ;  /* 0x000000333e3e7c23 */ /* 0x100fe20008010847 */
[----:B------:R0:W-:Y:S01]  /*1b230*/  SYNCS.ARRIVE.TRANS64.RED.A1T0 RZ, [R64+URZ], RZ ;  /* 0x000000ff40ff79a7 */ /* 0x0001e2000810043f */
[----:B------:R-:W-:-:S01]  /*1b240*/  FFMA.FTZ R61, R61, UR51, -R71 ;  /* 0x000000333d3d7c23 */ /* 0x000fc20008010847 */
[--C-:B------:R-:W-:Y:S01]  /*1b250*/  FFMA.FTZ R59, R59, UR51, -R71.reuse ;  /* 0x000000333b3b7c23 */ /* 0x100fe20008010847 */
[----:B------:R-:W-:-:S01]  /*1b260*/  FFMA.FTZ R77, R86, UR51, -R71 ;  /* 0x00000033564d7c23 */ /* 0x000fc20008010847 */
[----:B------:R-:W-:Y:S01]  /*1b270*/  FFMA.FTZ R88, R88, UR51, -R71 ;  /* 0x0000003358587c23 */ /* 0x000fe20008010847 */
[----:B------:R-:W-:Y:S01]  /*1b280*/  MUFU.EX2 R5, R5 ;  /* 0x0000000500057308 */ /* 0x000fe20000000800 */
[----:B-1----:R-:W-:-:S01]  /*1b290*/  FADD.FTZ R87, R7, R78 ;  /* 0x0000004e07577221 */ /* 0x002fc20000010000 */
[----:B------:R-:W-:Y:S01]  /*1b2a0*/  FADD.FTZ R78, R32, R89 ;  /* 0x00000059204e7221 */ /* 0x000fe20000010000 */
[----:B0-----:R-:W-:-:S01]  /*1b2b0*/  FFMA.FTZ R64, R84, UR51, -R71 ;  /* 0x0000003354407c23 */ /* 0x001fc20008010847 */
[--C-:B------:R-:W-:Y:S01]  /*1b2c0*/  FFMA.FTZ R81, R90, UR51, -R71.reuse ;  /* 0x000000335a517c23 */ /* 0x100fe20008010847 */
[----:B------:R-:W-:-:S01]  /*1b2d0*/  FFMA.FTZ R94, R94, UR51, -R71 ;  /* 0x000000335e5e7c23 */ /* 0x000fc20008010847 */
[----:B------:R-:W-:Y:S01]  /*1b2e0*/  FADD.FTZ R89, R33, R78 ;  /* 0x0000004e21597221 */ /* 0x000fe20000010000 */
[----:B------:R-:W-:-:S01]  /*1b2f0*/  FFMA.FTZ R92, R92, UR51, -R71 ;  /* 0x000000335c5c7c23 */ /* 0x000fc20008010847 */
[----:B------:R-:W-:Y:S01]  /*1b300*/  MUFU.EX2 R6, R6 ;  /* 0x0000000600067308 */ /* 0x000fe20000000800 */
[----:B------:R-:W-:-:S01]  /*1b310*/  FFMA.FTZ R97, R97, UR51, -R71 ;  /* 0x0000003361617c23 */ /* 0x000fc20008010847 */
[----:B------:R-:W-:Y:S01]  /*1b320*/  FADD.FTZ R89, R36, R89 ;  /* 0x0000005924597221 */ /* 0x000fe20000010000 */
[----:B------:R-:W-:-:S01]  /*1b330*/  FFMA.FTZ R96, R96, UR51, -R71 ;  /* 0x0000003360607c23 */ /* 0x000fc20008010847 */
        /* <DEDUP_REMOVED lines=8> */
[----:B------:R-:W-:Y:S01]  /*1b3c0*/  FFMA.FTZ R71, R83, UR51, -R71 ;  /* 0x0000003353477c23 */ /* 0x000fe20008010847 */
[----:B--2---:R-:W-:Y:S01]  /*1b3d0*/  F2FP.SATFINITE.E4M3.F32.PACK_AB_MERGE_C R184, R68, R7, RZ ;  /* 0x0000000744b8723e */ /* 0x004fe200048070ff */
[----:B------:R-:W-:Y:S01]  /*1b3e0*/  FADD.FTZ R80, R14, R89 ;  /* 0x000000590e507221 */ /* 0x000fe20000010000 */
[----:B------:R-:W-:Y:S01]  /*1b3f0*/  F2FP.SATFINITE.E4M3.F32.PACK_AB_MERGE_C R181, R82, R73, RZ ;  /* 0x0000004952b5723e */ /* 0x000fe200048070ff */
[----:B------:R-:W0:Y:S01]  /*1b400*/  MUFU.EX2 R49, R49 ;  /* 0x0000003100317308 */ /* 0x000e220000000800 */
[----:B------:R-:W-:Y:S01]  /*1b410*/  F2FP.SATFINITE.E4M3.F32.PACK_AB_MERGE_C R184, R3, R4, R184 ;  /* 0x0000000403b8723e */ /* 0x000fe200048070b8 */
[C---:B------:R-:W-:Y:S01]  /*1b420*/  FADD.FTZ R80, R79.reuse, R80 ;  /* 0x000000504f507221 */ /* 0x040fe20000010000 */
[----:B------:R-:W-:-:S05]  /*1b430*/  F2FP.SATFINITE.E4M3.F32.PACK_AB_MERGE_C R181, R79, R14, R181 ;  /* 0x0000000e4fb5723e */ /* 0x000fca00048070b5 */
[----:B------:R1:W-:Y:S08]  /*1b440*/  MUFU.EX2 R0, R76 ;  /* 0x0000004c00007308 */ /* 0x0003f00000000800 */
[----:B------:R-:W2:Y:S01]  /*1b450*/  MUFU.EX2 R180, R180 ;  /* 0x000000b400b47308 */ /* 0x000ea20000000800 */
[----:B-1----:R-:W-:-:S01]  /*1b460*/  FADD.FTZ R76, R68, R87 ;  /* 0x00000057444c7221 */ /* 0x002fc20000010000 */
[----:B0-----:R-:W-:-:S03]  /*1b470*/  F2FP.SATFINITE.E4M3.F32.PACK_AB_MERGE_C R186, R49, R48, RZ ;  /* 0x0000003031ba723e */ /* 0x001fc600048070ff */
[----:B------:R-:W-:Y:S01]  /*1b480*/  FADD.FTZ R87, R5, R76 ;  /* 0x0000004c05577221 */ /* 0x000fe20000010000 */
[C---:B------:R-:W-:Y:S02]  /*1b490*/  F2FP.SATFINITE.E4M3.F32.PACK_AB_MERGE_C R186, R6.reuse, R5, R186 ;  /* 0x0000000506ba723e */ /* 0x040fe400048070ba */
[----:B------:R-:W0:Y:S01]  /*1b4a0*/  MUFU.EX2 R11, R11 ;  /* 0x0000000b000b7308 */ /* 0x000e220000000800 */
[----:B------:R-:W-:-:S04]  /*1b4b0*/  FADD.FTZ R87, R6, R87 ;  /* 0x0000005706577221 */ /* 0x000fc80000010000 */
[----:B------:R-:W-:-:S03]  /*1b4c0*/  FADD.FTZ R76, R48, R87 ;  /* 0x00000057304c7221 */ /* 0x000fc60000010000 */
[----:B------:R-:W1:Y:S01]  /*1b4d0*/  MUFU.EX2 R70, R70 ;  /* 0x0000004600467308 */ /* 0x000e620000000800 */
[----:B------:R-:W-:-:S04]  /*1b4e0*/  FADD.FTZ R87, R49, R76 ;  /* 0x0000004c31577221 */ /* 0x000fc80000010000 */
[----:B--2---:R-:W-:Y:S01]  /*1b4f0*/  FADD.FTZ R78, R180, R87 ;  /* 0x00000057b44e7221 */ /* 0x004fe20000010000 */
[----:B------:R-:W-:-:S02]  /*1b500*/  FADD.FTZ R87, R73, R80 ;  /* 0x0000005049577221 */ /* 0x000fc40000010000 */
[----:B------:R-:W2:Y:S01]  /*1b510*/  MUFU.EX2 R21, R21 ;  /* 0x0000001500157308 */ /* 0x000ea20000000800 */
[----:B0-----:R-:W-:-:S01]  /*1b520*/  FADD.FTZ R83, R11, R78 ;  /* 0x0000004e0b537221 */ /* 0x001fc20000010000 */
[----:B------:R-:W-:Y:S01]  /*1b530*/  FADD.FTZ R8, R82, R87 ;  /* 0x0000005752087221 */ /* 0x000fe20000010000 */
[----:B------:R-:W-:Y:S02]  /*1b540*/  CS2R R78, SRZ ;  /* 0x00000000004e7805 */ /* 0x000fe4000001ff00 */
[----:B------:R-:W-:-:S03]  /*1b550*/  CS2R R86, SRZ ;  /* 0x0000000000567805 */ /* 0x000fc6000001ff00 */
[----:B------:R-:W0:Y:S01]  /*1b560*/  MUFU.EX2 R85, R85 ;  /* 0x0000005500557308 */ /* 0x000e220000000800 */
[----:B-1----:R-:W-:-:S01]  /*1b570*/  FADD.FTZ R32, R70, R83 ;  /* 0x0000005346207221 */ /* 0x002fc20000010000 */
[----:B------:R-:W-:-:S06]  /*1b580*/  CS2R R82, SRZ ;  /* 0x0000000000527805 */ /* 0x000fcc000001ff00 */
[----:B------:R-:W1:Y:S01]  /*1b590*/  MUFU.EX2 R56, R56 ;  /* 0x0000003800387308 */ /* 0x000e620000000800 */
[----:B--2---:R-:W-:-:S07]  /*1b5a0*/  FADD.FTZ R53, R21, R8 ;  /* 0x0000000815357221 */ /* 0x004fce0000010000 */
[----:B------:R-:W2:Y:S01]  /*1b5b0*/  MUFU.EX2 R13, R13 ;  /* 0x0000000d000d7308 */ /* 0x000ea20000000800 */
[----:B0-----:R-:W-:-:S01]  /*1b5c0*/  FADD.FTZ R32, R85, R32 ;  /* 0x0000002055207221 */ /* 0x001fc20000010000 */
[----:B------:R-:W-:Y:S02]  /*1b5d0*/  F2FP.SATFINITE.E4M3.F32.PACK_AB_MERGE_C R70, R85, R70, RZ ;  /* 0x000000465546723e */ /* 0x000fe400048070ff */
[----:B------:R-:W-:Y:S02]  /*1b5e0*/  CS2R R84, SRZ ;  /* 0x0000000000547805 */ /* 0x000fe4000001ff00 */
[----:B------:R-:W-:Y:S02]  /*1b5f0*/  F2FP.SATFINITE.E4M3.F32.PACK_AB_MERGE_C R180, R11, R180, R70 ;  /* 0x000000b40bb4723e */ /* 0x000fe40004807046 */
[----:B------:R-:W0:Y:S01]  /*1b600*/  MUFU.EX2 R57, R57 ;  /* 0x0000003900397308 */ /* 0x000e220000000800 */
[----:B-1----:R-:W-:-:S07]  /*1b610*/  FADD.FTZ R8, R56, R53 ;  /* 0x0000003538087221 */ /* 0x002fce0000010000 */
        /* <DEDUP_REMOVED lines=8> */
[----:B--2---:R-:W-:-:S01]  /*1b6a0*/  FADD.FTZ R49, R60, R49 ;  /* 0x000000313c317221 */ /* 0x004fc20000010000 */
[----:B------:R-:W-:-:S03]  /*1b6b0*/  F2FP.SATFINITE.E4M3.F32.PACK_AB_MERGE_C R183, R60, R57, RZ ;  /* 0x000000393cb7723e */ /* 0x000fc600048070ff */
[----:B------:R-:W-:Y:S01]  /*1b6c0*/  FADD.FTZ R28, R40, R49 ;  /* 0x00000031281c7221 */ /* 0x000fe20000010000 */
[----:B------:R-:W-:Y:S02]  /*1b6d0*/  F2FP.SATFINITE.E4M3.F32.PACK_AB_MERGE_C R183, R56, R21, R183 ;  /* 0x0000001538b7723e */ /* 0x000fe400048070b7 */
[----:B------:R-:W-:Y:S01]  /*1b6e0*/  CS2R R48, SRZ ;  /* 0x0000000000307805 */ /* 0x000fe2000001ff00 */
[----:B------:R-:W2:Y:S01]  /*1b6f0*/  MUFU.EX2 R41, R41 ;  /* 0x0000002900297308 */ /* 0x000ea20000000800 */
[----:B0-----:R-:W-:-:S01]  /*1b700*/  FADD.FTZ R8, R72, R29 ;  /* 0x0000001d48087221 */ /* 0x001fc20000010000 */
[----:B------:R-:W0:Y:S01]  /*1b710*/  @P4 LDC R21, c[0x0][0x44c] ;  /* 0x00011300ff154b82 */ /* 0x000e220000000800 */
[----:B------:R-:W-:-:S05]  /*1b720*/  CS2R R56, SRZ ;  /* 0x0000000000387805 */ /* 0x000fca000001ff00 */
[----:B------:R-:W3:Y:S01]  /*1b730*/  MUFU.EX2 R52, R52 ;  /* 0x0000003400347308 */ /* 0x000ee20000000800 */
[C---:B-1----:R-:W-:Y:S01]  /*1b740*/  F2FP.SATFINITE.E4M3.F32.PACK_AB_MERGE_C R182, R75.reuse, R72, RZ ;  /* 0x000000484bb6723e */ /* 0x042fe200048070ff */
[----:B------:R-:W-:Y:S01]  /*1b750*/  FADD.FTZ R75, R75, R8 ;  /* 0x000000084b4b7221 */ /* 0x000fe20000010000 */
[----:B------:R-:W-:Y:S02]  /*1b760*/  CS2R R72, SRZ ;  /* 0x0000000000487805 */ /* 0x000fe4000001ff00 */
[----:B------:R-:W-:-:S03]  /*1b770*/  F2FP.SATFINITE.E4M3.F32.PACK_AB_MERGE_C R182, R20, R13, R182 ;  /* 0x0000000d14b6723e */ /* 0x000fc600048070b6 */
[----:B------:R-:W1:Y:S01]  /*1b780*/  MUFU.EX2 R54, R54 ;  /* 0x0000003600367308 */ /* 0x000e620000000800 */
[----:B--2---:R-:W-:-:S01]  /*1b790*/  FADD.FTZ R3, R41, R28 ;  /* 0x0000001c29037221 */ /* 0x004fc20000010000 */
[----:B------:R-:W-:-:S06]  /*1b7a0*/  CS2R R28, SRZ ;  /* 0x00000000001c7805 */ /* 0x000fcc000001ff00 */
[----:B------:R-:W2:Y:S01]  /*1b7b0*/  MUFU.EX2 R69, R69 ;  /* 0x0000004500457308 */ /* 0x000ea20000000800 */
[----:B---3--:R-:W-:-:S07]  /*1b7c0*/  FADD.FTZ R8, R52, R75 ;  /* 0x0000004b34087221 */ /* 0x008fce0000010000 */
[----:B------:R-:W3:Y:S01]  /*1b7d0*/  MUFU.EX2 R55, R55 ;  /* 0x0000003700377308 */ /* 0x000ee20000000800 */
[----:B-1----:R-:W-:-:S07]  /*1b7e0*/  FADD.FTZ R4, R54, R3 ;  /* 0x0000000336047221 */ /* 0x002fce0000010000 */
[----:B------:R-:W1:Y:S01]  /*1b7f0*/  MUFU.EX2 R65, R65 ;  /* 0x0000004100417308 */ /* 0x000e620000000800 */
[----:B--2---:R-:W-:-:S07]  /*1b800*/  FADD.FTZ R8, R69, R8 ;  /* 0x0000000845087221 */ /* 0x004fce0000010000 */
[----:B------:R-:W2:Y:S01]  /*1b810*/  MUFU.EX2 R47, R47 ;  /* 0x0000002f002f7308 */ /* 0x000ea20000000800 */
[----:B---3--:R-:W-:-:S01]  /*1b820*/  FADD.FTZ R4, R55, R4 ;  /* 0x0000000437047221 */ /* 0x008fc20000010000 */
[----:B------:R-:W-:Y:S02]  /*1b830*/  F2FP.SATFINITE.E4M3.F32.PACK_AB_MERGE_C R177, R55, R54, RZ ;  /* 0x0000003637b1723e */ /* 0x000fe400048070ff */
[----:B------:R-:W-:Y:S02]  /*1b840*/  CS2R R54, SRZ ;  /* 0x0000000000367805 */ /* 0x000fe4000001ff00 */
[----:B------:R-:W-:Y:S02]  /*1b850*/  F2FP.SATFINITE.E4M3.F32.PACK_AB_MERGE_C R177, R41, R40, R177 ;  /* 0x0000002829b1723e */ /* 0x000fe400048070b1 */
[----:B------:R-:W-:Y:S01]  /*1b860*/  CS2R R40, SRZ ;  /* 0x0000000000287805 */ /* 0x000fe2000001ff00 */
[----:B------:R-:W3:Y:S01]  /*1b870*/  MUFU.EX2 R74, R74 ;  /* 0x0000004a004a7308 */ /* 0x000ee20000000800 */
[----:B-1----:R-:W-:-:S01]  /*1b880*/  FADD.FTZ R3, R65, R8 ;  /* 0x0000000841037221 */ /* 0x002fc20000010000 */
[----:B0-----:R-:W-:-:S06]  /*1b890*/  @P4 IMAD.HI.U32 R8, R214, R21, RZ ;  /* 0x00000015d6084227 */ /* 0x001fcc00078e00ff */
[----:B------:R-:W0:Y:S01]  /*1b8a0*/  MUFU.EX2 R42, R42 ;  /* 0x0000002a002a7308 */ /* 0x000e220000000800 */
[----:B--2---:R-:W-:-:S07]  /*1b8b0*/  FADD.FTZ R5, R47, R4 ;  /* 0x000000042f057221 */ /* 0x004fce0000010000 */
[----:B------:R-:W1:Y:S01]  /*1b8c0*/  MUFU.EX2 R58, R58 ;  /* 0x0000003a003a7308 */ /* 0x000e620000000800 */
[----:B---3--:R-:W-:-:S01]  /*1b8d0*/  FADD.FTZ R3, R74, R3 ;  /* 0x000000034a037221 */ /* 0x008fc20000010000 */
[----:B------:R-:W-:Y:S02]  /*1b8e0*/  F2FP.SATFINITE.E4M3.F32.PACK_AB_MERGE_C R176, R74, R65, RZ ;  /* 0x000000414ab0723e */ /* 0x000fe400048070ff */
[----:B------:R-:W-:Y:S02]  /*1b8f0*/  CS2R R74, SRZ ;  /* 0x00000000004a7805 */ /* 0x000fe4000001ff00 */
[----:B------:R-:W-:Y:S02]  /*1b900*/  F2FP.SATFINITE.E4M3.F32.PACK_AB_MERGE_C R176, R69, R52, R176 ;  /* 0x0000003445b0723e */ /* 0x000fe400048070b0 */
[----:B------:R-:W-:Y:S01]  /*1b910*/  CS2R R52, SRZ ;  /* 0x0000000000347805 */ /* 0x000fe2000001ff00 */
[----:B------:R-:W2:Y:S01]  /*1b920*/  MUFU.EX2 R43, R43 ;  /* 0x0000002b002b7308 */ /* 0x000ea20000000800 */
[----:B0-----:R-:W-:-:S01]  /*1b930*/  FADD.FTZ R6, R42, R5 ;  /* 0x000000052a067221 */ /* 0x001fc20000010000 */
[----:B------:R-:W-:-:S06]  /*1b940*/  CS2R R68, SRZ ;  /* 0x0000000000447805 */ /* 0x000fcc000001ff00 */
        /* <DEDUP_REMOVED lines=8> */
[----:B------:R-:W-:-:S04]  /*1b9d0*/  F2FP.SATFINITE.E4M3.F32.PACK_AB_MERGE_C R179, R50, R43, RZ ;  /* 0x0000002b32b3723e */ /* 0x000fc800048070ff */
[----:B------:R-:W-:Y:S02]  /*1b9e0*/  F2FP.SATFINITE.E4M3.F32.PACK_AB_MERGE_C R179, R42, R47, R179 ;  /* 0x0000002f2ab3723e */ /* 0x000fe400048070b3 */
[----:B------:R-:W-:Y:S01]  /*1b9f0*/  CS2R R42, SRZ ;  /* 0x00000000002a7805 */ /* 0x000fe2000001ff00 */
[----:B------:R-:W1:Y:S01]  /*1ba00*/  MUFU.EX2 R26, R26 ;  /* 0x0000001a001a7308 */ /* 0x000e620000000800 */
[----:B--2---:R-:W-:-:S07]  /*1ba10*/  FADD.FTZ R4, R62, R5 ;  /* 0x000000053e047221 */ /* 0x004fce0000010000 */
[----:B------:R-:W2:Y:S01]  /*1ba20*/  MUFU.EX2 R27, R27 ;  /* 0x0000001b001b7308 */ /* 0x000ea20000000800 */
[C---:B0-----:R-:W-:Y:S01]  /*1ba30*/  F2FP.SATFINITE.E4M3.F32.PACK_AB_MERGE_C R178, R61.reuse, R62, RZ ;  /* 0x0000003e3db2723e */ /* 0x041fe200048070ff */
[----:B------:R-:W-:-:S03]  /*1ba40*/  FADD.FTZ R61, R61, R4 ;  /* 0x000000043d3d7221 */ /* 0x000fc60000010000 */
[----:B------:R-:W-:Y:S01]  /*1ba50*/  F2FP.SATFINITE.E4M3.F32.PACK_AB_MERGE_C R178, R63, R58, R178 ;  /* 0x0000003a3fb2723e */ /* 0x000fe200048070b2 */
[----:B------:R-:W-:-:S01]  /*1ba60*/  FADD.FTZ R4, R0, R61 ;  /* 0x0000003d00047221 */ /* 0x000fc20000010000 */
[----:B------:R-:W-:Y:S01]  /*1ba70*/  CS2R R60, SRZ ;  /* 0x00000000003c7805 */ /* 0x000fe2000001ff00 */
[----:B------:R-:W0:Y:S01]  /*1ba80*/  MUFU.EX2 R31, R31 ;  /* 0x0000001f001f7308 */ /* 0x000e220000000800 */
[----:B-1----:R-:W-:-:S01]  /*1ba90*/  FADD.FTZ R6, R26, R11 ;  /* 0x0000000b1a067221 */ /* 0x002fc20000010000 */
[----:B------:R-:W-:-:S06]  /*1baa0*/  CS2R R62, SRZ ;  /* 0x00000000003e7805 */ /* 0x000fcc000001ff00 */
[----:B------:R-:W1:Y:S01]  /*1bab0*/  MUFU.EX2 R59, R59 ;  /* 0x0000003b003b7308 */ /* 0x000e620000000800 */
[----:B--2---:R-:W-:-:S07]  /*1bac0*/  FADD.FTZ R6, R27, R6 ;  /* 0x000000061b067221 */ /* 0x004fce0000010000 */
[----:B------:R-:W2:Y:S01]  /*1bad0*/  MUFU.EX2 R46, R46 ;  /* 0x0000002e002e7308 */ /* 0x000ea20000000800 */
[----:B0-----:R-:W-:-:S01]  /*1bae0*/  FADD.FTZ R13, R31, R6 ;  /* 0x000000061f0d7221 */ /* 0x001fc20000010000 */
[----:B------:R-:W-:-:S06]  /*1baf0*/  IMAD.MOV.U32 R6, RZ, RZ, R214 ;  /* 0x000000ffff067224 */ /* 0x000fcc00078e00d6 */
[----:B------:R-:W0:Y:S01]  /*1bb00*/  MUFU.EX2 R64, R64 ;  /* 0x0000004000407308 */ /* 0x000e220000000800 */
[----:B-1----:R-:W-:-:S07]  /*1bb10*/  FADD.FTZ R11, R59, R4 ;  /* 0x000000043b0b7221 */ /* 0x002fce0000010000 */
[----:B------:R-:W1:Y:S01]  /*1bb20*/  MUFU.EX2 R77, R77 ;  /* 0x0000004d004d7308 */ /* 0x000e620000000800 */
[----:B--2---:R-:W-:-:S01]  /*1bb30*/  FADD.FTZ R13, R46, R13 ;  /* 0x0000000d2e0d7221 */ /* 0x004fc20000010000 */
[----:B------:R-:W-:Y:S02]  /*1bb40*/  F2FP.SATFINITE.E4M3.F32.PACK_AB_MERGE_C R173, R46, R31, RZ ;  /* 0x0000001f2ead723e */ /* 0x000fe400048070ff */
[----:B------:R-:W-:Y:S02]  /*1bb50*/  CS2R R46, SRZ ;  /* 0x00000000002e7805 */ /* 0x000fe4000001ff00 */
[----:B------:R-:W-:Y:S02]  /*1bb60*/  F2FP.SATFINITE.E4M3.F32.PACK_AB_MERGE_C R173, R27, R26, R173 ;  /* 0x0000001a1bad723e */ /* 0x000fe400048070ad */
[----:B------:R-:W-:Y:S01]  /*1bb70*/  CS2R R26, SRZ ;  /* 0x00000000001a7805 */ /* 0x000fe2000001ff00 */
[----:B------:R-:W2:Y:S01]  /*1bb80*/  MUFU.EX2 R30, R30 ;  /* 0x0000001e001e7308 */ /* 0x000ea20000000800 */
[----:B0-----:R-:W-:-:S07]  /*1bb90*/  FADD.FTZ R4, R64, R11 ;  /* 0x0000000b40047221 */ /* 0x001fce0000010000 */
[----:B------:R-:W0:Y:S01]  /*1bba0*/  MUFU.EX2 R37, R37 ;  /* 0x0000002500257308 */ /* 0x000e220000000800 */
[C---:B-1----:R-:W-:Y:S01]  /*1bbb0*/  F2FP.SATFINITE.E4M3.F32.PACK_AB_MERGE_C R172, R77.reuse, R64, RZ ;  /* 0x000000404dac723e */ /* 0x042fe200048070ff */
[----:B------:R-:W-:Y:S01]  /*1bbc0*/  FADD.FTZ R77, R77, R4 ;  /* 0x000000044d4d7221 */ /* 0x000fe20000010000 */
[----:B------:R-:W-:Y:S02]  /*1bbd0*/  CS2R R64, SRZ ;  /* 0x0000000000407805 */ /* 0x000fe4000001ff00 */
[----:B------:R-:W-:Y:S02]  /*1bbe0*/  F2FP.SATFINITE.E4M3.F32.PACK_AB_MERGE_C R172, R59, R0, R172 ;  /* 0x000000003bac723e */ /* 0x000fe400048070ac */
[----:B------:R-:W-:Y:S01]  /*1bbf0*/  CS2R R58, SRZ ;  /* 0x00000000003a7805 */ /* 0x000fe2000001ff00 */
[----:B------:R-:W1:Y:S01]  /*1bc00*/  MUFU.EX2 R76, R88 ;  /* 0x00000058004c7308 */ /* 0x000e620000000800 */
[----:B--2---:R-:W-:-:S02]  /*1bc10*/  FADD.FTZ R4, R30, R13 ;  /* 0x0000000d1e047221 */ /* 0x004fc40000010000 */
[----:B------:R-:W2:Y:S05]  /*1bc20*/  @P4 LDC R13, c[0x0][0x450] ;  /* 0x00011400ff0d4b82 */ /* 0x000eaa0000000800 */
[----:B------:R-:W-:Y:S01]  /*1bc30*/  MUFU.EX2 R51, R51 ;  /* 0x0000003300337308 */ /* 0x000fe20000000800 */
[----:B0-----:R-:W-:-:S07]  /*1bc40*/  FADD.FTZ R4, R37, R4 ;  /* 0x0000000425047221 */ /* 0x001fce0000010000 */
[----:B------:R-:W0:Y:S01]  /*1bc50*/  MUFU.EX2 R34, R34 ;  /* 0x0000002200227308 */ /* 0x000e220000000800 */
[----:B-1----:R-:W-:-:S07]  /*1bc60*/  FADD.FTZ R0, R76, R77 ;  /* 0x0000004d4c007221 */ /* 0x002fce0000010000 */
[----:B------:R-:W1:Y:S01]  /*1bc70*/  MUFU.EX2 R81, R81 ;  /* 0x0000005100517308 */ /* 0x000e620000000800 */
[----:B--2---:R-:W-:-:S04]  /*1bc80*/  @P4 SHF.R.U32.HI R6, RZ, R13, R8 ;  /* 0x0000000dff064219 */ /* 0x004fc80000011608 */
[----:B------:R-:W-:-:S03]  /*1bc90*/  IADD3 R6, R6, R217, -R215 ;  /* 0x000000d906067210 */ /* 0x000fc60007ffe8d7 */
[----:B------:R-:W-:Y:S01]  /*1bca0*/  MUFU.EX2 R7, R94 ;  /* 0x0000005e00077308 */ /* 0x000fe20000000800 */
[----:B0-----:R-:W-:Y:S01]  /*1bcb0*/  F2FP.SATFINITE.E4M3.F32.PACK_AB_MERGE_C R175, R34, R51, RZ ;  /* 0x0000003322af723e */ /* 0x001fe200048070ff */
[----:B------:R-:W-:Y:S01]  /*1bcc0*/  FADD.FTZ R51, R51, R4 ;  /* 0x0000000433337221 */ /* 0x000fe20000010000 */
[----:B------:R-:W-:Y:S02]  /*1bcd0*/  IMAD.HI R8, R6, 0x66666667, RZ ;  /* 0x6666666706087827 */ /* 0x000fe400078e02ff */
[----:B------:R-:W-:Y:S02]  /*1bce0*/  F2FP.SATFINITE.E4M3.F32.PACK_AB_MERGE_C R175, R37, R30, R175 ;  /* 0x0000001e25af723e */ /* 0x000fe400048070af */
[----:B------:R-:W-:-:S01]  /*1bcf0*/  FADD.FTZ R34, R34, R51 ;  /* 0x0000003322227221 */ /* 0x000fc20000010000 */
[----:B------:R-:W-:Y:S01]  /*1bd00*/  CS2R R30, SRZ ;  /* 0x00000000001e7805 */ /* 0x000fe2000001ff00 */
[----:B------:R-:W0:Y:S01]  /*1bd10*/  MUFU.EX2 R92, R92 ;  /* 0x0000005c005c7308 */ /* 0x000e220000000800 */
[----:B-1----:R-:W-:-:S01]  /*1bd20*/  FADD.FTZ R0, R81, R0 ;  /* 0x0000000051007221 */ /* 0x002fc20000010000 */
[----:B------:R-:W-:-:S02]  /*1bd30*/  CS2R R36, SRZ ;  /* 0x0000000000247805 */ /* 0x000fc4000001ff00 */
[----:B------:R-:W-:-:S04]  /*1bd40*/  CS2R R50, SRZ ;  /* 0x0000000000327805 */ /* 0x000fc8000001ff00 */
[----:B------:R-:W1:Y:S08]  /*1bd50*/  MUFU.EX2 R35, R35 ;  /* 0x0000002300237308 */ /* 0x000e700000000800 */
[----:B------:R-:W-:Y:S01]  /*1bd60*/  MUFU.EX2 R100, R100 ;  /* 0x0000006400647308 */ /* 0x000fe20000000800 */
[----:B0-----:R-:W-:Y:S01]  /*1bd70*/  F2FP.SATFINITE.E4M3.F32.PACK_AB_MERGE_C R174, R92, R7, RZ ;  /* 0x000000075cae723e */ /* 0x001fe200048070ff */
[----:B------:R-:W-:-:S03]  /*1bd80*/  FADD.FTZ R7, R7, R0 ;  /* 0x0000000007077221 */ /* 0x000fc60000010000 */
[----:B------:R-:W-:Y:S01]  /*1bd90*/  F2FP.SATFINITE.E4M3.F32.PACK_AB_MERGE_C R174, R81, R76, R174 ;  /* 0x0000004c51ae723e */ /* 0x000fe200048070ae */
[----:B------:R-:W-:-:S01]  /*1bda0*/  FADD.FTZ R92, R92, R7 ;  /* 0x000000075c5c7221 */ /* 0x000fc20000010000 */
[----:B------:R-:W-:Y:S01]  /*1bdb0*/  CS2R R76, SRZ ;  /* 0x00000000004c7805 */ /* 0x000fe2000001ff00 */
[----:B------:R-:W0:Y:S01]  /*1bdc0*/  MUFU.EX2 R3, R98 ;  /* 0x0000006200037308 */ /* 0x000e220000000800 */
[----:B-1----:R-:W-:-:S01]  /*1bdd0*/  FADD.FTZ R11, R35, R34 ;  /* 0x00000022230b7221 */ /* 0x002fc20000010000 */
[----:B------:R-:W-:-:S06]  /*1bde0*/  CS2R R80, SRZ ;  /* 0x0000000000507805 */ /* 0x000fcc000001ff00 */
[----:B------:R-:W1:Y:S08]  /*1bdf0*/  MUFU.EX2 R38, R38 ;  /* 0x0000002600267308 */ /* 0x000e700000000800 */
[----:B------:R-:W2:Y:S01]  /*1be00*/  MUFU.EX2 R97, R97 ;  /* 0x0000006100617308 */ /* 0x000ea20000000800 */
[----:B0-----:R-:W-:-:S07]  /*1be10*/  F2FP.SATFINITE.E4M3.F32.PACK_AB_MERGE_C R0, R3, R100, RZ ;  /* 0x000000640300723e */ /* 0x001fce00048070ff */
[----:B------:R-:W0:Y:S01]  /*1be20*/  MUFU.EX2 R96, R96 ;  /* 0x0000006000607308 */ /* 0x000e220000000800 */
[----:B-1----:R-:W-:-:S07]  /*1be30*/  FADD.FTZ R11, R38, R11 ;  /* 0x0000000b260b7221 */ /* 0x002fce0000010000 */
[----:B------:R-:W1:Y:S01]  /*1be40*/  MUFU.EX2 R66, R66 ;  /* 0x0000004200427308 */ /* 0x000e620000000800 */
[----:B--2---:R-:W-:-:S07]  /*1be50*/  FADD.FTZ R7, R97, R92 ;  /* 0x0000005c61077221 */ /* 0x004fce0000010000 */
[----:B------:R-:W2:Y:S01]  /*1be60*/  MUFU.EX2 R67, R67 ;  /* 0x0000004300437308 */ /* 0x000ea20000000800 */
[C---:B0-----:R-:W-:Y:S01]  /*1be70*/  F2FP.SATFINITE.E4M3.F32.PACK_AB_MERGE_C R168, R96.reuse, R97, R0 ;  /* 0x0000006160a8723e */ /* 0x041fe20004807000 */
[----:B------:R-:W-:-:S04]  /*1be80*/  FADD.FTZ R7, R96, R7 ;  /* 0x0000000760077221 */ /* 0x000fc80000010000 */
[----:B------:R-:W-:Y:S02]  /*1be90*/  FADD.FTZ R100, R100, R7 ;  /* 0x0000000764647221 */ /* 0x000fe40000010000 */
[----:B------:R-:W0:Y:S01]  /*1bea0*/  MUFU.EX2 R39, R39 ;  /* 0x0000002700277308 */ /* 0x000e220000000800 */
[----:B-1----:R-:W-:-:S01]  /*1beb0*/  FADD.FTZ R0, R66, R11 ;  /* 0x0000000b42007221 */ /* 0x002fc20000010000 */
[----:B------:R-:W-:-:S06]  /*1bec0*/  FADD.FTZ R3, R3, R100 ;  /* 0x0000006403037221 */ /* 0x000fcc0000010000 */
[----:B------:R-:W1:Y:S01]  /*1bed0*/  MUFU.EX2 R44, R44 ;  /* 0x0000002c002c7308 */ /* 0x000e620000000800 */
[----:B--2---:R-:W-:-:S01]  /*1bee0*/  FADD.FTZ R0, R67, R0 ;  /* 0x0000000043007221 */ /* 0x004fc20000010000 */
[----:B------:R-:W-:-:S04]  /*1bef0*/  F2FP.SATFINITE.E4M3.F32.PACK_AB_MERGE_C R66, R67, R66, RZ ;  /* 0x000000424342723e */ /* 0x000fc800048070ff */
[----:B------:R-:W-:Y:S02]  /*1bf00*/  F2FP.SATFINITE.E4M3.F32.PACK_AB_MERGE_C R169, R38, R35, R66 ;  /* 0x0000002326a9723e */ /* 0x000fe40004807042 */
[----:B------:R-:W-:Y:S01]  /*1bf10*/  CS2R R34, SRZ ;  /* 0x0000000000227805 */ /* 0x000fe2000001ff00 */
[----:B------:R-:W2:Y:S01]  /*1bf20*/  MUFU.EX2 R106, R106 ;  /* 0x0000006a006a7308 */ /* 0x000ea20000000800 */
[----:B0-----:R-:W-:-:S01]  /*1bf30*/  FADD.FTZ R7, R39, R0 ;  /* 0x0000000027077221 */ /* 0x001fc20000010000 */
[----:B------:R-:W-:-:S06]  /*1bf40*/  CS2R R66, SRZ ;  /* 0x0000000000427805 */ /* 0x000fcc000001ff00 */
[----:B------:R-:W-:Y:S01]  /*1bf50*/  MUFU.EX2 R107, R107 ;  /* 0x0000006b006b7308 */ /* 0x000fe20000000800 */
[----:B-1----:R-:W-:-:S01]  /*1bf60*/  FADD.FTZ R6, R44, R7 ;  /* 0x000000072c067221 */ /* 0x002fc20000010000 */
[----:B------:R-:W-:-:S04]  /*1bf70*/  SHF.R.U32.HI R7, RZ, 0x1f, R8 ;  /* 0x0000001fff077819 */ /* 0x000fc80000011608 */
[----:B------:R-:W-:Y:S02]  /*1bf80*/  LEA.HI.SX32 R14, R8, R7, 0x1a ;  /* 0x00000007080e7211 */ /* 0x000fe400078fd2ff */
[----:B------:R0:W1:Y:S01]  /*1bf90*/  MUFU.EX2 R4, R71 ;  /* 0x0000004700047308 */ /* 0x0000620000000800 */
[----:B--2---:R-:W-:-:S01]  /*1bfa0*/  FADD.FTZ R0, R106, R3 ;  /* 0x000000036a007221 */ /* 0x004fc20000010000 */
[----:B------:R-:W-:-:S06]  /*1bfb0*/  VIMNMX R14, R213, R14, !PT ;  /* 0x0000000ed50e7248 */ /* 0x000fcc0007fe0100 */
[----:B------:R-:W2:Y:S01]  /*1bfc0*/  MUFU.EX2 R5, R102 ;  /* 0x0000006600057308 */ /* 0x000ea20000000800 */
[----:B0-----:R-:W-:-:S07]  /*1bfd0*/  CS2R R70, SRZ ;  /* 0x0000000000467805 */ /* 0x001fce000001ff00 */
[----:B------:R-:W-:Y:S01]  /*1bfe0*/  MUFU.EX2 R45, R45 ;  /* 0x0000002d002d7308 */ /* 0x000fe20000000800 */
[----:B-1----:R-:W-:-:S07]  /*1bff0*/  F2FP.SATFINITE.E4M3.F32.PACK_AB_MERGE_C R3, R4, R107, RZ ;  /* 0x0000006b0403723e */ /* 0x002fce00048070ff */
[----:B------:R-:W0:Y:S01]  /*1c000*/  MUFU.EX2 R24, R24 ;  /* 0x0000001800187308 */ /* 0x000e220000000800 */
[----:B--2---:R-:W-:-:S01]  /*1c010*/  FADD.FTZ R0, R5, R0 ;  /* 0x0000000005007221 */ /* 0x004fc20000010000 */
[----:B------:R-:W-:-:S03]  /*1c020*/  F2FP.SATFINITE.E4M3.F32.PACK_AB_MERGE_C R170, R5, R106, R3 ;  /* 0x0000006a05aa723e */ /* 0x000fc60004807003 */
[----:B------:R-:W-:-:S04]  /*1c030*/  FADD.FTZ R3, R107, R0 ;  /* 0x000000006b037221 */ /* 0x000fc80000010000 */
[----:B------:R-:W-:Y:S01]  /*1c040*/  FADD.FTZ R3, R4, R3 ;  /* 0x0000000304037221 */ /* 0x000fe20000010000 */
[----:B0-----:R-:W-:Y:S01]  /*1c050*/  F2FP.SATFINITE.E4M3.F32.PACK_AB_MERGE_C R5, R24, R45, RZ ;  /* 0x0000002d1805723e */ /* 0x001fe200048070ff */
[----:B------:R-:W-:Y:S01]  /*1c060*/  FADD.FTZ R45, R45, R6 ;  /* 0x000000062d2d7221 */ /* 0x000fe20000010000 */
[----:B------:R-:W-:Y:S02]  /*1c070*/  VIADD R6, R104, 0xfffffffe ;  /* 0xfffffffe68067836 */ /* 0x000fe40000000000 */
[----:B------:R-:W-:Y:S01]  /*1c080*/  F2FP.SATFINITE.E4M3.F32.PACK_AB_MERGE_C R171, R44, R39, R5 ;  /* 0x000000272cab723e */ /* 0x000fe20004807005 */
[----:B------:R-:W-:-:S01]  /*1c090*/  FADD.FTZ R0, R24, R45 ;  /* 0x0000002d18007221 */ /* 0x000fc20000010000 */
[----:B------:R-:W-:Y:S02]  /*1c0a0*/  CS2R R24, SRZ ;  /* 0x0000000000187805 */ /* 0x000fe4000001ff00 */
[----:B------:R-:W-:Y:S02]  /*1c0b0*/  ISETP.GE.AND P1, PT, R6, R14, PT ;  /* 0x0000000e0600720c */ /* 0x000fe40003f26270 */
[----:B------:R-:W-:-:S02]  /*1c0c0*/  CS2R R38, SRZ ;  /* 0x0000000000267805 */ /* 0x000fc4000001ff00 */
[----:B------:R-:W-:-:S09]  /*1c0d0*/  CS2R R44, SRZ ;  /* 0x00000000002c7805 */ /* 0x000fd2000001ff00 */
        /* <DEDUP_REMOVED lines=37> */
.L_x_2853:
        /* <DEDUP_REMOVED lines=8> */
.L_x_2843:
        /* <DEDUP_REMOVED lines=8> */
.L_x_2844:
[----:B------:R-:W-:Y:S04]  /*1c430*/  BSSY B0, `(.L_x_2842) ;  /* 0x0000004000007945 */ /* 0x000fe80003800000 */
[----:B-1----:R-:W-:Y:S05]  /*1c440*/  @P2 BRA `(.L_x_2845) ;  /* 0x0000000000082947 */ /* 0x002fea0003800000 */
[----:B------:R-:W1:Y:S02]  /*1c450*/  SYNCS.PHASECHK.TRANS64.TRYWAIT P2, [R11+URZ+0x29830], R10 ;  /* 0x0298300a0b0075a7 */ /* 0x000e64000804017f */
[----:B-1----:R-:W-:Y:S05]  /*1c460*/  @!P2 BRA `(.L_x_2846) ;  /* 0x000001680088a947 */ /* 0x002fea0003800000 */
.L_x_2845:
[----:B------:R-:W-:Y:S05]  /*1c470*/  BSYNC B0 ;  /* 0x0000000000007941 */ /* 0x000fea0003800000 */
.L_x_2842:
        /* <DEDUP_REMOVED lines=8> */
[----:B------:R-:W-:Y:S01]  /*1c500*/  IMAD.MOV.U32 R13, RZ, RZ, -0x7fffffe0 ;  /* 0x80000020ff0d7424 */ /* 0x000fe200078e00ff */
[----:B------:R-:W-:Y:S01]  /*1c510*/  R2UR UR47, R11 ;  /* 0x000000000b2f72ca */ /* 0x000fe200000e0000 */
[----:B------:R-:W-:Y:S01]  /*1c520*/  UMOV UR40, UR24 ;  /* 0x0000001800287c82 */ /* 0x000fe20008000000 */
[----:B------:R-:W-:Y:S01]  /*1c530*/  UMOV UR41, UR25 ;  /* 0x0000001900297c82 */ /* 0x000fe20008000000 */
[----:B------:R-:W-:Y:S01]  /*1c540*/  IMAD.MOV.U32 R89, RZ, RZ, -0x7fffffe0 ;  /* 0x80000020ff597424 */ /* 0x000fe200078e00ff */
[----:B------:R-:W-:Y:S01]  /*1c550*/  R2UR UR43, R13 ;  /* 0x000000000d2b72ca */ /* 0x000fe200000e0000 */
[----:B------:R-:W-:Y:S01]  /*1c560*/  IMAD.MOV.U32 R21, RZ, RZ, -0x7fffffe0 ;  /* 0x80000020ff157424 */ /* 0x000fe200078e00ff */
[----:B------:R-:W-:Y:S01]  /*1c570*/  UMOV UR28, UR24 ;  /* 0x00000018001c7c82 */ /* 0x000fe20008000000 */
        /* <DEDUP_REMOVED lines=8> */
[----:B------:R-:W-:-:S02]  /*1c600*/  IMAD.MOV.U32 R13, RZ, RZ, -0x7fffffe0 ;  /* 0x80000020ff0d7424 */ /* 0x000fc400078e00ff */
[----:B------:R-:W-:Y:S01]  /*1c610*/  IMAD.MOV.U32 R11, RZ, RZ, -0x7fffffe0 ;  /* 0x80000020ff0b7424 */ /* 0x000fe200078e00ff */
[----:B0-----:R-:W-:-:S04]  /*1c620*/  SHF.R.U32.HI R10, RZ, 0x7, R10 ;  /* 0x00000007ff0a7819 */ /* 0x001fc8000001160a */
[----:B------:R-:W-:Y:S01]  /*1c630*/  IADD3 R90, R10, 0x8, RZ ;  /* 0x000000080a5a7810 */ /* 0x000fe20007ffe0ff */
[----:B------:R-:W-:-:S04]  /*1c640*/  IMAD R10, R23, 0x780, R9 ;  /* 0x00000780170a7824 */ /* 0x000fc800078e0209 */
[----:B------:R0:W-:Y:S01]  /*1c650*/  BAR.SYNC.DEFER_BLOCKING R90, 0x100 ;  /* 0x0004005a0000751d */ /* 0x0001e20000010000 */
[C---:B------:R-:W-:Y:S01]  /*1c660*/  R2UR UR46, R10.reuse ;  /* 0x000000000a2e72ca */ /* 0x040fe200000e0000 */
[C---:B------:R-:W-:Y:S01]  /*1c670*/  VIADD R12, R10.reuse, 0x80 ;  /* 0x000000800a0c7836 */ /* 0x040fe20000000000 */
[C---:B------:R-:W-:Y:S01]  /*1c680*/  IADD3 R20, R10.reuse, 0x180, RZ ;  /* 0x000001800a147810 */ /* 0x040fe20007ffe0ff */
[----:B------:R-:W-:-:S03]  /*1c690*/  VIADD R88, R10, 0x100 ;  /* 0x000001000a587836 */ /* 0x000fc60000000000 */
[----:B------:R-:W-:Y:S01]  /*1c6a0*/  R2UR UR42, R12 ;  /* 0x000000000c2a72ca */ /* 0x000fe200000e0000 */
[----:B------:R-:W-:Y:S01]  /*1c6b0*/  VIADD R12, R10, 0x200 ;  /* 0x000002000a0c7836 */ /* 0x000fe20000000000 */
[----:B------:R-:W-:Y:S01]  /*1c6c0*/  R2UR UR26, R88 ;  /* 0x00000000581a72ca */ /* 0x000fe200000e0000 */
[----:B------:R-:W-:Y:S01]  /*1c6d0*/  VIADD R88, R10, 0x2 ;  /* 0x000000020a587836 */ /* 0x000fe20000000000 */
[----:B------:R-:W-:Y:S02]  /*1c6e0*/  R2UR UR30, R20 ;  /* 0x00000000141e72ca */ /* 0x000fe400000e0000 */
[----:B------:R-:W-:Y:S01]  /*1c6f0*/  R2UR UR34, R12 ;  /* 0x000000000c2272ca */ /* 0x000fe200000e0000 */
[----:B------:R-:W-:Y:S01]  /*1c700*/  VIADD R12, R10, 0x102 ;  /* 0x000001020a0c7836 */ /* 0x000fe20000000000 */
[----:B------:R-:W-:Y:S02]  /*1c710*/  R2UR UR6, R88 ;  /* 0x00000000580672ca */ /* 0x000fe400000e0000 */
[----:B------:R-:W-:Y:S01]  /*1c720*/  IADD3 R20, R10, 0x82, RZ ;  /* 0x000000820a147810 */ /* 0x000fe20007ffe0ff */
        /* <DEDUP_REMOVED lines=74> */
[----:B------:R-:W-:-:S03]  /*1cbd0*/  IMAD.MOV.U32 R13, RZ, RZ, -0x7fffffe0 ;  /* 0x80000020ff0d7424 */ /* 0x000fc600078e00ff */
[----:B------:R-:W-:Y:S01]  /*1cbe0*/  R2UR UR46, R12 ;  /* 0x000000000c2e72ca */ /* 0x000fe200000e0000 */
[----:B------:R-:W-:Y:S01]  /*1cbf0*/  VIADD R12, R10, 0x282 ;  /* 0x000002820a0c7836 */ /* 0x000fe20000000000 */
[----:B------:R-:W-:Y:S01]  /*1cc00*/  R2UR UR47, R13 ;  /* 0x000000000d2f72ca */ /* 0x000fe200000e0000 */
        /* <DEDUP_REMOVED lines=111> */
[----:B------:R-:W-:Y:S01]  /*1d300*/  MOV R13, 0x80000020 ;  /* 0x80000020000d7802 */ /* 0x000fe20000000f00 */
[----:B------:R-:W-:Y:S01]  /*1d310*/  VIADD R10, R10, 0x702 ;  /* 0x000007020a0a7836 */ /* 0x000fe20000000000 */
        /* <DEDUP_REMOVED lines=33> */
.L_x_2848:
[----:B------:R-:W-:Y:S01]  /*1d530*/  SHF.L.U32 R7, R7, 0x1f, RZ ;  /* 0x0000001f07077819 */ /* 0x000fe200000006ff */
[----:B------:R-:W-:-:S04]  /*1d540*/  IMAD R10, R8, 0x8, R18 ;  /* 0x00000008080a7824 */ /* 0x000fc800078e0212 */
[----:B------:R0:W1:Y:S01]  /*1d550*/  SYNCS.PHASECHK.TRANS64.TRYWAIT P1, [R10+URZ+0x29850], R7 ;  /* 0x029850070a0075a7 */ /* 0x000062000802017f */
[----:B------:R-:W-:Y:S05]  /*1d560*/  @!P0 BRA `(.L_x_2849) ;  /* 0x0000000000048947 */ /* 0x000fea0003800000 */
[----:B------:R-:W-:Y:S01]  /*1d570*/  BPT.TRAP 0x1 ;  /* 0x000000040000795c */ /* 0x000fe20000300000 */
.L_x_2849:
[----:B-1----:R-:W-:Y:S05]  /*1d580*/  @P1 BRA `(.L_x_2847) ;  /* 0x0000000000081947 */ /* 0x002fea0003800000 */
[----:B------:R-:W1:Y:S02]  /*1d590*/  SYNCS.PHASECHK.TRANS64.TRYWAIT P1, [R10+URZ+0x29850], R7 ;  /* 0x029850070a0075a7 */ /* 0x000e64000802017f */
[----:B-1----:R-:W-:Y:S05]  /*1d5a0*/  @!P1 BRA `(.L_x_2850) ;  /* 0x00000158004c9947 */ /* 0x002fea0003800000 */
.L_x_2847:
[----:B01----:R-:W-:Y:S01]  /*1d5b0*/  VIADD R7, R18, 0x400 ;  /* 0x0000040012077836 */ /* 0x003fe20000000000 */
[----:B------:R-:W-:Y:S01]  /*1d5c0*/  MOV R11, 0xc0000010 ;  /* 0xc0000010000b7802 */ /* 0x000fe20000000f00 */
[----:B------:R-:W-:Y:S05]  /*1d5d0*/  WARPSYNC.ALL ;  /* 0x0000000000007948 */ /* 0x000fea0003800000 */
[----:B------:R-:W-:Y:S01]  /*1d5e0*/  SHF.R.U32.HI R7, RZ, 0x4, R7 ;  /* 0x00000004ff077819 */ /* 0x000fe20000011607 */
[----:B------:R-:W-:Y:S01]  /*1d5f0*/  WARPGROUP.ARRIVE ;  /* 0x00000000000079c5 */ /* 0x000fe20000000000 */
[----:B------:R-:W-:Y:S01]  /*1d600*/  R2UR UR7, R11 ;  /* 0x000000000b0772ca */ /* 0x000fe200000e0000 */
[----:B------:R-:W-:Y:S01]  /*1d610*/  IMAD.MOV.U32 R13, RZ, RZ, -0x3ffffff0 ;  /* 0xc0000010ff0d7424 */ /* 0x000fe200078e00ff */
[----:B------:R-:W-:Y:S01]  /*1d620*/  LOP3.LUT R7, R7, 0x3fff, RZ, 0xc0, !PT ;  /* 0x00003fff07077812 */ /* 0x000fe200078ec0ff */
[----:B------:R-:W-:-:S02]  /*1d630*/  IMAD.MOV.U32 R11, RZ, RZ, -0x3ffffff0 ;  /* 0xc0000010ff0b7424 */ /* 0x000fc400078e00ff */
[----:B------:R-:W0:Y:S01]  /*1d640*/  S2R R20, SR_TID.X ;  /* 0x0000000000147919 */ /* 0x000e220000002100 */
[----:B------:R-:W-:-:S05]  /*1d650*/  LOP3.LUT R7, R7, 0x10000, RZ, 0xfc, !PT ;  /* 0x0001000007077812 */ /* 0x000fca00078efcff */
[----:B------:R-:W-:-:S04]  /*1d660*/  IMAD R10, R8, 0x500, R7 ;  /* 0x00000500080a7824 */ /* 0x000fc800078e0207 */
[C---:B------:R-:W-:Y:S01]  /*1d670*/  VIADD R12, R10.reuse, 0x100 ;  /* 0x000001000a0c7836 */ /* 0x040fe20000000000 */
[----:B------:R-:W-:-:S13]  /*1d680*/  R2UR UR6, R10 ;  /* 0x000000000a0672ca */ /* 0x000fda00000e0000 */
[----:B------:R-:W-:Y:S01]  /*1d690*/  QGMMA.64x128x32.F32.E4M3.E4M3 R24, R184, gdesc[UR4], R24, gsb0 ;  /* 0x01e00004b8187df3 */ /* 0x000fe20008000818 */
[----:B------:R-:W-:Y:S01]  /*1d6a0*/  R2UR UR6, R12 ;  /* 0x000000000c0672ca */ /* 0x000fe200000e0000 */
[----:B------:R-:W-:Y:S01]  /*1d6b0*/  VIADD R12, R10, 0x200 ;  /* 0x000002000a0c7836 */ /* 0x000fe20000000000 */
[----:B------:R-:W-:Y:S01]  /*1d6c0*/  R2UR UR7, R13 ;  /* 0x000000000d0772ca */ /* 0x000fe200000e0000 */
[----:B------:R-:W-:Y:S01]  /*1d6d0*/  IMAD.MOV.U32 R13, RZ, RZ, -0x3ffffff0 ;  /* 0xc0000010ff0d7424 */ /* 0x000fe200078e00ff */
[----:B0-----:R-:W-:-:S04]  /*1d6e0*/  SHF.R.U32.HI R20, RZ, 0x7, R20 ;  /* 0x00000007ff147819 */ /* 0x001fc80000011614 */
[----:B------:R-:W-:Y:S01]  /*1d6f0*/  IADD3 R7, -R20, 0xb, RZ ;  /* 0x0000000b14077810 */ /* 0x000fe20007ffe1ff */
[----:B------:R-:W-:Y:S02]  /*1d700*/  WARPGROUP.DEPBAR.LE gsb0, 0x0 ;  /* 0x00008000000079c5 */ /* 0x000fe40000010000 */
[----:B------:R-:W-:-:S06]  /*1d710*/  WARPGROUP.ARRIVE ;  /* 0x00000000000079c5 */ /* 0x000fcc0000000000 */
[----:B------:R-:W-:Y:S01]  /*1d720*/  QGMMA.64x128x32.F32.E4M3.E4M3 R24, R180, gdesc[UR4], R24, gsb0 ;  /* 0x01e00004b4187df3 */ /* 0x000fe20008000818 */
[----:B------:R-:W-:Y:S02]  /*1d730*/  R2UR UR6, R12 ;  /* 0x000000000c0672ca */ /* 0x000fe400000e0000 */
[----:B------:R-:W-:Y:S01]  /*1d740*/  R2UR UR7, R13 ;  /* 0x000000000d0772ca */ /* 0x000fe200000e0000 */
[----:B------:R-:W-:Y:S01]  /*1d750*/  IMAD.MOV.U32 R13, RZ, RZ, -0x3ffffff0 ;  /* 0xc0000010ff0d7424 */ /* 0x000fe200078e00ff */
[C---:B------:R-:W-:Y:S01]  /*1d760*/  IADD3 R12, R10.reuse, 0x300, RZ ;  /* 0x000003000a0c7810 */ /* 0x040fe20007ffe0ff */
        /* <DEDUP_REMOVED lines=18> */
.L_x_2851:
[----:B------:R-:W-:Y:S01]  /*1d890*/  ISETP.NE.AND P1, PT, R15, 0x1, PT ;  /* 0x000000010f00780c */ /* 0x000fe20003f25270 */
[----:B0-----:R-:W-:Y:S02]  /*1d8a0*/  IMAD.IADD R7, R219, 0x1, R214 ;  /* 0x00000001db077824 */ /* 0x001fe400078e02d6 */
[C---:B------:R-:W-:Y:S01]  /*1d8b0*/  FMUL.FTZ R20, R2.reuse, R156 ;  /* 0x0000009c02147220 */ /* 0x040fe20000410000 */
[C---:B------:R-:W-:Y:S01]  /*1d8c0*/  FMUL.FTZ R156, R2.reuse, R162 ;  /* 0x000000a2029c7220 */ /* 0x040fe20000410000 */
[C---:B------:R-:W-:Y:S01]  /*1d8d0*/  FMUL.FTZ R21, R2.reuse, R157 ;  /* 0x0000009d02157220 */ /* 0x040fe20000410000 */
[----:B------:R-:W-:Y:S01]  /*1d8e0*/  FMUL.FTZ R157, R2, R163 ;  /* 0x000000a3029d7220 */ /* 0x000fe20000410000 */
[----:B------:R-:W-:Y:S02]  /*1d8f0*/  IMAD R163, R6, -0xa0, RZ ;  /* 0xffffff6006a37824 */ /* 0x000fe400078e02ff */
[C---:B------:R-:W-:Y:S01]  /*1d900*/  FMUL.FTZ R12, R2.reuse, R154 ;  /* 0x0000009a020c7220 */ /* 0x040fe20000410000 */
[C---:B------:R-:W-:Y:S01]  /*1d910*/  FMUL.FTZ R154, R2.reuse, R160 ;  /* 0x000000a0029a7220 */ /* 0x040fe20000410000 */
[C---:B------:R-:W-:Y:S01]  /*1d920*/  FMUL.FTZ R136, R2.reuse, R136 ;  /* 0x0000008802887220 */ /* 0x040fe20000410000 */
[----:B------:R-:W-:Y:S01]  /*1d930*/  FMUL.FTZ R13, R2, R155 ;  /* 0x0000009b020d7220 */ /* 0x000fe20000410000 */
[----:B------:R-:W-:Y:S01]  /*1d940*/  IADD3 R163, -R216, 0x1, R163 ;  /* 0x00000001d8a37810 */ /* 0x000fe20007ffe1a3 */
[C---:B------:R-:W-:Y:S01]  /*1d950*/  FMUL.FTZ R155, R2.reuse, R161 ;  /* 0x000000a1029b7220 */ /* 0x040fe20000410000 */
[----:B------:R-:W0:Y:S01]  /*1d960*/  @P1 LDC R11, c[0x0][0x44c] ;  /* 0x00011300ff0b1b82 */ /* 0x000e220000000800 */
[----:B------:R-:W-:Y:S01]  /*1d970*/  MUFU.TANH R154, R154 ;  /* 0x0000009a009a7308 */ /* 0x000fe20000002400 */
[----:B------:R-:W-:Y:S01]  /*1d980*/  IADD3 R163, -R215, R163, R217 ;  /* 0x000000a3d7a37210 */ /* 0x000fe20007ffe1d9 */
[C---:B------:R-:W-:Y:S01]  /*1d990*/  FMUL.FTZ R144, R2.reuse, R144 ;  /* 0x0000009002907220 */ /* 0x040fe20000410000 */
[C---:B------:R-:W-:Y:S01]  /*1d9a0*/  FMUL.FTZ R137, R2.reuse, R137 ;  /* 0x0000008902897220 */ /* 0x040fe20000410000 */
[C---:B------:R-:W-:Y:S01]  /*1d9b0*/  FMUL.FTZ R140, R2.reuse, R140 ;  /* 0x0000008c028c7220 */ /* 0x040fe20000410000 */
[C---:B------:R-:W-:Y:S01]  /*1d9c0*/  FMUL.FTZ R141, R2.reuse, R141 ;  /* 0x0000008d028d7220 */ /* 0x040fe20000410000 */
[C---:B------:R-:W-:Y:S01]  /*1d9d0*/  FMUL.FTZ R120, R2.reuse, R120 ;  /* 0x0000007802787220 */ /* 0x040fe20000410000 */
[----:B------:R-:W1:Y:S01]  /*1d9e0*/  @P1 LDC R10, c[0x0][0x450] ;  /* 0x00011400ff0a1b82 */ /* 0x000e620000000800 */
[----:B------:R-:W-:Y:S01]  /*1d9f0*/  MUFU.TANH R20, R20 ;  /* 0x0000001400147308 */ /* 0x000fe20000002400 */
[C---:B------:R-:W-:Y:S01]  /*1da00*/  FMUL.FTZ R145, R2.reuse, R145 ;  /* 0x0000009102917220 */ /* 0x040fe20000410000 */
[C---:B------:R-:W-:Y:S01]  /*1da10*/  FMUL.FTZ R148, R2.reuse, R148 ;  /* 0x0000009402947220 */ /* 0x040fe20000410000 */
[C---:B------:R-:W-:Y:S01]  /*1da20*/  FMUL.FTZ R149, R2.reuse, R149 ;  /* 0x0000009502957220 */ /* 0x040fe20000410000 */
[C---:B------:R-:W-:Y:S01]  /*1da30*/  FMUL.FTZ R128, R2.reuse, R128 ;  /* 0x0000008002807220 */ /* 0x040fe20000410000 */
[C---:B------:R-:W-:Y:S01]  /*1da40*/  FMUL.FTZ R121, R2.reuse, R121 ;  /* 0x0000007902797220 */ /* 0x040fe20000410000 */
[C---:B------:R-:W-:Y:S01]  /*1da50*/  FMUL.FTZ R124, R2.reuse, R124 ;  /* 0x0000007c027c7220 */ /* 0x040fe20000410000 */
[C---:B------:R-:W-:Y:S01]  /*1da60*/  FMUL.FTZ R125, R2.reuse, R125 ;  /* 0x0000007d027d7220 */ /* 0x040fe20000410000 */
[----:B------:R-:W-:Y:S01]  /*1da70*/  MUFU.TANH R21, R21 ;  /* 0x0000001500157308 */ /* 0x000fe20000002400 */
[C---:B------:R-:W-:Y:S01]  /*1da80*/  FMUL.FTZ R104, R2.reuse, R104 ;  /* 0x0000006802687220 */ /* 0x040fe20000410000 */
[C---:B------:R-:W-:Y:S01]  /*1da90*/  FMUL.FTZ R129, R2.reuse, R129 ;  /* 0x0000008102817220 */ /* 0x040fe20000410000 */
[C---:B------:R-:W-:Y:S01]  /*1daa0*/  FMUL.FTZ R132, R2.reuse, R132 ;  /* 0x0000008402847220 */ /* 0x040fe20000410000 */
[C---:B------:R-:W-:Y:S01]  /*1dab0*/  FMUL.FTZ R133, R2.reuse, R133 ;  /* 0x0000008502857220 */ /* 0x040fe20000410000 */
[C---:B------:R-:W-:Y:S01]  /*1dac0*/  FMUL.FTZ R112, R2.reuse, R112 ;  /* 0x0000007002707220 */ /* 0x040fe20000410000 */
[C---:B------:R-:W-:Y:S01]  /*1dad0*/  FMUL.FTZ R105, R2.reuse, R105 ;  /* 0x0000006902697220 */ /* 0x040fe20000410000 */
[----:B0-----:R-:W-:Y:S01]  /*1dae0*/  @P1 IMAD.HI.U32 R11, R7, R11, RZ ;  /* 0x0000000b070b1227 */ /* 0x001fe200078e00ff */
[----:B------:R-:W-:Y:S03]  /*1daf0*/  MUFU.TANH R136, R136 ;  /* 0x0000008800887308 */ /* 0x000fe60000002400 */
        /* <DEDUP_REMOVED lines=13> */
[----:B------:R-:W1:Y:S01]  /*1dbd0*/  MUFU.TANH R10, R10 ;  /* 0x0000000a000a7308 */ /* 0x000e620000002400 */
[C---:B------:R-:W-:Y:S01]  /*1dbe0*/  FMUL.FTZ R159, R2.reuse, R165 ;  /* 0x000000a5029f7220 */ /* 0x040fe20000410000 */
[----:B------:R-:W2:Y:S01]  /*1dbf0*/  SHFL.IDX PT, R7, R7, 0x1, 0x1c1f ;  /* 0x003c1f0007077f89 */ /* 0x000ea200000e0000 */
        /* <DEDUP_REMOVED lines=19> */
[C---:B0-----:R-:W-:Y:S01]  /*1dd30*/  IADD3 R162, R163.reuse, R162, RZ ;  /* 0x000000a2a3a27210 */ /* 0x041fe20007ffe0ff */
[C---:B------:R-:W-:Y:S01]  /*1dd40*/  FMUL.FTZ R123, R2.reuse, R123 ;  /* 0x0000007b027b7220 */ /* 0x040fe20000410000 */
[----:B------:R-:W0:Y:S01]  /*1dd50*/  MUFU.TANH R158, R158 ;  /* 0x0000009e009e7308 */ /* 0x000e220000002400 */
[----:B------:R-:W-:Y:S01]  /*1dd60*/  FMUL.FTZ R126, R2, R126 ;  /* 0x0000007e027e7220 */ /* 0x000fe20000410000 */
[C---:B------:R-:W-:Y:S01]  /*1dd70*/  ISETP.GT.AND P2, PT, R162.reuse, RZ, PT ;  /* 0x000000ffa200720c */ /* 0x040fe20003f44270 */
[----:B--2---:R-:W-:Y:S01]  /*1dd80*/  IMAD.IADD R7, R163, 0x1, R7 ;  /* 0x00000001a3077824 */ /* 0x004fe200078e0207 */
[----:B------:R-:W-:Y:S01]  /*1dd90*/  ISETP.GT.AND P3, PT, R162, 0x1, PT ;  /* 0x00000001a200780c */ /* 0x000fe20003f64270 */
[----:B------:R-:W-:Y:S01]  /*1dda0*/  FMUL.FTZ R163, R2, R101 ;  /* 0x0000006502a37220 */ /* 0x000fe20000410000 */
[----:B-1----:R-:W-:Y:S01]  /*1ddb0*/  FSEL R10, R10, -INF , P2 ;  /* 0xff8000000a0a7808 */ /* 0x002fe20001000000 */
[----:B------:R-:W-:Y:S01]  /*1ddc0*/  FMUL.FTZ R101, R2, R94 ;  /* 0x0000005e02657220 */ /* 0x000fe20000410000 */
[----:B------:R-:W1:Y:S01]  /*1ddd0*/  MUFU.TANH R159, R159 ;  /* 0x0000009f009f7308 */ /* 0x000e620000002400 */
[----:B------:R-:W-:Y:S01]  /*1dde0*/  ISETP.GT.AND P2, PT, R162, 0x10, PT ;  /* 0x00000010a200780c */ /* 0x000fe20003f44270 */
[----:B------:R-:W-:Y:S01]  /*1ddf0*/  FMUL.FTZ R127, R2, R127 ;  /* 0x0000007f027f7220 */ /* 0x000fe20000410000 */
[----:B------:R-:W-:Y:S01]  /*1de00*/  ISETP.GT.AND P4, PT, R162, 0x8, PT ;  /* 0x00000008a200780c */ /* 0x000fe20003f84270 */
[----:B------:R-:W-:Y:S01]  /*1de10*/  FMUL.FTZ R130, R2, R130 ;  /* 0x0000008202827220 */ /* 0x000fe20000410000 */
[----:B------:R-:W-:Y:S01]  /*1de20*/  ISETP.GT.AND P1, PT, R162, 0x9, PT ;  /* 0x00000009a200780c */ /* 0x000fe20003f24270 */
[----:B------:R-:W-:Y:S01]  /*1de30*/  FMUL.FTZ R131, R2, R131 ;  /* 0x0000008302837220 */ /* 0x000fe20000410000 */
[----:B------:R-:W-:Y:S01]  /*1de40*/  FSEL R154, R154, -INF , P2 ;  /* 0xff8000009a9a7808 */ /* 0x000fe20001000000 */
[----:B------:R-:W2:Y:S01]  /*1de50*/  MUFU.TANH R144, R144 ;  /* 0x0000009000907308 */ /* 0x000ea20000002400 */
[----:B------:R-:W-:Y:S01]  /*1de60*/  ISETP.GT.AND P2, PT, R162, 0x20, PT ;  /* 0x00000020a200780c */ /* 0x000fe20003f44270 */
[C---:B------:R-:W-:Y:S01]  /*1de70*/  FMUL.FTZ R134, R2.reuse, R134 ;  /* 0x0000008602867220 */ /* 0x040fe20000410000 */
[----:B---3--:R-:W-:Y:S01]  /*1de80*/  FSEL R11, R11, -INF , P3 ;  /* 0xff8000000b0b7808 */ /* 0x008fe20001800000 */
[----:B------:R-:W-:Y:S01]  /*1de90*/  FMUL.FTZ R135, R2, R135 ;  /* 0x0000008702877220 */ /* 0x000fe20000410000 */
[----:B------:R-:W-:Y:S01]  /*1dea0*/  FSEL R20, R20, -INF , P4 ;  /* 0xff80000014147808 */ /* 0x000fe20002000000 */
[----:B------:R-:W-:Y:S01]  /*1deb0*/  FMUL.FTZ R106, R2, R106 ;  /* 0x0000006a026a7220 */ /* 0x000fe20000410000 */
[----:B------:R-:W-:Y:S01]  /*1dec0*/  FSEL R21, R21, -INF , P1 ;  /* 0xff80000015157808 */ /* 0x000fe20000800000 */
[----:B------:R-:W3:Y:S01]  /*1ded0*/  MUFU.TANH R137, R137 ;  /* 0x0000008900897308 */ /* 0x000ee20000002400 */
[----:B------:R-:W-:Y:S01]  /*1dee0*/  ISETP.GT.AND P3, PT, R162, 0x11, PT ;  /* 0x00000011a200780c */ /* 0x000fe20003f64270 */
[----:B------:R-:W-:Y:S01]  /*1def0*/  FMUL.FTZ R107, R2, R107 ;  /* 0x0000006b026b7220 */ /* 0x000fe20000410000 */
[----:B------:R-:W-:Y:S01]  /*1df00*/  ISETP.GT.AND P4, PT, R162, 0x18, PT ;  /* 0x00000018a200780c */ /* 0x000fe20003f84270 */
[----:B------:R-:W-:Y:S01]  /*1df10*/  FMUL.FTZ R110, R2, R110 ;  /* 0x0000006e026e7220 */ /* 0x000fe20000410000 */
[----:B------:R-:W-:Y:S01]  /*1df20*/  ISETP.GT.AND P1, PT, R162, 0x19, PT ;  /* 0x00000019a200780c */ /* 0x000fe20003f24270 */
[----:B------:R-:W-:Y:S01]  /*1df30*/  FMUL.FTZ R111, R2, R111 ;  /* 0x0000006f026f7220 */ /* 0x000fe20000410000 */
[----:B------:R-:W-:Y:S01]  /*1df40*/  FSEL R136, R136, -INF , P2 ;  /* 0xff80000088887808 */ /* 0x000fe20001000000 */
[----:B------:R-:W5:Y:S01]  /*1df50*/  MUFU.TANH R140, R140 ;  /* 0x0000008c008c7308 */ /* 0x000f620000002400 */
[----:B------:R-:W-:Y:S01]  /*1df60*/  ISETP.GT.AND P2, PT, R162, 0x30, PT ;  /* 0x00000030a200780c */ /* 0x000fe20003f44270 */
[C---:B------:R-:W-:Y:S01]  /*1df70*/  FMUL.FTZ R114, R2.reuse, R114 ;  /* 0x0000007202727220 */ /* 0x040fe20000410000 */
[----:B----4-:R-:W-:Y:S01]  /*1df80*/  FSEL R155, R155, -INF , P3 ;  /* 0xff8000009b9b7808 */ /* 0x010fe20001800000 */
[----:B------:R-:W-:Y:S01]  /*1df90*/  FMUL.FTZ R115, R2, R115 ;  /* 0x0000007302737220 */ /* 0x000fe20000410000 */
[----:B0-----:R-:W-:Y:S01]  /*1dfa0*/  FSEL R158, R158, -INF , P4 ;  /* 0xff8000009e9e7808 */ /* 0x001fe20002000000 */
[----:B------:R-:W-:Y:S01]  /*1dfb0*/  FMUL.FTZ R118, R2, R118 ;  /* 0x0000007602767220 */ /* 0x000fe20000410000 */
[----:B-1----:R-:W-:Y:S01]  /*1dfc0*/  FSEL R159, R159, -INF , P1 ;  /* 0xff8000009f9f7808 */ /* 0x002fe20000800000 */
[----:B------:R-:W0:Y:S01]  /*1dfd0*/  MUFU.TANH R141, R141 ;  /* 0x0000008d008d7308 */ /* 0x000e220000002400 */
[----:B------:R-:W-:Y:S01]  /*1dfe0*/  ISETP.GT.AND P3, PT, R162, 0x21, PT ;  /* 0x00000021a200780c */ /* 0x000fe20003f64270 */
[----:B------:R-:W-:Y:S01]  /*1dff0*/  FMUL.FTZ R119, R2, R119 ;  /* 0x0000007702777220 */ /* 0x000fe20000410000 */
[----:B------:R-:W-:Y:S01]  /*1e000*/  ISETP.GT.AND P4, PT, R162, 0x28, PT ;  /* 0x00000028a200780c */ /* 0x000fe20003f84270 */
[----:B------:R-:W-:Y:S01]  /*1e010*/  FMUL.FTZ R90, R2, R90 ;  /* 0x0000005a025a7220 */ /* 0x000fe20000410000 */
[----:B------:R-:W-:Y:S01]  /*1e020*/  ISETP.GT.AND P1, PT, R162, 0x29, PT ;  /* 0x00000029a200780c */ /* 0x000fe20003f24270 */
[----:B------:R-:W-:Y:S01]  /*1e030*/  FMUL.FTZ R91, R2, R91 ;  /* 0x0000005b025b7220 */ /* 0x000fe20000410000 */
[----:B--2---:R-:W-:Y:S01]  /*1e040*/  FSEL R144, R144, -INF , P2 ;  /* 0xff80000090907808 */ /* 0x004fe20001000000 */
[----:B------:R-:W1:Y:S01]  /*1e050*/  MUFU.TANH R120, R120 ;  /* 0x0000007800787308 */ /* 0x000e620000002400 */
[----:B------:R-:W-:Y:S01]  /*1e060*/  ISETP.GT.AND P2, PT, R162, 0x40, PT ;  /* 0x00000040a200780c */ /* 0x000fe20003f44270 */
[----:B------:R-:W-:Y:S01]  /*1e070*/  UMOV UR51, UR50 ;  /* 0x0000003200337c82 */ /* 0x000fe20008000000 */
[----:B---3--:R-:W-:Y:S01]  /*1e080*/  FSEL R137, R137, -INF , P3 ;  /* 0xff80000089897808 */ /* 0x008fe20001800000 */
[----:B------:R-:W-:Y:S01]  /*1e090*/  FMUL.FTZ R95, R2, R95 ;  /* 0x0000005f025f7220 */ /* 0x000fe20000410000 */
[----:B-----5:R-:W-:Y:S01]  /*1e0a0*/  FSEL R140, R140, -INF , P4 ;  /* 0xff8000008c8c7808 */ /* 0x020fe20002000000 */
[----:B------:R-:W-:Y:S01]  /*1e0b0*/  FMUL.FTZ R98, R2, R98 ;  /* 0x0000006202627220 */ /* 0x000fe20000410000 */
[----:B------:R-:W-:Y:S01]  /*1e0c0*/  ISETP.GT.AND P3, PT, R162, 0x31, PT ;  /* 0x00000031a200780c */ /* 0x000fe20003f64270 */
[----:B------:R-:W2:Y:S01]  /*1e0d0*/  MUFU.TANH R145, R145 ;  /* 0x0000009100917308 */ /* 0x000ea20000002400 */
[----:B0-----:R-:W-:Y:S01]  /*1e0e0*/  FSEL R141, R141, -INF , P1 ;  /* 0xff8000008d8d7808 */ /* 0x001fe20000800000 */
[----:B------:R-:W-:Y:S01]  /*1e0f0*/  FMUL.FTZ R99, R2, R99 ;  /* 0x0000006302637220 */ /* 0x000fe20000410000 */
[----:B------:R-:W-:Y:S01]  /*1e100*/  ISETP.GT.AND P4, PT, R162, 0x38, PT ;  /* 0x00000038a200780c */ /* 0x000fe20003f84270 */
[----:B------:R-:W-:Y:S01]  /*1e110*/  FMUL.FTZ R102, R2, R102 ;  /* 0x0000006602667220 */ /* 0x000fe20000410000 */
[----:B------:R-:W-:Y:S01]  /*1e120*/  ISETP.GT.AND P1, PT, R162, 0x39, PT ;  /* 0x00000039a200780c */ /* 0x000fe20003f24270 */
[----:B------:R-:W-:Y:S01]  /*1e130*/  FMUL.FTZ R103, R2, R103 ;  /* 0x0000006702677220 */ /* 0x000fe20000410000 */
[----:B------:R-:W-:Y:S01]  /*1e140*/  ISETP.GT.AND P5, PT, R7, 0x99, PT ;  /* 0x000000990700780c */ /* 0x000fe20003fa4270 */
[----:B------:R-:W0:Y:S01]  /*1e150*/  MUFU.TANH R148, R148 ;  /* 0x0000009400947308 */ /* 0x000e220000002400 */
[----:B-1----:R-:W-:-:S02]  /*1e160*/  FSEL R120, R120, -INF , P2 ;  /* 0xff80000078787808 */ /* 0x002fc40001000000 */
[----:B------:R-:W-:-:S05]  /*1e170*/  ISETP.GT.AND P2, PT, R162, 0x50, PT ;  /* 0x00000050a200780c */ /* 0x000fca0003f44270 */
[----:B------:R-:W1:Y:S01]  /*1e180*/  MUFU.TANH R149, R149 ;  /* 0x0000009500957308 */ /* 0x000e620000002400 */
[----:B--2---:R-:W-:Y:S02]  /*1e190*/  FSEL R145, R145, -INF , P3 ;  /* 0xff80000091917808 */ /* 0x004fe40001800000 */
[----:B------:R-:W-:-:S05]  /*1e1a0*/  ISETP.GT.AND P3, PT, R162, 0x41, PT ;  /* 0x00000041a200780c */ /* 0x000fca0003f64270 */
[----:B------:R-:W2:Y:S01]  /*1e1b0*/  MUFU.TANH R128, R128 ;  /* 0x0000008000807308 */ /* 0x000ea20000002400 */
[----:B0-----:R-:W-:Y:S02]  /*1e1c0*/  FSEL R148, R148, -INF , P4 ;  /* 0xff80000094947808 */ /* 0x001fe40002000000 */
[----:B------:R-:W-:-:S05]  /*1e1d0*/  ISETP.GT.AND P4, PT, R162, 0x48, PT ;  /* 0x00000048a200780c */ /* 0x000fca0003f84270 */
[----:B------:R-:W0:Y:S01]  /*1e1e0*/  MUFU.TANH R121, R121 ;  /* 0x0000007900797308 */ /* 0x000e220000002400 */
[----:B-1----:R-:W-:Y:S02]  /*1e1f0*/  FSEL R149, R149, -INF , P1 ;  /* 0xff80000095957808 */ /* 0x002fe40000800000 */
        /* <DEDUP_REMOVED lines=51> */
[----:B------:R-:W-:-:S05]  /*1e530*/  ISETP.GT.AND P2, PT, R7, RZ, PT ;  /* 0x000000ff0700720c */ /* 0x000fca0003f44270 */
        /* <DEDUP_REMOVED lines=11> */
[----:B------:R-:W-:Y:S02]  /*1e5f0*/  FMNMX.FTZ R12, R10, R5, !PT ;  /* 0x000000050a0c7209 */ /* 0x000fe40007810000 */
[----:B------:R-:W-:Y:S02]  /*1e600*/  ISETP.GT.AND P2, PT, R7, 0x10, PT ;  /* 0x000000100700780c */ /* 0x000fe40003f44270 */
[----:B------:R-:W-:Y:S01]  /*1e610*/  FMNMX.FTZ R12, R11, R12, !PT ;  /* 0x0000000c0b0c7209 */ /* 0x000fe20007810000 */
[----:B------:R-:W1:Y:S01]  /*1e620*/  MUFU.TANH R13, R13 ;  /* 0x0000000d000d7308 */ /* 0x000e620000002400 */
[----:B--2---:R-:W-:Y:S02]  /*1e630*/  FSEL R97, R97, -INF , P3 ;  /* 0xff80000061617808 */ /* 0x004fe40001800000 */
[----:B------:R-:W-:-:S02]  /*1e640*/  FMNMX.FTZ R12, R20, R12, !PT ;  /* 0x0000000c140c7209 */ /* 0x000fc40007810000 */
[----:B------:R-:W-:Y:S02]  /*1e650*/  ISETP.GT.AND P3, PT, R7, 0x1, PT ;  /* 0x000000010700780c */ /* 0x000fe40003f64270 */
[----:B------:R-:W-:Y:S01]  /*1e660*/  FMNMX.FTZ R12, R21, R12, !PT ;  /* 0x0000000c150c7209 */ /* 0x000fe20007810000 */
[----:B------:R-:W2:Y:S01]  /*1e670*/  MUFU.TANH R152, R152 ;  /* 0x0000009800987308 */ /* 0x000ea20000002400 */
[----:B0-----:R-:W-:Y:S02]  /*1e680*/  FSEL R100, R100, -INF , P4 ;  /* 0xff80000064647808 */ /* 0x001fe40002000000 */
[----:B------:R-:W-:Y:S02]  /*1e690*/  FMNMX.FTZ R12, R154, R12, !PT ;  /* 0x0000000c9a0c7209 */ /* 0x000fe40007810000 */
[----:B------:R-:W-:Y:S02]  /*1e6a0*/  ISETP.GT.AND P4, PT, R7, 0x8, PT ;  /* 0x000000080700780c */ /* 0x000fe40003f84270 */
[----:B------:R-:W-:Y:S01]  /*1e6b0*/  FMNMX.FTZ R12, R155, R12, !PT ;  /* 0x0000000c9b0c7209 */ /* 0x000fe20007810000 */
[----:B------:R-:W0:Y:S01]  /*1e6c0*/  MUFU.TANH R94, R163 ;  /* 0x000000a3005e7308 */ /* 0x000e220000002400 */
[----:B-1----:R-:W-:-:S02]  /*1e6d0*/  FSEL R13, R13, -INF , P3 ;  /* 0xff8000000d0d7808 */ /* 0x002fc40001800000 */
[----:B------:R-:W-:Y:S02]  /*1e6e0*/  FMNMX.FTZ R12, R158, R12, !PT ;  /* 0x0000000c9e0c7209 */ /* 0x000fe40007810000 */
[----:B------:R-:W-:Y:S02]  /*1e6f0*/  ISETP.GT.AND P3, PT, R7, 0x11, PT ;  /* 0x000000110700780c */ /* 0x000fe40003f64270 */
[----:B------:R-:W-:Y:S01]  /*1e700*/  FMNMX.FTZ R12, R159, R12, !PT ;  /* 0x0000000c9f0c7209 */ /* 0x000fe20007810000 */
[----:B------:R-:W1:Y:S01]  /*1e710*/  MUFU.TANH R153, R153 ;  /* 0x0000009900997308 */ /* 0x000e620000002400 */
[----:B--2---:R-:W-:Y:S02]  /*1e720*/  FSEL R152, R152, -INF , P4 ;  /* 0xff80000098987808 */ /* 0x004fe40002000000 */
[----:B------:R-:W-:Y:S02]  /*1e730*/  FMNMX.FTZ R12, R136, R12, !PT ;  /* 0x0000000c880c7209 */ /* 0x000fe40007810000 */
[----:B------:R-:W-:-:S02]  /*1e740*/  ISETP.GT.AND P4, PT, R7, 0x18, PT ;  /* 0x000000180700780c */ /* 0x000fc40003f84270 */
        /* <DEDUP_REMOVED lines=127> */
[----:B------:R-:W-:Y:S02]  /*1ef40*/  ISETP.GT.AND P4, PT, R7, 0x98, PT ;  /* 0x000000980700780c */ /* 0x000fe40003f84270 */
[----:B------:R-:W-:-:S03]  /*1ef50*/  FMNMX.FTZ R7, R100, R12, !PT ;  /* 0x0000000c64077209 */ /* 0x000fc60007810000 */
[----:B------:R-:W2:Y:S01]  /*1ef60*/  MUFU.TANH R99, R99 ;  /* 0x0000006300637308 */ /* 0x000ea20000002400 */
[----:B------:R-:W-:Y:S02]  /*1ef70*/  FMNMX.FTZ R7, R94, R7, !PT ;  /* 0x000000075e077209 */ /* 0x000fe40007810000 */
[----:B0-----:R-:W-:-:S03]  /*1ef80*/  FSEL R95, R95, -INF , P1 ;  /* 0xff8000005f5f7808 */ /* 0x001fc60000800000 */
[----:B------:R-:W0:Y:S02]  /*1ef90*/  SHFL.BFLY PT, R12, R7, 0x2, 0x1f ;  /* 0x0c401f00070c7f89 */ /* 0x000e2400000e0000 */
[----:B------:R-:W3:Y:S01]  /*1efa0*/  MUFU.TANH R102, R102 ;  /* 0x0000006600667308 */ /* 0x000ee20000002400 */
[----:B-1----:R-:W-:Y:S02]  /*1efb0*/  FSEL R98, R98, -INF , P2 ;  /* 0xff80000062627808 */ /* 0x002fe40001000000 */
[----:B--2---:R-:W-:Y:S02]  /*1efc0*/  FSEL R99, R99, -INF , P3 ;  /* 0xff80000063637808 */ /* 0x004fe40001800000 */
[----:B---3--:R-:W-:Y:S02]  /*1efd0*/  FSEL R102, R102, -INF , P4 ;  /* 0xff80000066667808 */ /* 0x008fe40002000000 */
        /* <DEDUP_REMOVED lines=103> */
[----:B------:R-:W0:Y:S03]  /*1f650*/  MUFU.TANH R94, R103 ;  /* 0x00000067005e7308 */ /* 0x000e260000002400 */
[----:B------:R-:W-:-:S04]  /*1f660*/  FMNMX.FTZ R163, R95, R163, !PT ;  /* 0x000000a35fa37209 */ /* 0x000fc80007810000 */
[----:B------:R-:W-:Y:S01]  /*1f670*/  FMNMX.FTZ R163, R98, R163, !PT ;  /* 0x000000a362a37209 */ /* 0x000fe20007810000 */
[----:B------:R-:W1:Y:S03]  /*1f680*/  MUFU.EX2 R103, R10 ;  /* 0x0000000a00677308 */ /* 0x000e660000000800 */
[----:B------:R-:W-:-:S04]  /*1f690*/  FMNMX.FTZ R163, R99, R163, !PT ;  /* 0x000000a363a37209 */ /* 0x000fc80007810000 */
[----:B------:R-:W-:Y:S01]  /*1f6a0*/  FMNMX.FTZ R163, R102, R163, !PT ;  /* 0x000000a366a37209 */ /* 0x000fe20007810000 */
[----:B------:R-:W-:Y:S01]  /*1f6b0*/  MUFU.EX2 R124, R124 ;  /* 0x0000007c007c7308 */ /* 0x000fe20000000800 */
[----:B0-----:R-:W-:-:S04]  /*1f6c0*/  FSEL R94, R94, -INF , P5 ;  /* 0xff8000005e5e7808 */ /* 0x001fc80002800000 */
[----:B------:R-:W-:-:S03]  /*1f6d0*/  FMNMX.FTZ R163, R94, R163, !PT ;  /* 0x000000a35ea37209 */ /* 0x000fc60007810000 */
[----:B------:R-:W-:Y:S01]  /*1f6e0*/  MUFU.EX2 R125, R125 ;  /* 0x0000007d007d7308 */ /* 0x000fe20000000800 */
[----:B-1----:R-:W-:-:S01]  /*1f6f0*/  FFMA.FTZ R3, R5, R3, R103 ;  /* 0x0000000305037223 */ /* 0x002fc20000010067 */
[----:B------:R-:W0:Y:S03]  /*1f700*/  SHFL.BFLY PT, R164, R163, 0x2, 0x1f ;  /* 0x0c401f00a3a47f89 */ /* 0x000e2600000e0000 */
[----:B------:R-:W-:-:S03]  /*1f710*/  FADD.FTZ R3, R11, R3 ;  /* 0x000000030b037221 */ /* 0x000fc60000010000 */
[----:B------:R-:W-:Y:S08]  /*1f720*/  MUFU.EX2 R128, R128 ;  /* 0x0000008000807308 */ /* 0x000ff00000000800 */
[----:B------:R-:W-:Y:S08]  /*1f730*/  MUFU.EX2 R129, R129 ;  /* 0x0000008100817308 */ /* 0x000ff00000000800 */
[----:B------:R-:W-:Y:S01]  /*1f740*/  MUFU.EX2 R132, R132 ;  /* 0x0000008400847308 */ /* 0x000fe20000000800 */
[----:B0-----:R-:W-:-:S05]  /*1f750*/  FMNMX.FTZ R164, R163, R164, !PT ;  /* 0x000000a4a3a47209 */ /* 0x001fca0007810000 */
[----:B------:R-:W0:Y:S02]  /*1f760*/  SHFL.BFLY PT, R10, R164, 0x1, 0x1f ;  /* 0x0c201f00a40a7f89 */ /* 0x000e2400000e0000 */
[----:B------:R-:W-:Y:S08]  /*1f770*/  MUFU.EX2 R133, R133 ;  /* 0x0000008500857308 */ /* 0x000ff00000000800 */
[----:B------:R-:W-:Y:S08]  /*1f780*/  MUFU.EX2 R104, R104 ;  /* 0x0000006800687308 */ /* 0x000ff00000000800 */
[----:B------:R-:W-:Y:S01]  /*1f790*/  MUFU.EX2 R105, R105 ;  /* 0x0000006900697308 */ /* 0x000fe20000000800 */
[----:B0-----:R-:W-:Y:S01]  /*1f7a0*/  FMNMX.FTZ R10, R164, R10, !PT ;  /* 0x0000000aa40a7209 */ /* 0x001fe20007810000 */
[----:B------:R-:W-:-:S06]  /*1f7b0*/  IMAD.U32 R164, RZ, RZ, UR38 ;  /* 0x00000026ffa47e24 */ /* 0x000fcc000f8e00ff */
[----:B------:R-:W-:Y:S01]  /*1f7c0*/  MUFU.EX2 R108, R108 ;  /* 0x0000006c006c7308 */ /* 0x000fe20000000800 */
[----:B------:R-:W-:-:S04]  /*1f7d0*/  FSETP.NEU.FTZ.AND P1, PT, R10, -INF , PT ;  /* 0xff8000000a00780b */ /* 0x000fc80003f3d000 */
[----:B------:R-:W-:-:S03]  /*1f7e0*/  FSEL R163, R10, RZ, P1 ;  /* 0x000000ff0aa37208 */ /* 0x000fc60000800000 */
[----:B------:R-:W-:Y:S02]  /*1f7f0*/  MUFU.EX2 R109, R109 ;  /* 0x0000006d006d7308 */ /* 0x000fe40000000800 */
[----:B------:R-:W-:-:S01]  /*1f800*/  FADD.FTZ R4, -R163, R4 ;  /* 0x00000004a3047221 */ /* 0x000fc20000010100 */
[----:B------:R-:W-:-:S03]  /*1f810*/  IMAD.U32 R163, RZ, RZ, UR51 ;  /* 0x00000033ffa37e24 */ /* 0x000fc6000f8e00ff */
[----:B------:R-:W-:Y:S01]  /*1f820*/  FMUL.FTZ R4, R4, UR51 ;  /* 0x0000003304047c20 */ /* 0x000fe20008410000 */
[----:B------:R-:W-:-:S01]  /*1f830*/  FFMA.FTZ R163, R10, R163, -8 ;  /* 0xc10000000aa37423 */ /* 0x000fc200000100a3 */
[----:B------:R-:W-:Y:S04]  /*1f840*/  MUFU.EX2 R112, R112 ;  /* 0x0000007000707308 */ /* 0x000fe80000000800 */
        /* <DEDUP_REMOVED lines=44> */
[----:B------:R-:W-:Y:S01]  /*1fb10*/  IMAD R163, R23, 0x8, R18 ;  /* 0x0000000817a37824 */ /* 0x000fe200078e0212 */
[----:B------:R-:W2:Y:S01]  /*1fb20*/  MUFU.EX2 R152, R152 ;  /* 0x0000009800987308 */ /* 0x000ea20000000800 */
[----:B0-----:R-:W-:-:S03]  /*1fb30*/  FFMA.FTZ R0, R4, R0, R162 ;  /* 0x0000000004007223 */ /* 0x001fc600000100a2 */
[----:B------:R-:W-:-:S04]  /*1fb40*/  IADD3 R163, R163, 0x29840, RZ ;  /* 0x00029840a3a37810 */ /* 0x000fc80007ffe0ff */
[----:B------:R-:W0:Y:S01]  /*1fb50*/  MUFU.EX2 R153, R153 ;  /* 0x0000009900997308 */ /* 0x000e220000000800 */
[----:B------:R-:W-:-:S04]  /*1fb60*/  PRMT R163, R164, 0x654, R163 ;  /* 0x00000654a4a37816 */ /* 0x000fc800000000a3 */
[----:B------:R1:W-:Y:S03]  /*1fb70*/  SYNCS.ARRIVE.TRANS64.RED.A1T0 RZ, [R163+URZ], RZ ;  /* 0x000000ffa3ff79a7 */ /* 0x0003e6000810043f */
[----:B------:R-:W3:Y:S01]  /*1fb80*/  MUFU.EX2 R156, R156 ;  /* 0x0000009c009c7308 */ /* 0x000ee20000000800 */
[----:B-1----:R-:W-:-:S01]  /*1fb90*/  FADD.FTZ R163, R13, R0 ;  /* 0x000000000da37221 */ /* 0x002fc20000010000 */
[----:B------:R-:W-:-:S06]  /*1fba0*/  FADD.FTZ R0, R20, R3 ;  /* 0x0000000314007221 */ /* 0x000fcc0000010000 */
[----:B------:R-:W1:Y:S01]  /*1fbb0*/  MUFU.EX2 R157, R157 ;  /* 0x0000009d009d7308 */ /* 0x000e620000000800 */
[----:B--2---:R-:W-:-:S01]  /*1fbc0*/  FADD.FTZ R3, R152, R163 ;  /* 0x000000a398037221 */ /* 0x004fc20000010000 */
[----:B------:R-:W-:-:S03]  /*1fbd0*/  FADD.FTZ R0, R21, R0 ;  /* 0x0000000015007221 */ /* 0x000fc60000010000 */
[----:B0-----:R-:W-:Y:S01]  /*1fbe0*/  FADD.FTZ R3, R153, R3 ;  /* 0x0000000399037221 */ /* 0x001fe20000010000 */
[----:B------:R-:W-:-:S02]  /*1fbf0*/  FADD.FTZ R0, R154, R0 ;  /* 0x000000009a007221 */ /* 0x000fc40000010000 */
[----:B------:R-:W0:Y:S01]  /*1fc00*/  MUFU.EX2 R160, R160 ;  /* 0x000000a000a07308 */ /* 0x000e220000000800 */
[----:B---3--:R-:W-:-:S01]  /*1fc10*/  FADD.FTZ R3, R156, R3 ;  /* 0x000000039c037221 */ /* 0x008fc20000010000 */
[----:B------:R-:W-:-:S04]  /*1fc20*/  FADD.FTZ R0, R155, R0 ;  /* 0x000000009b007221 */ /* 0x000fc80000010000 */
[----:B------:R-:W-:Y:S02]  /*1fc30*/  FADD.FTZ R0, R158, R0 ;  /* 0x000000009e007221 */ /* 0x000fe40000010000 */
        /* <DEDUP_REMOVED lines=9> */
[----:B--2---:R-:W-:-:S01]  /*1fcd0*/  FADD.FTZ R3, R161, R3 ;  /* 0x00000003a1037221 */ /* 0x004fc20000010000 */
        /* <DEDUP_REMOVED lines=104> */
.L_x_2852:
        /* <DEDUP_REMOVED lines=12> */
[-C--:B------:R-:W-:Y:S01]  /*20420*/  FMUL.FTZ R29, R29, R5.reuse ;  /* 0x000000051d1d7220 */ /* 0x080fe20000410000 */
[----:B------:R-:W-:Y:S01]  /*20430*/  F2FP.SATFINITE.E4M3.F32.PACK_AB_MERGE_C R160, R161, R160, RZ ;  /* 0x000000a0a1a0723e */ /* 0x000fe200048070ff */
[----:B------:R0:W-:Y:S01]  /*20440*/  SYNCS.ARRIVE.TRANS64.RED.A1T0 RZ, [R8+URZ], RZ ;  /* 0x000000ff08ff79a7 */ /* 0x0001e2000810043f */
        /* <DEDUP_REMOVED lines=99> */
[----:B------:R-:W-:Y:S01]  /*20a80*/  IADD3 R6, R6, -0x1, RZ ;  /* 0xffffffff06067810 */ /* 0x000fe20007ffe0ff */
[----:B------:R-:W-:Y:S06]  /*20a90*/  @P1 BRA `(.L_x_2853) ;  /* 0xffffffb800241947 */ /* 0x000fec000383ffff */
.L_x_2841:
[----:B------:R-:W-:-:S13]  /*20aa0*/  ISETP.GE.AND P1, PT, R6, R213, PT ;  /* 0x000000d50600720c */ /* 0x000fda0003f26270 */
[----:B------:R-:W-:Y:S05]  /*20ab0*/  @!P1 BRA `(.L_x_2854) ;  /* 0x0000003c00109947 */ /* 0x000fea0003800000 */
[----:B------:R-:W-:Y:S01]  /*20ac0*/  MOV R4, R10 ;  /* 0x0000000a00047202 */ /* 0x000fe20000000f00 */
[----:B------:R-:W-:Y:S02]  /*20ad0*/  IMAD.MOV.U32 R5, RZ, RZ, R12 ;  /* 0x000000ffff057224 */ /* 0x000fe400078e000c */
[----:B------:R-:W-:Y:S02]  /*20ae0*/  IMAD.MOV.U32 R7, RZ, RZ, R194 ;  /* 0x000000ffff077224 */ /* 0x000fe400078e00c2 */
[----:B------:R-:W-:-:S07]  /*20af0*/  IMAD.MOV.U32 R8, RZ, RZ, R23 ;  /* 0x000000ffff087224 */ /* 0x000fce00078e0017 */
.L_x_2866:
        /* <DEDUP_REMOVED lines=10> */
.L_x_2856:
[----:B------:R-:W-:Y:S02]  /*20ba0*/  LEA R10, R23, R18, 0x3 ;  /* 0x00000012170a7211 */ /* 0x000fe400078e18ff */
[----:B------:R-:W-:-:S04]  /*20bb0*/  SHF.L.U32 R11, R194, 0x1f, RZ ;  /* 0x0000001fc20b7819 */ /* 0x000fc800000006ff */
[----:B------:R0:W1:Y:S01]  /*20bc0*/  SYNCS.PHASECHK.TRANS64.TRYWAIT P1, [R10+URZ+0x29830], R11 ;  /* 0x0298300b0a0075a7 */ /* 0x000062000802017f */
[----:B------:R-:W-:Y:S05]  /*20bd0*/  @!P0 BRA `(.L_x_2857) ;  /* 0x0000000000048947 */ /* 0x000fea0003800000 */
[----:B------:R-:W-:Y:S01]  /*20be0*/  BPT.TRAP 0x1 ;  /* 0x000000040000795c */ /* 0x000fe20000300000 */
.L_x_2857:
[----:B------:R-:W-:Y:S04]  /*20bf0*/  BSSY B0, `(.L_x_2855) ;  /* 0x0000004000007945 */ /* 0x000fe80003800000 */
[----:B-1----:R-:W-:Y:S05]  /*20c00*/  @P1 BRA `(.L_x_2858) ;  /* 0x0000000000081947 */ /* 0x002fea0003800000 */
[----:B------:R-:W1:Y:S02]  /*20c10*/  SYNCS.PHASECHK.TRANS64.TRYWAIT P1, [R10+URZ+0x29830], R11 ;  /* 0x0298300b0a0075a7 */ /* 0x000e64000802017f */
[----:B-1----:R-:W-:Y:S05]  /*20c20*/  @!P1 BRA `(.L_x_2859) ;  /* 0x0000012000c09947 */ /* 0x002fea0003800000 */
.L_x_2858:
[----:B------:R-:W-:Y:S05]  /*20c30*/  BSYNC B0 ;  /* 0x0000000000007941 */ /* 0x000fea0003800000 */
.L_x_2855:
[----:B01----:R-:W0:Y:S01]  /*20c40*/  S2R R10, SR_TID.X ;  /* 0x00000000000a7919 */ /* 0x003e220000002100 */
[----:B------:R-:W-:Y:S05]  /*20c50*/  WARPSYNC.ALL ;  /* 0x0000000000007948 */ /* 0x000fea0003800000 */
[----:B------:R-:W-:Y:S01]  /*20c60*/  IMAD.MOV.U32 R11, RZ, RZ, -0x7fffffe0 ;  /* 0x80000020ff0b7424 */ /* 0x000fe200078e00ff */
[----:B------:R-:W-:Y:S01]  /*20c70*/  UMOV UR44, UR24 ;  /* 0x00000018002c7c82 */ /* 0x000fe20008000000 */
[----:B------:R-:W-:Y:S01]  /*20c80*/  UMOV UR45, UR25 ;  /* 0x00000019002d7c82 */ /* 0x000fe20008000000 */
[----:B------:R-:W-:Y:S01]  /*20c90*/  MOV R13, 0x80000020 ;  /* 0x80000020000d7802 */ /* 0x000fe20000000f00 */
[----:B------:R-:W-:Y:S01]  /*20ca0*/  UMOV UR40, UR24 ;  /* 0x0000001800287c82 */ /* 0x000fe20008000000 */
[----:B------:R-:W-:Y:S01]  /*20cb0*/  R2UR UR47, R11 ;  /* 0x000000000b2f72ca */ /* 0x000fe200000e0000 */
[----:B------:R-:W-:Y:S01]  /*20cc0*/  UMOV UR41, UR25 ;  /* 0x0000001900297c82 */ /* 0x000fe20008000000 */
[C---:B------:R-:W-:Y:S01]  /*20cd0*/  R2UR UR43, R13.reuse ;  /* 0x000000000d2b72ca */ /* 0x040fe200000e0000 */
[----:B------:R-:W-:Y:S01]  /*20ce0*/  IMAD.MOV.U32 R21, RZ, RZ, -0x7fffffe0 ;  /* 0x80000020ff157424 */ /* 0x000fe200078e00ff */
[----:B------:R-:W-:Y:S01]  /*20cf0*/  MOV R15, 0x80000020 ;  /* 0x80000020000f7802 */ /* 0x000fe20000000f00 */
        /* <DEDUP_REMOVED lines=102> */
[----:B------:R-:W-:-:S03]  /*21360*/  IMAD.MOV.U32 R13, RZ, RZ, -0x7fffffe0 ;  /* 0x80000020ff0d7424 */ /* 0x000fc600078e00ff */
[----:B------:R-:W-:Y:S01]  /*21370*/  R2UR UR46, R12 ;  /* 0x000000000c2e72ca */ /* 0x000fe200000e0000 */
[----:B------:R-:W-:Y:S01]  /*21380*/  VIADD R12, R10, 0x282 ;  /* 0x000002820a0c7836 */ /* 0x000fe20000000000 */
[----:B------:R-:W-:Y:S02]  /*21390*/  R2UR UR47, R13 ;  /* 0x000000000d2f72ca */ /* 0x000fe400000e0000 */
[----:B------:R-:W-:Y:S02]  /*213a0*/  MOV R13, 0x80000020 ;  /* 0x80000020000d7802 */ /* 0x000fe40000000f00 */
[----:B------:R-:W-:Y:S01]  /*213b0*/  R2UR UR14, R12 ;  /* 0x000000000c0e72ca */ /* 0x000fe200000e0000 */
[----:B------:R-:W-:Y:S01]  /*213c0*/  VIADD R12, R10, 0x302 ;  /* 0x000003020a0c7836 */ /* 0x000fe20000000000 */
[----:B------:R-:W-:Y:S01]  /*213d0*/  R2UR UR15, R13 ;  /* 0x000000000d0f72ca */ /* 0x000fe200000e0000 */
[----:B------:R-:W-:Y:S01]  /*213e0*/  IMAD.MOV.U32 R13, RZ, RZ, -0x7fffffe0 ;  /* 0x80000020ff0d7424 */ /* 0x000fe200078e00ff */
[----:B------:R-:W-:-:S02]  /*213f0*/  WARPGROUP.DEPBAR.LE gsb0, 0x0 ;  /* 0x00008000000079c5 */ /* 0x000fc40000010000 */
        /* <DEDUP_REMOVED lines=105> */
[C---:B------:R-:W-:Y:S01]  /*21a90*/  IADD3 R12, R10.reuse, 0x682, RZ ;  /* 0x000006820a0c7810 */ /* 0x040fe20007ffe0ff */
        /* <DEDUP_REMOVED lines=34> */
.L_x_2861:
[----:B------:R-:W-:Y:S01]  /*21cc0*/  SHF.L.U32 R7, R7, 0x1f, RZ ;  /* 0x0000001f07077819 */ /* 0x000fe200000006ff */
[----:B------:R-:W-:-:S04]  /*21cd0*/  IMAD R10, R8, 0x8, R18 ;  /* 0x00000008080a7824 */ /* 0x000fc800078e0212 */
[----:B------:R0:W1:Y:S01]  /*21ce0*/  SYNCS.PHASECHK.TRANS64.TRYWAIT P1, [R10+URZ+0x29850], R7 ;  /* 0x029850070a0075a7 */ /* 0x000062000802017f */
[----:B------:R-:W-:Y:S05]  /*21cf0*/  @!P0 BRA `(.L_x_2862) ;  /* 0x0000000000048947 */ /* 0x000fea0003800000 */
[----:B------:R-:W-:Y:S01]  /*21d00*/  BPT.TRAP 0x1 ;  /* 0x000000040000795c */ /* 0x000fe20000300000 */
.L_x_2862:
[----:B-1----:R-:W-:Y:S05]  /*21d10*/  @P1 BRA `(.L_x_2860) ;  /* 0x0000000000081947 */ /* 0x002fea0003800000 */
[----:B------:R-:W1:Y:S02]  /*21d20*/  SYNCS.PHASECHK.TRANS64.TRYWAIT P1, [R10+URZ+0x29850], R7 ;  /* 0x029850070a0075a7 */ /* 0x000e64000802017f */
[----:B-1----:R-:W-:Y:S05]  /*21d30*/  @!P1 BRA `(.L_x_2863) ;  /* 0x0000011000909947 */ /* 0x002fea0003800000 */
.L_x_2860:
[----:B01----:R-:W-:Y:S01]  /*21d40*/  IADD3 R7, R18, 0x400, RZ ;  /* 0x0000040012077810 */ /* 0x003fe20007ffe0ff */
[----:B------:R-:W-:Y:S01]  /*21d50*/  IMAD.MOV.U32 R11, RZ, RZ, -0x3ffffff0 ;  /* 0xc0000010ff0b7424 */ /* 0x000fe200078e00ff */
        /* <DEDUP_REMOVED lines=44> */
.L_x_2864:
        /* <DEDUP_REMOVED lines=8> */
[----:B------:R-:W-:Y:S01]  /*220a0*/  LEA R10, R23, R18, 0x3 ;  /* 0x00000012170a7211 */ /* 0x000fe200078e18ff */
[----:B------:R-:W-:Y:S01]  /*220b0*/  FMUL.FTZ R157, R2, R164 ;  /* 0x000000a4029d7220 */ /* 0x000fe20000410000 */
[----:B------:R-:W-:-:S02]  /*220c0*/  IMAD.U32 R161, RZ, RZ, UR38 ;  /* 0x00000026ffa17e24 */ /* 0x000fc4000f8e00ff */
[C---:B------:R-:W-:Y:S01]  /*220d0*/  FMUL.FTZ R21, R2.reuse, R158 ;  /* 0x0000009e02157220 */ /* 0x040fe20000410000 */
[----:B------:R-:W-:Y:S01]  /*220e0*/  FMUL.FTZ R158, R2, R165 ;  /* 0x000000a5029e7220 */ /* 0x000fe20000410000 */
[----:B------:R-:W-:Y:S01]  /*220f0*/  VIADD R10, R10, 0x29840 ;  /* 0x000298400a0a7836 */ /* 0x000fe20000000000 */
[----:B------:R-:W1:Y:S01]  /*22100*/  MUFU.TANH R11, R11 ;  /* 0x0000000b000b7308 */ /* 0x000e620000002400 */
[C---:B------:R-:W-:Y:S01]  /*22110*/  FMUL.FTZ R136, R2.reuse, R136 ;  /* 0x0000008802887220 */ /* 0x040fe20000410000 */
[C---:B------:R-:W-:Y:S01]  /*22120*/  FMUL.FTZ R137, R2.reuse, R137 ;  /* 0x0000008902897220 */ /* 0x040fe20000410000 */
[C---:B------:R-:W-:Y:S01]  /*22130*/  FMUL.FTZ R140, R2.reuse, R140 ;  /* 0x0000008c028c7220 */ /* 0x040fe20000410000 */
[----:B------:R-:W-:Y:S01]  /*22140*/  PRMT R10, R161, 0x654, R10 ;  /* 0x00000654a10a7816 */ /* 0x000fe2000000000a */
        /* <DEDUP_REMOVED lines=39> */
[----:B------:R1:W-:Y:S01]  /*223c0*/  SYNCS.ARRIVE.TRANS64.RED.A1T0 RZ, [R10+URZ], RZ ;  /* 0x000000ff0aff79a7 */ /* 0x0003e2000810043f */
[C---:B------:R-:W-:Y:S01]  /*223d0*/  FMUL.FTZ R14, R2.reuse, R155 ;  /* 0x0000009b020e7220 */ /* 0x040fe20000410000 */
[C---:B------:R-:W-:Y:S01]  /*223e0*/  FMUL.FTZ R152, R2.reuse, R159 ;  /* 0x0000009f02987220 */ /* 0x040fe20000410000 */
[----:B------:R-:W-:Y:S01]  /*223f0*/  FMUL.FTZ R155, R2, R162 ;  /* 0x000000a2029b7220 */ /* 0x000fe20000410000 */
[----:B------:R-:W3:Y:S01]  /*22400*/  MUFU.TANH R158, R158 ;  /* 0x0000009e009e7308 */ /* 0x000ee20000002400 */
        /* <DEDUP_REMOVED lines=44> */
[----:B------:R-:W-:Y:S01]  /*226d0*/  FMUL.FTZ R102, R2, R102 ;  /* 0x0000006602667220 */ /* 0x000fe20000410000 */
[----:B------:R-:W-:-:S02]  /*226e0*/  UMOV UR51, UR49 ;  /* 0x0000003100337c82 */ /* 0x000fc40008000000 */
[----:B------:R-:W3:Y:S01]  /*226f0*/  MUFU.TANH R145, R145 ;  /* 0x0000009100917308 */ /* 0x000ee20000002400 */
[----:B--2---:R-:W-:-:S07]  /*22700*/  FMNMX.FTZ R161, R141, R12, !PT ;  /* 0x0000000c8da17209 */ /* 0x004fce0007810000 */
[----:B------:R-:W2:Y:S01]  /*22710*/  MUFU.TANH R148, R148 ;  /* 0x0000009400947308 */ /* 0x000ea20000002400 */
[----:B0-----:R-:W-:-:S07]  /*22720*/  FMNMX.FTZ R12, R144, R161, !PT ;  /* 0x000000a1900c7209 */ /* 0x001fce0007810000 */
[----:B------:R-:W0:Y:S01]  /*22730*/  MUFU.TANH R149, R149 ;  /* 0x0000009500957308 */ /* 0x000e220000002400 */
[----:B---3--:R-:W-:-:S07]  /*22740*/  FMNMX.FTZ R161, R145, R12, !PT ;  /* 0x0000000c91a17209 */ /* 0x008fce0007810000 */
        /* <DEDUP_REMOVED lines=51> */
[----:B0-----:R-:W-:-:S05]  /*22a80*/  FMNMX.FTZ R12, R101, R12, !PT ;  /* 0x0000000c650c7209 */ /* 0x001fca0007810000 */
[----:B-1----:R-:W0:Y:S02]  /*22a90*/  SHFL.BFLY PT, R10, R12, 0x2, 0x1f ;  /* 0x0c401f000c0a7f89 */ /* 0x002e2400000e0000 */
[----:B------:R-:W1:Y:S01]  /*22aa0*/  MUFU.TANH R21, R21 ;  /* 0x0000001500157308 */ /* 0x000e620000002400 */
[----:B---3--:R-:W-:-:S07]  /*22ab0*/  FMNMX.FTZ R161, R13, R4, !PT ;  /* 0x000000040da17209 */ /* 0x008fce0007810000 */
[----:B------:R-:W3:Y:S08]  /*22ac0*/  MUFU.TANH R152, R152 ;  /* 0x0000009800987308 */ /* 0x000ef00000002400 */
[----:B------:R-:W4:Y:S01]  /*22ad0*/  MUFU.TANH R155, R155 ;  /* 0x0000009b009b7308 */ /* 0x000f220000002400 */
[----:B0-----:R-:W-:-:S07]  /*22ae0*/  FMNMX.FTZ R10, R12, R10, !PT ;  /* 0x0000000a0c0a7209 */ /* 0x001fce0007810000 */
[----:B------:R-:W0:Y:S01]  /*22af0*/  MUFU.TANH R156, R156 ;  /* 0x0000009c009c7308 */ /* 0x000e220000002400 */
[----:B------:R-:W5:Y:S07]  /*22b00*/  SHFL.BFLY PT, R12, R10, 0x1, 0x1f ;  /* 0x0c201f000a0c7f89 */ /* 0x000f6e00000e0000 */
[----:B------:R-:W0:Y:S08]  /*22b10*/  MUFU.TANH R159, R159 ;  /* 0x0000009f009f7308 */ /* 0x000e300000002400 */
[----:B------:R-:W0:Y:S08]  /*22b20*/  MUFU.TANH R160, R160 ;  /* 0x000000a000a07308 */ /* 0x000e300000002400 */
[----:B------:R-:W0:Y:S01]  /*22b30*/  MUFU.TANH R138, R138 ;  /* 0x0000008a008a7308 */ /* 0x000e220000002400 */
[----:B-----5:R-:W-:-:S02]  /*22b40*/  FMNMX.FTZ R12, R10, R12, !PT ;  /* 0x0000000c0a0c7209 */ /* 0x020fc40007810000 */
[----:B--2---:R-:W-:-:S05]  /*22b50*/  FMNMX.FTZ R10, R14, R161, !PT ;  /* 0x000000a10e0a7209 */ /* 0x004fca0007810000 */
[----:B------:R-:W2:Y:S01]  /*22b60*/  MUFU.TANH R139, R139 ;  /* 0x0000008b008b7308 */ /* 0x000ea20000002400 */
[----:B-1----:R-:W-:Y:S01]  /*22b70*/  FMNMX.FTZ R161, R21, R10, !PT ;  /* 0x0000000a15a17209 */ /* 0x002fe20007810000 */
[----:B------:R-:W-:-:S03]  /*22b80*/  FADD.FTZ R5, -R12, R5 ;  /* 0x000000050c057221 */ /* 0x000fc60000010100 */
[----:B---3--:R-:W-:Y:S01]  /*22b90*/  FMNMX.FTZ R10, R152, R161, !PT ;  /* 0x000000a1980a7209 */ /* 0x008fe20007810000 */
[----:B------:R-:W-:Y:S02]  /*22ba0*/  FMUL.FTZ R5, R5, UR51 ;  /* 0x0000003305057c20 */ /* 0x000fe40008410000 */
[----:B------:R-:W1:Y:S01]  /*22bb0*/  MUFU.TANH R142, R142 ;  /* 0x0000008e008e7308 */ /* 0x000e620000002400 */
[----:B----4-:R-:W-:-:S04]  /*22bc0*/  FMNMX.FTZ R161, R155, R10, !PT ;  /* 0x0000000a9ba17209 */ /* 0x010fc80007810000 */
[----:B0-----:R-:W-:-:S03]  /*22bd0*/  FMNMX.FTZ R10, R156, R161, !PT ;  /* 0x000000a19c0a7209 */ /* 0x001fc60007810000 */
[----:B------:R-:W0:Y:S01]  /*22be0*/  MUFU.TANH R143, R143 ;  /* 0x0000008f008f7308 */ /* 0x000e220000002400 */
[----:B------:R-:W-:-:S04]  /*22bf0*/  FMNMX.FTZ R161, R159, R10, !PT ;  /* 0x0000000a9fa17209 */ /* 0x000fc80007810000 */
[----:B------:R-:W-:-:S03]  /*22c00*/  FMNMX.FTZ R161, R160, R161, !PT ;  /* 0x000000a1a0a17209 */ /* 0x000fc60007810000 */
[----:B------:R-:W3:Y:S01]  /*22c10*/  MUFU.TANH R146, R146 ;  /* 0x0000009200927308 */ /* 0x000ee20000002400 */
[----:B------:R-:W-:-:S04]  /*22c20*/  FMNMX.FTZ R10, R138, R161, !PT ;  /* 0x000000a18a0a7209 */ /* 0x000fc80007810000 */
[----:B--2---:R-:W-:-:S03]  /*22c30*/  FMNMX.FTZ R161, R139, R10, !PT ;  /* 0x0000000a8ba17209 */ /* 0x004fc60007810000 */
[----:B------:R-:W2:Y:S01]  /*22c40*/  MUFU.TANH R147, R147 ;  /* 0x0000009300937308 */ /* 0x000ea20000002400 */
[----:B-1----:R-:W-:-:S04]  /*22c50*/  FMNMX.FTZ R10, R142, R161, !PT ;  /* 0x000000a18e0a7209 */ /* 0x002fc80007810000 */
[----:B0-----:R-:W-:-:S03]  /*22c60*/  FMNMX.FTZ R161, R143, R10, !PT ;  /* 0x0000000a8fa17209 */ /* 0x001fc60007810000 */
[----:B------:R-:W0:Y:S01]  /*22c70*/  MUFU.TANH R150, R150 ;  /* 0x0000009600967308 */ /* 0x000e220000002400 */
[----:B---3--:R-:W-:-:S07]  /*22c80*/  FMNMX.FTZ R10, R146, R161, !PT ;  /* 0x000000a1920a7209 */ /* 0x008fce0007810000 */
        /* <DEDUP_REMOVED lines=39> */
[----:B0-----:R-:W-:Y:S01]  /*22f00*/  FMNMX.FTZ R10, R90, R161, !PT ;  /* 0x000000a15a0a7209 */ /* 0x001fe20007810000 */
[----:B------:R-:W-:-:S06]  /*22f10*/  FMUL.FTZ R161, R2, R103 ;  /* 0x0000006702a17220 */ /* 0x000fcc0000410000 */
        /* <DEDUP_REMOVED lines=9> */
[----:B--2---:R-:W-:-:S04]  /*22fb0*/  FMNMX.FTZ R103, R99, R10, !PT ;  /* 0x0000000a63677209 */ /* 0x004fc80007810000 */
[----:B0-----:R-:W-:-:S04]  /*22fc0*/  FMNMX.FTZ R10, R102, R103, !PT ;  /* 0x00000067660a7209 */ /* 0x001fc80007810000 */
[----:B-1----:R-:W-:-:S05]  /*22fd0*/  FMNMX.FTZ R163, R161, R10, !PT ;  /* 0x0000000aa1a37209 */ /* 0x002fca0007810000 */
[----:B------:R-:W0:Y:S02]  /*22fe0*/  SHFL.BFLY PT, R10, R163, 0x2, 0x1f ;  /* 0x0c401f00a30a7f89 */ /* 0x000e2400000e0000 */
[----:B0-----:R-:W-:-:S05]  /*22ff0*/  FMNMX.FTZ R164, R163, R10, !PT ;  /* 0x0000000aa3a47209 */ /* 0x001fca0007810000 */
[----:B------:R-:W0:Y:S02]  /*23000*/  SHFL.BFLY PT, R103, R164, 0x1, 0x1f ;  /* 0x0c201f00a4677f89 */ /* 0x000e2400000e0000 */
[----:B0-----:R-:W-:Y:S01]  /*23010*/  FMNMX.FTZ R10, R164, R103, !PT ;  /* 0x00000067a40a7209 */ /* 0x001fe20007810000 */
[----:B------:R-:W-:Y:S01]  /*23020*/  IMAD.U32 R103, RZ, RZ, UR51 ;  /* 0x00000033ff677e24 */ /* 0x000fe2000f8e00ff */
[----:B------:R0:W-:Y:S03]  /*23030*/  MUFU.EX2 R164, R5 ;  /* 0x0000000500a47308 */ /* 0x0001e60000000800 */
[----:B------:R-:W-:-:S01]  /*23040*/  FADD.FTZ R4, -R10, R4 ;  /* 0x000000040a047221 */ /* 0x000fc20000010100 */
[----:B------:R-:W-:-:S03]  /*23050*/  FFMA.FTZ R162, R12, R103, -8 ;  /* 0xc10000000ca27423 */ /* 0x000fc60000010067 */
[----:B------:R-:W-:Y:S01]  /*23060*/  FMUL.FTZ R4, R4, UR51 ;  /* 0x0000003304047c20 */ /* 0x000fe20008410000 */
[----:B------:R-:W-:-:S01]  /*23070*/  FFMA.FTZ R7, R7, UR51, -R162 ;  /* 0x0000003307077c23 */ /* 0x000fc200080108a2 */
[----:B0-----:R-:W-:Y:S02]  /*23080*/  IMAD.U32 R5, RZ, RZ, UR51 ;  /* 0x00000033ff057e24 */ /* 0x001fe4000f8e00ff */
        /* <DEDUP_REMOVED lines=10> */
[----:B0-----:R-:W-:-:S01]  /*23130*/  FFMA.FTZ R4, R10, R5, -8 ;  /* 0xc10000000a047423 */ /* 0x001fc20000010005 */
[--C-:B------:R-:W-:Y:S01]  /*23140*/  FFMA.FTZ R137, R137, UR51, -R162.reuse ;  /* 0x0000003389897c23 */ /* 0x100fe200080108a2 */
[----:B------:R-:W-:-:S01]  /*23150*/  FFMA.FTZ R140, R140, UR51, -R162 ;  /* 0x000000338c8c7c23 */ /* 0x000fc200080108a2 */
[----:B------:R-:W-:Y:S01]  /*23160*/  FFMA.FTZ R141, R141, UR51, -R162 ;  /* 0x000000338d8d7c23 */ /* 0x000fe200080108a2 */
[----:B------:R-:W-:-:S01]  /*23170*/  FFMA.FTZ R13, R13, UR51, -R4 ;  /* 0x000000330d0d7c23 */ /* 0x000fc20008010804 */
[----:B------:R-:W-:Y:S01]  /*23180*/  FFMA.FTZ R14, R14, UR51, -R4 ;  /* 0x000000330e0e7c23 */ /* 0x000fe20008010804 */
        /* <DEDUP_REMOVED lines=29> */
[----:B------:R-:W-:-:S01]  /*23360*/  FFMA.FTZ R21, R21, UR51, -R4 ;  /* 0x0000003315157c23 */ /* 0x000fc20008010804 */
[----:B------:R-:W2:Y:S01]  /*23370*/  MUFU.EX2 R162, R11 ;  /* 0x0000000b00a27308 */ /* 0x000ea20000000800 */
[----:B------:R-:W-:-:S01]  /*23380*/  FFMA.FTZ R152, R152, UR51, -R4 ;  /* 0x0000003398987c23 */ /* 0x000fc20008010804 */
[--C-:B------:R-:W-:Y:S01]  /*23390*/  FFMA.FTZ R155, R155, UR51, -R4.reuse ;  /* 0x000000339b9b7c23 */ /* 0x100fe20008010804 */
[----:B------:R-:W-:-:S01]  /*233a0*/  FFMA.FTZ R156, R156, UR51, -R4 ;  /* 0x000000339c9c7c23 */ /* 0x000fc20008010804 */
[----:B-1----:R-:W-:Y:S01]  /*233b0*/  FFMA.FTZ R3, R164, R3, R7 ;  /* 0x00000003a4037223 */ /* 0x002fe20000010007 */
[----:B0-----:R-:W-:-:S01]  /*233c0*/  FFMA.FTZ R0, R103, R0, R166 ;  /* 0x0000000067007223 */ /* 0x001fc200000100a6 */
[--C-:B------:R-:W-:Y:S01]  /*233d0*/  FFMA.FTZ R159, R159, UR51, -R4.reuse ;  /* 0x000000339f9f7c23 */ /* 0x100fe20008010804 */
[----:B------:R-:W-:-:S01]  /*233e0*/  FFMA.FTZ R160, R160, UR51, -R4 ;  /* 0x00000033a0a07c23 */ /* 0x000fc20008010804 */
[----:B------:R2:W0:Y:S01]  /*233f0*/  MUFU.EX2 R5, R14 ;  /* 0x0000000e00057308 */ /* 0x0004220000000800 */
        /* <DEDUP_REMOVED lines=24> */
[----:B-1----:R-:W-:-:S01]  /*23580*/  FADD.FTZ R3, R15, R14 ;  /* 0x0000000e0f037221 */ /* 0x002fc20000010000 */
        /* <DEDUP_REMOVED lines=163> */
.L_x_2865:
[----:B------:R-:W-:Y:S01]  /*23fc0*/  F2FP.SATFINITE.E4M3.F32.PACK_AB_MERGE_C R21, R152, R21, RZ ;  /* 0x000000159815723e */ /* 0x000fe200048070ff */
[----:B------:R-:W-:Y:S01]  /*23fd0*/  FMUL.FTZ R24, R24, R164 ;  /* 0x000000a418187220 */ /* 0x000fe20000410000 */
[----:B------:R-:W-:Y:S01]  /*23fe0*/  LEA R4, R8, R18, 0x3 ;  /* 0x0000001208047211 */ /* 0x000fe200078e18ff */
[-C--:B------:R-:W-:Y:S01]  /*23ff0*/  FMUL.FTZ R25, R25, R164.reuse ;  /* 0x000000a419197220 */ /* 0x080fe20000410000 */
[----:B------:R-:W-:Y:S01]  /*24000*/  ISETP.GT.AND P1, PT, R6, R213, PT ;  /* 0x000000d50600720c */ /* 0x000fe20003f24270 */
[----:B------:R-:W-:Y:S01]  /*24010*/  FMUL.FTZ R28, R28, R164 ;  /* 0x000000a41c1c7220 */ /* 0x000fe20000410000 */
[----:B------:R-:W-:Y:S01]  /*24020*/  F2FP.SATFINITE.E4M3.F32.PACK_AB_MERGE_C R185, R5, R166, R21 ;  /* 0x000000a605b9723e */ /* 0x000fe20004807015 */
        /* <DEDUP_REMOVED lines=103> */
[----:B------:R-:W-:Y:S01]  /*246a0*/  VIADD R6, R6, 0xffffffff ;  /* 0xffffffff06067836 */ /* 0x000fe20000000000 */
[----:B------:R-:W-:Y:S01]  /*246b0*/  MOV R5, R12 ;  /* 0x0000000c00057202 */ /* 0x000fe20000000f00 */
[----:B0-----:R-:W-:-:S02]  /*246c0*/  IMAD.MOV.U32 R4, RZ, RZ, R10 ;  /* 0x000000ffff047224 */ /* 0x001fc400078e000a */
[----:B------:R-:W-:Y:S02]  /*246d0*/  IMAD.MOV.U32 R7, RZ, RZ, R194 ;  /* 0x000000ffff077224 */ /* 0x000fe400078e00c2 */
[----:B------:R-:W-:Y:S01]  /*246e0*/  IMAD.MOV.U32 R8, RZ, RZ, R23 ;  /* 0x000000ffff087224 */ /* 0x000fe200078e0017 */
[----:B------:R-:W-:Y:S06]  /*246f0*/  @P1 BRA `(.L_x_2866) ;  /* 0xffffffc400001947 */ /* 0x000fec000383ffff */
.L_x_2854:
[----:B------:R-:W-:Y:S05]  /*24700*/  WARPSYNC.ALL ;  /* 0x0000000000007948 */ /* 0x000fea0003800000 */
[----:B------:R-:W-:Y:S06]  /*24710*/  BAR.ARV 0x8, 0x180 ;  /* 0x0206000000007b1d */ /* 0x000fec0000002000 */
[----:B------:R-:W-:Y:S05]  /*24720*/  @!P0 BRA `(.L_x_2867) ;  /* 0x0000000000048947 */ /* 0x000fea0003800000 */
[----:B------:R-:W-:Y:S01]  /*24730*/  BPT.TRAP 0x1 ;  /* 0x000000040000795c */ /* 0x000fe20000300000 */
.L_x_2867:
[----:B------:R-:W-:Y:S01]  /*24740*/  IMAD R11, R23, 0x8, R18 ;  /* 0x00000008170b7824 */ /* 0x000fe200078e0212 */
[----:B------:R-:W-:-:S04]  /*24750*/  SHF.L.U32 R2, R194, 0x1f, RZ ;  /* 0x0000001fc2027819 */ /* 0x000fc800000006ff */
[----:B------:R0:W1:Y:S01]  /*24760*/  SYNCS.PHASECHK.TRANS64.TRYWAIT P1, [R11+URZ+0x29850], R2 ;  /* 0x029850020b0075a7 */ /* 0x000062000802017f */
[----:B------:R-:W-:Y:S05]  /*24770*/  @!P0 BRA `(.L_x_2868) ;  /* 0x0000000000048947 */ /* 0x000fea0003800000 */
[----:B------:R-:W-:Y:S01]  /*24780*/  BPT.TRAP 0x1 ;  /* 0x000000040000795c */ /* 0x000fe20000300000 */
.L_x_2868:
[----:B------:R-:W-:-:S05]  /*24790*/  VIADD R18, R18, 0x400 ;  /* 0x0000040012127836 */ /* 0x000fca0000000000 */
[----:B------:R-:W-:-:S04]  /*247a0*/  SHF.R.U32.HI R18, RZ, 0x4, R18 ;  /* 0x00000004ff127819 */ /* 0x000fc80000011612 */
[----:B------:R-:W-:-:S04]  /*247b0*/  LOP3.LUT R18, R18, 0x3fff, RZ, 0xc0, !PT ;  /* 0x00003fff12127812 */ /* 0x000fc800078ec0ff */
[----:B------:R-:W-:Y:S01]  /*247c0*/  LOP3.LUT R18, R18, 0x10000, RZ, 0xfc, !PT ;  /* 0x0001000012127812 */ /* 0x000fe200078efcff */
[----:B-1----:R-:W-:Y:S06]  /*247d0*/  @P1 BRA `(.L_x_2869) ;  /* 0x0000000000081947 */ /* 0x002fec0003800000 */
[----:B------:R-:W1:Y:S02]  /*247e0*/  SYNCS.PHASECHK.TRANS64.TRYWAIT P1, [R11+URZ+0x29850], R2 ;  /* 0x029850020b0075a7 */ /* 0x000e64000802017f */
[----:B-1----:R-:W-:Y:S05]  /*247f0*/  @!P1 BRA `(.L_x_2870) ;  /* 0x000000e400f49947 */ /* 0x002fea0003800000 */
.L_x_2869:
[----:B------:R-:W-:Y:S01]  /*24800*/  IMAD R4, R23, 0x500, R18 ;  /* 0x0000050017047824 */ /* 0x000fe200078e0212 */
[----:B------:R-:W-:Y:S01]  /*24810*/  MOV R5, 0xc0000010 ;  /* 0xc000001000057802 */ /* 0x000fe20000000f00 */
[----:B------:R-:W-:Y:S05]  /*24820*/  WARPSYNC.ALL ;  /* 0x0000000000007948 */ /* 0x000fea0003800000 */
[C---:B------:R-:W-:Y:S01]  /*24830*/  R2UR UR6, R4.reuse ;  /* 0x00000000040672ca */ /* 0x040fe200000e0000 */
[----:B------:R-:W-:Y:S01]  /*24840*/  WARPGROUP.ARRIVE ;  /* 0x00000000000079c5 */ /* 0x000fe20000000000 */
[----:B------:R-:W-:Y:S01]  /*24850*/  R2UR UR7, R5 ;  /* 0x00000000050772ca */ /* 0x000fe200000e0000 */
[----:B------:R-:W-:Y:S01]  /*24860*/  VIADD R6, R4, 0x100 ;  /* 0x0000010004067836 */ /* 0x000fe20000000000 */
[----:B------:R-:W-:Y:S01]  /*24870*/  ULDC.64 UR4, c[0x0][0x9a0] ;  /* 0x0002680000047ab9 */ /* 0x000fe20000000a00 */
[----:B------:R-:W-:Y:S01]  /*24880*/  IMAD.MOV.U32 R7, RZ, RZ, -0x3ffffff0 ;  /* 0xc0000010ff077424 */ /* 0x000fe200078e00ff */
[----:B------:R-:W-:-:S04]  /*24890*/  ISETP.NE.U32.AND P1, PT, RZ, UR4, PT ;  /* 0x00000004ff007c0c */ /* 0x000fc8000bf25070 */
[----:B------:R-:W-:-:S05]  /*248a0*/  ISETP.NE.AND.EX P1, PT, RZ, UR5, PT, P1 ;  /* 0x00000005ff007c0c */ /* 0x000fca000bf25310 */
[----:B------:R-:W-:Y:S01]  /*248b0*/  QGMMA.64x128x32.F32.E4M3.E4M3 R24, R184, gdesc[UR4], R24, gsb0 ;  /* 0x01e00004b8187df3 */ /* 0x000fe20008000818 */
[----:B------:R-:W-:Y:S02]  /*248c0*/  R2UR UR6, R6 ;  /* 0x00000000060672ca */ /* 0x000fe400000e0000 */
[----:B------:R-:W-:-:S05]  /*248d0*/  R2UR UR7, R7 ;  /* 0x00000000070772ca */ /* 0x000fca00000e0000 */
        /* <DEDUP_REMOVED lines=26> */
[----:B------:R-:W-:Y:S01]  /*24a80*/  VIADD R4, R4, 0x400 ;  /* 0x0000040004047836 */ /* 0x000fe20000000000 */
[----:B------:R-:W-:Y:S01]  /*24a90*/  MOV R5, 0xc0000010 ;  /* 0xc000001000057802 */ /* 0x000fe20000000f00 */
        /* <DEDUP_REMOVED lines=34> */
[----:B------:R-:W-:Y:S01]  /*24cc0*/  MOV R88, 0xff800000 ;  /* 0xff80000000587802 */ /* 0x000fe20000000f00 */
[----:B------:R-:W-:Y:S02]  /*24cd0*/  IMAD.MOV.U32 R89, RZ, RZ, -0x800000 ;  /* 0xff800000ff597424 */ /* 0x000fe400078e00ff */
[----:B------:R-:W-:-:S01]  /*24ce0*/  @P2 FFMA.FTZ R88, R5, R12, R0 ;  /* 0x0000000c05582223 */ /* 0x000fc20000010000 */
[----:B------:R-:W-:Y:S01]  /*24cf0*/  @P3 FFMA.FTZ R89, R6, R10, R9 ;  /* 0x0000000a06593223 */ /* 0x000fe20000010009 */
[-C--:B--2---:R-:W-:Y:S01]  /*24d00*/  FMUL.FTZ R4, R3, R2.reuse ;  /* 0x0000000203047220 */ /* 0x084fe20000410000 */
[----:B---3--:R-:W-:Y:S01]  /*24d10*/  FMUL.FTZ R7, R7, R2 ;  /* 0x0000000207077220 */ /* 0x008fe20000410000 */
[----:B------:R-:W-:-:S02]  /*24d20*/  WARPGROUP.DEPBAR.LE gsb0, 0x0 ;  /* 0x00008000000079c5 */ /* 0x000fc40000010000 */
[----:B------:R-:W-:Y:S05]  /*24d30*/  @!P0 BRA `(.L_x_2871) ;  /* 0x0000000000048947 */ /* 0x000fea0003800000 */
[----:B------:R-:W-:Y:S01]  /*24d40*/  BPT.TRAP 0x1 ;  /* 0x000000040000795c */ /* 0x000fe20000300000 */
.L_x_2871:
        /* <DEDUP_REMOVED lines=75> */
.L_x_2800:
[----:B------:R-:W-:Y:S05]  /*25200*/  WARPSYNC.ALL ;  /* 0x0000000000007948 */ /* 0x000fea0003800000 */
[----:B------:R-:W0:Y:S08]  /*25210*/  S2UR UR38, SR_CgaCtaId ;  /* 0x00000000002679c3 */ /* 0x000e300000008800 */
[----:B------:R-:W-:Y:S01]  /*25220*/  BAR.SYNC.DEFER_BLOCKING 0x5, 0x180 ;  /* 0x0146000000007b1d */ /* 0x000fe20000010000 */
[----:B------:R-:W-:-:S05]  /*25230*/  ISETP.NE.AND P1, PT, R224, RZ, PT ;  /* 0x000000ffe000720c */ /* 0x000fca0003f25270 */
[----:B------:R-:W-:Y:S01]  /*25240*/  UMOV UR4, 0x400 ;  /* 0x0000040000047882 */ /* 0x000fe20000000000 */
[----:B------:R-:W-:Y:S07]  /*25250*/  BSSY B0, `(.L_x_2872) ;  /* 0x000042a000007945 */ /* 0x000fee0003800000 */
[----:B------:R-:W2:Y:S01]  /*25260*/  @!P1 LDC R224, c[0x0][0xad4] ;  /* 0x0002b500ffe09b82 */ /* 0x000ea20000000800 */
[----:B0-----:R-:W-:-:S06]  /*25270*/  ULEA UR4, UR38, UR4, 0x18 ;  /* 0x0000000426047291 */ /* 0x001fcc000f8ec03f */
[----:B------:R-:W-:-:S05]  /*25280*/  MOV R18, UR4 ;  /* 0x0000000400127c02 */ /* 0x000fca0008000f00 */
        /* <DEDUP_REMOVED lines=34> */
[----:B------:R-:W-:Y:S02]  /*254b0*/  SHF.R.U64 R34, R34, 0x3, RZ ;  /* 0x0000000322227819 */ /* 0x000fe400000012ff */
[----:B------:R-:W-:-:S02]  /*254c0*/  IADD3 R35, P4, R40, 0x60, RZ ;  /* 0x0000006028237810 */ /* 0x000fc40007f9e0ff */
[C---:B------:R-:W-:Y:S02]  /*254d0*/  IADD3 R27, P5, R40.reuse, 0x40, RZ ;  /* 0x00000040281b7810 */ /* 0x040fe40007fbe0ff */
[C---:B------:R-:W-:Y:S02]  /*254e0*/  IADD3 R15, P1, R40.reuse, 0x20, RZ ;  /* 0x00000020280f7810 */ /* 0x040fe40007f3e0ff */
[----:B------:R-:W-:Y:S02]  /*254f0*/  IADD3 R37, P2, R40, 0x4020, RZ ;  /* 0x0000402028257810 */ /* 0x000fe40007f5e0ff */
[----:B------:R-:W-:Y:S02]  /*25500*/  LOP3.LUT R34, R34, R11, RZ, 0x3c, !PT ;  /* 0x0000000b22227212 */ /* 0x000fe400078e3cff */
[----:B------:R-:W-:Y:S02]  /*25510*/  LOP3.LUT R26, R35, 0x380, RZ, 0xc0, !PT ;  /* 0x00000380231a7812 */ /* 0x000fe400078ec0ff */
        /* <DEDUP_REMOVED lines=18> */
[----:B------:R-:W-:Y:S02]  /*25640*/  IADD3.X R37, RZ, R41, RZ, P2, !PT ;  /* 0x00000029ff257210 */ /* 0x000fe400017fe4ff */
[----:B------:R-:W-:Y:S02]  /*25650*/  MOV R106, R106 ;  /* 0x0000006a006a7202 */ /* 0x000fe40000000f00 */
[----:B------:R-:W-:Y:S02]  /*25660*/  MOV R110, R40 ;  /* 0x00000028006e7202 */ /* 0x000fe40000000f00 */
[----:B------:R-:W-:Y:S02]  /*25670*/  MOV R105, R38 ;  /* 0x0000002600697202 */ /* 0x000fe40000000f00 */
[----:B------:R-:W-:Y:S02]  /*25680*/  MOV R104, R36 ;  /* 0x0000002400687202 */ /* 0x000fe40000000f00 */
[----:B------:R-:W-:-:S02]  /*25690*/  MOV R103, R34 ;  /* 0x0000002200677202 */ /* 0x000fc40000000f00 */
[----:B------:R-:W-:Y:S02]  /*256a0*/  MOV R109, R26 ;  /* 0x0000001a006d7202 */ /* 0x000fe40000000f00 */
[----:B------:R-:W-:Y:S02]  /*256b0*/  MOV R108, R14 ;  /* 0x0000000e006c7202 */ /* 0x000fe40000000f00 */
[----:B------:R-:W-:Y:S01]  /*256c0*/  MOV R107, R10 ;  /* 0x0000000a006b7202 */ /* 0x000fe20000000f00 */
[----:B------:R-:W-:Y:S06]  /*256d0*/  BRA.DIV UR4, `(.L_x_2874) ;  /* 0x000000da04507947 */ /* 0x000fec000b800000 */
[----:B------:R-:W-:Y:S02]  /*256e0*/  SEL R80, R90, R123, P0 ;  /* 0x0000007b5a507207 */ /* 0x000fe40000000000 */
[----:B------:R-:W-:Y:S02]  /*256f0*/  SEL R49, R123, R90, P0 ;  /* 0x0000005a7b317207 */ /* 0x000fe40000000000 */
[----:B---3--:R-:W-:Y:S02]  /*25700*/  SEL R4, R0, R101, P0 ;  /* 0x0000006500047207 */ /* 0x008fe40000000000 */
[----:B------:R-:W-:Y:S01]  /*25710*/  SEL R79, R101, R0, P0 ;  /* 0x00000000654f7207 */ /* 0x000fe20000000000 */
[----:B-----5:R-:W-:Y:S01]  /*25720*/  SHFL.IDX PT, R80, R80, R9, 0x1c1f ;  /* 0x001c1f0950507589 */ /* 0x020fe200000e0000 */
[----:B------:R-:W-:Y:S02]  /*25730*/  SEL R90, R58, R85, P0 ;  /* 0x000000553a5a7207 */ /* 0x000fe40000000000 */
[----:B------:R-:W-:-:S02]  /*25740*/  LOP3.LUT R10, R9, 0x2, RZ, 0x3c, !PT ;  /* 0x00000002090a7812 */ /* 0x000fc400078e3cff */
[----:B------:R-:W-:Y:S02]  /*25750*/  SEL R0, R100, R45, P0 ;  /* 0x0000002d64007207 */ /* 0x000fe40000000000 */
        /* <DEDUP_REMOVED lines=31> */
[----:B------:R-:W0:Y:S01]  /*25950*/  SHFL.IDX PT, R2, R77, R10, 0x1c1f ;  /* 0x001c1f0a4d027589 */ /* 0x000e2200000e0000 */
        /* <DEDUP_REMOVED lines=20> */
[----:B------:R-:W3:Y:S01]  /*25aa0*/  SHFL.IDX PT, R98, R13, R9, 0x1c1f ;  /* 0x001c1f090d627589 */ /* 0x000ee200000e0000 */
[----:B------:R-:W-:-:S02]  /*25ab0*/  SEL R67, R91, R12, P0 ;  /* 0x0000000c5b437207 */ /* 0x000fc40000000000 */
[----:B------:R-:W-:Y:S01]  /*25ac0*/  SEL R115, R115, R94, P0 ;  /* 0x0000005e73737207 */ /* 0x000fe20000000000 */
[----:B------:R-:W4:Y:S01]  /*25ad0*/  SHFL.IDX PT, R87, R87, R10, 0x1c1f ;  /* 0x001c1f0a57577589 */ /* 0x000f2200000e0000 */
        /* <DEDUP_REMOVED lines=23> */
[----:B------:R3:W-:Y:S01]  /*25c50*/  SHFL.IDX PT, R65, R52, R9, 0x1c1f ;  /* 0x001c1f0934417589 */ /* 0x0007e200000e0000 */
[----:B------:R-:W-:-:S02]  /*25c60*/  SEL R25, R70, R25, P0 ;  /* 0x0000001946197207 */ /* 0x000fc40000000000 */
[----:B0-----:R-:W-:Y:S01]  /*25c70*/  SEL R102, R99, R2, P0 ;  /* 0x0000000263667207 */ /* 0x001fe20000000000 */
[----:B------:R-:W-:Y:S01]  /*25c80*/  SHFL.IDX PT, R91, R28, R9, 0x1c1f ;  /* 0x001c1f091c5b7589 */ /* 0x000fe200000e0000 */
[----:B------:R-:W-:Y:S02]  /*25c90*/  SEL R99, R2, R99, P0 ;  /* 0x0000006302637207 */ /* 0x000fe40000000000 */
[----:B-1----:R-:W-:Y:S01]  /*25ca0*/  SEL R2, R3, R4, P0 ;  /* 0x0000000403027207 */ /* 0x002fe20000000000 */
[----:B------:R-:W-:Y:S01]  /*25cb0*/  SHFL.IDX PT, R97, R26, R9, 0x1c1f ;  /* 0x001c1f091a617589 */ /* 0x000fe200000e0000 */
[----:B------:R-:W-:Y:S02]  /*25cc0*/  SEL R81, R0, R47, P0 ;  /* 0x0000002f00517207 */ /* 0x000fe40000000000 */
[----:B------:R-:W-:Y:S01]  /*25cd0*/  SEL R3, R4, R3, P0 ;  /* 0x0000000304037207 */ /* 0x000fe20000000000 */
[----:B------:R-:W-:Y:S01]  /*25ce0*/  SHFL.IDX PT, R95, R24, R9, 0x1c1f ;  /* 0x001c1f09185f7589 */ /* 0x000fe200000e0000 */
[----:B------:R-:W-:-:S02]  /*25cf0*/  SEL R0, R47, R0, P0 ;  /* 0x000000002f007207 */ /* 0x000fc40000000000 */
[----:B---3--:R-:W-:Y:S01]  /*25d00*/  SEL R52, R54, R127, P0 ;  /* 0x0000007f36347207 */ /* 0x008fe20000000000 */
[----:B------:R0:W-:Y:S01]  /*25d10*/  SHFL.IDX PT, R68, R53, R10, 0x1c1f ;  /* 0x001c1f0a35447589 */ /* 0x0001e200000e0000 */
[----:B------:R-:W-:Y:S02]  /*25d20*/  SEL R101, R98, R21, P0 ;  /* 0x0000001562657207 */ /* 0x000fe40000000000 */
[----:B------:R-:W-:Y:S01]  /*25d30*/  SEL R79, R80, R49, P0 ;  /* 0x00000031504f7207 */ /* 0x000fe20000000000 */
[----:B------:R-:W-:Y:S01]  /*25d40*/  SHFL.IDX PT, R40, R40, R9, 0x1c1f ;  /* 0x001c1f0928287589 */ /* 0x000fe200000e0000 */
[----:B------:R-:W-:Y:S02]  /*25d50*/  SEL R77, R78, R41, P0 ;  /* 0x000000294e4d7207 */ /* 0x000fe40000000000 */
[----:B------:R-:W-:Y:S01]  /*25d60*/  SEL R4, R20, R51, P0 ;  /* 0x0000003314047207 */ /* 0x000fe20000000000 */
[----:B------:R-:W-:Y:S01]  /*25d70*/  SHFL.IDX PT, R44, R44, R9, 0x1c1f ;  /* 0x001c1f092c2c7589 */ /* 0x000fe200000e0000 */
[----:B----4-:R-:W-:-:S02]  /*25d80*/  SEL R47, R48, R87, P0 ;  /* 0x00000057302f7207 */ /* 0x010fc40000000000 */
[----:B0-----:R-:W-:Y:S01]  /*25d90*/  SEL R53, R127, R54, P0 ;  /* 0x000000367f357207 */ /* 0x001fe20000000000 */
[----:B------:R-:W-:Y:S01]  /*25da0*/  SHFL.IDX PT, R42, R42, R9, 0x1c1f ;  /* 0x001c1f092a2a7589 */ /* 0x000fe200000e0000 */
[----:B--2---:R-:W-:Y:S02]  /*25db0*/  SEL R56, R58, R61, P0 ;  /* 0x0000003d3a387207 */ /* 0x004fe40000000000 */
        /* <DEDUP_REMOVED lines=9> */
[----:B------:R-:W-:Y:S01]  /*25e50*/  MOV R100, RZ ;  /* 0x000000ff00647202 */ /* 0x000fe20000000f00 */
[----:B------:R-:W-:Y:S04]  /*25e60*/  SHFL.IDX PT, R86, R86, R9, 0x1c1f ;  /* 0x001c1f0956567589 */ /* 0x000fe800000e0000 */
[----:B------:R-:W-:Y:S04]  /*25e70*/  SHFL.IDX PT, R84, R84, R9, 0x1c1f ;  /* 0x001c1f0954547589 */ /* 0x000fe800000e0000 */
[----:B------:R-:W-:Y:S04]  /*25e80*/  SHFL.IDX PT, R90, R90, R9, 0x1c1f ;  /* 0x001c1f095a5a7589 */ /* 0x000fe800000e0000 */
[----:B------:R-:W0:Y:S04]  /*25e90*/  SHFL.IDX PT, R119, R119, R10, 0x1c1f ;  /* 0x001c1f0a77777589 */ /* 0x000e2800000e0000 */
[----:B------:R-:W1:Y:S04]  /*25ea0*/  SHFL.IDX PT, R121, R121, R10, 0x1c1f ;  /* 0x001c1f0a79797589 */ /* 0x000e6800000e0000 */
        /* <DEDUP_REMOVED lines=10> */
[----:B------:R-:W1:Y:S01]  /*25f50*/  SHFL.IDX PT, R125, R85, R10, 0x1c1f ;  /* 0x001c1f0a557d7589 */ /* 0x000e6200000e0000 */
[----:B--2---:R-:W-:Y:S02]  /*25f60*/  SEL R43, R44, R111, P0 ;  /* 0x0000006f2c2b7207 */ /* 0x004fe40000000000 */
[----:B------:R-:W-:Y:S01]  /*25f70*/  SEL R44, R111, R44, P0 ;  /* 0x0000002c6f2c7207 */ /* 0x000fe20000000000 */
[----:B------:R2:W-:Y:S01]  /*25f80*/  SHFL.IDX PT, R36, R57, R10, 0x1c1f ;  /* 0x001c1f0a39247589 */ /* 0x0005e200000e0000 */
[----:B---3--:R-:W-:-:S02]  /*25f90*/  SEL R45, R46, R113, P0 ;  /* 0x000000712e2d7207 */ /* 0x008fc40000000000 */
[----:B------:R-:W-:Y:S01]  /*25fa0*/  SEL R46, R113, R46, P0 ;  /* 0x0000002e712e7207 */ /* 0x000fe20000000000 */
[----:B------:R-:W3:Y:S01]  /*25fb0*/  SHFL.IDX PT, R38, R59, R10, 0x1c1f ;  /* 0x001c1f0a3b267589 */ /* 0x000ee200000e0000 */
[----:B----4-:R-:W-:Y:S02]  /*25fc0*/  SEL R49, R50, R115, P0 ;  /* 0x0000007332317207 */ /* 0x010fe40000000000 */
[----:B------:R-:W-:Y:S01]  /*25fd0*/  SEL R50, R115, R50, P0 ;  /* 0x0000003273327207 */ /* 0x000fe20000000000 */
[----:B------:R-:W4:Y:S01]  /*25fe0*/  SHFL.IDX PT, R32, R37, R10, 0x1c1f ;  /* 0x001c1f0a25207589 */ /* 0x000f2200000e0000 */
[----:B------:R-:W-:Y:S02]  /*25ff0*/  SEL R51, R82, R67, P0 ;  /* 0x0000004352337207 */ /* 0x000fe40000000000 */
[----:B--2---:R-:W-:Y:S01]  /*26000*/  SEL R57, R61, R58, P0 ;  /* 0x0000003a3d397207 */ /* 0x004fe20000000000 */
[----:B------:R-:W2:Y:S01]  /*26010*/  SHFL.IDX PT, R34, R39, R10, 0x1c1f ;  /* 0x001c1f0a27227589 */ /* 0x000ea200000e0000 */
[----:B------:R-:W-:-:S02]  /*26020*/  SEL R61, R68, R65, P0 ;  /* 0x00000041443d7207 */ /* 0x000fc40000000000 */
[----:B------:R-:W-:Y:S01]  /*26030*/  SEL R83, R84, R117, P0 ;  /* 0x0000007554537207 */ /* 0x000fe20000000000 */
[----:B------:R-:W2:Y:S01]  /*26040*/  SHFL.IDX PT, R28, R33, R10, 0x1c1f ;  /* 0x001c1f0a211c7589 */ /* 0x000ea200000e0000 */
[----:B0-----:R-:W-:Y:S02]  /*26050*/  SEL R85, R86, R123, P0 ;  /* 0x0000007b56557207 */ /* 0x001fe40000000000 */
[----:B------:R-:W-:Y:S01]  /*26060*/  SEL R82, R67, R82, P0 ;  /* 0x0000005243527207 */ /* 0x000fe20000000000 */
[----:B------:R-:W0:Y:S01]  /*26070*/  SHFL.IDX PT, R30, R35, R10, 0x1c1f ;  /* 0x001c1f0a231e7589 */ /* 0x000e2200000e0000 */
[----:B-1----:R-:W-:Y:S02]  /*26080*/  SEL R87, R90, R125, P0 ;  /* 0x0000007d5a577207 */ /* 0x002fe40000000000 */
[----:B------:R-:W-:Y:S01]  /*26090*/  SEL R86, R123, R86, P0 ;  /* 0x000000567b567207 */ /* 0x000fe20000000000 */
[----:B------:R-:W-:Y:S01]  /*260a0*/  SHFL.IDX PT, R24, R31, R10, 0x1c1f ;  /* 0x001c1f0a1f187589 */ /* 0x000fe200000e0000 */
[----:B------:R-:W-:-:S02]  /*260b0*/  SEL R84, R117, R84, P0 ;  /* 0x0000005475547207 */ /* 0x000fc40000000000 */
[----:B------:R-:W-:Y:S01]  /*260c0*/  SEL R90, R125, R90, P0 ;  /* 0x0000005a7d5a7207 */ /* 0x000fe20000000000 */
[----:B------:R-:W1:Y:S01]  /*260d0*/  SHFL.IDX PT, R26, R29, R10, 0x1c1f ;  /* 0x001c1f0a1d1a7589 */ /* 0x000e6200000e0000 */
[----:B---3--:R-:W-:Y:S02]  /*260e0*/  SEL R70, R71, R38, P0 ;  /* 0x0000002647467207 */ /* 0x008fe40000000000 */
[----:B------:R-:W-:Y:S01]  /*260f0*/  SEL R71, R38, R71, P0 ;  /* 0x0000004726477207 */ /* 0x000fe20000000000 */
[----:B------:R-:W-:Y:S01]  /*26100*/  SHFL.IDX PT, R64, R64, R9, 0x1c1f ;  /* 0x001c1f0940407589 */ /* 0x000fe200000e0000 */
[----:B----4-:R-:W-:Y:S02]  /*26110*/  SEL R72, R73, R32, P0 ;  /* 0x0000002049487207 */ /* 0x010fe40000000000 */
[----:B------:R-:W-:Y:S01]  /*26120*/  SEL R73, R32, R73, P0 ;  /* 0x0000004920497207 */ /* 0x000fe20000000000 */
[----:B------:R3:W4:Y:S01]  /*26130*/  SHFL.IDX PT, R131, R55, R10, 0x1c1f ;  /* 0x001c1f0a37837589 */ /* 0x00072200000e0000 */
[----:B--2---:R-:W-:-:S02]  /*26140*/  SEL R74, R75, R34, P0 ;  /* 0x000000224b4a7207 */ /* 0x004fc40000000000 */
[----:B------:R-:W-:Y:S01]  /*26150*/  SEL R75, R34, R75, P0 ;  /* 0x0000004b224b7207 */ /* 0x000fe20000000000 */
[----:B------:R2:W2:Y:S01]  /*26160*/  SHFL.IDX PT, R66, R66, R9, 0x1c1f ;  /* 0x001c1f0942427589 */ /* 0x0004a200000e0000 */
[----:B------:R-:W-:Y:S02]  /*26170*/  SEL R76, R91, R28, P0 ;  /* 0x0000001c5b4c7207 */ /* 0x000fe40000000000 */
[----:B------:R-:W-:Y:S01]  /*26180*/  SEL R91, R28, R91, P0 ;  /* 0x0000005b1c5b7207 */ /* 0x000fe20000000000 */
[----:B------:R2:W2:Y:S01]  /*26190*/  SHFL.IDX PT, R8, R8, R9, 0x1c1f ;  /* 0x001c1f0908087589 */ /* 0x0004a200000e0000 */
[----:B0-----:R-:W-:Y:S02]  /*261a0*/  SEL R92, R93, R30, P0 ;  /* 0x0000001e5d5c7207 */ /* 0x001fe40000000000 */
[----:B---3--:R-:W-:Y:S01]  /*261b0*/  SEL R55, R129, R60, P0 ;  /* 0x0000003c81377207 */ /* 0x008fe20000000000 */
[----:B------:R0:W3:Y:S01]  /*261c0*/  SHFL.IDX PT, R27, R27, R10, 0x1c1f ;  /* 0x001c1f0a1b1b7589 */ /* 0x0000e200000e0000 */
[----:B------:R-:W-:-:S02]  /*261d0*/  SEL R60, R65, R68, P0 ;  /* 0x00000044413c7207 */ /* 0x000fc40000000000 */
[----:B------:R-:W-:Y:S01]  /*261e0*/  SEL R68, R69, R36, P0 ;  /* 0x0000002445447207 */ /* 0x000fe20000000000 */
[----:B------:R0:W0:Y:S01]  /*261f0*/  SHFL.IDX PT, R14, R25, R10, 0x1c1f ;  /* 0x001c1f0a190e7589 */ /* 0x00002200000e0000 */
[----:B-1----:R-:W-:Y:S02]  /*26200*/  SEL R96, R97, R26, P0 ;  /* 0x0000001a61607207 */ /* 0x002fe40000000000 */
[----:B------:R-:W-:Y:S02]  /*26210*/  SEL R94, R95, R24, P0 ;  /* 0x000000185f5e7207 */ /* 0x000fe40000000000 */
[----:B------:R-:W-:Y:S02]  /*26220*/  SEL R69, R36, R69, P0 ;  /* 0x0000004524457207 */ /* 0x000fe40000000000 */
[----:B------:R-:W-:Y:S02]  /*26230*/  SEL R93, R30, R93, P0 ;  /* 0x0000005d1e5d7207 */ /* 0x000fe40000000000 */
[----:B----4-:R-:W-:-:S02]  /*26240*/  SEL R58, R64, R131, P0 ;  /* 0x00000083403a7207 */ /* 0x010fc40000000000 */
[----:B------:R-:W-:Y:S02]  /*26250*/  SEL R59, R131, R64, P0 ;  /* 0x00000040833b7207 */ /* 0x000fe40000000000 */
[----:B------:R-:W-:Y:S02]  /*26260*/  SEL R97, R26, R97, P0 ;  /* 0x000000611a617207 */ /* 0x000fe40000000000 */
[----:B------:R-:W-:-:S07]  /*26270*/  SEL R95, R24, R95, P0 ;  /* 0x0000005f185f7207 */ /* 0x000fce0000000000 */
.L_x_3159:
[----:B------:R-:W-:Y:S05]  /*26280*/  WARPSYNC.ALL ;  /* 0x0000000000007948 */ /* 0x000fea0003800000 */
[----:B------:R-:W-:Y:S01]  /*26290*/  BAR.SYNC.DEFER_BLOCKING 0x1, 0x100 ;  /* 0x0044000000007b1d */ /* 0x000fe20000010000 */
[----:B0-2---:R-:W-:Y:S02]  /*262a0*/  SEL R64, R66, R14, P0 ;  /* 0x0000000e42407207 */ /* 0x005fe40000000000 */
[----:B---3--:R-:W-:Y:S02]  /*262b0*/  SEL R65, R8, R27, P0 ;  /* 0x0000001b08417207 */ /* 0x008fe40000000000 */
[----:B------:R-:W-:Y:S01]  /*262c0*/  SEL R67, R27, R8, P0 ;  /* 0x000000081b437207 */ /* 0x000fe20000000000 */
[----:B------:R-:W-:Y:S01]  /*262d0*/  ULDC.64 UR6, c[0x0][0xc08] ;  /* 0x0003020000067ab9 */ /* 0x000fe20000000a00 */
[----:B------:R-:W-:Y:S01]  /*262e0*/  SEL R66, R14, R66, P0 ;  /* 0x000000420e427207 */ /* 0x000fe20000000000 */
[----:B------:R-:W-:Y:S01]  /*262f0*/  ULDC.64 UR4, c[0x0][0xc00] ;  /* 0x0003000000047ab9 */ /* 0x000fe20000000a00 */
[----:B------:R-:W-:-:S02]  /*26300*/  F2FP.BF16.F32.PACK_AB R8, R101, R102 ;  /* 0x000000666508723e */ /* 0x000fc400000010ff */
[----:B------:R-:W-:Y:S02]  /*26310*/  F2FP.BF16.F32.PACK_AB R9, R87, R52 ;  /* 0x000000345709723e */ /* 0x000fe400000010ff */
[----:B------:R-:W-:Y:S02]  /*26320*/  F2FP.BF16.F32.PACK_AB R10, R98, R99 ;  /* 0x00000063620a723e */ /* 0x000fe400000010ff */
[----:B------:R-:W-:Y:S02]  /*26330*/  F2FP.BF16.F32.PACK_AB R11, R90, R53 ;  /* 0x000000355a0b723e */ /* 0x000fe400000010ff */
        /* <DEDUP_REMOVED lines=40> */
[C---:B--2---:R-:W-:Y:S02]  /*265c0*/  IADD3 R24, P1, R225.reuse, UR4, RZ ;  /* 0x00000004e1187c10 */ /* 0x044fe4000ff3e0ff */
[----:B------:R-:W-:Y:S01]  /*265d0*/  ISETP.NE.AND.EX P0, PT, RZ, UR5, PT, P0 ;  /* 0x00000005ff007c0c */ /* 0x000fe2000bf05300 */
[----:B---3--:R-:W-:Y:S01]  /*265e0*/  IMAD.MOV.U32 R28, RZ, RZ, 0x9b8 ;  /* 0x000009b8ff1c7424 */ /* 0x008fe200078e00ff */
[----:B------:R-:W-:Y:S01]  /*265f0*/  IADD3.X R25, R226, UR5, RZ, P1, !PT ;  /* 0x00000005e2197c10 */ /* 0x000fe20008ffe4ff */
[----:B0-----:R-:W0:Y:S06]  /*26600*/  LDC R104, c[0x0][0xbe8] ;  /* 0x0002fa00ff687b82 */ /* 0x001e2c0000000800 */
[----:B-1----:R-:W-:Y:S01]  /*26610*/  @P3 IADD3 R8, P1, R225, UR6, RZ ;  /* 0x00000006e1083c10 */ /* 0x002fe2000ff3e0ff */
[----:B------:R-:W-:-:S02]  /*26620*/  ULDC UR6, c[0x0][0xa88] ;  /* 0x0002a20000067ab9 */ /* 0x000fc40000000800 */
[----:B------:R-:W-:Y:S01]  /*26630*/  IMAD.U32 R103, RZ, RZ, UR6 ;  /* 0x00000006ff677e24 */ /* 0x000fe2000f8e00ff */
[----:B------:R-:W-:Y:S01]  /*26640*/  @P3 IADD3.X R9, R226, UR7, RZ, P1, !PT ;  /* 0x00000007e2093c10 */ /* 0x000fe20008ffe4ff */
[----:B------:R1:W5:Y:S04]  /*26650*/  @P0 LDG.E R100, desc[UR52][R24.64] ;  /* 0x0000003418640981 */ /* 0x000368000c1e1900 */
[----:B------:R1:W5:Y:S01]  /*26660*/  @P3 LDG.E R103, desc[UR52][R8.64] ;  /* 0x0000003408673981 */ /* 0x000362000c1e1900 */
[----:B------:R-:W-:Y:S02]  /*26670*/  ISETP.GT.AND P2, PT, R224, 0x1, PT ;  /* 0x00000001e000780c */ /* 0x000fe40003f44270 */
[----:B0-----:R-:W-:Y:S02]  /*26680*/  ISETP.NE.AND P1, PT, R104, 0x1, PT ;  /* 0x000000016800780c */ /* 0x001fe40003f25270 */
[----:B------:R-:W-:-:S04]  /*26690*/  SEL R28, R28, 0x978, P2 ;  /* 0x000009781c1c7807 */ /* 0x000fc80001000000 */
[----:B----4-:R1:W0:Y:S08]  /*266a0*/  LDC.64 R14, c[0x0][R28+0x220] ;  /* 0x000088001c0e7b82 */ /* 0x0102300000000a00 */
[----:B------:R1:W2:Y:S08]  /*266b0*/  LDC.64 R26, c[0x0][R28+0x218] ;  /* 0x000086001c1a7b82 */ /* 0x0002b00000000a00 */
[----:B------:R1:W3:Y:S01]  /*266c0*/  LDC.64 R12, c[0x0][R28+0x228] ;  /* 0x00008a001c0c7b82 */ /* 0x0002e20000000a00 */
[----:B------:R-:W-:Y:S05]  /*266d0*/  @P3 BRA `(.L_x_2875) ;  /* 0x0000000000103947 */ /* 0x000fea0003800000 */
[----:B------:R-:W-:Y:S05]  /*266e0*/  @!P0 BRA `(.L_x_2875) ;  /* 0x00000000000c8947 */ /* 0x000fea0003800000 */
[----:B-1----:R-:W4:Y:S04]  /*266f0*/  LDG.E R8, desc[UR52][R24.64] ;  /* 0x0000003418087981 */ /* 0x002f28000c1e1900 */
[----:B-----5:R-:W4:Y:S02]  /*26700*/  LDG.E R103, desc[UR52][R24.64+0x4] ;  /* 0x0000043418677981 */ /* 0x020f24000c1e1900 */
[----:B----4-:R-:W-:-:S07]  /*26710*/  IMAD.IADD R103, R103, 0x1, -R8 ;  /* 0x0000000167677824 */ /* 0x010fce00078e0a08 */
.L_x_2875:
[----:B------:R-:W4:Y:S04]  /*26720*/  LDL R106, [R1] ;  /* 0x00000000016a7983 */ /* 0x000f280000100800 */
[----:B------:R-:W3:Y:S01]  /*26730*/  LDL R32, [R1+0x4c] ;  /* 0x00004c0001207983 */ /* 0x000ee20000100800 */
[----:B-1----:R-:W1:Y:S01]  /*26740*/  LDC.64 R8, c[0x0][R28+0x210] ;  /* 0x000084001c087b82 */ /* 0x002e620000000a00 */
[----:B------:R-:W-:-:S07]  /*26750*/  ISETP.NE.U32.AND P0, PT, RZ, UR4, PT ;  /* 0x00000004ff007c0c */ /* 0x000fce000bf05070 */
[----:B------:R-:W1:Y:S01]  /*26760*/  @P1 LDC R24, c[0x0][0xbec] ;  /* 0x0002fb00ff181b82 */ /* 0x000e620000000800 */
[----:B------:R-:W-:-:S07]  /*26770*/  ISETP.NE.AND.EX P0, PT, RZ, UR5, PT, P0 ;  /* 0x00000005ff007c0c */ /* 0x000fce000bf05300 */
[----:B------:R-:W1:Y:S01]  /*26780*/  @P1 LDC R31, c[0x0][0xbf0] ;  /* 0x0002fc00ff1f1b82 */ /* 0x000e620000000800 */
[----:B------:R-:W-:-:S07]  /*26790*/  SEL R105, R220, RZ, !P0 ;  /* 0x000000ffdc697207 */ /* 0x000fce0004000000 */
[----:B------:R-:W1:Y:S01]  /*267a0*/  LDC.64 R10, c[0x0][0xba8] ;  /* 0x0002ea00ff0a7b82 */ /* 0x000e620000000a00 */
[----:B------:R-:W1:Y:S01]  /*267b0*/  S2R R30, SR_TID.X ;  /* 0x00000000001e7919 */ /* 0x000e620000002100 */
[----:B------:R-:W-:Y:S01]  /*267c0*/  SEL R227, R227, RZ, !P0 ;  /* 0x000000ffe3e37207 */ /* 0x000fe20004000000 */
[----:B0-----:R-:W-:Y:S02]  /*267d0*/  IMAD R15, R15, R105, RZ ;  /* 0x000000690f0f7224 */ /* 0x001fe400078e02ff */
[----:B------:R-:W-:Y:S02]  /*267e0*/  IMAD.IADD R33, R219, 0x1, R214 ;  /* 0x00000001db217824 */ /* 0x000fe400078e02d6 */
[C---:B------:R-:W-:Y:S02]  /*267f0*/  IMAD R227, R14.reuse, R227, R15 ;  /* 0x000000e30ee37224 */ /* 0x040fe400078e020f */
[----:B------:R-:W-:-:S04]  /*26800*/  IMAD.WIDE.U32 R14, R14, R105, RZ ;  /* 0x000000690e0e7225 */ /* 0x000fc800078e00ff */
[----:B--2---:R-:W-:Y:S02]  /*26810*/  IMAD R29, R27, R191, RZ ;  /* 0x000000bf1b1d7224 */ /* 0x004fe400078e02ff */
[----:B-1----:R-:W-:-:S04]  /*26820*/  @P1 IMAD.HI.U32 R24, R33, R24, RZ ;  /* 0x0000001821181227 */ /* 0x002fc800078e00ff */
[----:B------:R-:W-:-:S04]  /*26830*/  IMAD.WIDE.U32 R26, R26, R191, RZ ;  /* 0x000000bf1a1a7225 */ /* 0x000fc800078e00ff */
[----:B------:R-:W-:Y:S01]  /*26840*/  IMAD.IADD R227, R15, 0x1, R227 ;  /* 0x000000010fe37824 */ /* 0x000fe200078e02e3 */
[----:B------:R-:W0:Y:S01]  /*26850*/  @!P2 LDC R10, c[0x0][0xb50] ;  /* 0x0002d400ff0aab82 */ /* 0x000e220000000800 */
[----:B------:R-:W-:Y:S01]  /*26860*/  IMAD.MOV.U32 R15, RZ, RZ, R33 ;  /* 0x000000ffff0f7224 */ /* 0x000fe200078e0021 */
[----:B------:R-:W-:Y:S02]  /*26870*/  @P1 SHF.R.U32.HI R15, RZ, R31, R24 ;  /* 0x0000001fff0f1219 */ /* 0x000fe40000011618 */
[----:B------:R-:W-:Y:S02]  /*26880*/  IADD3 R29, R27, R29, RZ ;  /* 0x0000001d1b1d7210 */ /* 0x000fe40007ffe0ff */
[--C-:B-----5:R-:W-:Y:S02]  /*26890*/  IADD3 R26, P0, P3, R14, R26, R100.reuse ;  /* 0x0000001a0e1a7210 */ /* 0x120fe40007b1e064 */
[----:B------:R-:W-:Y:S01]  /*268a0*/  SHF.R.S32.HI R14, RZ, 0x1f, R100 ;  /* 0x0000001fff0e7819 */ /* 0x000fe20000011464 */
[----:B------:R-:W1:Y:S03]  /*268b0*/  @!P2 LDC R11, c[0x0][0xb54] ;  /* 0x0002d500ff0bab82 */ /* 0x000e660000000800 */
[----:B------:R-:W-:Y:S01]  /*268c0*/  IADD3.X R24, R227, R29, R14, P0, P3 ;  /* 0x0000001de3187210 */ /* 0x000fe200007e640e */
[----:B------:R-:W-:-:S05]  /*268d0*/  VIADD R34, R30, 0xffffff80 ;  /* 0xffffff801e227836 */ /* 0x000fca0000000000 */
[----:B------:R-:W-:-:S04]  /*268e0*/  SHF.R.S32.HI R30, RZ, 0x1f, R34 ;  /* 0x0000001fff1e7819 */ /* 0x000fc80000011422 */
[----:B------:R-:W-:-:S04]  /*268f0*/  LEA.HI R30, R30, R34, RZ, 0x7 ;  /* 0x000000221e1e7211 */ /* 0x000fc800078f38ff */
[----:B------:R-:W-:Y:S01]  /*26900*/  LOP3.LUT R30, R30, 0xffffff80, RZ, 0xc0, !PT ;  /* 0xffffff801e1e7812 */ /* 0x000fe200078ec0ff */
[----:B------:R-:W-:-:S04]  /*26910*/  IMAD R103, R103, R104, RZ ;  /* 0x0000006867677224 */ /* 0x000fc800078e02ff */
[----:B------:R-:W-:Y:S01]  /*26920*/  IMAD.IADD R30, R34, 0x1, -R30 ;  /* 0x00000001221e7824 */ /* 0x000fe200078e0a1e */
[----:B----4-:R-:W-:-:S05]  /*26930*/  SEL R25, R106, RZ, P2 ;  /* 0x000000ff6a197207 */ /* 0x010fca0001000000 */
[-C--:B---3--:R-:W-:Y:S02]  /*26940*/  IMAD R27, R13, R25.reuse, RZ ;  /* 0x000000190d1b7224 */ /* 0x088fe400078e02ff */
[----:B------:R-:W-:-:S04]  /*26950*/  IMAD.WIDE.U32 R12, R12, R25, RZ ;  /* 0x000000190c0c7225 */ /* 0x000fc800078e00ff */
[----:B------:R-:W-:Y:S01]  /*26960*/  IMAD.MOV R25, RZ, RZ, -R15 ;  /* 0x000000ffff197224 */ /* 0x000fe200078e0a0f */
[----:B------:R-:W-:Y:S01]  /*26970*/  IADD3 R12, P0, P3, R15, R26, R12 ;  /* 0x0000001a0f0c7210 */ /* 0x000fe20007b1e00c */
[----:B------:R-:W-:Y:S01]  /*26980*/  IMAD.IADD R27, R13, 0x1, R27 ;  /* 0x000000010d1b7824 */ /* 0x000fe200078e021b */
[----:B------:R-:W-:Y:S01]  /*26990*/  SHF.R.S32.HI R13, RZ, 0x1f, R15 ;  /* 0x0000001fff0d7819 */ /* 0x000fe2000001140f */
[----:B------:R-:W-:-:S03]  /*269a0*/  IMAD R15, R104, R25, R33 ;  /* 0x00000019680f7224 */ /* 0x000fc600078e0221 */
[----:B------:R-:W-:Y:S01]  /*269b0*/  IADD3.X R13, R13, R24, R27, P0, P3 ;  /* 0x000000180d0d7210 */ /* 0x000fe200007e641b */
[-C--:B------:R-:W-:Y:S01]  /*269c0*/  IMAD R9, R9, R15.reuse, RZ ;  /* 0x0000000f09097224 */ /* 0x080fe200078e02ff */
[----:B------:R-:W-:Y:S01]  /*269d0*/  SHF.R.S32.HI R25, RZ, 0x1f, R15 ;  /* 0x0000001fff197819 */ /* 0x000fe2000001140f */
[----:B------:R-:W-:-:S04]  /*269e0*/  IMAD.WIDE.U32 R12, R8, R15, R12 ;  /* 0x0000000f080c7225 */ /* 0x000fc800078e000c */
[----:B------:R-:W-:-:S05]  /*269f0*/  IMAD R9, R8, R25, R9 ;  /* 0x0000001908097224 */ /* 0x000fca00078e0209 */
[----:B------:R-:W-:Y:S02]  /*26a00*/  IADD3 R8, R13, R9, RZ ;  /* 0x000000090d087210 */ /* 0x000fe40007ffe0ff */
[----:B0-----:R-:W-:-:S04]  /*26a10*/  LEA R13, P0, R12, R10, 0x2 ;  /* 0x0000000a0c0d7211 */ /* 0x001fc800078010ff */
[----:B-1----:R-:W-:Y:S01]  /*26a20*/  LEA.HI.X R12, R12, R11, R8, 0x2, P0 ;  /* 0x0000000b0c0c7211 */ /* 0x002fe200000f1408 */
[----:B------:R-:W-:Y:S01]  /*26a30*/  SHFL.IDX PT, R10, R13, 0x1, 0x1c1f ;  /* 0x003c1f000d0a7f89 */ /* 0x000fe200000e0000 */
[----:B------:R-:W-:-:S03]  /*26a40*/  IMAD.IADD R26, R32, 0x1, R214 ;  /* 0x00000001201a7824 */ /* 0x000fc600078e02d6 */
        /* <DEDUP_REMOVED lines=12> */
[----:B0-----:R-:W0:Y:S01]  /*26b10*/  @P1 LDC R11, c[0x0][0xbec] ;  /* 0x0002fb00ff0b1b82 */ /* 0x001e220000000800 */
[----:B------:R-:W-:-:S07]  /*26b20*/  ULDC.64 UR4, c[0x0][0xaa0] ;  /* 0x0002a80000047ab9 */ /* 0x000fce0000000a00 */
[----:B------:R-:W2:Y:S01]  /*26b30*/  @P1 LDC R13, c[0x0][0xbf0] ;  /* 0x0002fc00ff0d1b82 */ /* 0x000ea20000000800 */
        /* <DEDUP_REMOVED lines=10> */
[----:B------:R-:W-:Y:S02]  /*26be0*/  SHF.R.U64 R32, R32, 0x3, RZ ;  /* 0x0000000320207819 */ /* 0x000fe400000012ff */
[----:B------:R-:W-:-:S02]  /*26bf0*/  LOP3.LUT R9, R62, 0x380, RZ, 0xc0, !PT ;  /* 0x000003803e097812 */ /* 0x000fc400078ec0ff */
[----:B------:R-:W-:Y:S01]  /*26c00*/  LOP3.LUT R32, R32, R33, RZ, 0x3c, !PT ;  /* 0x0000002120207212 */ /* 0x000fe200078e3cff */
[--C-:B------:R-:W-:Y:S01]  /*26c10*/  IMAD.X R33, RZ, RZ, R63.reuse, P0 ;  /* 0x000000ffff217224 */ /* 0x100fe200000e063f */
[----:B------:R-:W-:Y:S02]  /*26c20*/  IADD3 R3, P0, R62, 0x7000, RZ ;  /* 0x000070003e037810 */ /* 0x000fe40007f1e0ff */
[----:B------:R-:W-:Y:S02]  /*26c30*/  SHF.R.U64 R28, R28, 0x3, RZ ;  /* 0x000000031c1c7819 */ /* 0x000fe400000012ff */
[----:B------:R-:W-:Y:S01]  /*26c40*/  LOP3.LUT R0, R3, 0x380, RZ, 0xc0, !PT ;  /* 0x0000038003007812 */ /* 0x000fe200078ec0ff */
[----:B------:R-:W-:Y:S01]  /*26c50*/  IMAD.X R53, RZ, RZ, R63, P0 ;  /* 0x000000ffff357224 */ /* 0x000fe200000e063f */
[----:B------:R-:W-:Y:S01]  /*26c60*/  SHF.R.U64 R9, R9, 0x3, RZ ;  /* 0x0000000309097819 */ /* 0x000fe200000012ff */
[----:B------:R-:W5:Y:S01]  /*26c70*/  LD.E.128 R32, desc[UR52][R32.64] ;  /* 0x0000003420207980 */ /* 0x000f62000c101d00 */
[----:B------:R-:W-:-:S02]  /*26c80*/  SHF.R.U64 R0, R0, 0x3, RZ ;  /* 0x0000000300007819 */ /* 0x000fc400000012ff */
[----:B------:R-:W-:Y:S01]  /*26c90*/  LOP3.LUT R28, R28, R29, RZ, 0x3c, !PT ;  /* 0x0000001d1c1c7212 */ /* 0x000fe200078e3cff */
[----:B------:R-:W-:Y:S01]  /*26ca0*/  IMAD.X R29, RZ, RZ, R63, P5 ;  /* 0x000000ffff1d7224 */ /* 0x000fe200028e063f */
[----:B------:R-:W-:Y:S01]  /*26cb0*/  LOP3.LUT R52, R0, R3, RZ, 0x3c, !PT ;  /* 0x0000000300347212 */ /* 0x000fe200078e3cff */
[----:B------:R-:W-:Y:S01]  /*26cc0*/  IMAD R3, R14, UR4, RZ ;  /* 0x000000040e037c24 */ /* 0x000fe2000f8e02ff */
[C---:B------:R-:W-:Y:S02]  /*26cd0*/  IADD3 R37, P2, R62.reuse, 0x3000, RZ ;  /* 0x000030003e257810 */ /* 0x040fe40007f5e0ff */
[C---:B------:R-:W-:Y:S01]  /*26ce0*/  IADD3 R41, P3, R62.reuse, 0x4000, RZ ;  /* 0x000040003e297810 */ /* 0x040fe20007f7e0ff */
[----:B------:R-:W5:Y:S01]  /*26cf0*/  LD.E.128 R28, desc[UR52][R28.64] ;  /* 0x000000341c1c7980 */ /* 0x000f62000c101d00 */
[C---:B------:R-:W-:Y:S02]  /*26d00*/  IADD3 R45, P4, R62.reuse, 0x5000, RZ ;  /* 0x000050003e2d7810 */ /* 0x040fe40007f9e0ff */
[----:B------:R-:W-:Y:S01]  /*26d10*/  IADD3 R49, P5, R62, 0x6000, RZ ;  /* 0x000060003e317810 */ /* 0x000fe20007fbe0ff */
[----:B------:R-:W5:Y:S01]  /*26d20*/  LD.E.128 R52, desc[UR52][R52.64] ;  /* 0x0000003434347980 */ /* 0x000f62000c101d00 */
[----:B------:R-:W-:Y:S01]  /*26d30*/  LOP3.LUT R62, R9, R62, RZ, 0x3c, !PT ;  /* 0x0000003e093e7212 */ /* 0x000fe200078e3cff */
[C---:B------:R-:W-:Y:S01]  /*26d40*/  IMAD R9, R100.reuse, UR5, R3 ;  /* 0x0000000564097c24 */ /* 0x040fe2000f8e0203 */
[----:B------:R-:W-:Y:S01]  /*26d50*/  LOP3.LUT R36, R37, 0x380, RZ, 0xc0, !PT ;  /* 0x0000038025247812 */ /* 0x000fe200078ec0ff */
[----:B------:R-:W-:Y:S01]  /*26d60*/  IMAD.WIDE.U32 R2, R100, UR4, RZ ;  /* 0x0000000464027c25 */ /* 0x000fe2000f8e00ff */
[----:B------:R-:W-:Y:S01]  /*26d70*/  ULDC.64 UR4, c[0x0][0xae8] ;  /* 0x0002ba0000047ab9 */ /* 0x000fe20000000a00 */
[----:B------:R-:W-:Y:S01]  /*26d80*/  LOP3.LUT R40, R41, 0x380, RZ, 0xc0, !PT ;  /* 0x0000038029287812 */ /* 0x000fe200078ec0ff */
[----:B------:R1:W5:Y:S01]  /*26d90*/  LD.E.128 R24, desc[UR52][R62.64] ;  /* 0x000000343e187980 */ /* 0x000362000c101d00 */
[----:B------:R-:W-:-:S02]  /*26da0*/  LOP3.LUT R44, R45, 0x380, RZ, 0xc0, !PT ;  /* 0x000003802d2c7812 */ /* 0x000fc400078ec0ff */
[----:B------:R-:W-:Y:S01]  /*26db0*/  IADD3 R3, R3, R9, RZ ;  /* 0x0000000903037210 */ /* 0x000fe20007ffe0ff */
[----:B------:R-:W-:Y:S01]  /*26dc0*/  IMAD R9, R223, 0x20, R107 ;  /* 0x00000020df097824 */ /* 0x000fe200078e026b */
[----:B------:R-:W-:Y:S02]  /*26dd0*/  LOP3.LUT R48, R49, 0x380, RZ, 0xc0, !PT ;  /* 0x0000038031307812 */ /* 0x000fe400078ec0ff */
[----:B------:R-:W-:Y:S01]  /*26de0*/  SHF.R.S32.HI R4, RZ, 0x1f, R105 ;  /* 0x0000001fff047819 */ /* 0x000fe20000011469 */
[----:B------:R-:W-:Y:S01]  /*26df0*/  IMAD.IADD R8, R214, 0x1, R9 ;  /* 0x00000001d6087824 */ /* 0x000fe200078e0209 */
[----:B------:R-:W-:Y:S01]  /*26e00*/  SHF.R.U64 R36, R36, 0x3, RZ ;  /* 0x0000000324247819 */ /* 0x000fe200000012ff */
[----:B------:R-:W-:Y:S01]  /*26e10*/  IMAD.WIDE.U32 R2, R191, UR4, R2 ;  /* 0x00000004bf027c25 */ /* 0x000fe2000f8e0002 */
[----:B------:R-:W-:Y:S02]  /*26e20*/  SHF.R.U64 R40, R40, 0x3, RZ ;  /* 0x0000000328287819 */ /* 0x000fe400000012ff */
[----:B------:R-:W-:Y:S01]  /*26e30*/  SHF.R.U64 R44, R44, 0x3, RZ ;  /* 0x000000032c2c7819 */ /* 0x000fe200000012ff */
[----:B0-----:R-:W-:Y:S01]  /*26e40*/  @P1 IMAD.HI.U32 R0, R8, R11, RZ ;  /* 0x0000000b08001227 */ /* 0x001fe200078e00ff */
[----:B------:R-:W-:-:S02]  /*26e50*/  SHF.R.U64 R48, R48, 0x3, RZ ;  /* 0x0000000330307819 */ /* 0x000fc400000012ff */
[----:B------:R-:W-:Y:S01]  /*26e60*/  LOP3.LUT R36, R36, R37, RZ, 0x3c, !PT ;  /* 0x0000002524247212 */ /* 0x000fe200078e3cff */
[----:B------:R-:W-:Y:S01]  /*26e70*/  IMAD R3, R191, UR5, R3 ;  /* 0x00000005bf037c24 */ /* 0x000fe2000f8e0203 */
[----:B------:R-:W-:Y:S01]  /*26e80*/  ULDC.64 UR4, c[0x0][0xaf0] ;  /* 0x0002bc0000047ab9 */ /* 0x000fe20000000a00 */
[----:B------:R-:W-:Y:S01]  /*26e90*/  IMAD.MOV.U32 R9, RZ, RZ, R8 ;  /* 0x000000ffff097224 */ /* 0x000fe200078e0008 */
[----:B------:R-:W-:Y:S01]  /*26ea0*/  LOP3.LUT R40, R40, R41, RZ, 0x3c, !PT ;  /* 0x0000002928287212 */ /* 0x000fe200078e3cff */
[----:B------:R-:W-:Y:S01]  /*26eb0*/  IMAD R4, R4, UR4, RZ ;  /* 0x0000000404047c24 */ /* 0x000fe2000f8e02ff */
[----:B------:R-:W-:Y:S01]  /*26ec0*/  LOP3.LUT R44, R44, R45, RZ, 0x3c, !PT ;  /* 0x0000002d2c2c7212 */ /* 0x000fe200078e3cff */
[--C-:B------:R-:W-:Y:S01]  /*26ed0*/  IMAD.X R41, RZ, RZ, R63.reuse, P3 ;  /* 0x000000ffff297224 */ /* 0x100fe200018e063f */
[----:B------:R-:W-:Y:S01]  /*26ee0*/  LOP3.LUT R48, R48, R49, RZ, 0x3c, !PT ;  /* 0x0000003130307212 */ /* 0x000fe200078e3cff */
[--C-:B------:R-:W-:Y:S01]  /*26ef0*/  IMAD.X R45, RZ, RZ, R63.reuse, P4 ;  /* 0x000000ffff2d7224 */ /* 0x100fe200020e063f */
[----:B--2---:R-:W-:Y:S01]  /*26f00*/  @P1 SHF.R.U32.HI R9, RZ, R13, R0 ;  /* 0x0000000dff091219 */ /* 0x004fe20000011600 */
[----:B------:R-:W-:Y:S01]  /*26f10*/  IMAD.X R49, RZ, RZ, R63, P5 ;  /* 0x000000ffff317224 */ /* 0x000fe200028e063f */
[----:B------:R-:W-:Y:S01]  /*26f20*/  IADD3.X R37, RZ, R63, RZ, P2, !PT ;  /* 0x0000003fff257210 */ /* 0x000fe200017fe4ff */
[----:B------:R-:W-:-:S02]  /*26f30*/  IMAD R11, R105, UR5, R4 ;  /* 0x00000005690b7c24 */ /* 0x000fc4000f8e0204 */
[----:B------:R-:W-:Y:S01]  /*26f40*/  IMAD.WIDE.U32 R2, R105, UR4, R2 ;  /* 0x0000000469027c25 */ /* 0x000fe2000f8e0002 */
[--C-:B------:R-:W-:Y:S01]  /*26f50*/  SHF.R.S32.HI R0, RZ, 0x1f, R9.reuse ;  /* 0x0000001fff007819 */ /* 0x100fe20000011409 */
[----:B------:R-:W5:Y:S01]  /*26f60*/  LD.E.128 R40, desc[UR52][R40.64] ;  /* 0x0000003428287980 */ /* 0x000f62000c101d00 */
[----:B------:R-:W-:Y:S01]  /*26f70*/  ULDC.64 UR4, c[0x0][0xae0] ;  /* 0x0002b80000047ab9 */ /* 0x000fe20000000a00 */
[----:B------:R-:W-:Y:S01]  /*26f80*/  IMAD.MOV R13, RZ, RZ, -R9 ;  /* 0x000000ffff0d7224 */ /* 0x000fe200078e0a09 */
[----:B------:R-:W-:Y:S01]  /*26f90*/  IADD3 R3, R3, R11, RZ ;  /* 0x0000000b03037210 */ /* 0x000fe20007ffe0ff */
[----:B------:R-:W5:Y:S02]  /*26fa0*/  LD.E.128 R36, desc[UR52][R36.64] ;  /* 0x0000003424247980 */ /* 0x000f64000c101d00 */
[----:B------:R-:W-:Y:S02]  /*26fb0*/  IMAD R11, R104, R13, R8 ;  /* 0x0000000d680b7224 */ /* 0x000fe400078e0208 */
[----:B------:R-:W5:Y:S04]  /*26fc0*/  LD.E.128 R44, desc[UR52][R44.64] ;  /* 0x000000342c2c7980 */ /* 0x000f68000c101d00 */
[----:B------:R-:W5:Y:S01]  /*26fd0*/  LD.E.128 R48, desc[UR52][R48.64] ;  /* 0x0000003430307980 */ /* 0x000f62000c101d00 */
[----:B------:R-:W-:Y:S01]  /*26fe0*/  IMAD R8, R0, UR4, RZ ;  /* 0x0000000400087c24 */ /* 0x000fe2000f8e02ff */
[----:B------:R-:W-:Y:S01]  /*26ff0*/  @!PT LDS RZ, [RZ] ;  /* 0x00000000fffff984 */ /* 0x000fe20000000800 */
[----:B------:R-:W-:Y:S01]  /*27000*/  @!PT LDS RZ, [RZ] ;  /* 0x00000000fffff984 */ /* 0x000fe20000000800 */
[----:B------:R-:W-:Y:S01]  /*27010*/  @!PT LDS RZ, [RZ] ;  /* 0x00000000fffff984 */ /* 0x000fe20000000800 */
[----:B------:R-:W-:Y:S01]  /*27020*/  @!PT LDS RZ, [RZ] ;  /* 0x00000000fffff984 */ /* 0x000fe20000000800 */
[----:B------:R0:W-:Y:S06]  /*27030*/  MEMBAR.ALL.CTA ;  /* 0x0000000000007992 */ /* 0x0001ec0000008000 */
[----:B0-----:R-:W0:Y:S01]  /*27040*/  FENCE.VIEW.ASYNC.S ;  /* 0x00000000000073c6 */ /* 0x001e220000000000 */
[----:B------:R-:W-:Y:S01]  /*27050*/  SHF.R.S32.HI R4, RZ, 0x1f, R11 ;  /* 0x0000001fff047819 */ /* 0x000fe2000001140b */
[----:B------:R-:W-:-:S02]  /*27060*/  IMAD R13, R9, UR5, R8 ;  /* 0x00000005090d7c24 */ /* 0x000fc4000f8e0208 */
[----:B------:R-:W-:Y:S01]  /*27070*/  IMAD.WIDE.U32 R2, R9, UR4, R2 ;  /* 0x0000000409027c25 */ /* 0x000fe2000f8e0002 */
[----:B------:R-:W-:-:S03]  /*27080*/  ULDC.64 UR4, c[0x0][0xad8] ;  /* 0x0002b60000047ab9 */ /* 0x000fc60000000a00 */
[----:B------:R-:W-:Y:S02]  /*27090*/  IMAD R4, R4, UR4, RZ ;  /* 0x0000000404047c24 */ /* 0x000fe4000f8e02ff */
[----:B------:R-:W-:Y:S02]  /*270a0*/  IMAD.IADD R3, R3, 0x1, R13 ;  /* 0x0000000103037824 */ /* 0x000fe400078e020d */
[----:B------:R-:W-:Y:S02]  /*270b0*/  VIADD R0, R18, 0x29820 ;  /* 0x0002982012007836 */ /* 0x000fe40000000000 */
        /* <DEDUP_REMOVED lines=8> */
[----:B0-----:R1:W-:Y:S01]  /*27140*/  SYNCS.ARRIVE.TRANS64.RED.A1T0 RZ, [R0+URZ], RZ ;  /* 0x000000ff00ff79a7 */ /* 0x0013e2000810043f */
[----:B------:R-:W-:Y:S02]  /*27150*/  LEA.HI.X R3, R8, UR5, R3, 0x1, P0 ;  /* 0x0000000508037c11 */ /* 0x000fe400080f0c03 */
[----:B------:R-:W-:Y:S02]  /*27160*/  SHF.R.S32.HI R10, RZ, 0x1f, R21 ;  /* 0x0000001fff0a7819 */ /* 0x000fe40000011415 */
[----:B------:R-:W-:Y:S01]  /*27170*/  SHF.R.S32.HI R20, RZ, 0x1f, R57 ;  /* 0x0000001fff147819 */ /* 0x000fe20000011439 */
[----:B------:R-:W-:Y:S06]  /*27180*/  BRA.DIV UR4, `(.L_x_2877) ;  /* 0x000000de04107947 */ /* 0x000fec000b800000 */
[----:B-1----:R0:W1:Y:S04]  /*27190*/  SHFL.IDX PT, R0, R3, RZ, 0x181f ;  /* 0x00181fff03007589 */ /* 0x00206800000e0000 */
[----:B------:R0:W2:Y:S02]  /*271a0*/  SHFL.IDX PT, R14, R2, RZ, 0x181f ;  /* 0x00181fff020e7589 */ /* 0x0000a400000e0000 */
.L_x_3162:
[----:B------:R-:W-:Y:S01]  /*271b0*/  IADD3 R214, R107, R214, RZ ;  /* 0x000000d66bd67210 */ /* 0x000fe20007ffe0ff */
        /* <DEDUP_REMOVED lines=12> */
.L_x_2879:
[----:B------:R-:W-:Y:S05]  /*27280*/  BSYNC B1 ;  /* 0x0000000000017941 */ /* 0x000fea0003800000 */
.L_x_2878:
[----:B------:R-:W-:-:S03]  /*27290*/  UMOV UR4, 0xffffffff ;  /* 0xffffffff00047882 */ /* 0x000fc60000000000 */
[----:B------:R-:W-:Y:S05]  /*272a0*/  BRA.DIV UR4, `(.L_x_2880) ;  /* 0x000000da04fc7947 */ /* 0x000fea000b800000 */
[----:B-1----:R1:W4:Y:S04]  /*272b0*/  SHFL.IDX PT, R0, R3, 0x1, 0x181f ;  /* 0x00381f0003007f89 */ /* 0x00232800000e0000 */
[----:B--23--:R1:W2:Y:S02]  /*272c0*/  SHFL.IDX PT, R14, R2, 0x1, 0x181f ;  /* 0x00381f00020e7f89 */ /* 0x00c2a400000e0000 */
.L_x_3166:
        /* <DEDUP_REMOVED lines=11> */
[----:B-----5:R3:W-:Y:S04]  /*27380*/  @!P2 ST.E.128 desc[UR52][R8.64], R28 ;  /* 0x0000001c0800a985 */ /* 0x0207e8000c101d34 */
[----:B------:R3:W-:Y:S02]  /*27390*/  @!P3 ST.E.128 desc[UR52][R14.64], R44 ;  /* 0x0000002c0e00b985 */ /* 0x0007e4000c101d34 */
.L_x_2882:
[----:B------:R-:W-:Y:S05]  /*273a0*/  BSYNC B1 ;  /* 0x0000000000017941 */ /* 0x000fea0003800000 */
.L_x_2881:
[----:B------:R-:W-:-:S03]  /*273b0*/  UMOV UR4, 0xffffffff ;  /* 0xffffffff00047882 */ /* 0x000fc60000000000 */
[----:B------:R-:W-:Y:S05]  /*273c0*/  BRA.DIV UR4, `(.L_x_2883) ;  /* 0x000000da04fc7947 */ /* 0x000fea000b800000 */
[----:B----4-:R4:W0:Y:S04]  /*273d0*/  SHFL.IDX PT, R0, R3, 0x2, 0x181f ;  /* 0x00581f0003007f89 */ /* 0x01082800000e0000 */
[----:B--23--:R4:W2:Y:S02]  /*273e0*/  SHFL.IDX PT, R14, R2, 0x2, 0x181f ;  /* 0x00581f00020e7f89 */ /* 0x00c8a400000e0000 */
.L_x_3170:
        /* <DEDUP_REMOVED lines=11> */
[----:B-----5:R3:W-:Y:S04]  /*274a0*/  @!P2 ST.E.128 desc[UR52][R8.64], R32 ;  /* 0x000000200800a985 */ /* 0x0207e8000c101d34 */
[----:B------:R3:W-:Y:S02]  /*274b0*/  @!P3 ST.E.128 desc[UR52][R14.64], R48 ;  /* 0x000000300e00b985 */ /* 0x0007e4000c101d34 */
.L_x_2885:
[----:B------:R-:W-:Y:S05]  /*274c0*/  BSYNC B1 ;  /* 0x0000000000017941 */ /* 0x000fea0003800000 */
.L_x_2884:
[----:B------:R-:W-:-:S03]  /*274d0*/  UMOV UR4, 0xffffffff ;  /* 0xffffffff00047882 */ /* 0x000fc60000000000 */
[----:B------:R-:W-:Y:S05]  /*274e0*/  BRA.DIV UR4, `(.L_x_2886) ;  /* 0x000000da04fc7947 */ /* 0x000fea000b800000 */
[----:B0-----:R0:W0:Y:S04]  /*274f0*/  SHFL.IDX PT, R0, R3, 0x3, 0x181f ;  /* 0x00781f0003007f89 */ /* 0x00102800000e0000 */
[----:B--23--:R2:W3:Y:S02]  /*27500*/  SHFL.IDX PT, R14, R2, 0x3, 0x181f ;  /* 0x00781f00020e7f89 */ /* 0x00c4e400000e0000 */
.L_x_3174:
[----:B-12-4-:R-:W-:-:S05]  /*27510*/  VIADD R2, R214, 0x60 ;  /* 0x00000060d6027836 */ /* 0x016fca0000000000 */
[----:B------:R-:W-:-:S13]  /*27520*/  ISETP.GE.AND P0, PT, R2, R103, PT ;  /* 0x000000670200720c */ /* 0x000fda0003f06270 */
[----:B------:R-:W-:Y:S05]  /*27530*/  @P0 BRA `(.L_x_2887) ;  /* 0x0000001c00ec0947 */ /* 0x000fea0003800000 */
[----:B------:R-:W-:Y:S02]  /*27540*/  ULDC UR4, c[0x0][0xac8] ;  /* 0x0002b20000047ab9 */ /* 0x000fe40000000800 */
[----:B------:R-:W-:-:S13]  /*27550*/  ISETP.GE.AND P1, PT, R21, UR4, PT ;  /* 0x0000000415007c0c */ /* 0x000fda000bf26270 */
[----:B---3--:R-:W-:-:S04]  /*27560*/  @!P1 LEA R2, P0, R21, R14, 0x1 ;  /* 0x0000000e15029211 */ /* 0x008fc800078008ff */
[----:B0-----:R-:W-:Y:S02]  /*27570*/  @!P1 LEA.HI.X R3, R21, R0, R10, 0x1, P0 ;  /* 0x0000000015039211 */ /* 0x001fe400000f0c0a */
[----:B------:R-:W-:-:S03]  /*27580*/  ISETP.GE.AND P0, PT, R57, UR4, PT ;  /* 0x0000000439007c0c */ /* 0x000fc6000bf06270 */
[----:B-----5:R0:W-:Y:S10]  /*27590*/  @!P1 ST.E.128 desc[UR52][R2.64], R36 ;  /* 0x0000002402009985 */ /* 0x0201f4000c101d34 */
[----:B------:R-:W-:Y:S05]  /*275a0*/  @P0 BRA `(.L_x_2887) ;  /* 0x0000001c00d00947 */ /* 0x000fea0003800000 */
[----:B------:R-:W-:-:S04]  /*275b0*/  LEA R14, P0, R57, R14, 0x1 ;  /* 0x0000000e390e7211 */ /* 0x000fc800078008ff */
[----:B------:R-:W-:-:S05]  /*275c0*/  LEA.HI.X R15, R57, R0, R20, 0x1, P0 ;  /* 0x00000000390f7211 */ /* 0x000fca00000f0c14 */
[----:B------:R1:W-:Y:S01]  /*275d0*/  ST.E.128 desc[UR52][R14.64], R52 ;  /* 0x000000340e007985 */ /* 0x0003e2000c101d34 */
[----:B------:R-:W-:Y:S05]  /*275e0*/  BRA `(.L_x_2887) ;  /* 0x0000001c00c07947 */ /* 0x000fea0003800000 */
.L_x_2876:
        /* <DEDUP_REMOVED lines=8> */
[----:B------:R-:W-:Y:S01]  /*27670*/  IMAD.IADD R9, R9, 0x1, R11 ;  /* 0x0000000109097824 */ /* 0x000fe200078e020b */
[----:B------:R-:W-:Y:S01]  /*27680*/  MOV R11, R33 ;  /* 0x00000021000b7202 */ /* 0x000fe20000000f00 */
        /* <DEDUP_REMOVED lines=30> */
[----:B------:R-:W-:Y:S01]  /*27870*/  UMOV UR4, 0xffffffff ;  /* 0xffffffff00047882 */ /* 0x000fe20000000000 */
[----:B------:R-:W-:-:S04]  /*27880*/  IADD3 R37, R9, R37, RZ ;  /* 0x0000002509257210 */ /* 0x000fc80007ffe0ff */
        /* <DEDUP_REMOVED lines=8> */
[C---:B------:R-:W-:Y:S02]  /*27910*/  VIADD R29, R216.reuse, 0x30 ;  /* 0x00000030d81d7836 */ /* 0x040fe40000000000 */
[C---:B------:R-:W-:Y:S02]  /*27920*/  VIADD R25, R216.reuse, 0x40 ;  /* 0x00000040d8197836 */ /* 0x040fe40000000000 */
[----:B------:R-:W-:-:S07]  /*27930*/  VIADD R31, R216, 0x18 ;  /* 0x00000018d81f7836 */ /* 0x000fce0000000000 */
.L_x_3177:
        /* <DEDUP_REMOVED lines=9> */
[C---:B------:R-:W-:Y:S01]  /*279d0*/  VIADD R39, R216.reuse, 0x60 ;  /* 0x00000060d8277836 */ /* 0x040fe20000000000 */
[----:B------:R-:W-:Y:S01]  /*279e0*/  ISETP.GE.AND P4, PT, R33, UR4, PT ;  /* 0x0000000421007c0c */ /* 0x000fe2000bf86270 */
[C---:B------:R-:W-:Y:S01]  /*279f0*/  VIADD R100, R216.reuse, 0x58 ;  /* 0x00000058d8647836 */ /* 0x040fe20000000000 */
[----:B------:R-:W-:Y:S01]  /*27a00*/  SHF.R.S32.HI R12, RZ, 0x1f, R33 ;  /* 0x0000001fff0c7819 */ /* 0x000fe20000011421 */
[C---:B------:R-:W-:Y:S01]  /*27a10*/  VIADD R88, R216.reuse, 0x68 ;  /* 0x00000068d8587836 */ /* 0x040fe20000000000 */
[----:B------:R-:W-:Y:S01]  /*27a20*/  ISETP.GE.AND P3, PT, R31, UR4, PT ;  /* 0x000000041f007c0c */ /* 0x000fe2000bf66270 */
[----:B------:R-:W-:Y:S01]  /*27a30*/  VIADD R63, R216, 0x60 ;  /* 0x00000060d83f7836 */ /* 0x000fe20000000000 */
[----:B------:R-:W-:-:S02]  /*27a40*/  ISETP.GE.AND P1, PT, R30, UR4, PT ;  /* 0x000000041e007c0c */ /* 0x000fc4000bf26270 */
[----:B------:R-:W-:Y:S01]  /*27a50*/  SHF.R.S32.HI R14, RZ, 0x1f, R31 ;  /* 0x0000001fff0e7819 */ /* 0x000fe2000001141f */
[----:B--2---:R-:W-:Y:S01]  /*27a60*/  @!P0 IMAD.MOV.U32 R8, RZ, RZ, R35 ;  /* 0x000000ffff088224 */ /* 0x004fe200078e0023 */
[----:B------:R-:W-:Y:S01]  /*27a70*/  @!P0 MOV R10, R102 ;  /* 0x00000066000a8202 */ /* 0x000fe20000000f00 */
[----:B-1----:R-:W-:Y:S01]  /*27a80*/  @!P0 IMAD.MOV.U32 R9, RZ, RZ, R36 ;  /* 0x000000ffff098224 */ /* 0x002fe200078e0024 */
[----:B------:R-:W-:Y:S01]  /*27a90*/  SHF.R.S32.HI R15, RZ, 0x1f, R28 ;  /* 0x0000001fff0f7819 */ /* 0x000fe2000001141c */
[----:B------:R-:W-:Y:S01]  /*27aa0*/  @!P0 IMAD.MOV.U32 R11, RZ, RZ, R101 ;  /* 0x000000ffff0b8224 */ /* 0x000fe200078e0065 */
[----:B------:R-:W-:Y:S01]  /*27ab0*/  SHF.R.S32.HI R27, RZ, 0x1f, R30 ;  /* 0x0000001fff1b7819 */ /* 0x000fe2000001141e */
[C---:B------:R-:W-:Y:S01]  /*27ac0*/  @!P0 IMAD.WIDE R8, R216.reuse, 0x4, R8 ;  /* 0x00000004d8088825 */ /* 0x040fe200078e0208 */
[----:B------:R-:W-:Y:S02]  /*27ad0*/  IADD3 R62, R216, 0x50, RZ ;  /* 0x00000050d83e7810 */ /* 0x000fe40007ffe0ff */
[----:B------:R-:W-:-:S02]  /*27ae0*/  SHF.R.S32.HI R100, RZ, 0x1f, R100 ;  /* 0x0000001fff647819 */ /* 0x000fc40000011464 */
[----:B------:R1:W-:Y:S01]  /*27af0*/  @!P0 ST.E.64 desc[UR52][R8.64], R10 ;  /* 0x0000000a08008985 */ /* 0x0003e2000c101b34 */
[----:B------:R-:W-:Y:S02]  /*27b00*/  SHF.R.S32.HI R62, RZ, 0x1f, R62 ;  /* 0x0000001fff3e7819 */ /* 0x000fe4000001143e */
[----:B------:R-:W-:Y:S02]  /*27b10*/  SHF.R.S32.HI R63, RZ, 0x1f, R63 ;  /* 0x0000001fff3f7819 */ /* 0x000fe4000001143f */
[-C--:B-1----:R-:W-:Y:S02]  /*27b20*/  @!P2 LEA R8, P0, R229, R35.reuse, 0x2 ;  /* 0x00000023e508a211 */ /* 0x082fe400078010ff */
[----:B------:R-:W-:Y:S02]  /*27b30*/  @!P4 LEA R10, P5, R33, R35, 0x2 ;  /* 0x00000023210ac211 */ /* 0x000fe400078a10ff */
[-C--:B------:R-:W-:Y:S01]  /*27b40*/  @!P2 LEA.HI.X R9, R229, R36.reuse, R13, 0x2, P0 ;  /* 0x00000024e509a211 */ /* 0x080fe200000f140d */
[----:B------:R-:W-:Y:S01]  /*27b50*/  @!P2 IMAD.MOV.U32 R13, RZ, RZ, R98 ;  /* 0x000000ffff0da224 */ /* 0x000fe200078e0062 */
[----:B------:R-:W-:Y:S01]  /*27b60*/  @!P4 LEA.HI.X R11, R33, R36, R12, 0x2, P5 ;  /* 0x00000024210bc211 */ /* 0x000fe200028f140c */
[----:B------:R-:W-:Y:S01]  /*27b70*/  @!P2 IMAD.MOV.U32 R12, RZ, RZ, R99 ;  /* 0x000000ffff0ca224 */ /* 0x000fe200078e0063 */
[----:B------:R-:W-:-:S04]  /*27b80*/  ISETP.GE.AND P0, PT, R28, UR4, PT ;  /* 0x000000041c007c0c */ /* 0x000fc8000bf06270 */
[----:B------:R1:W-:Y:S02]  /*27b90*/  @!P2 ST.E.64 desc[UR52][R8.64], R12 ;  /* 0x0000000c0800a985 */ /* 0x0003e4000c101b34 */
[----:B-1----:R-:W-:Y:S01]  /*27ba0*/  @!P4 IMAD.MOV.U32 R8, RZ, RZ, R79 ;  /* 0x000000ffff08c224 */ /* 0x002fe200078e004f */
[----:B------:R-:W-:Y:S01]  /*27bb0*/  @!P4 MOV R9, R77 ;  /* 0x0000004d0009c202 */ /* 0x000fe20000000f00 */
[----:B------:R-:W-:Y:S02]  /*27bc0*/  @!P3 IMAD.MOV.U32 R79, RZ, RZ, R78 ;  /* 0x000000ffff4fb224 */ /* 0x000fe400078e004e */
[----:B------:R-:W-:Y:S02]  /*27bd0*/  @!P3 IMAD.MOV.U32 R78, RZ, RZ, R80 ;  /* 0x000000ffff4eb224 */ /* 0x000fe400078e0050 */
[----:B------:R1:W-:Y:S01]  /*27be0*/  @!P4 ST.E.64 desc[UR52][R10.64], R8 ;  /* 0x000000080a00c985 */ /* 0x0003e2000c101b34 */
[----:B------:R-:W-:-:S04]  /*27bf0*/  @!P1 LEA R12, P4, R30, R35, 0x2 ;  /* 0x000000231e0c9211 */ /* 0x000fc800078810ff */
[-C--:B------:R-:W-:Y:S02]  /*27c00*/  @!P1 LEA.HI.X R13, R30, R36.reuse, R27, 0x2, P4 ;  /* 0x000000241e0d9211 */ /* 0x080fe400020f141b */
[----:B------:R-:W-:Y:S02]  /*27c10*/  ISETP.GE.AND P4, PT, R25, UR4, PT ;  /* 0x0000000419007c0c */ /* 0x000fe4000bf86270 */
[CC--:B-1----:R-:W-:Y:S02]  /*27c20*/  @!P3 LEA R10, P2, R31.reuse, R35.reuse, 0x2 ;  /* 0x000000231f0ab211 */ /* 0x0c2fe400078410ff */
[----:B------:R-:W-:Y:S02]  /*27c30*/  @!P0 LEA R8, P5, R28, R35, 0x2 ;  /* 0x000000231c088211 */ /* 0x000fe400078a10ff */
[----:B------:R-:W-:Y:S02]  /*27c40*/  @!P3 LEA.HI.X R11, R31, R36, R14, 0x2, P2 ;  /* 0x000000241f0bb211 */ /* 0x000fe400010f140e */
[----:B------:R-:W-:-:S02]  /*27c50*/  ISETP.GE.AND P2, PT, R29, UR4, PT ;  /* 0x000000041d007c0c */ /* 0x000fc4000bf46270 */
[----:B------:R-:W-:Y:S01]  /*27c60*/  @!P0 LEA.HI.X R9, R28, R36, R15, 0x2, P5 ;  /* 0x000000241c098211 */ /* 0x000fe200028f140f */
[----:B------:R1:W-:Y:S01]  /*27c70*/  @!P3 ST.E.64 desc[UR52][R10.64], R78 ;  /* 0x0000004e0a00b985 */ /* 0x0003e2000c101b34 */
[----:B------:R-:W-:Y:S02]  /*27c80*/  ISETP.GE.AND P3, PT, R24, UR4, PT ;  /* 0x0000000418007c0c */ /* 0x000fe4000bf66270 */
[----:B------:R-:W-:Y:S01]  /*27c90*/  SHF.R.S32.HI R15, RZ, 0x1f, R24 ;  /* 0x0000001fff0f7819 */ /* 0x000fe20000011418 */
[----:B-1----:R-:W-:Y:S01]  /*27ca0*/  @!P0 IMAD.MOV.U32 R10, RZ, RZ, R2 ;  /* 0x000000ffff0a8224 */ /* 0x002fe200078e0002 */
[----:B------:R-:W-:Y:S01]  /*27cb0*/  @!P1 MOV R2, R3 ;  /* 0x0000000300029202 */ /* 0x000fe20000000f00 */
[----:B------:R-:W-:Y:S02]  /*27cc0*/  @!P0 IMAD.MOV.U32 R11, RZ, RZ, R81 ;  /* 0x000000ffff0b8224 */ /* 0x000fe400078e0051 */
[----:B------:R-:W-:Y:S01]  /*27cd0*/  @!P1 IMAD.MOV.U32 R3, RZ, RZ, R0 ;  /* 0x000000ffff039224 */ /* 0x000fe200078e0000 */
[----:B------:R-:W-:-:S02]  /*27ce0*/  SHF.R.S32.HI R0, RZ, 0x1f, R29 ;  /* 0x0000001fff007819 */ /* 0x000fc4000001141d */
[----:B------:R1:W-:Y:S04]  /*27cf0*/  @!P0 ST.E.64 desc[UR52][R8.64], R10 ;  /* 0x0000000a08008985 */ /* 0x0003e8000c101b34 */
[----:B------:R2:W-:Y:S01]  /*27d00*/  @!P1 ST.E.64 desc[UR52][R12.64], R2 ;  /* 0x000000020c009985 */ /* 0x0005e2000c101b34 */
[----:B------:R-:W-:Y:S01]  /*27d10*/  ISETP.GE.AND P1, PT, R228, UR4, PT ;  /* 0x00000004e4007c0c */ /* 0x000fe2000bf26270 */
[----:B-1----:R-:W-:Y:S01]  /*27d20*/  @!P2 IMAD.MOV.U32 R10, RZ, RZ, R21 ;  /* 0x000000ffff0aa224 */ /* 0x002fe200078e0015 */
[CC--:B------:R-:W-:Y:S01]  /*27d30*/  @!P3 LEA R8, P5, R24.reuse, R35.reuse, 0x2 ;  /* 0x000000231808b211 */ /* 0x0c0fe200078a10ff */
[----:B------:R-:W-:Y:S01]  /*27d40*/  @!P2 IMAD.MOV.U32 R11, RZ, RZ, R4 ;  /* 0x000000ffff0ba224 */ /* 0x000fe200078e0004 */
[----:B------:R-:W-:Y:S01]  /*27d50*/  @!P3 MOV R21, R20 ;  /* 0x000000140015b202 */ /* 0x000fe20000000f00 */
[----:B------:R-:W-:Y:S01]  /*27d60*/  @!P3 IMAD.MOV.U32 R20, RZ, RZ, R40 ;  /* 0x000000ffff14b224 */ /* 0x000fe200078e0028 */
[----:B--2---:R-:W-:Y:S01]  /*27d70*/  @!P2 LEA R2, P0, R29, R35, 0x2 ;  /* 0x000000231d02a211 */ /* 0x004fe200078010ff */
[----:B------:R-:W-:Y:S01]  /*27d80*/  @!P4 IMAD.MOV.U32 R40, RZ, RZ, R43 ;  /* 0x000000ffff28c224 */ /* 0x000fe200078e002b */
[----:B------:R-:W-:-:S05]  /*27d90*/  @!P3 LEA.HI.X R9, R24, R36, R15, 0x2, P5 ;  /* 0x000000241809b211 */ /* 0x000fca00028f140f */
[----:B------:R-:W-:Y:S01]  /*27da0*/  @!P1 IMAD.MOV.U32 R43, RZ, RZ, R42 ;  /* 0x000000ffff2b9224 */ /* 0x000fe200078e002a */
[-C--:B------:R-:W-:Y:S01]  /*27db0*/  @!P2 LEA.HI.X R3, R29, R36.reuse, R0, 0x2, P0 ;  /* 0x000000241d03a211 */ /* 0x080fe200000f1400 */
[----:B------:R-:W-:Y:S01]  /*27dc0*/  @!P1 IMAD.MOV.U32 R42, RZ, RZ, R44 ;  /* 0x000000ffff2a9224 */ /* 0x000fe200078e002c */
[----:B------:R-:W-:Y:S02]  /*27dd0*/  ISETP.GE.AND P0, PT, R38, UR4, PT ;  /* 0x0000000426007c0c */ /* 0x000fe4000bf06270 */
[----:B------:R-:W-:Y:S01]  /*27de0*/  SHF.R.S32.HI R0, RZ, 0x1f, R25 ;  /* 0x0000001fff007819 */ /* 0x000fe20000011419 */
[----:B------:R1:W-:Y:S01]  /*27df0*/  @!P2 ST.E.64 desc[UR52][R2.64], R10 ;  /* 0x0000000a0200a985 */ /* 0x0003e2000c101b34 */
[C---:B------:R-:W-:Y:S02]  /*27e00*/  @!P4 LEA R12, P2, R25.reuse, R35, 0x2 ;  /* 0x00000023190cc211 */ /* 0x040fe400078410ff */
[----:B------:R-:W-:Y:S01]  /*27e10*/  SHF.R.S32.HI R15, RZ, 0x1f, R228 ;  /* 0x0000001fff0f7819 */ /* 0x000fe200000114e4 */
[----:B------:R2:W-:Y:S01]  /*27e20*/  @!P3 ST.E.64 desc[UR52][R8.64], R20 ;  /* 0x000000140800b985 */ /* 0x0005e2000c101b34 */
[----:B------:R-:W-:-:S02]  /*27e30*/  @!P4 LEA.HI.X R13, R25, R36, R0, 0x2, P2 ;  /* 0x00000024190dc211 */ /* 0x000fc400010f1400 */
[CC--:B------:R-:W-:Y:S02]  /*27e40*/  @!P1 LEA R14, P3, R228.reuse, R35.reuse, 0x2 ;  /* 0x00000023e40e9211 */ /* 0x0c0fe400078610ff */
[----:B------:R-:W-:Y:S01]  /*27e50*/  ISETP.GE.AND P2, PT, R89, UR4, PT ;  /* 0x0000000459007c0c */ /* 0x000fe2000bf46270 */
[----:B------:R-:W-:Y:S01]  /*27e60*/  @!P0 IMAD.MOV.U32 R44, RZ, RZ, R47 ;  /* 0x000000ffff2c8224 */ /* 0x000fe200078e002f */
[----:B------:R-:W-:Y:S01]  /*27e70*/  @!P1 LEA.HI.X R15, R228, R36, R15, 0x2, P3 ;  /* 0x00000024e40f9211 */ /* 0x000fe200018f140f */
[----:B------:R3:W-:Y:S01]  /*27e80*/  @!P4 ST.E.64 desc[UR52][R12.64], R40 ;  /* 0x000000280c00c985 */ /* 0x0007e2000c101b34 */
[----:B------:R-:W-:Y:S02]  /*27e90*/  ISETP.GE.AND P3, PT, R39, UR4, PT ;  /* 0x0000000427007c0c */ /* 0x000fe4000bf66270 */
[----:B------:R-:W-:Y:S01]  /*27ea0*/  @!P0 LEA R26, P5, R38, R35, 0x2 ;  /* 0x00000023261a8211 */ /* 0x000fe200078a10ff */
[----:B------:R4:W-:Y:S01]  /*27eb0*/  @!P1 ST.E.64 desc[UR52][R14.64], R42 ;  /* 0x0000002a0e009985 */ /* 0x0009e2000c101b34 */
[----:B------:R-:W-:-:S02]  /*27ec0*/  ISETP.GE.AND P4, PT, R88, UR4, PT ;  /* 0x0000000458007c0c */ /* 0x000fc4000bf86270 */
[-C--:B------:R-:W-:Y:S01]  /*27ed0*/  @!P0 LEA.HI.X R27, R38, R36.reuse, R62, 0x2, P5 ;  /* 0x00000024261b8211 */ /* 0x080fe200028f143e */
[C---:B------:R-:W-:Y:S01]  /*27ee0*/  VIADD R38, R216.reuse, 0x78 ;  /* 0x00000078d8267836 */ /* 0x040fe20000000000 */
[----:B------:R-:W-:Y:S01]  /*27ef0*/  IADD3 R62, R216, 0x70, RZ ;  /* 0x00000070d83e7810 */ /* 0x000fe20007ffe0ff */
[----:B------:R-:W-:Y:S01]  /*27f00*/  @!P2 IMAD.MOV.U32 R47, RZ, RZ, R46 ;  /* 0x000000ffff2fa224 */ /* 0x000fe200078e002e */
[CC--:B-1----:R-:W-:Y:S01]  /*27f10*/  @!P2 LEA R2, P1, R89.reuse, R35.reuse, 0x2 ;  /* 0x000000235902a211 */ /* 0x0c2fe200078210ff */
[----:B------:R1:W-:Y:S01]  /*27f20*/  @!P0 ST.E.64 desc[UR52][R26.64], R44 ;  /* 0x0000002c1a008985 */ /* 0x0003e2000c101b34 */
[----:B------:R-:W-:Y:S02]  /*27f30*/  ISETP.GE.AND P5, PT, R62, UR4, PT ;  /* 0x000000043e007c0c */ /* 0x000fe4000bfa6270 */
[----:B------:R-:W-:Y:S02]  /*27f40*/  ISETP.GE.AND P0, PT, R38, UR4, PT ;  /* 0x0000000426007c0c */ /* 0x000fe4000bf06270 */
[----:B------:R-:W-:Y:S01]  /*27f50*/  @!P2 LEA.HI.X R3, R89, R36, R100, 0x2, P1 ;  /* 0x000000245903a211 */ /* 0x000fe200008f1464 */
[----:B------:R-:W-:Y:S01]  /*27f60*/  VIADD R89, R216, 0x68 ;  /* 0x00000068d8597836 */ /* 0x000fe20000000000 */
[----:B--2---:R-:W-:-:S02]  /*27f70*/  @!P3 LEA R8, P1, R39, R35, 0x2 ;  /* 0x000000232708b211 */ /* 0x004fc400078210ff */
[----:B------:R-:W-:Y:S01]  /*27f80*/  @!P2 MOV R46, R48 ;  /* 0x00000030002ea202 */ /* 0x000fe20000000f00 */
[----:B------:R-:W-:Y:S01]  /*27f90*/  @!P3 IMAD.MOV.U32 R48, RZ, RZ, R51 ;  /* 0x000000ffff30b224 */ /* 0x000fe200078e0033 */
[----:B------:R-:W-:Y:S01]  /*27fa0*/  @!P3 LEA.HI.X R9, R39, R36, R63, 0x2, P1 ;  /* 0x000000242709b211 */ /* 0x000fe200008f143f */
[----:B------:R-:W-:Y:S01]  /*27fb0*/  VIADD R63, R216, 0x70 ;  /* 0x00000070d83f7836 */ /* 0x000fe20000000000 */
[-C--:B------:R-:W-:Y:S01]  /*27fc0*/  @!P4 LEA R10, P1, R88, R35.reuse, 0x2 ;  /* 0x00000023580ac211 */ /* 0x080fe200078210ff */
[----:B------:R-:W-:Y:S01]  /*27fd0*/  VIADD R39, R216, 0x78 ;  /* 0x00000078d8277836 */ /* 0x000fe20000000000 */
[----:B------:R1:W-:Y:S01]  /*27fe0*/  @!P2 ST.E.64 desc[UR52][R2.64], R46 ;  /* 0x0000002e0200a985 */ /* 0x0003e2000c101b34 */
[----:B------:R-:W-:Y:S02]  /*27ff0*/  SHF.R.S32.HI R89, RZ, 0x1f, R89 ;  /* 0x0000001fff597819 */ /* 0x000fe40000011459 */
[----:B---3--:R-:W-:Y:S01]  /*28000*/  @!P5 LEA R12, P2, R62, R35, 0x2 ;  /* 0x000000233e0cd211 */ /* 0x008fe200078410ff */
[----:B------:R1:W-:Y:S01]  /*28010*/  @!P3 ST.E.64 desc[UR52][R8.64], R48 ;  /* 0x000000300800b985 */ /* 0x0003e2000c101b34 */
[----:B------:R-:W-:-:S02]  /*28020*/  SHF.R.S32.HI R63, RZ, 0x1f, R63 ;  /* 0x0000001fff3f7819 */ /* 0x000fc4000001143f */
[----:B----4-:R-:W-:Y:S02]  /*28030*/  @!P0 LEA R14, P3, R38, R35, 0x2 ;  /* 0x00000023260e8211 */ /* 0x010fe400078610ff */
[----:B------:R-:W-:Y:S02]  /*28040*/  SHF.R.S32.HI R39, RZ, 0x1f, R39 ;  /* 0x0000001fff277819 */ /* 0x000fe40000011427 */
[----:B------:R-:W-:Y:S01]  /*28050*/  @!P4 MOV R51, R50 ;  /* 0x000000320033c202 */ /* 0x000fe20000000f00 */
[----:B------:R-:W-:Y:S01]  /*28060*/  @!P4 IMAD.MOV.U32 R50, RZ, RZ, R82 ;  /* 0x000000ffff32c224 */ /* 0x000fe200078e0052 */
[-C--:B------:R-:W-:Y:S01]  /*28070*/  @!P4 LEA.HI.X R11, R88, R36.reuse, R89, 0x2, P1 ;  /* 0x00000024580bc211 */ /* 0x080fe200008f1459 */
[----:B------:R-:W-:Y:S01]  /*28080*/  @!P5 IMAD.MOV.U32 R82, RZ, RZ, R85 ;  /* 0x000000ffff52d224 */ /* 0x000fe200078e0055 */
[-C--:B------:R-:W-:Y:S01]  /*28090*/  @!P5 LEA.HI.X R13, R62, R36.reuse, R63, 0x2, P2 ;  /* 0x000000243e0dd211 */ /* 0x080fe200010f143f */
[----:B------:R-:W-:Y:S01]  /*280a0*/  @!P0 IMAD.MOV.U32 R85, RZ, RZ, R84 ;  /* 0x000000ffff558224 */ /* 0x000fe200078e0054 */
[----:B------:R-:W-:Y:S01]  /*280b0*/  @!P0 LEA.HI.X R15, R38, R36, R39, 0x2, P3 ;  /* 0x00000024260f8211 */ /* 0x000fe200018f1427 */
[----:B------:R-:W-:Y:S01]  /*280c0*/  @!P0 IMAD.MOV.U32 R84, RZ, RZ, R86 ;  /* 0x000000ffff548224 */ /* 0x000fe200078e0056 */
[----:B------:R1:W-:Y:S04]  /*280d0*/  @!P4 ST.E.64 desc[UR52][R10.64], R50 ;  /* 0x000000320a00c985 */ /* 0x0003e8000c101b34 */
[----:B------:R1:W-:Y:S04]  /*280e0*/  @!P5 ST.E.64 desc[UR52][R12.64], R82 ;  /* 0x000000520c00d985 */ /* 0x0003e8000c101b34 */
[----:B------:R1:W-:Y:S02]  /*280f0*/  @!P0 ST.E.64 desc[UR52][R14.64], R84 ;  /* 0x000000540e008985 */ /* 0x0003e4000c101b34 */
.L_x_2890:
[----:B------:R-:W-:Y:S05]  /*28100*/  BSYNC B1 ;  /* 0x0000000000017941 */ /* 0x000fea0003800000 */
.L_x_2889:
[----:B------:R-:W-:-:S03]  /*28110*/  UMOV UR4, 0xffffffff ;  /* 0xffffffff00047882 */ /* 0x000fc60000000000 */
[----:B------:R-:W-:Y:S05]  /*28120*/  BRA.DIV UR4, `(.L_x_2891) ;  /* 0x000000d204887947 */ /* 0x000fea000b800000 */
[----:B------:R3:W4:Y:S04]  /*28130*/  SHFL.IDX PT, R0, R37, 0x1, 0x1c1f ;  /* 0x003c1f0025007f89 */ /* 0x00072800000e0000 */
[----:B-1----:R3:W1:Y:S02]  /*28140*/  SHFL.IDX PT, R14, R32, 0x1, 0x1c1f ;  /* 0x003c1f00200e7f89 */ /* 0x00266400000e0000 */
.L_x_3181:
[----:B------:R-:W-:-:S13]  /*28150*/  ISETP.GE.AND P0, PT, R34, R103, PT ;  /* 0x000000672200720c */ /* 0x000fda0003f06270 */
[----:B------:R-:W-:Y:S05]  /*28160*/  @P0 BRA `(.L_x_2887) ;  /* 0x0000001000e00947 */ /* 0x000fea0003800000 */
[----:B------:R-:W-:Y:S01]  /*28170*/  ULDC UR4, c[0x0][0xac8] ;  /* 0x0002b20000047ab9 */ /* 0x000fe20000000800 */
[----:B------:R-:W-:Y:S01]  /*28180*/  SHF.R.S32.HI R2, RZ, 0x1f, R33 ;  /* 0x0000001fff027819 */ /* 0x000fe20000011421 */
[C---:B--2---:R-:W-:Y:S01]  /*28190*/  VIADD R35, R216.reuse, 0x58 ;  /* 0x00000058d8237836 */ /* 0x044fe20000000000 */
[C---:B------:R-:W-:Y:S01]  /*281a0*/  ISETP.GE.AND P0, PT, R216.reuse, UR4, PT ;  /* 0x00000004d8007c0c */ /* 0x040fe2000bf06270 */
[C---:B------:R-:W-:Y:S01]  /*281b0*/  VIADD R40, R216.reuse, 0x50 ;  /* 0x00000050d8287836 */ /* 0x040fe20000000000 */
[----:B------:R-:W-:Y:S01]  /*281c0*/  ISETP.GE.AND P1, PT, R33, UR4, PT ;  /* 0x0000000421007c0c */ /* 0x000fe2000bf26270 */
[C---:B------:R-:W-:Y:S01]  /*281d0*/  VIADD R36, R216.reuse, 0x68 ;  /* 0x00000068d8247836 */ /* 0x040fe20000000000 */
[----:B------:R-:W-:Y:S01]  /*281e0*/  ISETP.GE.AND P2, PT, R229, UR4, PT ;  /* 0x00000004e5007c0c */ /* 0x000fe2000bf46270 */
[----:B0--3--:R-:W-:Y:S01]  /*281f0*/  VIADD R37, R216, 0x58 ;  /* 0x00000058d8257836 */ /* 0x009fe20000000000 */
[----:B------:R-:W-:Y:S02]  /*28200*/  ISETP.GE.AND P5, PT, R31, UR4, PT ;  /* 0x000000041f007c0c */ /* 0x000fe4000bfa6270 */
[----:B------:R-:W-:-:S02]  /*28210*/  SHF.R.S32.HI R4, RZ, 0x1f, R229 ;  /* 0x0000001fff047819 */ /* 0x000fc400000114e5 */
[----:B------:R-:W-:Y:S02]  /*28220*/  SHF.R.S32.HI R3, RZ, 0x1f, R31 ;  /* 0x0000001fff037819 */ /* 0x000fe4000001141f */
[----:B------:R-:W-:Y:S01]  /*28230*/  SHF.R.S32.HI R27, RZ, 0x1f, R30 ;  /* 0x0000001fff1b7819 */ /* 0x000fe2000001141e */
[----:B------:R-:W-:Y:S01]  /*28240*/  @!P0 IMAD.MOV.U32 R86, RZ, RZ, R52 ;  /* 0x000000ffff568224 */ /* 0x000fe200078e0034 */
[----:B----4-:R-:W-:Y:S02]  /*28250*/  @!P0 MOV R15, R0 ;  /* 0x00000000000f8202 */ /* 0x010fe40000000f00 */
[C---:B-1----:R-:W-:Y:S02]  /*28260*/  @!P1 LEA R12, P3, R33.reuse, R14, 0x2 ;  /* 0x0000000e210c9211 */ /* 0x042fe400078610ff */
[C---:B------:R-:W-:Y:S01]  /*28270*/  IADD3 R39, R216.reuse, 0x50, RZ ;  /* 0x00000050d8277810 */ /* 0x040fe20007ffe0ff */
[----:B------:R-:W-:Y:S01]  /*28280*/  @!P0 IMAD.WIDE R8, R216, 0x4, R14 ;  /* 0x00000004d8088825 */ /* 0x000fe200078e020e */
[----:B------:R-:W-:-:S02]  /*28290*/  @!P1 LEA.HI.X R13, R33, R0, R2, 0x2, P3 ;  /* 0x00000000210d9211 */ /* 0x000fc400018f1402 */
[C---:B------:R-:W-:Y:S02]  /*282a0*/  @!P2 LEA R10, P3, R229.reuse, R14, 0x2 ;  /* 0x0000000ee50aa211 */ /* 0x040fe400078610ff */
[----:B------:R0:W-:Y:S01]  /*282b0*/  @!P0 ST.E.64 desc[UR52][R8.64], R86 ;  /* 0x0000005608008985 */ /* 0x0001e2000c101b34 */
[----:B------:R-:W-:Y:S02]  /*282c0*/  ISETP.GE.AND P0, PT, R30, UR4, PT ;  /* 0x000000041e007c0c */ /* 0x000fe4000bf06270 */
[----:B------:R-:W-:Y:S02]  /*282d0*/  @!P2 LEA.HI.X R11, R229, R0, R4, 0x2, P3 ;  /* 0x00000000e50ba211 */ /* 0x000fe400018f1404 */
[----:B------:R-:W-:Y:S02]  /*282e0*/  ISETP.GE.AND P3, PT, R28, UR4, PT ;  /* 0x000000041c007c0c */ /* 0x000fe4000bf66270 */
[----:B------:R-:W-:Y:S02]  /*282f0*/  @!P5 LEA R2, P4, R31, R14, 0x2 ;  /* 0x0000000e1f02d211 */ /* 0x000fe400078810ff */
[----:B------:R-:W-:-:S02]  /*28300*/  SHF.R.S32.HI R15, RZ, 0x1f, R28 ;  /* 0x0000001fff0f7819 */ /* 0x000fc4000001141c */
[----:B------:R-:W-:Y:S02]  /*28310*/  @!P5 LEA.HI.X R3, R31, R0, R3, 0x2, P4 ;  /* 0x000000001f03d211 */ /* 0x000fe400020f1403 */
[----:B------:R-:W-:Y:S01]  /*28320*/  SHF.R.S32.HI R4, RZ, 0x1f, R29 ;  /* 0x0000001fff047819 */ /* 0x000fe2000001141d */
[----:B0-----:R-:W-:Y:S01]  /*28330*/  @!P2 IMAD.MOV.U32 R8, RZ, RZ, R53 ;  /* 0x000000ffff08a224 */ /* 0x001fe200078e0035 */
[C---:B------:R-:W-:Y:S01]  /*28340*/  IADD3 R38, R216.reuse, 0x60, RZ ;  /* 0x00000060d8267810 */ /* 0x040fe20007ffe0ff */
[----:B------:R-:W-:Y:S01]  /*28350*/  @!P2 IMAD.MOV.U32 R9, RZ, RZ, R90 ;  /* 0x000000ffff09a224 */ /* 0x000fe200078e005a */
[----:B------:R-:W-:Y:S02]  /*28360*/  IADD3 R32, R216, 0x70, RZ ;  /* 0x00000070d8207810 */ /* 0x000fe40007ffe0ff */
[----:B------:R-:W-:Y:S02]  /*28370*/  @!P3 LEA R20, P4, R28, R14, 0x2 ;  /* 0x0000000e1c14b211 */ /* 0x000fe400078810ff */
[----:B------:R0:W-:Y:S01]  /*28380*/  @!P2 ST.E.64 desc[UR52][R10.64], R8 ;  /* 0x000000080a00a985 */ /* 0x0001e2000c101b34 */
[----:B------:R-:W-:-:S02]  /*28390*/  ISETP.GE.AND P2, PT, R29, UR4, PT ;  /* 0x000000041d007c0c */ /* 0x000fc4000bf46270 */
[----:B------:R-:W-:Y:S02]  /*283a0*/  @!P3 LEA.HI.X R21, R28, R0, R15, 0x2, P4 ;  /* 0x000000001c15b211 */ /* 0x000fe400020f140f */
[----:B------:R-:W-:Y:S02]  /*283b0*/  SHF.R.S32.HI R15, RZ, 0x1f, R228 ;  /* 0x0000001fff0f7819 */ /* 0x000fe400000114e4 */
[----:B------:R-:W-:Y:S02]  /*283c0*/  SHF.R.S32.HI R40, RZ, 0x1f, R40 ;  /* 0x0000001fff287819 */ /* 0x000fe40000011428 */
[----:B------:R-:W-:Y:S01]  /*283d0*/  SHF.R.S32.HI R37, RZ, 0x1f, R37 ;  /* 0x0000001fff257819 */ /* 0x000fe20000011425 */
[----:B0-----:R-:W-:Y:S01]  /*283e0*/  @!P1 IMAD.MOV.U32 R8, RZ, RZ, R56 ;  /* 0x000000ffff089224 */ /* 0x001fe200078e0038 */
[----:B------:R-:W-:Y:S01]  /*283f0*/  @!P1 MOV R9, R54 ;  /* 0x0000003600099202 */ /* 0x000fe20000000f00 */
[----:B------:R-:W-:Y:S02]  /*28400*/  @!P5 IMAD.MOV.U32 R54, RZ, RZ, R57 ;  /* 0x000000ffff36d224 */ /* 0x000fe400078e0039 */
[----:B------:R-:W-:-:S02]  /*28410*/  @!P2 LEA R10, P4, R29, R14, 0x2 ;  /* 0x0000000e1d0aa211 */ /* 0x000fc400078810ff */
[----:B------:R0:W-:Y:S01]  /*28420*/  @!P1 ST.E.64 desc[UR52][R12.64], R8 ;  /* 0x000000080c009985 */ /* 0x0001e2000c101b34 */
[----:B------:R-:W-:Y:S02]  /*28430*/  ISETP.GE.AND P1, PT, R24, UR4, PT ;  /* 0x0000000418007c0c */ /* 0x000fe4000bf26270 */
[----:B------:R-:W-:Y:S01]  /*28440*/  @!P2 LEA.HI.X R11, R29, R0, R4, 0x2, P4 ;  /* 0x000000001d0ba211 */ /* 0x000fe200020f1404 */
[----:B------:R1:W-:Y:S01]  /*28450*/  @!P5 ST.E.64 desc[UR52][R2.64], R54 ;  /* 0x000000360200d985 */ /* 0x0003e2000c101b34 */
[C---:B------:R-:W-:Y:S02]  /*28460*/  @!P0 LEA R26, P5, R30.reuse, R14, 0x2 ;  /* 0x0000000e1e1a8211 */ /* 0x040fe400078a10ff */
[----:B------:R-:W-:Y:S02]  /*28470*/  SHF.R.S32.HI R4, RZ, 0x1f, R25 ;  /* 0x0000001fff047819 */ /* 0x000fe40000011419 */
[----:B------:R-:W-:Y:S02]  /*28480*/  @!P0 LEA.HI.X R27, R30, R0, R27, 0x2, P5 ;  /* 0x000000001e1b8211 */ /* 0x000fe400028f141b */
[----:B------:R-:W-:-:S02]  /*28490*/  ISETP.GE.AND P5, PT, R25, UR4, PT ;  /* 0x0000000419007c0c */ /* 0x000fc4000bfa6270 */
[----:B0-----:R-:W-:Y:S02]  /*284a0*/  SHF.R.S32.HI R9, RZ, 0x1f, R24 ;  /* 0x0000001fff097819 */ /* 0x001fe40000011418 */
[C---:B------:R-:W-:Y:S01]  /*284b0*/  @!P1 LEA R8, P4, R24.reuse, R14, 0x2 ;  /* 0x0000000e18089211 */ /* 0x040fe200078810ff */
[----:B-1----:R-:W-:Y:S02]  /*284c0*/  @!P3 IMAD.MOV.U32 R2, RZ, RZ, R60 ;  /* 0x000000ffff02b224 */ /* 0x002fe400078e003c */
[----:B------:R-:W-:Y:S01]  /*284d0*/  @!P3 IMAD.MOV.U32 R3, RZ, RZ, R58 ;  /* 0x000000ffff03b224 */ /* 0x000fe200078e003a */
[----:B------:R-:W-:Y:S01]  /*284e0*/  @!P1 LEA.HI.X R9, R24, R0, R9, 0x2, P4 ;  /* 0x0000000018099211 */ /* 0x000fe200020f1409 */
[----:B------:R-:W-:-:S04]  /*284f0*/  @!P0 IMAD.MOV.U32 R58, RZ, RZ, R61 ;  /* 0x000000ffff3a8224 */ /* 0x000fc800078e003d */
[C---:B------:R-:W-:Y:S01]  /*28500*/  @!P5 LEA R12, P4, R25.reuse, R14, 0x2 ;  /* 0x0000000e190cd211 */ /* 0x040fe200078810ff */
[----:B------:R0:W-:Y:S01]  /*28510*/  @!P3 ST.E.64 desc[UR52][R20.64], R2 ;  /* 0x000000021400b985 */ /* 0x0001e2000c101b34 */
[----:B------:R-:W-:Y:S02]  /*28520*/  ISETP.GE.AND P3, PT, R228, UR4, PT ;  /* 0x00000004e4007c0c */ /* 0x000fe4000bf66270 */
[----:B------:R-:W-:Y:S01]  /*28530*/  @!P5 LEA.HI.X R13, R25, R0, R4, 0x2, P4 ;  /* 0x00000000190dd211 */ /* 0x000fe200020f1404 */
[----:B------:R-:W-:Y:S01]  /*28540*/  @!P0 ST.E.64 desc[UR52][R26.64], R58 ;  /* 0x0000003a1a008985 */ /* 0x000fe2000c101b34 */
[----:B------:R-:W-:Y:S02]  /*28550*/  ISETP.GE.AND P0, PT, R39, UR4, PT ;  /* 0x0000000427007c0c */ /* 0x000fe4000bf06270 */
[----:B------:R-:W-:Y:S01]  /*28560*/  ISETP.GE.AND P4, PT, R38, UR4, PT ;  /* 0x0000000426007c0c */ /* 0x000fe2000bf86270 */
[----:B0-----:R-:W-:Y:S02]  /*28570*/  @!P2 IMAD.MOV.U32 R2, RZ, RZ, R70 ;  /* 0x000000ffff02a224 */ /* 0x001fe400078e0046 */
[----:B------:R-:W-:-:S02]  /*28580*/  @!P2 IMAD.MOV.U32 R3, RZ, RZ, R68 ;  /* 0x000000ffff03a224 */ /* 0x000fc400078e0044 */
[----:B------:R-:W-:-:S06]  /*28590*/  @!P1 IMAD.MOV.U32 R68, RZ, RZ, R71 ;  /* 0x000000ffff449224 */ /* 0x000fcc00078e0047 */
[----:B------:R-:W-:Y:S01]  /*285a0*/  @!P0 IMAD.MOV.U32 R77, RZ, RZ, R76 ;  /* 0x000000ffff4d8224 */ /* 0x000fe200078e004c */
[----:B------:R0:W-:Y:S01]  /*285b0*/  @!P2 ST.E.64 desc[UR52][R10.64], R2 ;  /* 0x000000020a00a985 */ /* 0x0001e2000c101b34 */
[C---:B------:R-:W-:Y:S01]  /*285c0*/  @!P3 LEA R20, P2, R228.reuse, R14, 0x2 ;  /* 0x0000000ee414b211 */ /* 0x040fe200078410ff */
[----:B------:R-:W-:Y:S02]  /*285d0*/  @!P0 IMAD.MOV.U32 R76, RZ, RZ, R92 ;  /* 0x000000ffff4c8224 */ /* 0x000fe400078e005c */
[----:B------:R1:W-:Y:S01]  /*285e0*/  @!P1 ST.E.64 desc[UR52][R8.64], R68 ;  /* 0x0000004408009985 */ /* 0x0003e2000c101b34 */
[----:B------:R-:W-:Y:S02]  /*285f0*/  ISETP.GE.AND P1, PT, R35, UR4, PT ;  /* 0x0000000423007c0c */ /* 0x000fe4000bf26270 */
[----:B------:R-:W-:Y:S01]  /*28600*/  @!P3 LEA.HI.X R21, R228, R0, R15, 0x2, P2 ;  /* 0x00000000e415b211 */ /* 0x000fe200010f140f */
[----:B0-----:R-:W-:Y:S01]  /*28610*/  @!P5 IMAD.MOV.U32 R2, RZ, RZ, R74 ;  /* 0x000000ffff02d224 */ /* 0x001fe200078e004a */
[----:B------:R-:W-:Y:S01]  /*28620*/  @!P0 LEA R10, P2, R39, R14, 0x2 ;  /* 0x0000000e270a8211 */ /* 0x000fe200078410ff */
[----:B------:R-:W-:-:S02]  /*28630*/  @!P5 IMAD.MOV.U32 R3, RZ, RZ, R72 ;  /* 0x000000ffff03d224 */ /* 0x000fc400078e0048 */
[----:B------:R-:W-:Y:S01]  /*28640*/  @!P3 IMAD.MOV.U32 R72, RZ, RZ, R75 ;  /* 0x000000ffff48b224 */ /* 0x000fe200078e004b */
[----:B------:R-:W-:Y:S01]  /*28650*/  @!P0 LEA.HI.X R11, R39, R0, R40, 0x2, P2 ;  /* 0x00000000270b8211 */ /* 0x000fe200010f1428 */
[----:B------:R-:W-:Y:S01]  /*28660*/  VIADD R39, R216, 0x60 ;  /* 0x00000060d8277836 */ /* 0x000fe20000000000 */
[----:B------:R0:W-:Y:S01]  /*28670*/  @!P5 ST.E.64 desc[UR52][R12.64], R2 ;  /* 0x000000020c00d985 */ /* 0x0001e2000c101b34 */
[----:B------:R-:W-:Y:S02]  /*28680*/  ISETP.GE.AND P5, PT, R36, UR4, PT ;  /* 0x0000000424007c0c */ /* 0x000fe4000bfa6270 */
[C---:B-1----:R-:W-:Y:S01]  /*28690*/  @!P1 LEA R8, P2, R35.reuse, R14, 0x2 ;  /* 0x0000000e23089211 */ /* 0x042fe200078410ff */
[----:B------:R1:W-:Y:S01]  /*286a0*/  @!P3 ST.E.64 desc[UR52][R20.64], R72 ;  /* 0x000000481400b985 */ /* 0x0003e2000c101b34 */
[----:B------:R-:W-:Y:S02]  /*286b0*/  ISETP.GE.AND P3, PT, R32, UR4, PT ;  /* 0x0000000420007c0c */ /* 0x000fe4000bf66270 */
[----:B------:R-:W-:Y:S01]  /*286c0*/  @!P1 LEA.HI.X R9, R35, R0, R37, 0x2, P2 ;  /* 0x0000000023099211 */ /* 0x000fe200010f1425 */
[C---:B------:R-:W-:Y:S01]  /*286d0*/  VIADD R37, R216.reuse, 0x68 ;  /* 0x00000068d8257836 */ /* 0x040fe20000000000 */
[----:B------:R-:W-:Y:S01]  /*286e0*/  @!P1 MOV R90, R93 ;  /* 0x0000005d005a9202 */ /* 0x000fe20000000f00 */
[----:B------:R-:W-:Y:S01]  /*286f0*/  VIADD R35, R216, 0x70 ;  /* 0x00000070d8237836 */ /* 0x000fe20000000000 */
[----:B------:R2:W-:Y:S01]  /*28700*/  @!P0 ST.E.64 desc[UR52][R10.64], R76 ;  /* 0x0000004c0a008985 */ /* 0x0005e2000c101b34 */
[----:B------:R-:W-:-:S02]  /*28710*/  SHF.R.S32.HI R39, RZ, 0x1f, R39 ;  /* 0x0000001fff277819 */ /* 0x000fc40000011427 */
[-C--:B0-----:R-:W-:Y:S01]  /*28720*/  @!P4 LEA R12, P0, R38, R14.reuse, 0x2 ;  /* 0x0000000e260cc211 */ /* 0x081fe200078010ff */
[----:B------:R2:W-:Y:S01]  /*28730*/  @!P1 ST.E.64 desc[UR52][R8.64], R90 ;  /* 0x0000005a08009985 */ /* 0x0005e2000c101b34 */
[----:B------:R-:W-:Y:S01]  /*28740*/  SHF.R.S32.HI R37, RZ, 0x1f, R37 ;  /* 0x0000001fff257819 */ /* 0x000fe20000011425 */
[----:B------:R-:W-:Y:S01]  /*28750*/  @!P4 IMAD.MOV.U32 R2, RZ, RZ, R96 ;  /* 0x000000ffff02c224 */ /* 0x000fe200078e0060 */
[-C--:B-1----:R-:W-:Y:S02]  /*28760*/  @!P5 LEA R20, P1, R36, R14.reuse, 0x2 ;  /* 0x0000000e2414d211 */ /* 0x082fe400078210ff */
[----:B------:R-:W-:Y:S02]  /*28770*/  @!P3 LEA R24, P2, R32, R14, 0x2 ;  /* 0x0000000e2018b211 */ /* 0x000fe400078410ff */
[----:B------:R-:W-:Y:S02]  /*28780*/  SHF.R.S32.HI R35, RZ, 0x1f, R35 ;  /* 0x0000001fff237819 */ /* 0x000fe40000011423 */
[----:B------:R-:W-:-:S02]  /*28790*/  @!P4 LEA.HI.X R13, R38, R0, R39, 0x2, P0 ;  /* 0x00000000260dc211 */ /* 0x000fc400000f1427 */
[----:B------:R-:W-:Y:S01]  /*287a0*/  @!P4 MOV R3, R94 ;  /* 0x0000005e0003c202 */ /* 0x000fe20000000f00 */
[----:B------:R-:W-:Y:S01]  /*287b0*/  @!P5 IMAD.MOV.U32 R94, RZ, RZ, R97 ;  /* 0x000000ffff5ed224 */ /* 0x000fe200078e0061 */
[-C--:B------:R-:W-:Y:S02]  /*287c0*/  @!P5 LEA.HI.X R21, R36, R0.reuse, R37, 0x2, P1 ;  /* 0x000000002415d211 */ /* 0x080fe400008f1425 */
[----:B------:R-:W-:Y:S01]  /*287d0*/  @!P3 LEA.HI.X R25, R32, R0, R35, 0x2, P2 ;  /* 0x000000002019b211 */ /* 0x000fe200010f1423 */
[----:B------:R2:W-:Y:S01]  /*287e0*/  @!P4 ST.E.64 desc[UR52][R12.64], R2 ;  /* 0x000000020c00c985 */ /* 0x0005e2000c101b34 */
[----:B------:R-:W-:-:S03]  /*287f0*/  VIADD R32, R216, 0x78 ;  /* 0x00000078d8207836 */ /* 0x000fc60000000000 */
[----:B------:R2:W-:Y:S02]  /*28800*/  @!P5 ST.E.64 desc[UR52][R20.64], R94 ;  /* 0x0000005e1400d985 */ /* 0x0005e4000c101b34 */
[----:B------:R-:W-:Y:S02]  /*28810*/  ISETP.GE.AND P0, PT, R32, UR4, PT ;  /* 0x0000000420007c0c */ /* 0x000fe4000bf06270 */
[----:B------:R2:W-:Y:S11]  /*28820*/  @!P3 ST.E.64 desc[UR52][R24.64], R64 ;  /* 0x000000401800b985 */ /* 0x0005f6000c101b34 */
[----:B------:R-:W-:Y:S05]  /*28830*/  @P0 BRA `(.L_x_2887) ;  /* 0x0000000c002c0947 */ /* 0x000fea0003800000 */
[----:B------:R-:W-:Y:S01]  /*28840*/  VIADD R35, R216, 0x78 ;  /* 0x00000078d8237836 */ /* 0x000fe20000000000 */
[----:B------:R-:W-:-:S04]  /*28850*/  LEA R14, P0, R32, R14, 0x2 ;  /* 0x0000000e200e7211 */ /* 0x000fc800078010ff */
[----:B------:R-:W-:-:S04]  /*28860*/  SHF.R.S32.HI R35, RZ, 0x1f, R35 ;  /* 0x0000001fff237819 */ /* 0x000fc80000011423 */
[----:B------:R-:W-:-:S05]  /*28870*/  LEA.HI.X R15, R32, R0, R35, 0x2, P0 ;  /* 0x00000000200f7211 */ /* 0x000fca00000f1423 */
[----:B------:R0:W-:Y:S01]  /*28880*/  ST.E.64 desc[UR52][R14.64], R66 ;  /* 0x000000420e007985 */ /* 0x0001e2000c101b34 */
[----:B------:R-:W-:Y:S05]  /*28890*/  BRA `(.L_x_2887) ;  /* 0x0000000c00147947 */ /* 0x000fea0003800000 */
.L_x_2873:
        /* <DEDUP_REMOVED lines=11> */
[----:B---3--:R-:W-:-:S04]  /*28950*/  IMAD.U32 R4, RZ, RZ, UR4 ;  /* 0x00000004ff047e24 */ /* 0x008fc8000f8e00ff */
[----:B------:R-:W-:-:S04]  /*28960*/  @P1 IADD3 R8, P2, R225, UR6, RZ ;  /* 0x00000006e1081c10 */ /* 0x000fc8000ff5e0ff */
[----:B------:R-:W-:Y:S01]  /*28970*/  @P1 IADD3.X R9, R226, UR7, RZ, P2, !PT ;  /* 0x00000007e2091c10 */ /* 0x000fe200097fe4ff */
[----:B------:R3:W5:Y:S04]  /*28980*/  @P0 LDG.E R21, desc[UR52][R2.64] ;  /* 0x0000003402150981 */ /* 0x000768000c1e1900 */
[----:B------:R3:W5:Y:S01]  /*28990*/  @P1 LDG.E R4, desc[UR52][R8.64] ;  /* 0x0000003408041981 */ /* 0x000762000c1e1900 */
[----:B--2---:R-:W-:Y:S02]  /*289a0*/  ISETP.GT.AND P2, PT, R224, 0x1, PT ;  /* 0x00000001e000780c */ /* 0x004fe40003f44270 */
[----:B----4-:R-:W-:-:S04]  /*289b0*/  IADD3 R26, R10, -0x80, RZ ;  /* 0xffffff800a1a7810 */ /* 0x010fc80007ffe0ff */
[----:B------:R-:W-:Y:S01]  /*289c0*/  ISETP.GT.AND P3, PT, R26, 0x7f, PT ;  /* 0x0000007f1a00780c */ /* 0x000fe20003f64270 */
[----:B---3--:R-:W-:-:S12]  /*289d0*/  @P1 BRA `(.L_x_2892) ;  /* 0x0000000000101947 */ /* 0x008fd80003800000 */
[----:B------:R-:W-:Y:S05]  /*289e0*/  @!P0 BRA `(.L_x_2892) ;  /* 0x00000000000c8947 */ /* 0x000fea0003800000 */
[----:B------:R-:W2:Y:S04]  /*289f0*/  LDG.E R9, desc[UR52][R2.64] ;  /* 0x0000003402097981 */ /* 0x000ea8000c1e1900 */
[----:B-----5:R-:W2:Y:S02]  /*28a00*/  LDG.E R4, desc[UR52][R2.64+0x4] ;  /* 0x0000043402047981 */ /* 0x020ea4000c1e1900 */
[----:B--2---:R-:W-:-:S07]  /*28a10*/  IMAD.IADD R4, R4, 0x1, -R9 ;  /* 0x0000000104047824 */ /* 0x004fce00078e0a09 */
.L_x_2892:
[----:B------:R-:W-:Y:S01]  /*28a20*/  BSSY B1, `(.L_x_2893) ;  /* 0x0000036000017945 */ /* 0x000fe20003800000 */
[----:B------:R-:W-:Y:S02]  /*28a30*/  SEL R27, R220, RZ, !P0 ;  /* 0x000000ffdc1b7207 */ /* 0x000fe40004000000 */
[----:B------:R-:W-:Y:S02]  /*28a40*/  SEL R227, R227, RZ, !P0 ;  /* 0x000000ffe3e37207 */ /* 0x000fe40004000000 */
[----:B-----5:R-:W-:Y:S01]  /*28a50*/  SHF.R.S32.HI R20, RZ, 0x1f, R21 ;  /* 0x0000001fff147819 */ /* 0x020fe20000011415 */
[----:B------:R-:W-:Y:S06]  /*28a60*/  @P3 BRA `(.L_x_2894) ;  /* 0x0000000000c43947 */ /* 0x000fec0003800000 */
[----:B------:R-:W2:Y:S01]  /*28a70*/  LDC R31, c[0x0][0xbe8] ;  /* 0x0002fa00ff1f7b82 */ /* 0x000ea20000000800 */
[----:B------:R-:W-:Y:S01]  /*28a80*/  IADD3 R29, R214, -0x80, R10 ;  /* 0xffffff80d61d7810 */ /* 0x000fe20007ffe00a */
[----:B--2---:R-:W-:-:S05]  /*28a90*/  IMAD R0, R4, R31, RZ ;  /* 0x0000001f04007224 */ /* 0x004fca00078e02ff */
[----:B------:R-:W-:-:S13]  /*28aa0*/  ISETP.GE.AND P0, PT, R29, R0, PT ;  /* 0x000000001d00720c */ /* 0x000fda0003f06270 */
[----:B------:R-:W-:Y:S05]  /*28ab0*/  @P0 BRA `(.L_x_2894) ;  /* 0x0000000000b00947 */ /* 0x000fea0003800000 */
[----:B------:R-:W2:Y:S01]  /*28ac0*/  LDL.LU R28, [R1] ;  /* 0x00000000011c7983 */ /* 0x000ea20000300800 */
[----:B------:R-:W-:Y:S01]  /*28ad0*/  IMAD.MOV.U32 R0, RZ, RZ, 0x9b8 ;  /* 0x000009b8ff007424 */ /* 0x000fe200078e00ff */
[----:B------:R-:W-:Y:S01]  /*28ae0*/  ISETP.GT.AND P3, PT, R224, 0x1, PT ;  /* 0x00000001e000780c */ /* 0x000fe20003f64270 */
[----:B------:R-:W3:Y:S01]  /*28af0*/  LDC.64 R32, c[0x0][0xba8] ;  /* 0x0002ea00ff207b82 */ /* 0x000ee20000000a00 */
[----:B------:R-:W-:Y:S01]  /*28b00*/  ISETP.NE.AND P0, PT, R31, 0x1, PT ;  /* 0x000000011f00780c */ /* 0x000fe20003f05270 */
[----:B------:R-:W-:Y:S01]  /*28b10*/  IMAD.MOV.U32 R25, RZ, RZ, R29 ;  /* 0x000000ffff197224 */ /* 0x000fe200078e001d */
[----:B------:R-:W-:-:S05]  /*28b20*/  SEL R24, R0, 0x978, P3 ;  /* 0x0000097800187807 */ /* 0x000fca0001800000 */
[----:B------:R-:W4:Y:S08]  /*28b30*/  LDC.64 R10, c[0x0][R24+0x220] ;  /* 0x00008800180a7b82 */ /* 0x000f300000000a00 */
[----:B------:R-:W5:Y:S08]  /*28b40*/  LDC.64 R2, c[0x0][R24+0x218] ;  /* 0x0000860018027b82 */ /* 0x000f700000000a00 */
[----:B------:R-:W0:Y:S08]  /*28b50*/  LDC.64 R12, c[0x0][R24+0x228] ;  /* 0x00008a00180c7b82 */ /* 0x000e300000000a00 */
[----:B------:R-:W1:Y:S08]  /*28b60*/  LDC.64 R8, c[0x0][R24+0x210] ;  /* 0x0000840018087b82 */ /* 0x000e700000000a00 */
[----:B------:R-:W5:Y:S08]  /*28b70*/  @P0 LDC R0, c[0x0][0xbec] ;  /* 0x0002fb00ff000b82 */ /* 0x000f700000000800 */
[----:B------:R-:W0:Y:S01]  /*28b80*/  @P0 LDC R37, c[0x0][0xbf0] ;  /* 0x0002fc00ff250b82 */ /* 0x000e220000000800 */
[----:B----4-:R-:W-:-:S07]  /*28b90*/  IMAD R11, R11, R27, RZ ;  /* 0x0000001b0b0b7224 */ /* 0x010fce00078e02ff */
[----:B---3--:R-:W3:Y:S01]  /*28ba0*/  @!P3 LDC R32, c[0x0][0xb50] ;  /* 0x0002d400ff20bb82 */ /* 0x008ee20000000800 */
[----:B------:R-:W-:Y:S02]  /*28bb0*/  IMAD R11, R10, R227, R11 ;  /* 0x000000e30a0b7224 */ /* 0x000fe400078e020b */
[----:B-----5:R-:W-:-:S05]  /*28bc0*/  @P0 IMAD.HI.U32 R0, R29, R0, RZ ;  /* 0x000000001d000227 */ /* 0x020fca00078e00ff */
[----:B------:R-:W4:Y:S01]  /*28bd0*/  @!P3 LDC R33, c[0x0][0xb54] ;  /* 0x0002d500ff21bb82 */ /* 0x000f220000000800 */
[-C--:B------:R-:W-:Y:S02]  /*28be0*/  IMAD R35, R3, R191.reuse, RZ ;  /* 0x000000bf03237224 */ /* 0x080fe400078e02ff */
[----:B------:R-:W-:Y:S01]  /*28bf0*/  IMAD.WIDE.U32 R14, R2, R191, RZ ;  /* 0x000000bf020e7225 */ /* 0x000fe200078e00ff */
[----:B0-----:R-:W-:-:S03]  /*28c00*/  @P0 SHF.R.U32.HI R25, RZ, R37, R0 ;  /* 0x00000025ff190219 */ /* 0x001fc60000011600 */
[----:B------:R-:W-:Y:S01]  /*28c10*/  IMAD.WIDE.U32 R2, R10, R27, RZ ;  /* 0x0000001b0a027225 */ /* 0x000fe200078e00ff */
[----:B------:R-:W-:-:S03]  /*28c20*/  IADD3 R15, R35, R15, RZ ;  /* 0x0000000f230f7210 */ /* 0x000fc60007ffe0ff */
[----:B------:R-:W-:Y:S01]  /*28c30*/  IMAD.MOV R0, RZ, RZ, -R25 ;  /* 0x000000ffff007224 */ /* 0x000fe200078e0a19 */
[----:B------:R-:W-:Y:S01]  /*28c40*/  IADD3 R14, P0, P1, R2, R14, R21 ;  /* 0x0000000e020e7210 */ /* 0x000fe2000791e015 */
[----:B------:R-:W-:Y:S02]  /*28c50*/  IMAD.IADD R10, R3, 0x1, R11 ;  /* 0x00000001030a7824 */ /* 0x000fe400078e020b */
[----:B------:R-:W-:-:S03]  /*28c60*/  IMAD R11, R31, R0, R29 ;  /* 0x000000001f0b7224 */ /* 0x000fc600078e021d */
[----:B------:R-:W-:Y:S02]  /*28c70*/  IADD3.X R0, R10, R15, R20, P0, P1 ;  /* 0x0000000f0a007210 */ /* 0x000fe400007e2414 */
[----:B--2---:R-:W-:-:S05]  /*28c80*/  SEL R37, R28, RZ, P3 ;  /* 0x000000ff1c257207 */ /* 0x004fca0001800000 */
[----:B------:R-:W-:-:S04]  /*28c90*/  IMAD.WIDE.U32 R2, R12, R37, RZ ;  /* 0x000000250c027225 */ /* 0x000fc800078e00ff */
[----:B------:R-:W-:Y:S01]  /*28ca0*/  IMAD R13, R13, R37, RZ ;  /* 0x000000250d0d7224 */ /* 0x000fe200078e02ff */
[----:B------:R-:W-:Y:S02]  /*28cb0*/  IADD3 R2, P0, P1, R25, R14, R2 ;  /* 0x0000000e19027210 */ /* 0x000fe4000791e002 */
[----:B------:R-:W-:Y:S01]  /*28cc0*/  SHF.R.S32.HI R25, RZ, 0x1f, R25 ;  /* 0x0000001fff197819 */ /* 0x000fe20000011419 */
[----:B------:R-:W-:Y:S01]  /*28cd0*/  IMAD.IADD R3, R13, 0x1, R3 ;  /* 0x000000010d037824 */ /* 0x000fe200078e0203 */
[----:B------:R-:W-:-:S04]  /*28ce0*/  SHF.R.S32.HI R13, RZ, 0x1f, R11 ;  /* 0x0000001fff0d7819 */ /* 0x000fc8000001140b */
[----:B------:R-:W-:Y:S01]  /*28cf0*/  IADD3.X R3, R25, R0, R3, P0, P1 ;  /* 0x0000000019037210 */ /* 0x000fe200007e2403 */
[----:B-1----:R-:W-:-:S04]  /*28d00*/  IMAD R0, R9, R11, RZ ;  /* 0x0000000b09007224 */ /* 0x002fc800078e02ff */
[C---:B------:R-:W-:Y:S02]  /*28d10*/  IMAD R13, R8.reuse, R13, R0 ;  /* 0x0000000d080d7224 */ /* 0x040fe400078e0200 */
[----:B------:R-:W-:-:S04]  /*28d20*/  IMAD.WIDE.U32 R2, R8, R11, R2 ;  /* 0x0000000b08027225 */ /* 0x000fc800078e0002 */
[----:B------:R-:W-:Y:S01]  /*28d30*/  IMAD.IADD R0, R3, 0x1, R13 ;  /* 0x0000000103007824 */ /* 0x000fe200078e020d */
[C---:B---3--:R-:W-:Y:S02]  /*28d40*/  LEA R8, P0, R2.reuse, R32, 0x2 ;  /* 0x0000002002087211 */ /* 0x048fe400078010ff */
[----:B------:R-:W-:Y:S02]  /*28d50*/  MOV R3, 0xff800000 ;  /* 0xff80000000037802 */ /* 0x000fe40000000f00 */
[----:B----4-:R-:W-:-:S05]  /*28d60*/  LEA.HI.X R9, R2, R33, R0, 0x2, P0 ;  /* 0x0000002102097211 */ /* 0x010fca00000f1400 */
[----:B------:R2:W-:Y:S04]  /*28d70*/  STG.E desc[UR52][R8.64], R3 ;  /* 0x0000000308007986 */ /* 0x0005e8000c101934 */
.L_x_2894:
[----:B------:R-:W-:Y:S05]  /*28d80*/  BSYNC B1 ;  /* 0x0000000000017941 */ /* 0x000fea0003800000 */
.L_x_2893:
[----:B------:R-:W-:Y:S05]  /*28d90*/  @P2 BRA `(.L_x_2887) ;  /* 0x0000000400d42947 */ /* 0x000fea0003800000 */
[----:B------:R-:W3:Y:S01]  /*28da0*/  LDC R25, c[0x0][0xbe8] ;  /* 0x0002fa00ff197b82 */ /* 0x000ee20000000800 */
[----:B------:R-:W-:Y:S01]  /*28db0*/  SHF.R.S32.HI R24, RZ, 0x1f, R26 ;  /* 0x0000001fff187819 */ /* 0x000fe2000001141a */
[----:B------:R-:W-:Y:S01]  /*28dc0*/  ULDC.64 UR4, c[0x0][0xaa0] ;  /* 0x0002a80000047ab9 */ /* 0x000fe20000000a00 */
[----:B------:R-:W-:Y:S01]  /*28dd0*/  ULDC.64 UR6, c[0x0][0xaf0] ;  /* 0x0002bc0000067ab9 */ /* 0x000fe20000000a00 */
[----:B------:R-:W-:Y:S01]  /*28de0*/  IMAD R0, R20, UR4, RZ ;  /* 0x0000000414007c24 */ /* 0x000fe2000f8e02ff */
[----:B------:R-:W-:Y:S01]  /*28df0*/  LEA.HI R24, R24, R26, RZ, 0x3 ;  /* 0x0000001a18187211 */ /* 0x000fe200078f18ff */
[----:B--2---:R-:W-:-:S03]  /*28e00*/  IMAD.WIDE.U32 R2, R21, UR4, RZ ;  /* 0x0000000415027c25 */ /* 0x004fc6000f8e00ff */
[----:B------:R-:W-:Y:S01]  /*28e10*/  SHF.R.S32.HI R24, RZ, 0x3, R24 ;  /* 0x00000003ff187819 */ /* 0x000fe20000011418 */
[----:B------:R-:W-:Y:S01]  /*28e20*/  IMAD R9, R21, UR5, R0 ;  /* 0x0000000515097c24 */ /* 0x000fe2000f8e0200 */
[----:B------:R-:W-:Y:S01]  /*28e30*/  ULDC.64 UR4, c[0x0][0xae8] ;  /* 0x0002ba0000047ab9 */ /* 0x000fe20000000a00 */
[C---:B------:R-:W-:Y:S02]  /*28e40*/  IMAD.SHL.U32 R21, R223.reuse, 0x8, RZ ;  /* 0x00000008df157824 */ /* 0x040fe400078e00ff */
[----:B------:R-:W-:Y:S02]  /*28e50*/  IMAD R11, R223, 0x20, R24 ;  /* 0x00000020df0b7824 */ /* 0x000fe400078e0218 */
[----:B------:R-:W-:Y:S01]  /*28e60*/  IMAD.IADD R3, R3, 0x1, R9 ;  /* 0x0000000103037824 */ /* 0x000fe200078e0209 */
[----:B------:R-:W-:Y:S01]  /*28e70*/  SHF.R.S32.HI R10, RZ, 0x1f, R21 ;  /* 0x0000001fff0a7819 */ /* 0x000fe20000011415 */
[----:B------:R-:W-:Y:S02]  /*28e80*/  IMAD.IADD R13, R214, 0x1, R11 ;  /* 0x00000001d60d7824 */ /* 0x000fe400078e020b */
[----:B------:R-:W-:Y:S01]  /*28e90*/  IMAD.WIDE.U32 R2, R191, UR4, R2 ;  /* 0x00000004bf027c25 */ /* 0x000fe2000f8e0002 */
[----:B---3--:R-:W-:-:S03]  /*28ea0*/  ISETP.NE.AND P0, PT, R25, 0x1, PT ;  /* 0x000000011900780c */ /* 0x008fc60003f05270 */
[----:B------:R-:W-:Y:S02]  /*28eb0*/  IMAD.MOV.U32 R9, RZ, RZ, R13 ;  /* 0x000000ffff097224 */ /* 0x000fe400078e000d */
[----:B------:R-:W-:Y:S01]  /*28ec0*/  IMAD R3, R191, UR5, R3 ;  /* 0x00000005bf037c24 */ /* 0x000fe2000f8e0203 */
[----:B------:R-:W-:Y:S01]  /*28ed0*/  ULDC.64 UR4, c[0x0][0xae0] ;  /* 0x0002b80000047ab9 */ /* 0x000fe20000000a00 */
[----:B------:R-:W-:-:S06]  /*28ee0*/  IMAD.WIDE.U32 R2, R27, UR6, R2 ;  /* 0x000000061b027c25 */ /* 0x000fcc000f8e0002 */
[----:B------:R-:W2:Y:S08]  /*28ef0*/  @P0 LDC R8, c[0x0][0xbec] ;  /* 0x0002fb00ff080b82 */ /* 0x000eb00000000800 */
[----:B------:R-:W3:Y:S01]  /*28f00*/  @P0 LDC R15, c[0x0][0xbf0] ;  /* 0x0002fc00ff0f0b82 */ /* 0x000ee20000000800 */
[----:B--2---:R-:W-:-:S04]  /*28f10*/  @P0 IMAD.HI.U32 R0, R13, R8, RZ ;  /* 0x000000080d000227 */ /* 0x004fc800078e00ff */
[----:B------:R-:W-:Y:S01]  /*28f20*/  IMAD R8, R227, UR6, RZ ;  /* 0x00000006e3087c24 */ /* 0x000fe2000f8e02ff */
[----:B---3--:R-:W-:-:S03]  /*28f30*/  @P0 SHF.R.U32.HI R9, RZ, R15, R0 ;  /* 0x0000000fff090219 */ /* 0x008fc60000011600 */
[----:B------:R-:W-:Y:S02]  /*28f40*/  IMAD R11, R27, UR7, R8 ;  /* 0x000000071b0b7c24 */ /* 0x000fe4000f8e0208 */
[----:B------:R-:W-:Y:S01]  /*28f50*/  VIADD R27, R21, 0x40 ;  /* 0x00000040151b7836 */ /* 0x000fe20000000000 */
[----:B------:R-:W-:Y:S01]  /*28f60*/  SHF.R.S32.HI R0, RZ, 0x1f, R9 ;  /* 0x0000001fff007819 */ /* 0x000fe20000011409 */
[----:B------:R-:W-:Y:S01]  /*28f70*/  IMAD.IADD R3, R3, 0x1, R11 ;  /* 0x0000000103037824 */ /* 0x000fe200078e020b */
[----:B------:R-:W-:-:S03]  /*28f80*/  IADD3 R8, -R9, RZ, RZ ;  /* 0x000000ff09087210 */ /* 0x000fc60007ffe1ff */
[----:B------:R-:W-:Y:S02]  /*28f90*/  IMAD R0, R0, UR4, RZ ;  /* 0x0000000400007c24 */ /* 0x000fe4000f8e02ff */
[----:B------:R-:W-:Y:S02]  /*28fa0*/  IMAD R11, R25, R8, R13 ;  /* 0x00000008190b7224 */ /* 0x000fe400078e020d */
[C---:B------:R-:W-:Y:S02]  /*28fb0*/  IMAD R13, R9.reuse, UR5, R0 ;  /* 0x00000005090d7c24 */ /* 0x040fe4000f8e0200 */
[----:B------:R-:W-:Y:S01]  /*28fc0*/  IMAD.WIDE.U32 R2, R9, UR4, R2 ;  /* 0x0000000409027c25 */ /* 0x000fe2000f8e0002 */
[----:B------:R-:W-:Y:S01]  /*28fd0*/  SHF.R.S32.HI R0, RZ, 0x1f, R11 ;  /* 0x0000001fff007819 */ /* 0x000fe2000001140b */
[----:B------:R-:W-:Y:S02]  /*28fe0*/  ULDC.64 UR4, c[0x0][0xad8] ;  /* 0x0002b60000047ab9 */ /* 0x000fe40000000a00 */
[----:B------:R-:W-:-:S02]  /*28ff0*/  IMAD.IADD R3, R3, 0x1, R13 ;  /* 0x0000000103037824 */ /* 0x000fc400078e020d */
[----:B------:R-:W-:Y:S02]  /*29000*/  IMAD R0, R0, UR4, RZ ;  /* 0x0000000400007c24 */ /* 0x000fe4000f8e02ff */
[----:B------:R-:W-:-:S04]  /*29010*/  IMAD.WIDE.U32 R8, R11, UR4, R2 ;  /* 0x000000040b087c25 */ /* 0x000fc8000f8e0002 */
[----:B------:R-:W-:Y:S01]  /*29020*/  IMAD R3, R11, UR5, R0 ;  /* 0x000000050b037c24 */ /* 0x000fe2000f8e0200 */
[----:B------:R-:W-:Y:S02]  /*29030*/  ULDC.64 UR4, c[0x0][0xa80] ;  /* 0x0002a00000047ab9 */ /* 0x000fe40000000a00 */
[C---:B------:R-:W-:Y:S01]  /*29040*/  LEA R2, P0, R8.reuse, UR4, 0x1 ;  /* 0x0000000408027c11 */ /* 0x040fe2000f8008ff */
[----:B------:R-:W-:Y:S01]  /*29050*/  UMOV UR4, 0xffffffff ;  /* 0xffffffff00047882 */ /* 0x000fe20000000000 */
[----:B------:R-:W-:Y:S02]  /*29060*/  IADD3 R3, R9, R3, RZ ;  /* 0x0000000309037210 */ /* 0x000fe40007ffe0ff */
[----:B------:R-:W-:Y:S02]  /*29070*/  SHF.R.S32.HI R9, RZ, 0x1f, R27 ;  /* 0x0000001fff097819 */ /* 0x000fe4000001141b */
[----:B------:R-:W-:Y:S01]  /*29080*/  LEA.HI.X R3, R8, UR5, R3, 0x1, P0 ;  /* 0x0000000508037c11 */ /* 0x000fe200080f0c03 */
[----:B------:R-:W-:Y:S06]  /*29090*/  BRA.DIV UR4, `(.L_x_2895) ;  /* 0x000000c204f47947 */ /* 0x000fec000b800000 */
[----:B------:R2:W3:Y:S04]  /*290a0*/  SHFL.IDX PT, R0, R3, RZ, 0x181f ;  /* 0x00181fff03007589 */ /* 0x0004e800000e0000 */
[----:B------:R2:W4:Y:S02]  /*290b0*/  SHFL.IDX PT, R14, R2, RZ, 0x181f ;  /* 0x00181fff020e7589 */ /* 0x00052400000e0000 */
.L_x_3184:
[----:B------:R-:W-:Y:S01]  /*290c0*/  IMAD R25, R4, R25, RZ ;  /* 0x0000001904197224 */ /* 0x000fe200078e02ff */
[----:B------:R-:W-:Y:S01]  /*290d0*/  BSSY B1, `(.L_x_2896) ;  /* 0x000000d000017945 */ /* 0x000fe20003800000 */
[----:B------:R-:W-:-:S05]  /*290e0*/  IMAD.IADD R214, R24, 0x1, R214 ;  /* 0x0000000118d67824 */ /* 0x000fca00078e02d6 */
[----:B------:R-:W-:-:S13]  /*290f0*/  ISETP.GE.AND P0, PT, R214, R25, PT ;  /* 0x00000019d600720c */ /* 0x000fda0003f06270 */
[----:B------:R-:W-:Y:S05]  /*29100*/  @P0 BRA `(.L_x_2897) ;  /* 0x0000000000240947 */ /* 0x000fea0003800000 */
[----:B------:R-:W-:Y:S02]  /*29110*/  ULDC UR4, c[0x0][0xac8] ;  /* 0x0002b20000047ab9 */ /* 0x000fe40000000800 */
[----:B------:R-:W-:Y:S02]  /*29120*/  ISETP.GE.AND P2, PT, R21, UR4, PT ;  /* 0x0000000415007c0c */ /* 0x000fe4000bf46270 */
[----:B------:R-:W-:-:S11]  /*29130*/  ISETP.GE.AND P3, PT, R27, UR4, PT ;  /* 0x000000041b007c0c */ /* 0x000fd6000bf66270 */
[-C--:B----4-:R-:W-:Y:S02]  /*29140*/  @!P2 LEA R12, P0, R21, R14.reuse, 0x1 ;  /* 0x0000000e150ca211 */ /* 0x090fe400078008ff */
[----:B------:R-:W-:Y:S02]  /*29150*/  @!P3 LEA R14, P1, R27, R14, 0x1 ;  /* 0x0000000e1b0eb211 */ /* 0x000fe400078208ff */
[-C--:B---3--:R-:W-:Y:S02]  /*29160*/  @!P2 LEA.HI.X R13, R21, R0.reuse, R10, 0x1, P0 ;  /* 0x00000000150da211 */ /* 0x088fe400000f0c0a */
[----:B------:R-:W-:-:S03]  /*29170*/  @!P3 LEA.HI.X R15, R27, R0, R9, 0x1, P1 ;  /* 0x000000001b0fb211 */ /* 0x000fc600008f0c09 */
[----:B------:R3:W-:Y:S04]  /*29180*/  @!P2 ST.E.128 desc[UR52][R12.64], RZ ;  /* 0x000000ff0c00a985 */ /* 0x0007e8000c101d34 */
[----:B------:R3:W-:Y:S02]  /*29190*/  @!P3 ST.E.128 desc[UR52][R14.64], RZ ;  /* 0x000000ff0e00b985 */ /* 0x0007e4000c101d34 */
.L_x_2897:
[----:B------:R-:W-:Y:S05]  /*291a0*/  BSYNC B1 ;  /* 0x0000000000017941 */ /* 0x000fea0003800000 */
.L_x_2896:
[----:B------:R-:W-:-:S03]  /*291b0*/  UMOV UR4, 0xffffffff ;  /* 0xffffffff00047882 */ /* 0x000fc60000000000 */
[----:B------:R-:W-:Y:S05]  /*291c0*/  BRA.DIV UR4, `(.L_x_2898) ;  /* 0x000000c204dc7947 */ /* 0x000fea000b800000 */
[----:B---3--:R3:W0:Y:S04]  /*291d0*/  SHFL.IDX PT, R0, R3, 0x1, 0x181f ;  /* 0x00381f0003007f89 */ /* 0x00862800000e0000 */
[----:B----4-:R3:W4:Y:S02]  /*291e0*/  SHFL.IDX PT, R14, R2, 0x1, 0x181f ;  /* 0x00381f00020e7f89 */ /* 0x01072400000e0000 */
.L_x_3188:
[----:B------:R-:W-:Y:S01]  /*291f0*/  VIADD R4, R214, 0x20 ;  /* 0x00000020d6047836 */ /* 0x000fe20000000000 */
[----:B------:R-:W-:Y:S04]  /*29200*/  BSSY B1, `(.L_x_2899) ;  /* 0x000000c000017945 */ /* 0x000fe80003800000 */
        /* <DEDUP_REMOVED lines=11> */
.L_x_2900:
[----:B------:R-:W-:Y:S05]  /*292c0*/  BSYNC B1 ;  /* 0x0000000000017941 */ /* 0x000fea0003800000 */
.L_x_2899:
[----:B------:R-:W-:-:S03]  /*292d0*/  UMOV UR4, 0xffffffff ;  /* 0xffffffff00047882 */ /* 0x000fc60000000000 */
[----:B------:R-:W-:Y:S05]  /*292e0*/  BRA.DIV UR4, `(.L_x_2901) ;  /* 0x000000c204dc7947 */ /* 0x000fea000b800000 */
[----:B0-----:R0:W0:Y:S04]  /*292f0*/  SHFL.IDX PT, R0, R3, 0x2, 0x181f ;  /* 0x00581f0003007f89 */ /* 0x00102800000e0000 */
[----:B----4-:R4:W0:Y:S02]  /*29300*/  SHFL.IDX PT, R14, R2, 0x2, 0x181f ;  /* 0x00581f00020e7f89 */ /* 0x01082400000e0000 */
.L_x_3192:
        /* <DEDUP_REMOVED lines=13> */
.L_x_2903:
[----:B------:R-:W-:Y:S05]  /*293e0*/  BSYNC B1 ;  /* 0x0000000000017941 */ /* 0x000fea0003800000 */
.L_x_2902:
[----:B------:R-:W-:-:S03]  /*293f0*/  UMOV UR4, 0xffffffff ;  /* 0xffffffff00047882 */ /* 0x000fc60000000000 */
[----:B------:R-:W-:Y:S05]  /*29400*/  BRA.DIV UR4, `(.L_x_2904) ;  /* 0x000000c204dc7947 */ /* 0x000fea000b800000 */
[----:B0-----:R0:W0:Y:S04]  /*29410*/  SHFL.IDX PT, R0, R3, 0x3, 0x181f ;  /* 0x00781f0003007f89 */ /* 0x00102800000e0000 */
[----:B------:R0:W0:Y:S02]  /*29420*/  SHFL.IDX PT, R14, R2, 0x3, 0x181f ;  /* 0x00781f00020e7f89 */ /* 0x00002400000e0000 */
.L_x_3196:
[----:B0-234-:R-:W-:-:S05]  /*29430*/  VIADD R2, R214, 0x60 ;  /* 0x00000060d6027836 */ /* 0x01dfca0000000000 */
        /* <DEDUP_REMOVED lines=11> */
.L_x_2887:
[----:B------:R-:W-:Y:S05]  /*294f0*/  BSYNC B0 ;  /* 0x0000000000007941 */ /* 0x000fea0003800000 */
.L_x_2872:
[----:B------:R-:W-:Y:S02]  /*29500*/  ULDC UR4, c[0x0][0xc3c] ;  /* 0x00030f0000047ab9 */ /* 0x000fe40000000800 */
[----:B------:R-:W-:-:S13]  /*29510*/  ISETP.GE.AND P0, PT, R7, UR4, PT ;  /* 0x0000000407007c0c */ /* 0x000fda000bf06270 */
[----:B------:R-:W-:Y:S05]  /*29520*/  @!P0 BRA `(.L_x_2905) ;  /* 0xfffffd8000008947 */ /* 0x000fea000383ffff */
[----:B------:R-:W-:Y:S05]  /*29530*/  BRA `(.L_x_2680) ;  /* 0x0000008800dc7947 */ /* 0x000fea0003800000 */
.L_x_2678:
        /* <DEDUP_REMOVED lines=15> */
[----:B------:R-:W-:Y:S01]  /*29630*/  MOV R0, RZ ;  /* 0x000000ff00007202 */ /* 0x000fe20000000f00 */
        /* <DEDUP_REMOVED lines=42> */
.L_x_2909:
[----:B------:R-:W0:Y:S01]  /*298e0*/  LDC R0, c[0x0][0xc3c] ;  /* 0x00030f00ff007b82 */ /* 0x000e220000000800 */
[----:B------:R-:W-:Y:S01]  /*298f0*/  UIADD3 UR4, UR4, 0x1f, URZ ;  /* 0x0000001f04047890 */ /* 0x000fe2000fffe03f */
[----:B------:R-:W-:Y:S02]  /*29900*/  ULDC UR7, c[0x0][0xc3c] ;  /* 0x00030f0000077ab9 */ /* 0x000fe40000000800 */
[----:B-1----:R-:W-:-:S03]  /*29910*/  IMAD.U32 R19, RZ, RZ, UR7 ;  /* 0x00000007ff137e24 */ /* 0x002fc6000f8e00ff */
[----:B0-----:R-:W-:-:S13]  /*29920*/  ISETP.LE.AND P6, PT, R0, UR4, PT ;  /* 0x0000000400007c0c */ /* 0x001fda000bfc3270 */
[----:B------:R-:W-:Y:S05]  /*29930*/  @P6 BRA `(.L_x_2908) ;  /* 0x0000000800a86947 */ /* 0x000fea0003800000 */
[----:B------:R-:W-:-:S04]  /*29940*/  IADD3 R9, R7, UR4, RZ ;  /* 0x0000000407097c10 */ /* 0x000fc8000fffe0ff */
        /* <DEDUP_REMOVED lines=30> */
.L_x_2907:
[----:B------:R-:W-:Y:S01]  /*29b30*/  IMAD.IADD R3, R6, 0x1, -R3 ;  /* 0x0000000106037824 */ /* 0x000fe200078e0a03 */
[----:B-1----:R-:W-:-:S03]  /*29b40*/  MOV R16, RZ ;  /* 0x000000ff00107202 */ /* 0x002fc60000000f00 */
        /* <DEDUP_REMOVED lines=11> */
.L_x_2910:
        /* <DEDUP_REMOVED lines=14> */
[----:B0-----:R-:W-:Y:S01]  /*29ce0*/  MOV R2, RZ ;  /* 0x000000ff00027202 */ /* 0x001fe20000000f00 */
        /* <DEDUP_REMOVED lines=15> */
[----:B------:R-:W-:Y:S01]  /*29de0*/  @P0 IADD3 R2, R2, 0x1, RZ ;  /* 0x0000000102020810 */ /* 0x000fe20007ffe0ff */
[----:B0-----:R-:W-:-:S04]  /*29df0*/  IMAD.MOV R11, RZ, RZ, -R3 ;  /* 0x000000ffff0b7224 */ /* 0x001fc800078e0a03 */
[----:B------:R-:W-:Y:S01]  /*29e00*/  IMAD.MOV.U32 R8, RZ, RZ, R2 ;  /* 0x000000ffff087224 */ /* 0x000fe200078e0002 */
[----:B------:R-:W-:Y:S01]  /*29e10*/  IABS R2, R9 ;  /* 0x0000000900027213 */ /* 0x000fe20000000000 */
[----:B------:R-:W-:Y:S02]  /*29e20*/  IMAD R11, R11, R4, RZ ;  /* 0x000000040b0b7224 */ /* 0x000fe400078e02ff */
[----:B------:R-:W-:Y:S01]  /*29e30*/  @!P2 IMAD.MOV R8, RZ, RZ, -R8 ;  /* 0x000000ffff08a224 */ /* 0x000fe200078e0a08 */
[----:B------:R-:W-:Y:S01]  /*29e40*/  @!P1 LOP3.LUT R8, RZ, R0, RZ, 0x33, !PT ;  /* 0x00000000ff089212 */ /* 0x000fe200078e33ff */
[----:B------:R-:W-:Y:S01]  /*29e50*/  IMAD.MOV R10, RZ, RZ, -R2 ;  /* 0x000000ffff0a7224 */ /* 0x000fe200078e0a02 */
[----:B------:R-:W-:Y:S02]  /*29e60*/  MOV R2, RZ ;  /* 0x000000ff00027202 */ /* 0x000fe40000000f00 */
        /* <DEDUP_REMOVED lines=14> */
[----:B------:R-:W-:-:S06]  /*29f50*/  @P0 IADD3 R2, R2, 0x1, RZ ;  /* 0x0000000102020810 */ /* 0x000fcc0007ffe0ff */
[----:B------:R-:W-:Y:S01]  /*29f60*/  @!P2 IMAD.MOV R2, RZ, RZ, -R2 ;  /* 0x000000ffff02a224 */ /* 0x000fe200078e0a02 */
[----:B------:R-:W-:-:S05]  /*29f70*/  @!P1 LOP3.LUT R2, RZ, R9, RZ, 0x33, !PT ;  /* 0x00000009ff029212 */ /* 0x000fca00078e33ff */
[----:B------:R-:W-:-:S04]  /*29f80*/  IMAD.MOV R18, RZ, RZ, -R2 ;  /* 0x000000ffff127224 */ /* 0x000fc800078e0a02 */
[C---:B------:R-:W-:Y:S02]  /*29f90*/  IMAD R18, R9.reuse, R18, R8 ;  /* 0x0000001209127224 */ /* 0x040fe400078e0208 */
[----:B------:R-:W-:Y:S02]  /*29fa0*/  IMAD R9, R9, 0x1000000, R2 ;  /* 0x0100000009097824 */ /* 0x000fe400078e0202 */
[----:B------:R-:W-:-:S03]  /*29fb0*/  IMAD R2, R0, R3, R5 ;  /* 0x0000000300027224 */ /* 0x000fc600078e0205 */
[----:B------:R-:W-:Y:S01]  /*29fc0*/  LEA R18, R18, R9, 0x10 ;  /* 0x0000000912127211 */ /* 0x000fe200078e80ff */
[----:B------:R-:W-:Y:S06]  /*29fd0*/  BRA `(.L_x_2912) ;  /* 0x0000000000f47947 */ /* 0x000fec0003800000 */
.L_x_2911:
        /* <DEDUP_REMOVED lines=19> */
[-C--:B------:R-:W-:Y:S01]  /*2a110*/  @!P1 IADD3 R3, R3, -R10.reuse, RZ ;  /* 0x8000000a03039210 */ /* 0x080fe20007ffe0ff */
        /* <DEDUP_REMOVED lines=14> */
[-C--:B------:R-:W-:Y:S02]  /*2a200*/  IABS R8, R11.reuse ;  /* 0x0000000b00087213 */ /* 0x080fe40000000000 */
[----:B------:R-:W-:Y:S02]  /*2a210*/  IABS R10, R11 ;  /* 0x0000000b000a7213 */ /* 0x000fe40000000000 */
[----:B------:R-:W0:Y:S01]  /*2a220*/  I2F.RP R6, R8 ;  /* 0x0000000800067306 */ /* 0x000e220000209400 */
[----:B------:R-:W-:-:S07]  /*2a230*/  IADD3 R18, -R11, RZ, RZ ;  /* 0x000000ff0b127210 */ /* 0x000fce0007ffe1ff */
[----:B0-----:R-:W0:Y:S02]  /*2a240*/  MUFU.RCP R6, R6 ;  /* 0x0000000600067308 */ /* 0x001e240000001000 */
[----:B0-----:R-:W-:-:S06]  /*2a250*/  IADD3 R3, R6, 0xffffffe, RZ ;  /* 0x0ffffffe06037810 */ /* 0x001fcc0007ffe0ff */
[----:B------:R-:W0:Y:S02]  /*2a260*/  F2I.FTZ.U32.TRUNC.NTZ R3, R3 ;  /* 0x0000000300037305 */ /* 0x000e24000021f000 */
[----:B0-----:R-:W-:-:S04]  /*2a270*/  IMAD.MOV R9, RZ, RZ, -R3 ;  /* 0x000000ffff097224 */ /* 0x001fc800078e0a03 */
[----:B------:R-:W-:Y:S01]  /*2a280*/  IMAD.MOV.U32 R5, RZ, RZ, R9 ;  /* 0x000000ffff057224 */ /* 0x000fe200078e0009 */
[----:B------:R-:W-:-:S03]  /*2a290*/  IABS R9, R4 ;  /* 0x0000000400097213 */ /* 0x000fc60000000000 */
[----:B------:R-:W-:-:S04]  /*2a2a0*/  IMAD R5, R5, R8, RZ ;  /* 0x0000000805057224 */ /* 0x000fc800078e02ff */
[----:B------:R-:W-:Y:S01]  /*2a2b0*/  IMAD.HI.U32 R2, R3, R5, R2 ;  /* 0x0000000503027227 */ /* 0x000fe200078e0002 */
[----:B------:R-:W-:-:S05]  /*2a2c0*/  IADD3 R3, RZ, -R10, RZ ;  /* 0x8000000aff037210 */ /* 0x000fca0007ffe0ff */
        /* <DEDUP_REMOVED lines=14> */
.L_x_2912:
[----:B------:R-:W-:-:S05]  /*2a3b0*/  LOP3.LUT R17, RZ, R2, RZ, 0x33, !PT ;  /* 0x00000002ff117212 */ /* 0x000fca00078e33ff */
[----:B------:R-:W-:Y:S01]  /*2a3c0*/  IMAD.IADD R17, R0, 0x1, R17 ;  /* 0x0000000100117824 */ /* 0x000fe200078e0211 */
[----:B------:R-:W-:Y:S06]  /*2a3d0*/  BRA `(.L_x_2913) ;  /* 0x00000000000c7947 */ /* 0x000fec0003800000 */
.L_x_2908:
[----:B------:R-:W-:Y:S02]  /*2a3e0*/  IMAD.MOV.U32 R17, RZ, RZ, RZ ;  /* 0x000000ffff117224 */ /* 0x000fe400078e00ff */
[----:B------:R-:W-:Y:S02]  /*2a3f0*/  IMAD.U32 R16, RZ, RZ, UR6 ;  /* 0x00000006ff107e24 */ /* 0x000fe4000f8e00ff */
[----:B------:R-:W-:-:S07]  /*2a400*/  IMAD.MOV.U32 R18, RZ, RZ, RZ ;  /* 0x000000ffff127224 */ /* 0x000fce00078e00ff */
.L_x_2913:
[----:B------:R-:W-:-:S13]  /*2a410*/  ISETP.NE.AND P0, PT, R7, RZ, PT ;  /* 0x000000ff0700720c */ /* 0x000fda0003f05270 */
[----:B------:R-:W0:Y:S01]  /*2a420*/  @!P0 S2R R3, SR_CgaCtaId ;  /* 0x0000000000038919 */ /* 0x000e220000008800 */
[----:B------:R-:W-:-:S04]  /*2a430*/  @!P0 MOV R0, 0x400 ;  /* 0x0000040000008802 */ /* 0x000fc80000000f00 */
[----:B0-----:R-:W-:-:S05]  /*2a440*/  @!P0 LEA R0, R3, R0, 0x18 ;  /* 0x0000000003008211 */ /* 0x001fca00078ec0ff */
[----:B------:R2:W-:Y:S01]  /*2a450*/  @!P0 STS.128 [R0+0x298d0], R16 ;  /* 0x0298d01000008388 */ /* 0x0005e20000000c00 */
[----:B------:R-:W-:Y:S06]  /*2a460*/  BAR.ARV 0x5, 0x180 ;  /* 0x0146000000007b1d */ /* 0x000fec0000002000 */
.L_x_2906:
[----:B------:R3:W-:Y:S01]  /*2a470*/  STL [R1+0x3c], RZ ;  /* 0x00003cff01007387 */ /* 0x0007e20000100800 */
[----:B------:R-:W-:Y:S01]  /*2a480*/  ULDC UR4, c[0x0][0xc3c] ;  /* 0x00030f0000047ab9 */ /* 0x000fe20000000800 */
[----:B------:R-:W-:Y:S01]  /*2a490*/  MOV R35, 0x1 ;  /* 0x0000000100237802 */ /* 0x000fe20000000f00 */
[----:B------:R-:W-:Y:S01]  /*2a4a0*/  IMAD.MOV.U32 R28, RZ, RZ, RZ ;  /* 0x000000ffff1c7224 */ /* 0x000fe200078e00ff */
[----:B-1----:R-:W-:-:S13]  /*2a4b0*/  ISETP.GE.AND P0, PT, R19, UR4, PT ;  /* 0x0000000413007c0c */ /* 0x002fda000bf06270 */
[----:B---3--:R-:W-:Y:S05]  /*2a4c0*/  @P0 BRA `(.L_x_2914) ;  /* 0x0000007400fc0947 */ /* 0x008fea0003800000 */
[----:B------:R-:W0:Y:S01]  /*2a4d0*/  S2R R12, SR_TID.X ;  /* 0x00000000000c7919 */ /* 0x000e220000002100 */
[----:B------:R-:W1:Y:S01]  /*2a4e0*/  S2UR UR4, SR_CgaCtaId ;  /* 0x00000000000479c3 */ /* 0x000e620000008800 */
[----:B------:R-:W-:Y:S01]  /*2a4f0*/  MOV R23, 0x400 ;  /* 0x0000040000177802 */ /* 0x000fe20000000f00 */
[----:B------:R-:W-:Y:S01]  /*2a500*/  BSSY B7, `(.L_x_2914) ;  /* 0x000077b000077945 */ /* 0x000fe20003800000 */
[----:B------:R-:W-:Y:S01]  /*2a510*/  IMAD.MOV.U32 R36, RZ, RZ, 0x1 ;  /* 0x00000001ff247424 */ /* 0x000fe200078e00ff */
[----:B------:R-:W-:Y:S01]  /*2a520*/  CS2R R28, SRZ ;  /* 0x00000000001c7805 */ /* 0x000fe2000001ff00 */
[----:B------:R-:W-:Y:S01]  /*2a530*/  IMAD.MOV.U32 R35, RZ, RZ, 0x1 ;  /* 0x00000001ff237424 */ /* 0x000fe200078e00ff */
[----:B------:R-:W-:Y:S01]  /*2a540*/  ULDC.64 UR40, c[0x0][0x198] ;  /* 0x0000660000287ab9 */ /* 0x000fe20000000a00 */
[----:B------:R-:W-:Y:S02]  /*2a550*/  ULOP3.LUT UR39, UR36, 0x2, URZ, 0xfc, !UPT ;  /* 0x0000000224277892 */ /* 0x000fe4000f8efc3f */
[----:B------:R-:W-:Y:S01]  /*2a560*/  ULOP3.LUT UR37, UR36, 0x1, URZ, 0xfc, !UPT ;  /* 0x0000000124257892 */ /* 0x000fe2000f8efc3f */
[----:B------:R-:W-:Y:S01]  /*2a570*/  ULDC UR38, c[0x0][0xc] ;  /* 0x0000030000267ab9 */ /* 0x000fe20000000800 */
[C---:B0-----:R-:W-:Y:S01]  /*2a580*/  IMAD.SHL.U32 R2, R12.reuse, 0x10, RZ ;  /* 0x000000100c027824 */ /* 0x041fe200078e00ff */
[C---:B------:R-:W-:Y:S01]  /*2a590*/  LOP3.LUT R10, R12.reuse, 0x7f, RZ, 0xc0, !PT ;  /* 0x0000007f0c0a7812 */ /* 0x040fe200078ec0ff */
[C---:B------:R-:W-:Y:S01]  /*2a5a0*/  IMAD.SHL.U32 R11, R12.reuse, 0x2, RZ ;  /* 0x000000020c0b7824 */ /* 0x040fe200078e00ff */
[----:B------:R-:W-:Y:S01]  /*2a5b0*/  SHF.R.U32.HI R5, RZ, 0x1, R12 ;  /* 0x00000001ff057819 */ /* 0x000fe2000001160c */
[----:B------:R-:W-:Y:S01]  /*2a5c0*/  IMAD.SHL.U32 R3, R12, 0x80, RZ ;  /* 0x000000800c037824 */ /* 0x000fe200078e00ff */
[----:B--2---:R-:W-:Y:S01]  /*2a5d0*/  LOP3.LUT R0, R2, 0x1b0, RZ, 0xc0, !PT ;  /* 0x000001b002007812 */ /* 0x004fe200078ec0ff */
[----:B------:R-:W-:Y:S01]  /*2a5e0*/  IMAD.SHL.U32 R37, R12, 0x4, RZ ;  /* 0x000000040c257824 */ /* 0x000fe200078e00ff */
[----:B------:R-:W-:-:S02]  /*2a5f0*/  SHF.R.U32.HI R7, RZ, 0x5, R10 ;  /* 0x00000005ff077819 */ /* 0x000fc4000001160a */
[----:B------:R-:W-:Y:S01]  /*2a600*/  LOP3.LUT R11, R0, 0x30, R11, 0x78, !PT ;  /* 0x00000030000b7812 */ /* 0x000fe200078e780b */
[----:B------:R-:W-:Y:S01]  /*2a610*/  IMAD.SHL.U32 R0, R12, 0x20, RZ ;  /* 0x000000200c007824 */ /* 0x000fe200078e00ff */
[----:B------:R-:W-:Y:S02]  /*2a620*/  SHF.L.U32 R9, R7, 0x9, RZ ;  /* 0x0000000907097819 */ /* 0x000fe400000006ff */
[----:B------:R-:W-:Y:S02]  /*2a630*/  LOP3.LUT R4, R3, 0x380, RZ, 0xc0, !PT ;  /* 0x0000038003047812 */ /* 0x000fe400078ec0ff */
[----:B------:R-:W-:Y:S02]  /*2a640*/  LOP3.LUT R6, R9, 0x40, R2, 0xf8, !PT ;  /* 0x0000004009067812 */ /* 0x000fe400078ef802 */
[----:B------:R-:W-:Y:S02]  /*2a650*/  LOP3.LUT R5, R4, 0x30, R5, 0xf8, !PT ;  /* 0x0000003004057812 */ /* 0x000fe400078ef805 */
[----:B------:R-:W-:-:S02]  /*2a660*/  LOP3.LUT R4, R0, 0x80, RZ, 0xc0, !PT ;  /* 0x0000008000047812 */ /* 0x000fc400078ec0ff */
[----:B------:R-:W-:Y:S02]  /*2a670*/  LOP3.LUT R8, R6, R11, RZ, 0xfc, !PT ;  /* 0x0000000b06087212 */ /* 0x000fe400078efcff */
[----:B------:R-:W-:Y:S02]  /*2a680*/  LOP3.LUT R6, R4, 0x10, R12, 0xf8, !PT ;  /* 0x0000001004067812 */ /* 0x000fe400078ef80c */
[----:B------:R-:W-:Y:S01]  /*2a690*/  LOP3.LUT R9, R9, 0x60, R0, 0xf8, !PT ;  /* 0x0000006009097812 */ /* 0x000fe200078ef800 */
[----:B------:R-:W-:Y:S01]  /*2a6a0*/  STL [R1+0x14], R8 ;  /* 0x0000140801007387 */ /* 0x000fe20000100800 */
[----:B------:R-:W-:Y:S02]  /*2a6b0*/  LOP3.LUT R4, R5, 0x70, R2, 0x78, !PT ;  /* 0x0000007005047812 */ /* 0x000fe400078e7802 */
[----:B------:R-:W-:Y:S02]  /*2a6c0*/  LOP3.LUT R6, R6, 0x10, R37, 0x78, !PT ;  /* 0x0000001006067812 */ /* 0x000fe400078e7825 */
[----:B------:R-:W-:-:S02]  /*2a6d0*/  LOP3.LUT R9, R9, 0x100, R0, 0xf8, !PT ;  /* 0x0000010009097812 */ /* 0x000fc400078ef800 */
[----:B------:R-:W-:Y:S02]  /*2a6e0*/  LOP3.LUT R4, R4, 0xc00, R3, 0xf8, !PT ;  /* 0x00000c0004047812 */ /* 0x000fe400078ef803 */
[----:B------:R-:W-:Y:S01]  /*2a6f0*/  LOP3.LUT R3, R9, R6, RZ, 0xfc, !PT ;  /* 0x0000000609037212 */ /* 0x000fe200078efcff */
[----:B------:R-:W-:Y:S01]  /*2a700*/  IMAD.SHL.U32 R6, R7, 0x400, RZ ;  /* 0x0000040007067824 */ /* 0x000fe200078e00ff */
[----:B------:R-:W-:Y:S01]  /*2a710*/  R2P PR, R12, 0x14 ;  /* 0x000000140c007804 */ /* 0x000fe20000000000 */
[----:B------:R1:W-:Y:S01]  /*2a720*/  STL [R1+0x20], R4 ;  /* 0x0000200401007387 */ /* 0x0003e20000100800 */
[----:B------:R-:W-:Y:S02]  /*2a730*/  LOP3.LUT R11, R0, 0x380, RZ, 0xc0, !PT ;  /* 0x00000380000b7812 */ /* 0x000fe400078ec0ff */
[----:B------:R-:W-:Y:S01]  /*2a740*/  SHF.R.U32.HI R5, RZ, 0x2, R10 ;  /* 0x00000002ff057819 */ /* 0x000fe2000001160a */
[----:B------:R0:W-:Y:S01]  /*2a750*/  STL [R1+0x1c], R3 ;  /* 0x00001c0301007387 */ /* 0x0001e20000100800 */
[----:B------:R-:W-:-:S02]  /*2a760*/  LOP3.LUT R11, R11, 0x30, R2, 0xf8, !PT ;  /* 0x000000300b0b7812 */ /* 0x000fc400078ef802 */
[----:B------:R-:W-:Y:S02]  /*2a770*/  LOP3.LUT R2, R2, 0x30, RZ, 0xc0, !PT ;  /* 0x0000003002027812 */ /* 0x000fe400078ec0ff */
[----:B------:R-:W-:Y:S02]  /*2a780*/  LOP3.LUT R0, R5, 0x60, R0, 0xf8, !PT ;  /* 0x0000006005007812 */ /* 0x000fe400078ef800 */
[----:B-1----:R-:W-:Y:S02]  /*2a790*/  MOV R4, UR4 ;  /* 0x0000000400047c02 */ /* 0x002fe40008000f00 */
[----:B------:R-:W-:Y:S01]  /*2a7a0*/  LOP3.LUT R37, R11, 0x70, R37, 0x78, !PT ;  /* 0x000000700b257812 */ /* 0x000fe200078e7825 */
[----:B0-----:R-:W-:Y:S01]  /*2a7b0*/  IMAD.MOV.U32 R3, RZ, RZ, 0x40 ;  /* 0x00000040ff037424 */ /* 0x001fe200078e00ff */
[----:B------:R-:W-:-:S04]  /*2a7c0*/  LEA R23, R4, R23, 0x18 ;  /* 0x0000001704177211 */ /* 0x000fc800078ec0ff */
[C---:B------:R-:W-:Y:S02]  /*2a7d0*/  SEL R6, R3.reuse, 0xffffffc0, !P2 ;  /* 0xffffffc003067807 */ /* 0x040fe40005000000 */
[----:B------:R-:W-:-:S03]  /*2a7e0*/  SEL R3, R3, 0xffffffc0, !P4 ;  /* 0xffffffc003037807 */ /* 0x000fc60006000000 */
[----:B------:R-:W-:Y:S04]  /*2a7f0*/  STL [R1+0x24], R6 ;  /* 0x0000240601007387 */ /* 0x000fe80000100800 */
[----:B------:R0:W-:Y:S04]  /*2a800*/  STL [R1+0x10], R4 ;  /* 0x0000100401007387 */ /* 0x0001e80000100800 */
[----:B------:R1:W-:Y:S04]  /*2a810*/  STL [R1], R3 ;  /* 0x0000000301007387 */ /* 0x0003e80000100800 */
[----:B------:R2:W-:Y:S01]  /*2a820*/  STL [R1+0x3c], RZ ;  /* 0x00003cff01007387 */ /* 0x0005e20000100800 */
[----:B0-----:R-:W-:-:S02]  /*2a830*/  LOP3.LUT R4, R2, 0x40, RZ, 0xfc, !PT ;  /* 0x0000004002047812 */ /* 0x001fc400078efcff */
[----:B-1----:R-:W-:Y:S02]  /*2a840*/  LOP3.LUT R3, R2, 0x80, RZ, 0xfc, !PT ;  /* 0x0000008002037812 */ /* 0x002fe400078efcff */
[----:B------:R-:W-:Y:S01]  /*2a850*/  LOP3.LUT R2, R0, 0x80, RZ, 0xfc, !PT ;  /* 0x0000008000027812 */ /* 0x000fe200078efcff */
[----:B------:R-:W-:-:S05]  /*2a860*/  IMAD.IADD R0, R23, 0x1, R8 ;  /* 0x0000000117007824 */ /* 0x000fca00078e0208 */
[----:B------:R2:W-:Y:S02]  /*2a870*/  STL [R1+0x28], R0 ;  /* 0x0000280001007387 */ /* 0x0005e40000100800 */
.L_x_3034:
[----:B------:R-:W0:Y:S02]  /*2a880*/  LDC.64 R24, c[0x0][0xc88] ;  /* 0x00032200ff187b82 */ /* 0x000e240000000a00 */
[----:B0-----:R-:W-:-:S06]  /*2a890*/  IMAD.WIDE R24, R19, 0x4, R24 ;  /* 0x0000000413187825 */ /* 0x001fcc00078e0218 */
[----:B--2---:R-:W2:Y:S01]  /*2a8a0*/  LDG.E R24, desc[UR52][R24.64] ;  /* 0x0000003418187981 */ /* 0x004ea2000c1e1900 */
[----:B------:R-:W-:Y:S05]  /*2a8b0*/  YIELD ;  /* 0x0000000000007946 */ /* 0x000fea0003800000 */
[----:B------:R-:W-:Y:S01]  /*2a8c0*/  ULDC.64 UR4, c[0x0][0xa28] ;  /* 0x00028a0000047ab9 */ /* 0x000fe20000000a00 */
[----:B------:R-:W-:Y:S01]  /*2a8d0*/  IMAD.MOV.U32 R9, RZ, RZ, RZ ;  /* 0x000000ffff097224 */ /* 0x000fe200078e00ff */
[----:B------:R-:W-:Y:S01]  /*2a8e0*/  ISETP.NE.U32.AND P0, PT, RZ, UR4, PT ;  /* 0x00000004ff007c0c */ /* 0x000fe2000bf05070 */
[----:B------:R-:W-:Y:S01]  /*2a8f0*/  ULDC.64 UR6, c[0x0][0xa10] ;  /* 0x0002840000067ab9 */ /* 0x000fe20000000a00 */
[----:B------:R-:W-:Y:S01]  /*2a900*/  IMAD.MOV.U32 R31, RZ, RZ, RZ ;  /* 0x000000ffff1f7224 */ /* 0x000fe200078e00ff */
[----:B------:R-:W-:Y:S01]  /*2a910*/  ULDC.64 UR8, c[0x0][0xa18] ;  /* 0x0002860000087ab9 */ /* 0x000fe20000000a00 */
[----:B------:R-:W-:-:S02]  /*2a920*/  ISETP.NE.AND.EX P0, PT, RZ, UR5, PT, P0 ;  /* 0x00000005ff007c0c */ /* 0x000fc4000bf05300 */
[----:B-12---:R-:W-:-:S11]  /*2a930*/  SHF.R.S32.HI R0, RZ, 0x1f, R24 ;  /* 0x0000001fff007819 */ /* 0x006fd60000011418 */
[C---:B------:R-:W-:Y:S02]  /*2a940*/  @P0 LEA R2, P1, R24.reuse, UR4, 0x2 ;  /* 0x0000000418020c11 */ /* 0x040fe4000f8210ff */
[C---:B------:R-:W-:Y:S01]  /*2a950*/  SHF.L.U32 R25, R24.reuse, 0x2, RZ ;  /* 0x0000000218197819 */ /* 0x040fe200000006ff */
[----:B------:R0:W-:Y:S01]  /*2a960*/  STL [R1+0x38], R0 ;  /* 0x0000380001007387 */ /* 0x0001e20000100800 */
[----:B------:R-:W-:Y:S01]  /*2a970*/  @P0 LEA.HI.X R3, R24, UR5, R0, 0x2, P1 ;  /* 0x0000000518030c11 */ /* 0x000fe200088f1400 */
[----:B------:R-:W-:-:S04]  /*2a980*/  ULDC.64 UR4, c[0x0][0xa00] ;  /* 0x0002800000047ab9 */ /* 0x000fc80000000a00 */
[----:B------:R1:W2:Y:S01]  /*2a990*/  @P0 LDG.E R9, desc[UR52][R2.64] ;  /* 0x0000003402090981 */ /* 0x0002a2000c1e1900 */
[----:B------:R-:W-:Y:S02]  /*2a9a0*/  ISETP.NE.U32.AND P0, PT, RZ, UR4, PT ;  /* 0x00000004ff007c0c */ /* 0x000fe4000bf05070 */
[----:B------:R-:W-:Y:S02]  /*2a9b0*/  ISETP.NE.U32.AND P1, PT, RZ, UR6, PT ;  /* 0x00000006ff007c0c */ /* 0x000fe4000bf25070 */
[----:B------:R-:W-:Y:S02]  /*2a9c0*/  ISETP.NE.AND.EX P0, PT, RZ, UR5, PT, P0 ;  /* 0x00000005ff007c0c */ /* 0x000fe4000bf05300 */
[----:B------:R-:W-:Y:S02]  /*2a9d0*/  ISETP.NE.AND.EX P1, PT, RZ, UR7, PT, P1 ;  /* 0x00000007ff007c0c */ /* 0x000fe4000bf25310 */
[----:B------:R-:W-:Y:S01]  /*2a9e0*/  SHF.L.U64.HI R26, R24, 0x2, R0 ;  /* 0x00000002181a7819 */ /* 0x000fe20000010200 */
[----:B0-----:R-:W-:Y:S01]  /*2a9f0*/  IMAD.MOV.U32 R0, RZ, RZ, RZ ;  /* 0x000000ffff007224 */ /* 0x001fe200078e00ff */
[----:B-1----:R-:W-:-:S02]  /*2aa00*/  IADD3 R2, P3, R25, UR4, RZ ;  /* 0x0000000419027c10 */ /* 0x002fc4000ff7e0ff */
[----:B------:R-:W-:Y:S02]  /*2aa10*/  IADD3 R4, P4, R25, UR6, RZ ;  /* 0x0000000619047c10 */ /* 0x000fe4000ff9e0ff */
[C---:B------:R-:W-:Y:S02]  /*2aa20*/  IADD3.X R3, R26.reuse, UR5, RZ, P3, !PT ;  /* 0x000000051a037c10 */ /* 0x040fe40009ffe4ff */
[----:B------:R-:W-:Y:S02]  /*2aa30*/  IADD3.X R5, R26, UR7, RZ, P4, !PT ;  /* 0x000000071a057c10 */ /* 0x000fe4000a7fe4ff */
[----:B------:R-:W-:Y:S01]  /*2aa40*/  ISETP.NE.U32.AND P2, PT, RZ, UR8, PT ;  /* 0x00000008ff007c0c */ /* 0x000fe2000bf45070 */
[----:B------:R-:W5:Y:S01]  /*2aa50*/  @P0 LDG.E R31, desc[UR52][R2.64] ;  /* 0x00000034021f0981 */ /* 0x000f62000c1e1900 */
[----:B------:R-:W-:Y:S02]  /*2aa60*/  ULDC UR4, c[0x0][0x288] ;  /* 0x0000a20000047ab9 */ /* 0x000fe40000000800 */
[----:B------:R-:W-:Y:S01]  /*2aa70*/  ISETP.NE.AND.EX P2, PT, RZ, UR9, PT, P2 ;  /* 0x00000009ff007c0c */ /* 0x000fe2000bf45320 */
[----:B------:R-:W5:Y:S01]  /*2aa80*/  @P1 LDG.E R0, desc[UR52][R4.64] ;  /* 0x0000003404001981 */ /* 0x000f62000c1e1900 */
[----:B------:R-:W-:Y:S01]  /*2aa90*/  IMAD.U32 R32, RZ, RZ, UR4 ;  /* 0x00000004ff207e24 */ /* 0x000fe2000f8e00ff */
[----:B------:R-:W-:-:S02]  /*2aaa0*/  ULDC.64 UR4, c[0x0][0x418] ;  /* 0x0001060000047ab9 */ /* 0x000fc40000000a00 */
[----:B------:R-:W-:-:S03]  /*2aab0*/  UISETP.NE.U32.AND UP0, UPT, UR4, URZ, UPT ;  /* 0x0000003f0400728c */ /* 0x000fc6000bf05070 */
[----:B------:R-:W-:Y:S01]  /*2aac0*/  ULDC UR4, c[0x0][0x424] ;  /* 0x0001090000047ab9 */ /* 0x000fe20000000800 */
[----:B------:R-:W-:-:S03]  /*2aad0*/  UISETP.NE.AND.EX UP0, UPT, UR5, URZ, UPT, UP0 ;  /* 0x0000003f0500728c */ /* 0x000fc6000bf05300 */
[----:B------:R-:W-:Y:S01]  /*2aae0*/  ULDC UR5, c[0x0][0x2f0] ;  /* 0x0000bc0000057ab9 */ /* 0x000fe20000000800 */
[----:B------:R-:W-:Y:S01]  /*2aaf0*/  @P2 IADD3 R6, P3, R25, UR8, RZ ;  /* 0x0000000819062c10 */ /* 0x000fe2000ff7e0ff */
[----:B------:R-:W-:-:S03]  /*2ab00*/  USEL UR4, UR4, 0x1, UP0 ;  /* 0x0000000104047887 */ /* 0x000fc60008000000 */
[----:B------:R-:W-:Y:S01]  /*2ab10*/  @P2 IADD3.X R7, R26, UR9, RZ, P3, !PT ;  /* 0x000000091a072c10 */ /* 0x000fe20009ffe4ff */
[----:B------:R-:W-:-:S03]  /*2ab20*/  UIMAD UR4, UR4, UR5, URZ ;  /* 0x00000005040472a4 */ /* 0x000fc6000f8e023f */
[----:B------:R-:W-:Y:S01]  /*2ab30*/  ULDC UR5, c[0x0][0x348] ;  /* 0x0000d20000057ab9 */ /* 0x000fe20000000800 */
[----:B------:R0:W5:Y:S02]  /*2ab40*/  @P2 LDG.E R32, desc[UR52][R6.64] ;  /* 0x0000003406202981 */ /* 0x000164000c1e1900 */
[----:B------:R-:W-:Y:S01]  /*2ab50*/  MOV R8, UR4 ;  /* 0x0000000400087c02 */ /* 0x000fe20008000f00 */
[----:B0-----:R-:W-:Y:S01]  /*2ab60*/  IMAD.U32 R6, RZ, RZ, UR5 ;  /* 0x00000005ff067e24 */ /* 0x001fe2000f8e00ff */
[----:B--2---:R0:W-:Y:S01]  /*2ab70*/  STL [R1+0x4], R9 ;  /* 0x0000040901007387 */ /* 0x0041e20000100800 */
[----:B------:R-:W-:Y:S05]  /*2ab80*/  @P2 BRA `(.L_x_2915) ;  /* 0x0000000000102947 */ /* 0x000fea0003800000 */
[----:B------:R-:W-:Y:S05]  /*2ab90*/  @!P0 BRA `(.L_x_2915) ;  /* 0x00000000000c8947 */ /* 0x000fea0003800000 */
[----:B-----5:R-:W2:Y:S04]  /*2aba0*/  LDG.E R32, desc[UR52][R2.64] ;  /* 0x0000003402207981 */ /* 0x020ea8000c1e1900 */
[----:B------:R-:W2:Y:S02]  /*2abb0*/  LDG.E R2, desc[UR52][R2.64+0x4] ;  /* 0x0000043402027981 */ /* 0x000ea4000c1e1900 */
[----:B--2---:R-:W-:-:S07]  /*2abc0*/  IMAD.IADD R32, R2, 0x1, -R32 ;  /* 0x0000000102207824 */ /* 0x004fce00078e0a20 */
.L_x_2915:
[----:B------:R-:W-:Y:S01]  /*2abd0*/  ULDC.64 UR4, c[0x0][0xa20] ;  /* 0x0002880000047ab9 */ /* 0x000fe20000000a00 */
[C---:B------:R-:W-:Y:S01]  /*2abe0*/  LOP3.LUT R7, R18.reuse, 0xff000000, RZ, 0xc0, !PT ;  /* 0xff00000012077812 */ /* 0x040fe200078ec0ff */
[----:B------:R-:W-:Y:S01]  /*2abf0*/  IMAD.MOV.U32 R34, RZ, RZ, R24 ;  /* 0x000000ffff227224 */ /* 0x000fe200078e0018 */
[----:B------:R-:W-:Y:S02]  /*2ac00*/  ISETP.NE.U32.AND P0, PT, RZ, UR4, PT ;  /* 0x00000004ff007c0c */ /* 0x000fe4000bf05070 */
[----:B------:R-:W-:Y:S02]  /*2ac10*/  SHF.R.U32.HI R7, RZ, 0x8, R7 ;  /* 0x00000008ff077819 */ /* 0x000fe40000011607 */
[----:B------:R-:W-:Y:S02]  /*2ac20*/  ISETP.NE.AND.EX P0, PT, RZ, UR5, PT, P0 ;  /* 0x00000005ff007c0c */ /* 0x000fe4000bf05300 */
[C---:B------:R-:W-:Y:S02]  /*2ac30*/  LOP3.LUT R2, R18.reuse, 0xff0000, RZ, 0xc0, !PT ;  /* 0x00ff000012027812 */ /* 0x040fe400078ec0ff */
[----:B------:R-:W-:-:S02]  /*2ac40*/  LOP3.LUT R18, R18, 0xffff, RZ, 0xc0, !PT ;  /* 0x0000ffff12127812 */ /* 0x000fc400078ec0ff */
[----:B------:R-:W-:-:S07]  /*2ac50*/  LEA.HI R7, R2, R7, RZ, 0x10 ;  /* 0x0000000702077211 */ /* 0x000fce00078f80ff */
[----:B------:R-:W-:Y:S05]  /*2ac60*/  @!P0 BRA `(.L_x_2916) ;  /* 0x0000000000108947 */ /* 0x000fea0003800000 */
[----:B------:R-:W-:-:S04]  /*2ac70*/  IADD3 R2, P0, R25, UR4, RZ ;  /* 0x0000000419027c10 */ /* 0x000fc8000ff1e0ff */
[----:B------:R-:W-:-:S05]  /*2ac80*/  IADD3.X R3, R26, UR5, RZ, P0, !PT ;  /* 0x000000051a037c10 */ /* 0x000fca00087fe4ff */
[----:B------:R1:W5:Y:S01]  /*2ac90*/  LDG.E R8, desc[UR52][R2.64] ;  /* 0x0000003402087981 */ /* 0x000362000c1e1900 */
[----:B------:R-:W-:Y:S05]  /*2aca0*/  BRA `(.L_x_2917) ;  /* 0x0000000000247947 */ /* 0x000fea0003800000 */
.L_x_2916:
        /* <DEDUP_REMOVED lines=9> */
.L_x_2917:
[----:B-1----:R-:W2:Y:S01]  /*2ad40*/  @P1 LDG.E R2, desc[UR52][R4.64] ;  /* 0x0000003404021981 */ /* 0x002ea2000c1e1900 */
[----:B------:R-:W1:Y:S03]  /*2ad50*/  LDC R3, c[0x0][0x448] ;  /* 0x00011200ff037b82 */ /* 0x000e660000000800 */
[----:B------:R3:W2:Y:S01]  /*2ad60*/  @P1 LDG.E R4, desc[UR52][R4.64+0x4] ;  /* 0x0000043404041981 */ /* 0x0006a2000c1e1900 */
[----:B------:R-:W-:Y:S01]  /*2ad70*/  BSSY B0, `(.L_x_2918) ;  /* 0x0000037000007945 */ /* 0x000fe20003800000 */
[----:B------:R-:W-:Y:S02]  /*2ad80*/  LOP3.LUT R30, R7, 0xff, RZ, 0xc0, !PT ;  /* 0x000000ff071e7812 */ /* 0x000fe400078ec0ff */
[----:B-1----:R-:W-:-:S13]  /*2ad90*/  ISETP.NE.AND P0, PT, R3, 0x1, PT ;  /* 0x000000010300780c */ /* 0x002fda0003f05270 */
[----:B------:R-:W1:Y:S08]  /*2ada0*/  @P0 LDC R3, c[0x0][0x44c] ;  /* 0x00011300ff030b82 */ /* 0x000e700000000800 */
[----:B---3--:R-:W3:Y:S01]  /*2adb0*/  @P0 LDC R5, c[0x0][0x450] ;  /* 0x00011400ff050b82 */ /* 0x008ee20000000800 */
[----:B--2---:R-:W-:Y:S01]  /*2adc0*/  @P1 IMAD.IADD R6, R4, 0x1, -R2 ;  /* 0x0000000104061824 */ /* 0x004fe200078e0a02 */
[----:B------:R-:W-:-:S02]  /*2add0*/  SHF.L.U32 R2, R17, 0x7, RZ ;  /* 0x0000000711027819 */ /* 0x000fc400000006ff */
[----:B------:R-:W-:-:S03]  /*2ade0*/  SHF.R.U32.HI R4, RZ, 0x10, R7 ;  /* 0x00000010ff047819 */ /* 0x000fc60000011607 */
[----:B------:R-:W-:-:S04]  /*2adf0*/  VIADD R2, R2, 0x7f ;  /* 0x0000007f02027836 */ /* 0x000fc80000000000 */
[----:B-1----:R-:W-:-:S05]  /*2ae00*/  @P0 IMAD.HI.U32 R3, R2, R3, RZ ;  /* 0x0000000302030227 */ /* 0x002fca00078e00ff */
[----:B---3--:R-:W-:Y:S01]  /*2ae10*/  @P0 SHF.R.U32.HI R2, RZ, R5, R3 ;  /* 0x00000005ff020219 */ /* 0x008fe20000011603 */
[----:B-----5:R-:W-:-:S04]  /*2ae20*/  IMAD.IADD R5, R8, 0x1, -R9 ;  /* 0x0000000108057824 */ /* 0x020fc800078e0a09 */
[----:B------:R-:W-:-:S04]  /*2ae30*/  IMAD.IADD R27, R5, 0x1, R6 ;  /* 0x00000001051b7824 */ /* 0x000fc800078e0206 */
[C---:B------:R-:W-:Y:S01]  /*2ae40*/  VIADD R3, R27.reuse, 0x9f ;  /* 0x0000009f1b037836 */ /* 0x040fe20000000000 */
[----:B------:R-:W-:-:S03]  /*2ae50*/  IADD3 R20, R27, 0xa0, -R32 ;  /* 0x000000a01b147810 */ /* 0x000fc60007ffe820 */
[----:B------:R-:W-:Y:S01]  /*2ae60*/  IMAD.HI R3, R3, 0x66666667, RZ ;  /* 0x6666666703037827 */ /* 0x000fe200078e02ff */
[----:B------:R-:W-:-:S04]  /*2ae70*/  IADD3 R2, R20, R2, RZ ;  /* 0x0000000214027210 */ /* 0x000fc80007ffe0ff */
[----:B------:R-:W-:Y:S01]  /*2ae80*/  SHF.R.U32.HI R21, RZ, 0x1f, R3 ;  /* 0x0000001fff157819 */ /* 0x000fe20000011603 */
[----:B------:R-:W-:-:S03]  /*2ae90*/  IMAD.HI R2, R2, 0x66666667, RZ ;  /* 0x6666666702027827 */ /* 0x000fc600078e02ff */
[----:B------:R-:W-:Y:S02]  /*2aea0*/  LEA.HI.SX32 R21, R3, R21, 0x1a ;  /* 0x0000001503157211 */ /* 0x000fe400078fd2ff */
[----:B------:R-:W-:-:S04]  /*2aeb0*/  SHF.R.U32.HI R8, RZ, 0x1f, R2 ;  /* 0x0000001fff087819 */ /* 0x000fc80000011602 */
[----:B------:R-:W-:Y:S01]  /*2aec0*/  LEA.HI.SX32 R8, R2, R8, 0x1a ;  /* 0x0000000802087211 */ /* 0x000fe200078fd2ff */
[----:B------:R-:W-:-:S03]  /*2aed0*/  IMAD.MOV.U32 R2, RZ, RZ, RZ ;  /* 0x000000ffff027224 */ /* 0x000fc600078e00ff */
[----:B------:R-:W-:-:S04]  /*2aee0*/  VIMNMX R8, R21, R8, PT ;  /* 0x0000000815087248 */ /* 0x000fc80003fe0100 */
[----:B------:R-:W-:-:S13]  /*2aef0*/  ISETP.GE.AND P0, PT, R8, 0x1, PT ;  /* 0x000000010800780c */ /* 0x000fda0003f06270 */
[----:B------:R-:W-:Y:S05]  /*2af00*/  @!P0 BRA `(.L_x_2919) ;  /* 0x0000000000748947 */ /* 0x000fea0003800000 */
[----:B------:R-:W-:Y:S01]  /*2af10*/  ISETP.NE.AND P0, PT, R4, RZ, PT ;  /* 0x000000ff0400720c */ /* 0x000fe20003f05270 */
[----:B------:R-:W-:-:S03]  /*2af20*/  ULDC UR4, c[0x0][0x9f0] ;  /* 0x00027c0000047ab9 */ /* 0x000fc60000000800 */
[----:B------:R-:W-:-:S04]  /*2af30*/  SEL R7, R4, UR4, P0 ;  /* 0x0000000404077c07 */ /* 0x000fc80008000000 */
[----:B0-----:R-:W-:Y:S02]  /*2af40*/  IABS R9, R7 ;  /* 0x0000000700097213 */ /* 0x001fe40000000000 */
        /* <DEDUP_REMOVED lines=24> */
[----:B------:R-:W-:-:S07]  /*2b0d0*/  @!P2 LOP3.LUT R2, RZ, R7, RZ, 0x33, !PT ;  /* 0x00000007ff02a212 */ /* 0x000fce00078e33ff */
.L_x_2919:
[----:B------:R-:W-:Y:S05]  /*2b0e0*/  BSYNC B0 ;  /* 0x0000000000007941 */ /* 0x000fea0003800000 */
.L_x_2918:
        /* <DEDUP_REMOVED lines=12> */
[----:B------:R-:W-:Y:S01]  /*2b1b0*/  @P0 SHF.R.U32.HI R6, RZ, 0x1f, R2 ;  /* 0x0000001fff060819 */ /* 0x000fe20000011602 */
[----:B------:R-:W-:-:S03]  /*2b1c0*/  IMAD.MOV.U32 R5, RZ, RZ, R3 ;  /* 0x000000ffff057224 */ /* 0x000fc600078e0003 */
[----:B------:R-:W-:Y:S02]  /*2b1d0*/  @P0 LEA.HI.SX32 R5, R2, R6, 0x1a ;  /* 0x0000000602050211 */ /* 0x000fe400078fd2ff */
[----:B------:R-:W-:Y:S02]  /*2b1e0*/  PLOP3.LUT P0, PT, PT, PT, PT, 0x80, 0x0 ;  /* 0x000000000000781c */ /* 0x000fe40003f0f070 */
[----:B------:R-:W-:-:S13]  /*2b1f0*/  ISETP.GT.AND P2, PT, R5, R3, PT ;  /* 0x000000030500720c */ /* 0x000fda0003f44270 */
[----:B------:R-:W-:Y:S05]  /*2b200*/  @!P2 BRA `(.L_x_2921) ;  /* 0x000000100008a947 */ /* 0x000fea0003800000 */
[----:B------:R-:W-:Y:S01]  /*2b210*/  UMOV UR4, 0xffffffff ;  /* 0xffffffff00047882 */ /* 0x000fe20000000000 */
[----:B------:R-:W-:Y:S02]  /*2b220*/  SEL R2, R34, RZ, !P1 ;  /* 0x000000ff22027207 */ /* 0x000fe40004800000 */
[----:B------:R-:W-:Y:S05]  /*2b230*/  BRA.DIV UR4, `(.L_x_2922) ;  /* 0x000000a604987947 */ /* 0x000fea000b800000 */
[----:B------:R-:W1:Y:S02]  /*2b240*/  S2R R6, SR_TID.X ;  /* 0x0000000000067919 */ /* 0x000e640000002100 */
[----:B-1----:R-:W-:-:S04]  /*2b250*/  SHF.R.U32.HI R6, RZ, 0x5, R6 ;  /* 0x00000005ff067819 */ /* 0x002fc80000011606 */
[----:B------:R-:W-:-:S05]  /*2b260*/  LOP3.LUT R6, R6, 0x3, RZ, 0xc0, !PT ;  /* 0x0000000306067812 */ /* 0x000fca00078ec0ff */
[----:B------:R1:W2:Y:S02]  /*2b270*/  SHFL.IDX PT, R14, R6, RZ, 0x1f ;  /* 0x00001fff060e7589 */ /* 0x0002a400000e0000 */
.L_x_3199:
[----:B--2---:R-:W-:Y:S02]  /*2b280*/  ISETP.NE.AND P0, PT, R14, RZ, PT ;  /* 0x000000ff0e00720c */ /* 0x004fe40003f05270 */
[----:B------:R-:W-:-:S11]  /*2b290*/  PLOP3.LUT P6, PT, PT, PT, PT, 0x8, 0x0 ;  /* 0x000000000000781c */ /* 0x000fd60003fce170 */
[----:B------:R-:W-:Y:S05]  /*2b2a0*/  @P0 BRA `(.L_x_2923) ;  /* 0x00000000000c0947 */ /* 0x000fea0003800000 */
[----:B------:R-:W-:-:S03]  /*2b2b0*/  UMOV UR4, 0xffffffff ;  /* 0xffffffff00047882 */ /* 0x000fc60000000000 */
[----:B------:R-:W-:Y:S05]  /*2b2c0*/  BRA.DIV UR4, `(.L_x_2924) ;  /* 0x000000a604a87947 */ /* 0x000fea000b800000 */
[----:B------:R-:W-:-:S13]  /*2b2d0*/  ELECT P6, URZ, PT ;  /* 0x00000000003f782f */ /* 0x000fda00038c0000 */
.L_x_2923:
[----:B-1----:R-:W2:Y:S01]  /*2b2e0*/  LDL R6, [R1+0x3c] ;  /* 0x00003c0001067983 */ /* 0x002ea20000100800 */
[----:B------:R-:W-:Y:S01]  /*2b2f0*/  BSSY B1, `(.L_x_2925) ;  /* 0x0000008000017945 */ /* 0x000fe20003800000 */
[----:B--2---:R-:W-:-:S05]  /*2b300*/  VIADD R6, R6, 0x1 ;  /* 0x0000000106067836 */ /* 0x004fca0000000000 */
[----:B------:R-:W-:-:S04]  /*2b310*/  LEA.HI R7, R6, R6, RZ, 0x1 ;  /* 0x0000000606077211 */ /* 0x000fc800078f08ff */
[----:B------:R-:W-:-:S05]  /*2b320*/  LOP3.LUT R7, R7, 0xfffffffe, RZ, 0xc0, !PT ;  /* 0xfffffffe07077812 */ /* 0x000fca00078ec0ff */
[----:B------:R-:W-:-:S05]  /*2b330*/  IMAD.IADD R6, R6, 0x1, -R7 ;  /* 0x0000000106067824 */ /* 0x000fca00078e0a07 */
[----:B------:R-:W-:-:S04]  /*2b340*/  SHF.L.U32 R6, R6, 0x1f, RZ ;  /* 0x0000001f06067819 */ /* 0x000fc800000006ff */
[----:B------:R-:W1:Y:S02]  /*2b350*/  SYNCS.PHASECHK.TRANS64.TRYWAIT P0, [R23+URZ+0x29820], R6 ;  /* 0x02982006170075a7 */ /* 0x000e64000800017f */
[----:B-1----:R-:W-:Y:S05]  /*2b360*/  @!P0 BRA `(.L_x_2926) ;  /* 0x000000a400a08947 */ /* 0x002fea0003800000 */
.L_x_3202:
[----:B------:R-:W-:Y:S05]  /*2b370*/  BSYNC B1 ;  /* 0x0000000000017941 */ /* 0x000fea0003800000 */
.L_x_2925:
[----:B------:R-:W-:Y:S04]  /*2b380*/  BSSY B1, `(.L_x_2927) ;  /* 0x000006c000017945 */ /* 0x000fe80003800000 */
[----:B------:R-:W-:Y:S05]  /*2b390*/  @!P6 BRA `(.L_x_2928) ;  /* 0x0000000400a8e947 */ /* 0x000fea0003800000 */
[----:B0-----:R-:W-:Y:S01]  /*2b3a0*/  LEA R9, R29, R23, 0x3 ;  /* 0x000000171d097211 */ /* 0x001fe200078e18ff */
[----:B------:R-:W0:Y:S01]  /*2b3b0*/  S2R R7, SR_TID.X ;  /* 0x0000000000077919 */ /* 0x000e220000002100 */
[----:B------:R-:W-:Y:S01]  /*2b3c0*/  SHF.L.U32 R11, R36, 0x1f, RZ ;  /* 0x0000001f240b7819 */ /* 0x000fe200000006ff */
[----:B------:R-:W-:Y:S03]  /*2b3d0*/  BSSY B2, `(.L_x_2929) ;  /* 0x0000005000027945 */ /* 0x000fe60003800000 */
[----:B------:R-:W2:Y:S01]  /*2b3e0*/  SYNCS.PHASECHK.TRANS64.TRYWAIT P0, [R9+URZ+0x298a0], R11 ;  /* 0x0298a00b090075a7 */ /* 0x000ea2000800017f */
[----:B0-----:R-:W-:-:S04]  /*2b3f0*/  LOP3.LUT R7, R7, 0x7f, RZ, 0xc0, !PT ;  /* 0x0000007f07077812 */ /* 0x001fc800078ec0ff */
[----:B------:R-:W-:Y:S01]  /*2b400*/  ISETP.NE.AND P1, PT, R7, RZ, PT ;  /* 0x000000ff0700720c */ /* 0x000fe20003f25270 */
[----:B--2---:R-:W-:-:S12]  /*2b410*/  @!P0 BRA `(.L_x_2930) ;  /* 0x000000a400888947 */ /* 0x004fd80003800000 */
.L_x_3203:
[----:B------:R-:W-:Y:S05]  /*2b420*/  BSYNC B2 ;  /* 0x0000000000027941 */ /* 0x000fea0003800000 */
.L_x_2929:
[----:B------:R-:W-:Y:S04]  /*2b430*/  BSSY B2, `(.L_x_2931) ;  /* 0x0000009000027945 */ /* 0x000fe80003800000 */
[----:B------:R-:W-:Y:S05]  /*2b440*/  @P1 BRA `(.L_x_2932) ;  /* 0x00000000001c1947 */ /* 0x000fea0003800000 */
[----:B-1----:R-:W1:Y:S02]  /*2b450*/  S2R R6, SR_TID.X ;  /* 0x0000000000067919 */ /* 0x002e640000002100 */
[----:B-1----:R-:W-:Y:S01]  /*2b460*/  LOP3.LUT R7, R6, 0x1f, RZ, 0xc0, !PT ;  /* 0x0000001f06077812 */ /* 0x002fe200078ec0ff */
[----:B------:R-:W-:-:S03]  /*2b470*/  IMAD.MOV.U32 R6, RZ, RZ, 0x7800 ;  /* 0x00007800ff067424 */ /* 0x000fc600078e00ff */
[----:B------:R-:W-:Y:S01]  /*2b480*/  ISETP.NE.AND P0, PT, R7, RZ, PT ;  /* 0x000000ff0700720c */ /* 0x000fe20003f05270 */
[----:B------:R2:W-:-:S12]  /*2b490*/  SYNCS.ARRIVE.TRANS64 RZ, [R9+URZ+0x29890], R6 ;  /* 0x0298900609ff79a7 */ /* 0x0005d8000800003f */
[----:B--2---:R-:W-:Y:S05]  /*2b4a0*/  @!P0 BRA `(.L_x_2932) ;  /* 0x0000000000048947 */ /* 0x004fea0003800000 */
[----:B------:R-:W-:Y:S01]  /*2b4b0*/  BPT.TRAP 0x1 ;  /* 0x000000040000795c */ /* 0x000fe20000300000 */
.L_x_2932:
[----:B------:R-:W-:Y:S05]  /*2b4c0*/  BSYNC B2 ;  /* 0x0000000000027941 */ /* 0x000fea0003800000 */
.L_x_2931:
[----:B------:R-:W-:Y:S01]  /*2b4d0*/  IMAD.MOV.U32 R12, RZ, RZ, RZ ;  /* 0x000000ffff0c7224 */ /* 0x000fe200078e00ff */
[----:B------:R-:W-:Y:S01]  /*2b4e0*/  UIADD3 UR4, UP0, UR40, 0x570, URZ ;  /* 0x0000057028047890 */ /* 0x000fe2000ff1e03f */
[----:B------:R-:W-:Y:S01]  /*2b4f0*/  IMAD R8, R29, 0x7800, R23 ;  /* 0x000078001d087824 */ /* 0x000fe200078e0217 */
[----:B------:R-:W-:Y:S01]  /*2b500*/  PLOP3.LUT P0, PT, PT, PT, PT, 0x80, 0x0 ;  /* 0x000000000000781c */ /* 0x000fe20003f0f070 */
[----:B------:R-:W-:Y:S01]  /*2b510*/  IMAD R7, R5, 0xa0, R0 ;  /* 0x000000a005077824 */ /* 0x000fe200078e0200 */
[----:B------:R-:W-:Y:S01]  /*2b520*/  R2UR UR10, R12 ;  /* 0x000000000c0a72ca */ /* 0x000fe200000e0000 */
[----:B-1----:R-:W-:Y:S01]  /*2b530*/  VIADD R6, R9, 0x29890 ;  /* 0x0002989009067836 */ /* 0x002fe20000000000 */
[----:B------:R-:W-:Y:S01]  /*2b540*/  IADD3 R10, R8, 0x1a400, RZ ;  /* 0x0001a400080a7810 */ /* 0x000fe20007ffe0ff */
[----:B------:R-:W-:Y:S01]  /*2b550*/  VIADD R7, R7, 0xffffff60 ;  /* 0xffffff6007077836 */ /* 0x000fe20000000000 */
[----:B------:R-:W-:Y:S01]  /*2b560*/  UIADD3.X UR5, URZ, UR41, URZ, UP0, !UPT ;  /* 0x000000293f057290 */ /* 0x000fe200087fe43f */
[----:B------:R-:W-:Y:S01]  /*2b570*/  UMOV UR6, 0x0 ;  /* 0x0000000000067882 */ /* 0x000fe20000000000 */
[----:B------:R-:W-:-:S10]  /*2b580*/  UMOV UR7, 0x12f00000 ;  /* 0x12f0000000077882 */ /* 0x000fd40000000000 */
.L_x_2933:
        /* <DEDUP_REMOVED lines=10> */
[----:B------:R-:W-:Y:S01]  /*2b630*/  PLOP3.LUT P0, PT, PT, PT, PT, 0x80, 0x0 ;  /* 0x000000000000781c */ /* 0x000fe20003f0f070 */
[----:B------:R-:W-:Y:S01]  /*2b640*/  VIADD R10, R8, 0x1cc00 ;  /* 0x0001cc00080a7836 */ /* 0x000fe20000000000 */
[----:B------:R-:W-:Y:S01]  /*2b650*/  UMOV UR6, 0x0 ;  /* 0x0000000000067882 */ /* 0x000fe20000000000 */
[----:B------:R-:W-:Y:S01]  /*2b660*/  UMOV UR7, 0x12f00000 ;  /* 0x12f0000000077882 */ /* 0x000fe20000000000 */
[----:B------:R-:W-:-:S09]  /*2b670*/  UMOV UR10, 0x40 ;  /* 0x00000040000a7882 */ /* 0x000fd20000000000 */
.L_x_2934:
        /* <DEDUP_REMOVED lines=15> */
.L_x_2935:
        /* <DEDUP_REMOVED lines=10> */
[----:B------:R-:W1:Y:S01]  /*2b810*/  SYNCS.PHASECHK.TRANS64.TRYWAIT P0, [R9+URZ+0x298c0], R11 ;  /* 0x0298c00b090075a7 */ /* 0x000e62000800017f */
[----:B------:R-:W-:Y:S04]  /*2b820*/  BSSY B2, `(.L_x_2936) ;  /* 0x0000002000027945 */ /* 0x000fe80003800000 */
[----:B-1----:R-:W-:Y:S05]  /*2b830*/  @!P0 BRA `(.L_x_2937) ;  /* 0x000000a000948947 */ /* 0x002fea0003800000 */
.L_x_3204:
[----:B------:R-:W-:Y:S05]  /*2b840*/  BSYNC B2 ;  /* 0x0000000000027941 */ /* 0x000fea0003800000 */
.L_x_2936:
        /* <DEDUP_REMOVED lines=11> */
.L_x_2939:
[----:B------:R-:W-:Y:S05]  /*2b900*/  BSYNC B2 ;  /* 0x0000000000027941 */ /* 0x000fea0003800000 */
.L_x_2938:
        /* <DEDUP_REMOVED lines=9> */
.L_x_2940:
        /* <DEDUP_REMOVED lines=9> */
[----:B--2---:R-:W-:Y:S05]  /*2ba30*/  @P0 BRA.U.ANY `(.L_x_2940) ;  /* 0xfffffffd00d80947 */ /* 0x004fea000393ffff */
.L_x_2928:
[----:B------:R-:W-:Y:S05]  /*2ba40*/  BSYNC B1 ;  /* 0x0000000000017941 */ /* 0x000fea0003800000 */
.L_x_2927:
        /* <DEDUP_REMOVED lines=9> */
.L_x_2955:
[----:B------:R-:W-:Y:S05]  /*2bae0*/  YIELD ;  /* 0x0000000000007946 */ /* 0x000fea0003800000 */
        /* <DEDUP_REMOVED lines=10> */
.L_x_3205:
[----:B------:R-:W-:Y:S05]  /*2bb90*/  BSYNC B2 ;  /* 0x0000000000027941 */ /* 0x000fea0003800000 */
.L_x_2943:
[----:B------:R-:W-:Y:S04]  /*2bba0*/  BSSY B2, `(.L_x_2945) ;  /* 0x0000009000027945 */ /* 0x000fe80003800000 */
[----:B------:R-:W-:Y:S05]  /*2bbb0*/  @P2 BRA `(.L_x_2946) ;  /* 0x00000000001c2947 */ /* 0x000fea0003800000 */
[----:B------:R-:W1:Y:S02]  /*2bbc0*/  S2R R5, SR_TID.X ;  /* 0x0000000000057919 */ /* 0x000e640000002100 */
[----:B-1----:R-:W-:Y:S01]  /*2bbd0*/  LOP3.LUT R6, R5, 0x1f, RZ, 0xc0, !PT ;  /* 0x0000001f05067812 */ /* 0x002fe200078ec0ff */
[----:B------:R-:W-:-:S03]  /*2bbe0*/  IMAD.MOV.U32 R5, RZ, RZ, 0x7800 ;  /* 0x00007800ff057424 */ /* 0x000fc600078e00ff */
[----:B------:R-:W-:Y:S01]  /*2bbf0*/  ISETP.NE.AND P1, PT, R6, RZ, PT ;  /* 0x000000ff0600720c */ /* 0x000fe20003f25270 */
[----:B------:R2:W-:-:S12]  /*2bc00*/  SYNCS.ARRIVE.TRANS64 RZ, [R9+URZ+0x29890], R5 ;  /* 0x0298900509ff79a7 */ /* 0x0005d8000800003f */
[----:B--2---:R-:W-:Y:S05]  /*2bc10*/  @!P1 BRA `(.L_x_2946) ;  /* 0x0000000000049947 */ /* 0x004fea0003800000 */
[----:B------:R-:W-:Y:S01]  /*2bc20*/  BPT.TRAP 0x1 ;  /* 0x000000040000795c */ /* 0x000fe20000300000 */
.L_x_2946:
[----:B------:R-:W-:Y:S05]  /*2bc30*/  BSYNC B2 ;  /* 0x0000000000027941 */ /* 0x000fea0003800000 */
.L_x_2945:
[----:B------:R-:W-:Y:S01]  /*2bc40*/  IMAD.MOV.U32 R12, RZ, RZ, RZ ;  /* 0x000000ffff0c7224 */ /* 0x000fe200078e00ff */
[----:B------:R-:W-:Y:S01]  /*2bc50*/  UIADD3 UR4, UP0, UR40, 0x570, URZ ;  /* 0x0000057028047890 */ /* 0x000fe2000ff1e03f */
[----:B------:R-:W-:Y:S01]  /*2bc60*/  IMAD R7, R29, 0x7800, R23 ;  /* 0x000078001d077824 */ /* 0x000fe200078e0217 */
[----:B------:R-:W-:Y:S01]  /*2bc70*/  PLOP3.LUT P1, PT, PT, PT, PT, 0x80, 0x0 ;  /* 0x000000000000781c */ /* 0x000fe20003f2f070 */
[----:B-1----:R-:W-:Y:S01]  /*2bc80*/  IMAD R6, R10, 0xa0, R0 ;  /* 0x000000a00a067824 */ /* 0x002fe200078e0200 */
[----:B------:R-:W-:Y:S01]  /*2bc90*/  R2UR UR10, R12 ;  /* 0x000000000c0a72ca */ /* 0x000fe200000e0000 */
[----:B------:R-:W-:Y:S01]  /*2bca0*/  VIADD R5, R9, 0x29890 ;  /* 0x0002989009057836 */ /* 0x000fe20000000000 */
[----:B------:R-:W-:Y:S01]  /*2bcb0*/  UIADD3.X UR5, URZ, UR41, URZ, UP0, !UPT ;  /* 0x000000293f057290 */ /* 0x000fe200087fe43f */
[----:B------:R-:W-:Y:S01]  /*2bcc0*/  VIADD R11, R7, 0x1a400 ;  /* 0x0001a400070b7836 */ /* 0x000fe20000000000 */
[----:B------:R-:W-:Y:S01]  /*2bcd0*/  UMOV UR6, 0x0 ;  /* 0x0000000000067882 */ /* 0x000fe20000000000 */
[----:B------:R-:W-:-:S10]  /*2bce0*/  UMOV UR7, 0x12f00000 ;  /* 0x12f0000000077882 */ /* 0x000fd40000000000 */
.L_x_2947:
        /* <DEDUP_REMOVED lines=11> */
[----:B------:R-:W-:Y:S01]  /*2bda0*/  UMOV UR6, 0x0 ;  /* 0x0000000000067882 */ /* 0x000fe20000000000 */
[----:B------:R-:W-:Y:S01]  /*2bdb0*/  IADD3 R11, R7, 0x1cc00, RZ ;  /* 0x0001cc00070b7810 */ /* 0x000fe20007ffe0ff */
[----:B------:R-:W-:Y:S01]  /*2bdc0*/  UMOV UR7, 0x12f00000 ;  /* 0x12f0000000077882 */ /* 0x000fe20000000000 */
[----:B------:R-:W-:-:S09]  /*2bdd0*/  UMOV UR10, 0x40 ;  /* 0x00000040000a7882 */ /* 0x000fd20000000000 */
.L_x_2948:
        /* <DEDUP_REMOVED lines=15> */
.L_x_2949:
        /* <DEDUP_REMOVED lines=13> */
.L_x_3206:
[----:B------:R-:W-:Y:S05]  /*2bfa0*/  BSYNC B2 ;  /* 0x0000000000027941 */ /* 0x000fea0003800000 */
.L_x_2950:
        /* <DEDUP_REMOVED lines=11> */
.L_x_2953:
[----:B------:R-:W-:Y:S05]  /*2c060*/  BSYNC B2 ;  /* 0x0000000000027941 */ /* 0x000fea0003800000 */
.L_x_2952:
        /* <DEDUP_REMOVED lines=8> */
[----:B01----:R-:W-:-:S11]  /*2c0f0*/  IADD3 R9, R9, 0x298b0, RZ ;  /* 0x000298b009097810 */ /* 0x003fd60007ffe0ff */
.L_x_2954:
        /* <DEDUP_REMOVED lines=10> */
.L_x_2942:
[----:B------:R-:W-:Y:S05]  /*2c1a0*/  BSYNC B1 ;  /* 0x0000000000017941 */ /* 0x000fea0003800000 */
.L_x_2941:
        /* <DEDUP_REMOVED lines=8> */
.L_x_2921:
[----:B------:R-:W-:Y:S05]  /*2c230*/  BSYNC B0 ;  /* 0x0000000000007941 */ /* 0x000fea0003800000 */
.L_x_2920:
[----:B------:R-:W2:Y:S01]  /*2c240*/  LDC R0, c[0x0][0x448] ;  /* 0x00011200ff007b82 */ /* 0x000ea20000000800 */
[----:B------:R-:W-:Y:S01]  /*2c250*/  LEA R2, R17, 0x7f, 0x7 ;  /* 0x0000007f11027811 */ /* 0x000fe200078e38ff */
[----:B------:R-:W-:Y:S06]  /*2c260*/  @!P0 WARPSYNC.ALL ;  /* 0x0000000000008948 */ /* 0x000fec0003800000 */
[----:B------:R-:W-:Y:S01]  /*2c270*/  @!P0 BAR.SYNC.DEFER_BLOCKING 0xc, 0x180 ;  /* 0x0306000000008b1d */ /* 0x000fe20000010000 */
[----:B------:R-:W-:-:S05]  /*2c280*/  ISETP.NE.AND P2, PT, R4, RZ, PT ;  /* 0x000000ff0400720c */ /* 0x000fca0003f45270 */
[----:B------:R-:W-:Y:S08]  /*2c290*/  BSSY B0, `(.L_x_2956) ;  /* 0x0000029000007945 */ /* 0x000ff00003800000 */
[----:B------:R-:W3:Y:S01]  /*2c2a0*/  @!P2 LDC R4, c[0x0][0x9f0] ;  /* 0x00027c00ff04ab82 */ /* 0x000ee20000000800 */
[----:B--2---:R-:W-:-:S13]  /*2c2b0*/  ISETP.NE.AND P1, PT, R0, 0x1, PT ;  /* 0x000000010000780c */ /* 0x004fda0003f25270 */
[----:B------:R-:W2:Y:S08]  /*2c2c0*/  @P1 LDC R0, c[0x0][0x44c] ;  /* 0x00011300ff001b82 */ /* 0x000eb00000000800 */
[----:B------:R-:W4:Y:S01]  /*2c2d0*/  @P1 LDC R3, c[0x0][0x450] ;  /* 0x00011400ff031b82 */ /* 0x000f220000000800 */
[----:B--2---:R-:W-:-:S05]  /*2c2e0*/  @P1 IMAD.HI.U32 R0, R2, R0, RZ ;  /* 0x0000000002001227 */ /* 0x004fca00078e00ff */
[----:B----4-:R-:W-:-:S05]  /*2c2f0*/  @P1 SHF.R.U32.HI R2, RZ, R3, R0 ;  /* 0x00000003ff021219 */ /* 0x010fca0000011600 */
[----:B------:R-:W-:-:S04]  /*2c300*/  IMAD.IADD R0, R20, 0x1, R2 ;  /* 0x0000000114007824 */ /* 0x000fc800078e0202 */
[----:B------:R-:W-:-:S05]  /*2c310*/  IMAD.HI R0, R0, 0x66666667, RZ ;  /* 0x6666666700007827 */ /* 0x000fca00078e02ff */
[----:B------:R-:W-:-:S04]  /*2c320*/  SHF.R.U32.HI R2, RZ, 0x1f, R0 ;  /* 0x0000001fff027819 */ /* 0x000fc80000011600 */
[----:B------:R-:W-:Y:S02]  /*2c330*/  LEA.HI.SX32 R2, R0, R2, 0x1a ;  /* 0x0000000200027211 */ /* 0x000fe400078fd2ff */
[----:B------:R-:W-:Y:S02]  /*2c340*/  MOV R0, RZ ;  /* 0x000000ff00007202 */ /* 0x000fe40000000f00 */
[----:B------:R-:W-:-:S04]  /*2c350*/  VIMNMX R21, R21, R2, PT ;  /* 0x0000000215157248 */ /* 0x000fc80003fe0100 */
[----:B------:R-:W-:-:S13]  /*2c360*/  ISETP.GE.AND P1, PT, R21, 0x1, PT ;  /* 0x000000011500780c */ /* 0x000fda0003f26270 */
[----:B---3--:R-:W-:Y:S05]  /*2c370*/  @!P1 BRA `(.L_x_2957) ;  /* 0x0000000000689947 */ /* 0x008fea0003800000 */
[-C--:B------:R-:W-:Y:S02]  /*2c380*/  IABS R0, R4.reuse ;  /* 0x0000000400007213 */ /* 0x080fe40000000000 */
[----:B-1----:R-:W-:Y:S02]  /*2c390*/  IABS R6, R4 ;  /* 0x0000000400067213 */ /* 0x002fe40000000000 */
[----:B------:R-:W1:Y:S03]  /*2c3a0*/  I2F.RP R2, R0 ;  /* 0x0000000000027306 */ /* 0x000e660000209400 */
[----:B------:R-:W-:-:S05]  /*2c3b0*/  IMAD.MOV R6, RZ, RZ, -R6 ;  /* 0x000000ffff067224 */ /* 0x000fca00078e0a06 */
[----:B-1----:R-:W1:Y:S02]  /*2c3c0*/  MUFU.RCP R2, R2 ;  /* 0x0000000200027308 */ /* 0x002e640000001000 */
[----:B-1----:R-:W-:-:S06]  /*2c3d0*/  VIADD R2, R2, 0xffffffe ;  /* 0x0ffffffe02027836 */ /* 0x002fcc0000000000 */
[----:B------:R-:W1:Y:S02]  /*2c3e0*/  F2I.FTZ.U32.TRUNC.NTZ R3, R2 ;  /* 0x0000000200037305 */ /* 0x000e64000021f000 */
[----:B-1----:R-:W-:-:S04]  /*2c3f0*/  IMAD.MOV R2, RZ, RZ, -R3 ;  /* 0x000000ffff027224 */ /* 0x002fc800078e0a03 */
        /* <DEDUP_REMOVED lines=10> */
[-C--:B------:R-:W-:Y:S01]  /*2c4a0*/  @!P1 IADD3 R2, R2, -R0.reuse, RZ ;  /* 0x8000000002029210 */ /* 0x080fe20007ffe0ff */
[----:B------:R-:W-:Y:S01]  /*2c4b0*/  @!P1 VIADD R5, R5, 0x1 ;  /* 0x0000000105059836 */ /* 0x000fe20000000000 */
[----:B------:R-:W-:Y:S02]  /*2c4c0*/  ISETP.NE.AND P1, PT, R4, RZ, PT ;  /* 0x000000ff0400720c */ /* 0x000fe40003f25270 */
[----:B------:R-:W-:-:S13]  /*2c4d0*/  ISETP.GE.U32.AND P0, PT, R2, R0, PT ;  /* 0x000000000200720c */ /* 0x000fda0003f06070 */
[----:B------:R-:W-:-:S04]  /*2c4e0*/  @P0 VIADD R5, R5, 0x1 ;  /* 0x0000000105050836 */ /* 0x000fc80000000000 */
[----:B------:R-:W-:-:S04]  /*2c4f0*/  IMAD.MOV.U32 R0, RZ, RZ, R5 ;  /* 0x000000ffff007224 */ /* 0x000fc800078e0005 */
[----:B------:R-:W-:Y:S01]  /*2c500*/  @!P2 IMAD.MOV R0, RZ, RZ, -R0 ;  /* 0x000000ffff00a224 */ /* 0x000fe200078e0a00 */
[----:B------:R-:W-:-:S07]  /*2c510*/  @!P1 LOP3.LUT R0, RZ, R4, RZ, 0x33, !PT ;  /* 0x00000004ff009212 */ /* 0x000fce00078e33ff */
.L_x_2957:
[----:B------:R-:W-:Y:S05]  /*2c520*/  BSYNC B0 ;  /* 0x0000000000007941 */ /* 0x000fea0003800000 */
.L_x_2956:
[----:B------:R-:W-:-:S05]  /*2c530*/  IMAD R2, R30, R0, RZ ;  /* 0x000000001e027224 */ /* 0x000fca00078e02ff */
[----:B------:R2:W-:Y:S01]  /*2c540*/  STL [R1+0xc], R2 ;  /* 0x00000c0201007387 */ /* 0x0005e20000100800 */
[----:B------:R-:W-:-:S04]  /*2c550*/  VIADDMNMX R30, R2, R0, R21, PT ;  /* 0x00000000021e7246 */ /* 0x000fc80003800115 */
[----:B------:R-:W-:-:S13]  /*2c560*/  ISETP.GT.AND P0, PT, R30, R2, PT ;  /* 0x000000021e00720c */ /* 0x000fda0003f04270 */
[----:B--2---:R-:W-:Y:S05]  /*2c570*/  @P0 BRA `(.L_x_2958) ;  /* 0x0000000000440947 */ /* 0x004fea0003800000 */
[----:B------:R-:W2:Y:S02]  /*2c580*/  S2R R2, SR_TID.X ;  /* 0x0000000000027919 */ /* 0x000ea40000002100 */
[----:B--2---:R-:W-:-:S04]  /*2c590*/  LOP3.LUT R2, R2, 0x7f, RZ, 0xc0, !PT ;  /* 0x0000007f02027812 */ /* 0x004fc800078ec0ff */
[----:B------:R-:W-:-:S13]  /*2c5a0*/  ISETP.NE.AND P0, PT, R2, RZ, PT ;  /* 0x000000ff0200720c */ /* 0x000fda0003f05270 */
[----:B------:R-:W-:Y:S05]  /*2c5b0*/  @P0 BRA `(.L_x_2959) ;  /* 0x0000004400a40947 */ /* 0x000fea0003800000 */
[----:B------:R-:W2:Y:S01]  /*2c5c0*/  S2R R5, SR_LANEID ;  /* 0x0000000000057919 */ /* 0x000ea20000000000 */
[----:B------:R-:W-:Y:S01]  /*2c5d0*/  VOTEU.ANY UR4, UPT, PT ;  /* 0x0000000000047886 */ /* 0x000fe200038e0100 */
[----:B------:R-:W3:Y:S01]  /*2c5e0*/  LDC.64 R2, c[0x0][0xc60] ;  /* 0x00031800ff027b82 */ /* 0x000ee20000000a00 */
[----:B------:R-:W2:Y:S02]  /*2c5f0*/  FLO.U32 R0, UR4 ;  /* 0x0000000400007d00 */ /* 0x000ea400080e0000 */
[----:B--2---:R-:W-:-:S06]  /*2c600*/  ISETP.EQ.U32.AND P0, PT, R0, R5, PT ;  /* 0x000000050000720c */ /* 0x004fcc0003f02070 */
[----:B------:R-:W3:Y:S07]  /*2c610*/  POPC R5, UR4 ;  /* 0x0000000400057d09 */ /* 0x000eee0008000000 */
[----:B---3--:R-:W2:Y:S01]  /*2c620*/  @P0 ATOMG.E.ADD.STRONG.GPU PT, R3, desc[UR52][R2.64], R5 ;  /* 0x00000005020309a8 */ /* 0x008ea200081ee1f4 */
[----:B------:R-:W3:Y:S02]  /*2c630*/  S2R R4, SR_LTMASK ;  /* 0x0000000000047919 */ /* 0x000ee40000003900 */
[----:B---3--:R-:W-:-:S04]  /*2c640*/  LOP3.LUT R4, R4, UR4, RZ, 0xc0, !PT ;  /* 0x0000000404047c12 */ /* 0x008fc8000f8ec0ff */
[----:B------:R-:W3:Y:S01]  /*2c650*/  POPC R7, R4 ;  /* 0x0000000400077309 */ /* 0x000ee20000000000 */
[----:B--2---:R-:W3:Y:S02]  /*2c660*/  SHFL.IDX PT, R0, R3, R0, 0x1f ;  /* 0x00001f0003007589 */ /* 0x004ee400000e0000 */
[----:B---3--:R-:W-:Y:S01]  /*2c670*/  IADD3 R16, R0, UR38, R7 ;  /* 0x0000002600107c10 */ /* 0x008fe2000fffe007 */
[----:B------:R-:W-:Y:S06]  /*2c680*/  BRA `(.L_x_2959) ;  /* 0x0000004400707947 */ /* 0x000fec0003800000 */
.L_x_2958:
[----:B------:R-:W-:Y:S01]  /*2c690*/  IADD3 R0, R23, 0x1a400, RZ ;  /* 0x0001a40017007810 */ /* 0x000fe20007ffe0ff */
[----:B------:R-:W-:Y:S03]  /*2c6a0*/  BSSY B6, `(.L_x_2960) ;  /* 0x0000013000067945 */ /* 0x000fe60003800000 */
        /* <DEDUP_REMOVED lines=9> */
[----:B------:R-:W-:Y:S02]  /*2c740*/  IMAD.U32 R5, RZ, RZ, UR7 ;  /* 0x00000007ff057e24 */ /* 0x000fe4000f8e00ff */
[----:B-1----:R-:W-:Y:S02]  /*2c750*/  IMAD.U32 R6, RZ, RZ, UR8 ;  /* 0x00000008ff067e24 */ /* 0x002fe4000f8e00ff */
[----:B------:R-:W-:-:S02]  /*2c760*/  IMAD.U32 R7, RZ, RZ, UR9 ;  /* 0x00000009ff077e24 */ /* 0x000fc4000f8e00ff */
[----:B------:R-:W-:Y:S02]  /*2c770*/  IMAD.U32 R11, RZ, RZ, UR5 ;  /* 0x00000005ff0b7e24 */ /* 0x000fe4000f8e00ff */
[----:B------:R-:W-:Y:S02]  /*2c780*/  IMAD.MOV.U32 R8, RZ, RZ, 0x70 ;  /* 0x00000070ff087424 */ /* 0x000fe400078e00ff */
[----:B------:R-:W-:Y:S02]  /*2c790*/  IMAD.MOV.U32 R12, RZ, RZ, 0x1 ;  /* 0x00000001ff0c7424 */ /* 0x000fe400078e00ff */
[----:B------:R-:W-:-:S07]  /*2c7a0*/  IMAD.MOV.U32 R13, RZ, RZ, RZ ;  /* 0x000000ffff0d7224 */ /* 0x000fce00078e00ff */
[----:B------:R-:W-:-:S07]  /*2c7b0*/  LEPC R20, `(.L_x_2961) ;  /* 0x000000001014794e */ /* 0x000fce0000000000 */
[----:B0-2---:R-:W-:Y:S05]  /*2c7c0*/  CALL.ABS.NOINC R2 ;  /* 0x0000000002007343 */ /* 0x005fea0003c00000 */
.L_x_2961:
[----:B------:R-:W-:Y:S05]  /*2c7d0*/  BSYNC B6 ;  /* 0x0000000000067941 */ /* 0x000fea0003800000 */
.L_x_2960:
[----:B------:R-:W-:Y:S01]  /*2c7e0*/  IADD3 R0, R23, 0xa400, RZ ;  /* 0x0000a40017007810 */ /* 0x000fe20007ffe0ff */
[----:B------:R-:W-:Y:S01]  /*2c7f0*/  BSSY B6, `(.L_x_2962) ;  /* 0x0000015000067945 */ /* 0x000fe20003800000 */
[----:B------:R-:W-:Y:S02]  /*2c800*/  LOP3.LUT R22, R22, 0xfffffffe, RZ, 0xc0, !PT ;  /* 0xfffffffe16167812 */ /* 0x000fe400078ec0ff */
        /* <DEDUP_REMOVED lines=19> */
.L_x_2963:
[----:B------:R-:W-:Y:S05]  /*2c940*/  BSYNC B6 ;  /* 0x0000000000067941 */ /* 0x000fea0003800000 */
.L_x_2962:
        /* <DEDUP_REMOVED lines=20> */
.L_x_2965:
[----:B------:R-:W-:Y:S05]  /*2ca90*/  BSYNC B6 ;  /* 0x0000000000067941 */ /* 0x000fea0003800000 */
.L_x_2964:
        /* <DEDUP_REMOVED lines=10> */
[----:B-1----:R-:W-:Y:S01]  /*2cb40*/  IMAD.U32 R6, RZ, RZ, UR6 ;  /* 0x00000006ff067e24 */ /* 0x002fe2000f8e00ff */
[----:B------:R-:W-:Y:S01]  /*2cb50*/  MOV R11, UR9 ;  /* 0x00000009000b7c02 */ /* 0x000fe20008000f00 */
[----:B------:R-:W-:Y:S02]  /*2cb60*/  IMAD.U32 R7, RZ, RZ, UR7 ;  /* 0x00000007ff077e24 */ /* 0x000fe4000f8e00ff */
[----:B------:R-:W-:-:S02]  /*2cb70*/  IMAD.U32 R10, RZ, RZ, UR8 ;  /* 0x00000008ff0a7e24 */ /* 0x000fc4000f8e00ff */
[----:B------:R-:W-:Y:S02]  /*2cb80*/  IMAD.MOV.U32 R8, RZ, RZ, 0x70 ;  /* 0x00000070ff087424 */ /* 0x000fe400078e00ff */
[----:B------:R-:W-:Y:S02]  /*2cb90*/  IMAD.MOV.U32 R12, RZ, RZ, 0x1 ;  /* 0x00000001ff0c7424 */ /* 0x000fe400078e00ff */
[----:B------:R-:W-:-:S07]  /*2cba0*/  IMAD.MOV.U32 R13, RZ, RZ, RZ ;  /* 0x000000ffff0d7224 */ /* 0x000fce00078e00ff */
[----:B------:R-:W-:-:S07]  /*2cbb0*/  LEPC R20, `(.L_x_2967) ;  /* 0x000000001014794e */ /* 0x000fce0000000000 */
[----:B0-2---:R-:W-:Y:S05]  /*2cbc0*/  CALL.ABS.NOINC R2 ;  /* 0x0000000002007343 */ /* 0x005fea0003c00000 */
.L_x_2967:
[----:B------:R-:W-:Y:S05]  /*2cbd0*/  BSYNC B6 ;  /* 0x0000000000067941 */ /* 0x000fea0003800000 */
.L_x_2966:
[----:B------:R-:W2:Y:S01]  /*2cbe0*/  LDL R33, [R1+0x4] ;  /* 0x0000040001217983 */ /* 0x000ea20000100800 */
[----:B------:R-:W-:Y:S01]  /*2cbf0*/  ULDC.64 UR4, c[0x0][0x9f8] ;  /* 0x00027e0000047ab9 */ /* 0x000fe20000000a00 */
[----:B------:R-:W3:Y:S01]  /*2cc00*/  LDC R11, c[0x0][0x430] ;  /* 0x00010c00ff0b7b82 */ /* 0x000ee20000000800 */
[----:B------:R-:W-:Y:S01]  /*2cc10*/  ISETP.NE.U32.AND P0, PT, RZ, UR4, PT ;  /* 0x00000004ff007c0c */ /* 0x000fe2000bf05070 */
[----:B------:R-:W4:Y:S03]  /*2cc20*/  S2R R20, SR_TID.X ;  /* 0x0000000000147919 */ /* 0x000f260000002100 */
[----:B------:R-:W-:-:S13]  /*2cc30*/  ISETP.NE.AND.EX P0, PT, RZ, UR5, PT, P0 ;  /* 0x00000005ff007c0c */ /* 0x000fda000bf05300 */
[----:B------:R-:W-:Y:S01]  /*2cc40*/  @P0 IADD3 R2, P1, R25, UR4, RZ ;  /* 0x0000000419020c10 */ /* 0x000fe2000ff3e0ff */
[----:B------:R-:W-:-:S03]  /*2cc50*/  ULDC UR4, c[0x0][0x2f4] ;  /* 0x0000bd0000047ab9 */ /* 0x000fc60000000800 */
[----:B------:R-:W-:Y:S01]  /*2cc60*/  @P0 IADD3.X R3, R26, UR5, RZ, P1, !PT ;  /* 0x000000051a030c10 */ /* 0x000fe20008ffe4ff */
[----:B------:R-:W-:-:S04]  /*2cc70*/  ULDC UR5, c[0x0][0x320] ;  /* 0x0000c80000057ab9 */ /* 0x000fc80000000800 */
[----:B------:R0:W2:Y:S01]  /*2cc80*/  @P0 LDG.E R34, desc[UR52][R2.64] ;  /* 0x0000003402220981 */ /* 0x0000a2000c1e1900 */
[----:B---3--:R-:W-:Y:S02]  /*2cc90*/  ISETP.NE.AND P2, PT, R11, 0x1, PT ;  /* 0x000000010b00780c */ /* 0x008fe40003f45270 */
[----:B------:R-:W-:Y:S02]  /*2cca0*/  MOV R8, 0xa0 ;  /* 0x000000a000087802 */ /* 0x000fe40000000f00 */
[C---:B----4-:R-:W-:Y:S01]  /*2ccb0*/  LOP3.LUT R21, R20.reuse, 0x7f, RZ, 0xc0, !PT ;  /* 0x0000007f14157812 */ /* 0x050fe200078ec0ff */
[----:B------:R-:W-:-:S03]  /*2ccc0*/  IMAD.SHL.U32 R20, R20, 0x20, RZ ;  /* 0x0000002014147824 */ /* 0x000fc600078e00ff */
[----:B------:R-:W-:-:S05]  /*2ccd0*/  SHF.R.U32.HI R21, RZ, 0x2, R21 ;  /* 0x00000002ff157819 */ /* 0x000fca0000011615 */
[----:B0-----:R-:W0:Y:S01]  /*2cce0*/  @P2 LDC R3, c[0x0][0x434] ;  /* 0x00010d00ff032b82 */ /* 0x001e220000000800 */
[----:B------:R-:W-:Y:S01]  /*2ccf0*/  LOP3.LUT R20, R21, 0x60, R20, 0xf8, !PT ;  /* 0x0000006015147812 */ /* 0x000fe200078ef814 */
[----:B------:R-:W-:-:S06]  /*2cd00*/  IMAD R8, R30, R8, -0xa0 ;  /* 0xffffff601e087424 */ /* 0x000fcc00078e0208 */
[----:B------:R-:W3:Y:S01]  /*2cd10*/  @P2 LDC R2, c[0x0][0x438] ;  /* 0x00010e00ff022b82 */ /* 0x000ee20000000800 */
[----:B------:R-:W-:-:S05]  /*2cd20*/  IMAD.IADD R9, R20, 0x1, R8 ;  /* 0x0000000114097824 */ /* 0x000fca00078e0208 */
[----:B------:R-:W-:Y:S01]  /*2cd30*/  ISETP.GE.AND P1, PT, R9, R27, PT ;  /* 0x0000001b0900720c */ /* 0x000fe20003f26270 */
[----:B------:R-:W4:Y:S01]  /*2cd40*/  S2R R20, SR_TID.X ;  /* 0x0000000000147919 */ /* 0x000f220000002100 */
[----:B------:R-:W1:Y:S11]  /*2cd50*/  S2R R21, SR_TID.X ;  /* 0x0000000000157919 */ /* 0x000e760000002100 */
[----:B------:R-:W3:Y:S01]  /*2cd60*/  @!P1 LDC.64 R4, c[0x0][0x418] ;  /* 0x00010600ff049b82 */ /* 0x000ee20000000a00 */
[----:B----4-:R-:W-:-:S04]  /*2cd70*/  LOP3.LUT R20, R20, 0x7f, RZ, 0xc0, !PT ;  /* 0x0000007f14147812 */ /* 0x010fc800078ec0ff */
[----:B------:R-:W-:Y:S01]  /*2cd80*/  SHF.R.U32.HI R10, RZ, 0x2, R20 ;  /* 0x00000002ff0a7819 */ /* 0x000fe20000011614 */
[----:B-1----:R-:W-:-:S05]  /*2cd90*/  IMAD.SHL.U32 R20, R21, 0x20, RZ ;  /* 0x0000002015147824 */ /* 0x002fca00078e00ff */
[----:B------:R-:W-:-:S04]  /*2cda0*/  LOP3.LUT R20, R10, 0x60, R20, 0xf8, !PT ;  /* 0x000000600a147812 */ /* 0x000fc800078ef814 */
[----:B------:R-:W-:-:S05]  /*2cdb0*/  LOP3.LUT R20, R20, 0x80, RZ, 0xfc, !PT ;  /* 0x0000008014147812 */ /* 0x000fca00078efcff */
[----:B------:R-:W-:Y:S01]  /*2cdc0*/  IMAD.IADD R8, R20, 0x1, R8 ;  /* 0x0000000114087824 */ /* 0x000fe200078e0208 */
[----:B------:R-:W-:Y:S01]  /*2cdd0*/  LOP3.LUT R22, R22, 0xffffffbf, RZ, 0xc0, !PT ;  /* 0xffffffbf16167812 */ /* 0x000fe200078ec0ff */
[----:B------:R-:W-:Y:S01]  /*2cde0*/  UMOV UR6, 0xffffffff ;  /* 0xffffffff00067882 */ /* 0x000fe20000000000 */
[----:B--2---:R-:W-:-:S04]  /*2cdf0*/  IMAD.IADD R9, R9, 0x1, R33 ;  /* 0x0000000109097824 */ /* 0x004fc800078e0221 */
[----:B0-----:R-:W-:-:S04]  /*2ce00*/  @P2 IMAD.HI.U32 R3, R9, R3, RZ ;  /* 0x0000000309032227 */ /* 0x001fc800078e00ff */
[----:B------:R-:W-:Y:S01]  /*2ce10*/  IMAD.MOV.U32 R0, RZ, RZ, R9 ;  /* 0x000000ffff007224 */ /* 0x000fe200078e0009 */
[----:B---3--:R-:W-:Y:S02]  /*2ce20*/  @P2 SHF.R.U32.HI R0, RZ, R2, R3 ;  /* 0x00000002ff002219 */ /* 0x008fe40000011603 */
[----:B------:R-:W0:Y:S02]  /*2ce30*/  @!P1 LDC.64 R2, c[0x0][0x428] ;  /* 0x00010a00ff029b82 */ /* 0x000e240000000a00 */
[--C-:B------:R-:W-:Y:S01]  /*2ce40*/  @!P1 SHF.R.S32.HI R7, RZ, 0x1f, R0.reuse ;  /* 0x0000001fff079819 */ /* 0x100fe20000011400 */
[----:B------:R-:W-:Y:S01]  /*2ce50*/  @!P1 IMAD.MOV.U32 R6, RZ, RZ, R0 ;  /* 0x000000ffff069224 */ /* 0x000fe200078e0000 */
[----:B------:R-:W-:-:S03]  /*2ce60*/  SHF.R.S32.HI R14, RZ, 0x1f, R34 ;  /* 0x0000001fff0e7819 */ /* 0x000fc60000011422 */
[----:B0-----:R-:W-:-:S04]  /*2ce70*/  @!P1 IMAD.WIDE.U32 R6, R34, R2, R6 ;  /* 0x0000000222069225 */ /* 0x001fc800078e0006 */
[----:B------:R-:W-:-:S04]  /*2ce80*/  @!P1 IMAD R2, R14, R2, RZ ;  /* 0x000000020e029224 */ /* 0x000fc800078e02ff */
[----:B------:R-:W-:Y:S02]  /*2ce90*/  @!P1 IMAD R2, R34, R3, R2 ;  /* 0x0000000322029224 */ /* 0x000fe400078e0202 */
[----:B------:R-:W0:Y:S01]  /*2cea0*/  @P2 LDC R3, c[0x0][0x434] ;  /* 0x00010d00ff032b82 */ /* 0x000e220000000800 */
[----:B------:R-:W-:-:S07]  /*2ceb0*/  @!P1 LEA R12, P0, R6, R4, 0x2 ;  /* 0x00000004060c9211 */ /* 0x000fce00078010ff */
[----:B------:R-:W1:Y:S01]  /*2cec0*/  @P2 LDC R4, c[0x0][0x438] ;  /* 0x00010e00ff042b82 */ /* 0x000e620000000800 */
[----:B------:R-:W-:-:S04]  /*2ced0*/  @!P1 IADD3 R2, R7, R2, RZ ;  /* 0x0000000207029210 */ /* 0x000fc80007ffe0ff */
[----:B------:R-:W-:Y:S01]  /*2cee0*/  @!P1 LEA.HI.X R13, R6, R5, R2, 0x2, P0 ;  /* 0x00000005060d9211 */ /* 0x000fe200000f1402 */
[C---:B------:R-:W-:Y:S01]  /*2cef0*/  IMAD.IADD R2, R8.reuse, 0x1, R33 ;  /* 0x0000000108027824 */ /* 0x040fe200078e0221 */
[----:B------:R-:W-:-:S04]  /*2cf00*/  ISETP.GE.AND P0, PT, R8, R27, PT ;  /* 0x0000001b0800720c */ /* 0x000fc80003f06270 */
[----:B------:R-:W-:Y:S01]  /*2cf10*/  ISETP.GT.U32.OR P0, PT, R20, 0x9f, P0 ;  /* 0x0000009f1400780c */ /* 0x000fe20000704470 */
[----:B------:R-:W-:Y:S02]  /*2cf20*/  IMAD.MOV.U32 R6, RZ, RZ, R2 ;  /* 0x000000ffff067224 */ /* 0x000fe400078e0002 */
[----:B0-----:R-:W-:-:S05]  /*2cf30*/  @P2 IMAD.HI.U32 R3, R2, R3, RZ ;  /* 0x0000000302032227 */ /* 0x001fca00078e00ff */
[----:B-1----:R-:W-:Y:S01]  /*2cf40*/  @P2 SHF.R.U32.HI R6, RZ, R4, R3 ;  /* 0x00000004ff062219 */ /* 0x002fe20000011603 */
[----:B------:R0:W-:Y:S04]  /*2cf50*/  STL [R1+0x8], R14 ;  /* 0x0000080e01007387 */ /* 0x0001e80000100800 */
        /* <DEDUP_REMOVED lines=18> */
[C---:B0-----:R-:W-:Y:S01]  /*2d080*/  IMAD.SHL.U32 R33, R14.reuse, 0x10, RZ ;  /* 0x000000100e217824 */ /* 0x041fe200078e00ff */
[----:B------:R-:W-:Y:S02]  /*2d090*/  SHF.L.U32 R15, R14, 0x4, RZ ;  /* 0x000000040e0f7819 */ /* 0x000fe400000006ff */
[----:B------:R1:W5:Y:S02]  /*2d0a0*/  @!P0 LDG.E R7, desc[UR52][R4.64] ;  /* 0x0000003404078981 */ /* 0x000364000c1e1900 */
[----:B------:R-:W-:-:S04]  /*2d0b0*/  LOP3.LUT R33, R33, 0x30, RZ, 0xc0, !PT ;  /* 0x0000003021217812 */ /* 0x000fc800078ec0ff */
[C---:B------:R-:W-:Y:S02]  /*2d0c0*/  ISETP.GE.AND P1, PT, R33.reuse, UR4, PT ;  /* 0x0000000421007c0c */ /* 0x040fe4000bf26270 */
[----:B------:R-:W-:Y:S02]  /*2d0d0*/  LOP3.LUT R14, R33, 0x40, RZ, 0xfc, !PT ;  /* 0x00000040210e7812 */ /* 0x000fe400078efcff */
[----:B------:R-:W-:Y:S02]  /*2d0e0*/  @P3 LOP3.LUT R22, R22, 0x40, RZ, 0xfc, !PT ;  /* 0x0000004016163812 */ /* 0x000fe400078efcff */
[----:B------:R-:W-:Y:S02]  /*2d0f0*/  LOP3.LUT R15, R15, 0x30, RZ, 0xc0, !PT ;  /* 0x000000300f0f7812 */ /* 0x000fe400078ec0ff */
[----:B------:R-:W-:Y:S02]  /*2d100*/  ISETP.GE.AND P0, PT, R14, UR4, PT ;  /* 0x000000040e007c0c */ /* 0x000fe4000bf06270 */
[----:B------:R-:W-:-:S02]  /*2d110*/  LOP3.LUT R22, R22, 0xffffffef, RZ, 0xc0, !PT ;  /* 0xffffffef16167812 */ /* 0x000fc400078ec0ff */
[----:B------:R-:W-:Y:S02]  /*2d120*/  LOP3.LUT R15, R15, 0x80, RZ, 0xfc, !PT ;  /* 0x000000800f0f7812 */ /* 0x000fe400078efcff */
        /* <DEDUP_REMOVED lines=11> */
[----:B------:R-:W-:Y:S01]  /*2d1e0*/  @P0 LOP3.LUT R22, R22, 0x1, RZ, 0xfc, !PT ;  /* 0x0000000116160812 */ /* 0x000fe200078efcff */
[----:B-1----:R-:W-:Y:S06]  /*2d1f0*/  BRA.DIV UR6, `(.L_x_2968) ;  /* 0x0000008a06607947 */ /* 0x002fec000b800000 */
.L_x_3209:
[----:B------:R-:W-:Y:S01]  /*2d200*/  ISETP.GT.U32.AND P0, PT, R20, 0x9f, PT ;  /* 0x0000009f1400780c */ /* 0x000fe20003f04070 */
[----:B------:R-:W-:Y:S01]  /*2d210*/  VIADD R5, R30, 0xffffffff ;  /* 0xffffffff1e057836 */ /* 0x000fe20000000000 */
[----:B------:R-:W-:-:S11]  /*2d220*/  LOP3.LUT R22, R22, 0xffffffdf, RZ, 0xc0, !PT ;  /* 0xffffffdf16167812 */ /* 0x000fd600078ec0ff */
[----:B------:R-:W-:Y:S01]  /*2d230*/  @P0 LOP3.LUT R22, R22, 0x20, RZ, 0xfc, !PT ;  /* 0x0000002016160812 */ /* 0x000fe200078efcff */
[----:B------:R-:W-:Y:S06]  /*2d240*/  @!P3 BRA `(.L_x_2969) ;  /* 0x000000000004b947 */ /* 0x000fec0003800000 */
[----:B------:R-:W-:Y:S01]  /*2d250*/  BPT.TRAP 0x1 ;  /* 0x000000040000795c */ /* 0x000fe20000300000 */
.L_x_2969:
[----:B------:R-:W-:Y:S01]  /*2d260*/  IMAD R0, R28, 0x8, R23 ;  /* 0x000000081c007824 */ /* 0x000fe200078e0217 */
[----:B------:R-:W-:Y:S01]  /*2d270*/  SHF.L.U32 R2, R35, 0x1f, RZ ;  /* 0x0000001f23027819 */ /* 0x000fe200000006ff */
[----:B------:R-:W-:Y:S01]  /*2d280*/  BSSY B0, `(.L_x_2970) ;  /* 0x0000005000007945 */ /* 0x000fe20003800000 */
[----:B------:R-:W-:Y:S02]  /*2d290*/  SHF.R.S32.HI R33, RZ, 0x1f, R9 ;  /* 0x0000001fff217819 */ /* 0x000fe40000011409 */
[----:B------:R-:W0:Y:S01]  /*2d2a0*/  SYNCS.PHASECHK.TRANS64.TRYWAIT P0, [R0+URZ+0x29880], R2 ;  /* 0x02988002000075a7 */ /* 0x000e22000800017f */
[----:B------:R1:W-:Y:S02]  /*2d2b0*/  STL [R1+0x34], R2 ;  /* 0x0000340201007387 */ /* 0x0003e40000100800 */
[----:B01----:R-:W-:Y:S05]  /*2d2c0*/  @!P0 BRA `(.L_x_2971) ;  /* 0x00000088005c8947 */ /* 0x003fea0003800000 */
.L_x_3210:
[----:B------:R-:W-:Y:S05]  /*2d2d0*/  BSYNC B0 ;  /* 0x0000000000007941 */ /* 0x000fea0003800000 */
.L_x_2970:
[----:B------:R-:W-:Y:S01]  /*2d2e0*/  ULDC.64 UR4, c[0x0][0x328] ;  /* 0x0000ca0000047ab9 */ /* 0x000fe20000000a00 */
[----:B-----5:R-:W-:Y:S01]  /*2d2f0*/  SHF.R.S32.HI R8, RZ, 0x1f, R6 ;  /* 0x0000001fff087819 */ /* 0x020fe20000011406 */
[----:B0-----:R-:W-:Y:S01]  /*2d300*/  IMAD R2, R33, UR4, RZ ;  /* 0x0000000421027c24 */ /* 0x001fe2000f8e02ff */
[----:B------:R-:W0:Y:S01]  /*2d310*/  S2R R14, SR_TID.X ;  /* 0x00000000000e7919 */ /* 0x000e220000002100 */
[----:B------:R-:W-:Y:S01]  /*2d320*/  ULDC.64 UR6, c[0x0][0x338] ;  /* 0x0000ce0000067ab9 */ /* 0x000fe20000000a00 */
[----:B------:R-:W-:Y:S01]  /*2d330*/  IMAD R11, R5, -0xa0, R27 ;  /* 0xffffff60050b7824 */ /* 0x000fe200078e021b */
[----:B------:R-:W-:Y:S01]  /*2d340*/  SHF.R.S32.HI R27, RZ, 0x1f, R10 ;  /* 0x0000001fff1b7819 */ /* 0x000fe2000001140a */
[C---:B------:R-:W-:Y:S01]  /*2d350*/  IMAD R4, R9.reuse, UR5, R2 ;  /* 0x0000000509047c24 */ /* 0x040fe2000f8e0202 */
[----:B------:R1:W-:Y:S01]  /*2d360*/  STL [R1+0x2c], R8 ;  /* 0x00002c0801007387 */ /* 0x0003e20000100800 */
[----:B------:R-:W-:Y:S01]  /*2d370*/  IMAD.WIDE.U32 R2, R9, UR4, RZ ;  /* 0x0000000409027c25 */ /* 0x000fe2000f8e00ff */
[----:B------:R-:W-:-:S03]  /*2d380*/  LOP3.LUT P1, RZ, R22, 0x1, RZ, 0xc0, !PT ;  /* 0x0000000116ff7812 */ /* 0x000fc6000782c0ff */
[----:B------:R-:W-:Y:S02]  /*2d390*/  IMAD.IADD R3, R3, 0x1, R4 ;  /* 0x0000000103037824 */ /* 0x000fe400078e0204 */
[----:B------:R-:W-:Y:S02]  /*2d3a0*/  IMAD R4, R8, UR6, RZ ;  /* 0x0000000608047c24 */ /* 0x000fe4000f8e02ff */
[----:B------:R-:W-:Y:S01]  /*2d3b0*/  IMAD.WIDE.U32 R2, R6, UR6, R2 ;  /* 0x0000000606027c25 */ /* 0x000fe2000f8e0002 */
[----:B-1----:R-:W-:-:S03]  /*2d3c0*/  SHF.R.S32.HI R8, RZ, 0x1f, R7 ;  /* 0x0000001fff087819 */ /* 0x002fc60000011407 */
[----:B------:R-:W-:Y:S01]  /*2d3d0*/  IMAD R4, R6, UR7, R4 ;  /* 0x0000000706047c24 */ /* 0x000fe2000f8e0204 */
[----:B------:R-:W-:Y:S01]  /*2d3e0*/  MOV R12, R2 ;  /* 0x00000002000c7202 */ /* 0x000fe20000000f00 */
[----:B------:R-:W-:Y:S01]  /*2d3f0*/  IMAD R2, R27, UR4, RZ ;  /* 0x000000041b027c24 */ /* 0x000fe2000f8e02ff */
[----:B------:R1:W-:Y:S01]  /*2d400*/  STL [R1+0x30], R8 ;  /* 0x0000300801007387 */ /* 0x0003e20000100800 */
[----:B------:R-:W-:Y:S02]  /*2d410*/  IMAD.IADD R13, R3, 0x1, R4 ;  /* 0x00000001030d7824 */ /* 0x000fe400078e0204 */
[C---:B------:R-:W-:Y:S02]  /*2d420*/  IMAD R4, R10.reuse, UR5, R2 ;  /* 0x000000050a047c24 */ /* 0x040fe4000f8e0202 */
[----:B------:R-:W-:Y:S01]  /*2d430*/  IMAD.WIDE.U32 R2, R10, UR4, RZ ;  /* 0x000000040a027c25 */ /* 0x000fe2000f8e00ff */
[----:B------:R-:W-:-:S03]  /*2d440*/  ULDC.64 UR4, c[0x0][0x330] ;  /* 0x0000cc0000047ab9 */ /* 0x000fc60000000a00 */
[----:B------:R-:W-:Y:S02]  /*2d450*/  IMAD.IADD R3, R3, 0x1, R4 ;  /* 0x0000000103037824 */ /* 0x000fe400078e0204 */
[----:B------:R-:W-:Y:S01]  /*2d460*/  IMAD R4, R8, UR6, RZ ;  /* 0x0000000608047c24 */ /* 0x000fe2000f8e02ff */
[----:B0-----:R-:W-:Y:S01]  /*2d470*/  LOP3.LUT R14, R14, 0x7f, RZ, 0xc0, !PT ;  /* 0x0000007f0e0e7812 */ /* 0x001fe200078ec0ff */
[----:B------:R-:W-:-:S03]  /*2d480*/  IMAD.WIDE.U32 R2, R7, UR6, R2 ;  /* 0x0000000607027c25 */ /* 0x000fc6000f8e0002 */
[----:B------:R-:W-:Y:S01]  /*2d490*/  SHF.R.U32.HI R15, RZ, 0x2, R14 ;  /* 0x00000002ff0f7819 */ /* 0x000fe2000001160e */
[----:B------:R-:W-:Y:S01]  /*2d4a0*/  IMAD R4, R7, UR7, R4 ;  /* 0x0000000707047c24 */ /* 0x000fe2000f8e0204 */
[----:B------:R-:W-:Y:S01]  /*2d4b0*/  ULDC.64 UR6, c[0x0][0x318] ;  /* 0x0000c60000067ab9 */ /* 0x000fe20000000a00 */
[----:B------:R-:W-:Y:S01]  /*2d4c0*/  IMAD.WIDE.U32 R12, R18, UR4, R12 ;  /* 0x00000004120c7c25 */ /* 0x000fe2000f8e000c */
[----:B------:R-:W-:-:S03]  /*2d4d0*/  SHF.R.U32.HI R14, RZ, 0x5, R14 ;  /* 0x00000005ff0e7819 */ /* 0x000fc6000001160e */
[----:B------:R-:W-:Y:S02]  /*2d4e0*/  IMAD.IADD R5, R3, 0x1, R4 ;  /* 0x0000000103057824 */ /* 0x000fe400078e0204 */
[----:B------:R-:W-:Y:S01]  /*2d4f0*/  IMAD.MOV.U32 R4, RZ, RZ, R2 ;  /* 0x000000ffff047224 */ /* 0x000fe200078e0002 */
[----:B------:R-:W-:Y:S01]  /*2d500*/  IADD3 R2, P0, R12, UR6, RZ ;  /* 0x000000060c027c10 */ /* 0x000fe2000ff1e0ff */
[C---:B-1----:R-:W-:Y:S02]  /*2d510*/  IMAD R8, R18.reuse, UR5, RZ ;  /* 0x0000000512087c24 */ /* 0x042fe4000f8e02ff */
[----:B------:R-:W-:Y:S01]  /*2d520*/  IMAD.WIDE.U32 R4, R18, UR4, R4 ;  /* 0x0000000412047c25 */ /* 0x000fe2000f8e0004 */
[----:B------:R-:W-:Y:S02]  /*2d530*/  UMOV UR4, 0xffffffff ;  /* 0xffffffff00047882 */ /* 0x000fe40000000000 */
[----:B------:R-:W-:Y:S01]  /*2d540*/  IADD3.X R3, R13, UR7, R8, P0, !PT ;  /* 0x000000070d037c10 */ /* 0x000fe200087fe408 */
[----:B------:R-:W-:Y:S01]  /*2d550*/  IMAD.SHL.U32 R14, R14, 0x400, RZ ;  /* 0x000004000e0e7824 */ /* 0x000fe200078e00ff */
[----:B------:R-:W-:-:S04]  /*2d560*/  IADD3 R26, P0, R4, UR6, RZ ;  /* 0x00000006041a7c10 */ /* 0x000fc8000ff1e0ff */
[----:B------:R-:W-:Y:S01]  /*2d570*/  IADD3.X R25, R8, UR7, R5, P0, !PT ;  /* 0x0000000708197c10 */ /* 0x000fe200087fe405 */
[----:B------:R-:W-:Y:S01]  /*2d580*/  IMAD R5, R28, 0x5000, R14 ;  /* 0x000050001c057824 */ /* 0x000fe200078e020e */
[----:B------:R-:W-:-:S04]  /*2d590*/  IADD3 R8, -R15, R11, RZ ;  /* 0x0000000b0f087210 */ /* 0x000fc80007ffe1ff */
[----:B------:R-:W-:Y:S01]  /*2d5a0*/  ISETP.GE.AND P5, PT, R8, 0x1, PT ;  /* 0x000000010800780c */ /* 0x000fe20003fa6270 */
[----:B------:R-:W-:-:S12]  /*2d5b0*/  BRA.DIV UR4, `(.L_x_2972) ;  /* 0x0000008604b87947 */ /* 0x000fd8000b800000 */
[----:B------:R-:W2:Y:S01]  /*2d5c0*/  LDL R14, [R1] ;  /* 0x00000000010e7983 */ /* 0x000ea20000100800 */
[----:B------:R-:W0:Y:S03]  /*2d5d0*/  S2R R11, SR_TID.X ;  /* 0x00000000000b7919 */ /* 0x000e260000002100 */
[----:B------:R-:W1:Y:S04]  /*2d5e0*/  SHFL.IDX PT, R12, R2, RZ, 0x1c1f ;  /* 0x001c1fff020c7589 */ /* 0x000e6800000e0000 */
[----:B------:R-:W3:Y:S01]  /*2d5f0*/  SHFL.IDX PT, R4, R3, RZ, 0x1c1f ;  /* 0x001c1fff03047589 */ /* 0x000ee200000e0000 */
[----:B------:R-:W-:Y:S01]  /*2d600*/  LOP3.LUT P6, RZ, R22, 0x2, RZ, 0xc0, !PT ;  /* 0x0000000216ff7812 */ /* 0x000fe200078cc0ff */
[----:B0-----:R-:W-:-:S05]  /*2d610*/  IMAD.SHL.U32 R11, R11, 0x10, RZ ;  /* 0x000000100b0b7824 */ /* 0x001fca00078e00ff */
[----:B------:R-:W-:-:S04]  /*2d620*/  LOP3.LUT R11, R11, 0x30, RZ, 0xc0, !PT ;  /* 0x000000300b0b7812 */ /* 0x000fc800078ec0ff */
[----:B-1----:R-:W-:-:S05]  /*2d630*/  IADD3 R12, P0, R11, R12, RZ ;  /* 0x0000000c0b0c7210 */ /* 0x002fca0007f1e0ff */
[----:B---3--:R-:W-:Y:S01]  /*2d640*/  IMAD.X R13, RZ, RZ, R4, P0 ;  /* 0x000000ffff0d7224 */ /* 0x008fe200000e0604 */
[----:B------:R-:W-:Y:S02]  /*2d650*/  ISETP.LT.OR P0, PT, R8, 0x1, P6 ;  /* 0x000000010800780c */ /* 0x000fe40003701670 */
[----:B------:R-:W-:-:S11]  /*2d660*/  IADD3 R4, R23, R5, R37 ;  /* 0x0000000517047210 */ /* 0x000fd60007ffe025 */
[----:B------:R-:W-:Y:S01]  /*2d670*/  @!PT LDS RZ, [RZ] ;  /* 0x00000000fffff984 */ /* 0x000fe20000000800 */
[----:B------:R-:W-:Y:S01]  /*2d680*/  LDGSTS.E.BYPASS.LTC128B.128 [R4+0xa400], desc[UR52][R12.64], !P0 ;  /* 0x0a4000000c047fae */ /* 0x000fe2000c101d74 */
[----:B------:R-:W-:-:S03]  /*2d690*/  ISETP.LT.OR P0, PT, R8, 0x1, P1 ;  /* 0x000000010800780c */ /* 0x000fc60000f01670 */
[----:B------:R-:W-:Y:S01]  /*2d6a0*/  SHFL.IDX PT, R21, R3, 0x1, 0x1c1f ;  /* 0x003c1f0003157f89 */ /* 0x000fe200000e0000 */
[----:B------:R-:W-:Y:S02]  /*2d6b0*/  LOP3.LUT R22, R22, 0xffffff7f, RZ, 0xc0, !PT ;  /* 0xffffff7f16167812 */ /* 0x000fe400078ec0ff */
[C---:B------:R-:W-:Y:S02]  /*2d6c0*/  ISETP.GE.AND P4, PT, R8.reuse, 0x21, PT ;  /* 0x000000210800780c */ /* 0x040fe40003f86270 */
[C---:B------:R-:W-:Y:S02]  /*2d6d0*/  ISETP.GE.AND P3, PT, R8.reuse, 0x41, PT ;  /* 0x000000410800780c */ /* 0x040fe40003f66270 */
[----:B------:R-:W-:Y:S01]  /*2d6e0*/  ISETP.GE.AND P2, PT, R8, 0x61, PT ;  /* 0x000000610800780c */ /* 0x000fe20003f46270 */
[----:B--2---:R-:W-:-:S05]  /*2d6f0*/  IMAD.IADD R5, R14, 0x1, R4 ;  /* 0x000000010e057824 */ /* 0x004fca00078e0204 */
[----:B------:R0:W-:Y:S04]  /*2d700*/  LDGSTS.E.BYPASS.LTC128B.128 [R5+0xa400], desc[UR52][R12.64+0x40], !P0 ;  /* 0x0a4000400c057fae */ /* 0x0001e8000c101d74 */
[----:B0-----:R-:W0:Y:S02]  /*2d710*/  SHFL.IDX PT, R12, R2, 0x1, 0x1c1f ;  /* 0x003c1f00020c7f89 */ /* 0x001e2400000e0000 */
[----:B0-----:R-:W-:-:S05]  /*2d720*/  IADD3 R12, P0, R11, R12, RZ ;  /* 0x0000000c0b0c7210 */ /* 0x001fca0007f1e0ff */
[----:B------:R-:W-:Y:S01]  /*2d730*/  IMAD.X R13, RZ, RZ, R21, P0 ;  /* 0x000000ffff0d7224 */ /* 0x000fe200000e0615 */
        /* <DEDUP_REMOVED lines=8> */
[----:B0-----:R-:W-:-:S04]  /*2d7c0*/  IADD3 R12, P0, R11, R12, RZ ;  /* 0x0000000c0b0c7210 */ /* 0x001fc80007f1e0ff */
[----:B------:R-:W-:Y:S02]  /*2d7d0*/  IADD3.X R13, RZ, R21, RZ, P0, !PT ;  /* 0x00000015ff0d7210 */ /* 0x000fe400007fe4ff */
        /* <DEDUP_REMOVED lines=8> */
[----:B------:R-:W-:-:S13]  /*2d860*/  ISETP.LT.OR P0, PT, R8, 0x61, P1 ;  /* 0x000000610800780c */ /* 0x000fda0000f01670 */
[----:B------:R0:W-:Y:S01]  /*2d870*/  LDGSTS.E.BYPASS.LTC128B.128 [R5+0xd400], desc[UR52][R2.64+0x40], !P0 ;  /* 0x0d40004002057fae */ /* 0x0001e2000c101d74 */
[----:B------:R-:W-:-:S03]  /*2d880*/  ISETP.GE.AND P0, PT, R8, 0x81, PT ;  /* 0x000000810800780c */ /* 0x000fc60003f06270 */
[----:B0-----:R0:W1:Y:S04]  /*2d890*/  SHFL.IDX PT, R3, R25, RZ, 0x1c1f ;  /* 0x001c1fff19037589 */ /* 0x00106800000e0000 */
[----:B------:R0:W2:Y:S06]  /*2d8a0*/  SHFL.IDX PT, R2, R26, RZ, 0x1c1f ;  /* 0x001c1fff1a027589 */ /* 0x0000ac00000e0000 */
[----:B------:R-:W-:-:S07]  /*2d8b0*/  @P0 LOP3.LUT R22, R22, 0x80, RZ, 0xfc, !PT ;  /* 0x0000008016160812 */ /* 0x000fce00078efcff */
.L_x_3222:
[----:B------:R-:W3:Y:S01]  /*2d8c0*/  S2R R11, SR_TID.X ;  /* 0x00000000000b7919 */ /* 0x000ee20000002100 */
[----:B------:R-:W-:Y:S01]  /*2d8d0*/  LOP3.LUT P6, RZ, R22, 0x2, RZ, 0xc0, !PT ;  /* 0x0000000216ff7812 */ /* 0x000fe200078cc0ff */
[----:B---3--:R-:W-:-:S05]  /*2d8e0*/  IMAD.SHL.U32 R11, R11, 0x10, RZ ;  /* 0x000000100b0b7824 */ /* 0x008fca00078e00ff */
[----:B------:R-:W-:-:S04]  /*2d8f0*/  LOP3.LUT R11, R11, 0x30, RZ, 0xc0, !PT ;  /* 0x000000300b0b7812 */ /* 0x000fc800078ec0ff */
[----:B--2---:R-:W-:-:S05]  /*2d900*/  IADD3 R2, P0, R11, R2, RZ ;  /* 0x000000020b027210 */ /* 0x004fca0007f1e0ff */
[----:B-1----:R-:W-:Y:S01]  /*2d910*/  IMAD.X R3, RZ, RZ, R3, P0 ;  /* 0x000000ffff037224 */ /* 0x002fe200000e0603 */
        /* <DEDUP_REMOVED lines=9> */
.L_x_2973:
[----:B------:R-:W-:Y:S02]  /*2d9b0*/  PLOP3.LUT P1, PT, P1, P0, PT, 0xa2, 0x0 ;  /* 0x000000000000781c */ /* 0x000fe40000f21472 */
[----:B------:R-:W-:-:S08]  /*2d9c0*/  @P0 R2UR P1, UR4, R0 ;  /* 0x00000000000402ca */ /* 0x000fd00000020000 */
[----:B------:R-:W-:-:S05]  /*2d9d0*/  @P0 PLOP3.LUT P0, PT, P1, PT, PT, 0x80, 0x0 ;  /* 0x000000000000081c */ /* 0x000fca0000f0f070 */
[----:B------:R-:W-:Y:S01]  /*2d9e0*/  @!P1 SYNCS.ARRIVE.TRANS64.RED.A0T1 RZ, [UR4+0x29870], RZ ;  /* 0x029870ffffff99a7 */ /* 0x000fe20008200404 */
[----:B------:R-:W-:Y:S07]  /*2d9f0*/  @!P1 ARRIVES.LDGSTSBAR.64.TRANSCNT [UR4+0x29870] ;  /* 0x02987000ff0099b0 */ /* 0x000fee0008000a84 */
[----:B------:R-:W-:Y:S05]  /*2da00*/  @P0 BRA.U.ANY `(.L_x_2973) ;  /* 0xfffffffd00e80947 */ /* 0x000fea000393ffff */
[----:B------:R-:W-:Y:S01]  /*2da10*/  NOP ;  /* 0x0000000000007918 */ /* 0x000fe20000000000 */
[----:B-1----:R-:W-:-:S05]  /*2da20*/  IMAD.U32 R2, RZ, RZ, UR39 ;  /* 0x00000027ff027e24 */ /* 0x002fca000f8e00ff */
[----:B------:R-:W-:-:S13]  /*2da30*/  ISETP.NE.AND P6, PT, R2, 0x3, PT ;  /* 0x000000030200780c */ /* 0x000fda0003fc5270 */
[----:B------:R-:W-:Y:S05]  /*2da40*/  @!P6 BRA `(.L_x_2974) ;  /* 0x000000000004e947 */ /* 0x000fea0003800000 */
[----:B------:R-:W-:Y:S01]  /*2da50*/  BPT.TRAP 0x1 ;  /* 0x000000040000795c */ /* 0x000fe20000300000 */
.L_x_2974:
[----:B------:R1:W-:Y:S01]  /*2da60*/  SYNCS.ARRIVE.TRANS64.A1T0 RZ, [R0+URZ+0x29870], RZ ;  /* 0x029870ff00ff79a7 */ /* 0x0003e2000810003f */
[----:B------:R-:W-:Y:S05]  /*2da70*/  @!P6 BRA `(.L_x_2975) ;  /* 0x000000000004e947 */ /* 0x000fea0003800000 */
[----:B------:R-:W-:Y:S01]  /*2da80*/  BPT.TRAP 0x1 ;  /* 0x000000040000795c */ /* 0x000fe20000300000 */
.L_x_2975:
[----:B------:R-:W2:Y:S01]  /*2da90*/  LDL R2, [R1+0x34] ;  /* 0x0000340001027983 */ /* 0x000ea20000100800 */
[----:B------:R-:W-:Y:S01]  /*2daa0*/  BSSY B0, `(.L_x_2976) ;  /* 0x0000003000007945 */ /* 0x000fe20003800000 */
[----:B--2---:R-:W2:Y:S03]  /*2dab0*/  SYNCS.PHASECHK.TRANS64.TRYWAIT P0, [R0+URZ+0x29840], R2 ;  /* 0x02984002000075a7 */ /* 0x004ea6000800017f */
[----:B--2---:R-:W-:Y:S05]  /*2dac0*/  @!P0 BRA `(.L_x_2977) ;  /* 0x00000088005c8947 */ /* 0x004fea0003800000 */
.L_x_3223:
[----:B------:R-:W-:Y:S05]  /*2dad0*/  BSYNC B0 ;  /* 0x0000000000007941 */ /* 0x000fea0003800000 */
.L_x_2976:
[----:B------:R-:W3:Y:S01]  /*2dae0*/  LDL.LU R4, [R1+0x2c] ;  /* 0x00002c0001047983 */ /* 0x000ee20000300800 */
[----:B------:R-:W-:Y:S01]  /*2daf0*/  ULDC.64 UR4, c[0x0][0x300] ;  /* 0x0000c00000047ab9 */ /* 0x000fe20000000a00 */
[----:B------:R-:W-:Y:S02]  /*2db00*/  ULDC.64 UR6, c[0x0][0x310] ;  /* 0x0000c40000067ab9 */ /* 0x000fe40000000a00 */
[----:B------:R-:W4:Y:S04]  /*2db10*/  LDL.LU R8, [R1+0x30] ;  /* 0x0000300001087983 */ /* 0x000f280000300800 */
[----:B------:R-:W5:Y:S01]  /*2db20*/  LDL R11, [R1+0x14] ;  /* 0x00001400010b7983 */ /* 0x000f620000100800 */
[----:B------:R-:W-:Y:S02]  /*2db30*/  IMAD R33, R33, UR4, RZ ;  /* 0x0000000421217c24 */ /* 0x000fe4000f8e02ff */
[----:B--2---:R-:W-:-:S04]  /*2db40*/  IMAD.WIDE.U32 R2, R9, UR4, RZ ;  /* 0x0000000409027c25 */ /* 0x004fc8000f8e00ff */
[----:B------:R-:W-:-:S05]  /*2db50*/  IMAD R33, R9, UR5, R33 ;  /* 0x0000000509217c24 */ /* 0x000fca000f8e0221 */
[----:B------:R-:W-:-:S03]  /*2db60*/  IADD3 R3, R3, R33, RZ ;  /* 0x0000002103037210 */ /* 0x000fc60007ffe0ff */
[----:B------:R-:W-:-:S04]  /*2db70*/  IMAD.WIDE.U32 R2, R6, UR6, R2 ;  /* 0x0000000606027c25 */ /* 0x000fc8000f8e0002 */
[----:B---3--:R-:W-:-:S04]  /*2db80*/  IMAD R4, R4, UR6, RZ ;  /* 0x0000000604047c24 */ /* 0x008fc8000f8e02ff */
[----:B------:R-:W-:Y:S02]  /*2db90*/  IMAD R4, R6, UR7, R4 ;  /* 0x0000000706047c24 */ /* 0x000fe4000f8e0204 */
[----:B------:R-:W-:Y:S02]  /*2dba0*/  IMAD R6, R27, UR4, RZ ;  /* 0x000000041b067c24 */ /* 0x000fe4000f8e02ff */
[----:B------:R-:W-:Y:S02]  /*2dbb0*/  IMAD.IADD R5, R3, 0x1, R4 ;  /* 0x0000000103057824 */ /* 0x000fe400078e0204 */
[----:B------:R-:W-:Y:S02]  /*2dbc0*/  IMAD.MOV.U32 R4, RZ, RZ, R2 ;  /* 0x000000ffff047224 */ /* 0x000fe400078e0002 */
[C---:B------:R-:W-:Y:S02]  /*2dbd0*/  IMAD R6, R10.reuse, UR5, R6 ;  /* 0x000000050a067c24 */ /* 0x040fe4000f8e0206 */
[----:B------:R-:W-:Y:S01]  /*2dbe0*/  IMAD.WIDE.U32 R2, R10, UR4, RZ ;  /* 0x000000040a027c25 */ /* 0x000fe2000f8e00ff */
[----:B------:R-:W-:-:S03]  /*2dbf0*/  ULDC.64 UR4, c[0x0][0x308] ;  /* 0x0000c20000047ab9 */ /* 0x000fc60000000a00 */
[----:B------:R-:W-:Y:S02]  /*2dc00*/  IMAD.IADD R3, R3, 0x1, R6 ;  /* 0x0000000103037824 */ /* 0x000fe400078e0206 */
[----:B----4-:R-:W-:Y:S02]  /*2dc10*/  IMAD R8, R8, UR6, RZ ;  /* 0x0000000608087c24 */ /* 0x010fe4000f8e02ff */
        /* <DEDUP_REMOVED lines=12> */
[----:B-----5:R-:W-:Y:S01]  /*2dce0*/  IMAD R4, R28, 0x7800, R11 ;  /* 0x000078001c047824 */ /* 0x020fe200078e020b */
[----:B------:R-:W-:Y:S07]  /*2dcf0*/  BRA.DIV UR4, `(.L_x_2978) ;  /* 0x0000008604e87947 */ /* 0x000fee000b800000 */
[----:B------:R-:W2:Y:S01]  /*2dd00*/  S2R R3, SR_TID.X ;  /* 0x0000000000037919 */ /* 0x000ea20000002100 */
[C---:B------:R-:W-:Y:S01]  /*2dd10*/  LOP3.LUT P6, RZ, R22.reuse, 0x8, RZ, 0xc0, !PT ;  /* 0x0000000816ff7812 */ /* 0x040fe200078cc0ff */
[C-C-:B------:R-:W-:Y:S01]  /*2dd20*/  @P5 IMAD.IADD R9, R23.reuse, 0x1, R4.reuse ;  /* 0x0000000117095824 */ /* 0x140fe200078e0204 */
[----:B------:R-:W-:Y:S01]  /*2dd30*/  LOP3.LUT P1, RZ, R22, 0x4, RZ, 0xc0, !PT ;  /* 0x0000000416ff7812 */ /* 0x000fe2000782c0ff */
[----:B------:R-:W-:Y:S01]  /*2dd40*/  SHFL.IDX PT, R2, R6, RZ, 0x1c1f ;  /* 0x001c1fff06027589 */ /* 0x000fe200000e0000 */
[----:B------:R-:W-:-:S03]  /*2dd50*/  @P4 IMAD.IADD R21, R23, 0x1, R4 ;  /* 0x0000000117154824 */ /* 0x000fc600078e0204 */
[----:B------:R-:W-:Y:S01]  /*2dd60*/  SHFL.IDX PT, R7, R7, RZ, 0x1c1f ;  /* 0x001c1fff07077589 */ /* 0x000fe200000e0000 */
[----:B--2---:R-:W-:-:S03]  /*2dd70*/  SHF.L.U32 R10, R3, 0x4, RZ ;  /* 0x00000004030a7819 */ /* 0x004fc600000006ff */
[----:B------:R-:W2:Y:S01]  /*2dd80*/  SHFL.IDX PT, R3, R5, RZ, 0x1c1f ;  /* 0x001c1fff05037589 */ /* 0x000ea200000e0000 */
[----:B------:R-:W-:-:S04]  /*2dd90*/  LOP3.LUT R10, R10, 0x30, RZ, 0xc0, !PT ;  /* 0x000000300a0a7812 */ /* 0x000fc800078ec0ff */
[----:B--2---:R-:W-:-:S05]  /*2dda0*/  @P5 IADD3 R3, P0, R10, R3, RZ ;  /* 0x000000030a035210 */ /* 0x004fca0007f1e0ff */
[----:B------:R-:W-:Y:S01]  /*2ddb0*/  @P5 IMAD.X R2, RZ, RZ, R2, P0 ;  /* 0x000000ffff025224 */ /* 0x000fe200000e0602 */
        /* <DEDUP_REMOVED lines=10> */
[----:B------:R-:W3:Y:S01]  /*2de60*/  SHFL.IDX PT, R2, R6, 0x1, 0x1c1f ;  /* 0x003c1f0006027f89 */ /* 0x000ee200000e0000 */
[----:B--2---:R-:W-:-:S05]  /*2de70*/  @P4 IADD3 R3, P0, R10, R3, RZ ;  /* 0x000000030a034210 */ /* 0x004fca0007f1e0ff */
[----:B---3--:R-:W-:-:S05]  /*2de80*/  @P4 IMAD.X R2, RZ, RZ, R2, P0 ;  /* 0x000000ffff024224 */ /* 0x008fca00000e0602 */
        /* <DEDUP_REMOVED lines=8> */
[----:B------:R-:W3:Y:S04]  /*2df10*/  SHFL.IDX PT, R2, R6, 0x2, 0x1c1f ;  /* 0x005c1f0006027f89 */ /* 0x000ee800000e0000 */
[----:B------:R-:W-:Y:S01]  /*2df20*/  SHFL.IDX PT, R6, R6, 0x3, 0x1c1f ;  /* 0x007c1f0006067f89 */ /* 0x000fe200000e0000 */
[----:B--2---:R-:W-:-:S04]  /*2df30*/  @P3 IADD3 R3, P0, R10, R3, RZ ;  /* 0x000000030a033210 */ /* 0x004fc80007f1e0ff */
[----:B---3--:R-:W-:-:S04]  /*2df40*/  @P3 IADD3.X R2, RZ, R2, RZ, P0, !PT ;  /* 0x00000002ff023210 */ /* 0x008fc800007fe4ff */
        /* <DEDUP_REMOVED lines=12> */
[----:B--2---:R2:W3:Y:S02]  /*2e010*/  SHFL.IDX PT, R2, R8, RZ, 0x1c1f ;  /* 0x001c1fff08027589 */ /* 0x0044e400000e0000 */
.L_x_3235:
[----:B------:R-:W-:Y:S01]  /*2e020*/  LOP3.LUT P0, RZ, R22, 0x80, RZ, 0xc0, !PT ;  /* 0x0000008016ff7812 */ /* 0x000fe2000780c0ff */
[----:B------:R-:W-:-:S12]  /*2e030*/  BSSY B0, `(.L_x_2979) ;  /* 0x0000011000007945 */ /* 0x000fd80003800000 */
[----:B------:R-:W-:Y:S05]  /*2e040*/  @!P0 BRA `(.L_x_2980) ;  /* 0x00000000003c8947 */ /* 0x000fea0003800000 */
[----:B------:R-:W4:Y:S01]  /*2e050*/  S2R R3, SR_TID.X ;  /* 0x0000000000037919 */ /* 0x000f220000002100 */
[C---:B------:R-:W-:Y:S01]  /*2e060*/  LOP3.LUT P3, RZ, R22.reuse, 0x10, RZ, 0xc0, !PT ;  /* 0x0000001016ff7812 */ /* 0x040fe2000786c0ff */
[----:B------:R-:W-:Y:S01]  /*2e070*/  IMAD.IADD R4, R23, 0x1, R4 ;  /* 0x0000000117047824 */ /* 0x000fe200078e0204 */
[C---:B------:R-:W-:Y:S02]  /*2e080*/  LOP3.LUT P2, RZ, R22.reuse, 0x8, RZ, 0xc0, !PT ;  /* 0x0000000816ff7812 */ /* 0x040fe4000784c0ff */
[----:B------:R-:W-:Y:S01]  /*2e090*/  LOP3.LUT P1, RZ, R22, 0x4, RZ, 0xc0, !PT ;  /* 0x0000000416ff7812 */ /* 0x000fe2000782c0ff */
[----:B----4-:R-:W-:-:S05]  /*2e0a0*/  IMAD.SHL.U32 R3, R3, 0x10, RZ ;  /* 0x0000001003037824 */ /* 0x010fca00078e00ff */
[----:B------:R-:W-:-:S04]  /*2e0b0*/  LOP3.LUT R3, R3, 0x30, RZ, 0xc0, !PT ;  /* 0x0000003003037812 */ /* 0x000fc800078ec0ff */
[----:B---3--:R-:W-:-:S04]  /*2e0c0*/  IADD3 R2, P0, R3, R2, RZ ;  /* 0x0000000203027210 */ /* 0x008fc80007f1e0ff */
[----:B------:R-:W-:-:S05]  /*2e0d0*/  IADD3.X R3, RZ, R7, RZ, P0, !PT ;  /* 0x00000007ff037210 */ /* 0x000fca00007fe4ff */
[----:B------:R-:W-:Y:S01]  /*2e0e0*/  @!PT LDS RZ, [RZ] ;  /* 0x00000000fffff984 */ /* 0x000fe20000000800 */
[----:B------:R-:W-:Y:S01]  /*2e0f0*/  @!PT LDS RZ, [RZ] ;  /* 0x00000000fffff984 */ /* 0x000fe20000000800 */
[----:B------:R-:W-:Y:S01]  /*2e100*/  @!PT LDS RZ, [RZ] ;  /* 0x00000000fffff984 */ /* 0x000fe20000000800 */
[----:B------:R4:W-:Y:S04]  /*2e110*/  LDGSTS.E.BYPASS.LTC128B.128 [R4+0x1c400], desc[UR52][R2.64], !P3 ;  /* 0x1c40000002047fae */ /* 0x0009e8000d901d74 */
[----:B------:R4:W-:Y:S04]  /*2e120*/  LDGSTS.E.BYPASS.LTC128B.128 [R4+0x1ec00], desc[UR52][R2.64+0x40], !P2 ;  /* 0x1ec0004002047fae */ /* 0x0009e8000d101d74 */
[----:B------:R4:W-:Y:S02]  /*2e130*/  LDGSTS.E.BYPASS.LTC128B.128 [R4+0x21400], desc[UR52][R2.64+0x80], !P1 ;  /* 0x2140008002047fae */ /* 0x0009e4000c901d74 */
.L_x_2980:
[----:B------:R-:W-:Y:S05]  /*2e140*/  BSYNC B0 ;  /* 0x0000000000007941 */ /* 0x000fea0003800000 */
.L_x_2979:
[----:B------:R-:W-:Y:S01]  /*2e150*/  NOP ;  /* 0x0000000000007918 */ /* 0x000fe20000000000 */
[----:B------:R-:W-:-:S13]  /*2e160*/  PLOP3.LUT P0, PT, PT, PT, PT, 0x80, 0x0 ;  /* 0x000000000000781c */ /* 0x000fda0003f0f070 */
.L_x_2981:
[----:B------:R-:W-:Y:S02]  /*2e170*/  PLOP3.LUT P1, PT, P1, P0, PT, 0xa2, 0x0 ;  /* 0x000000000000781c */ /* 0x000fe40000f21472 */
[----:B------:R-:W-:-:S08]  /*2e180*/  @P0 R2UR P1, UR4, R0 ;  /* 0x00000000000402ca */ /* 0x000fd00000020000 */
[----:B------:R-:W-:-:S05]  /*2e190*/  @P0 PLOP3.LUT P0, PT, P1, PT, PT, 0x80, 0x0 ;  /* 0x000000000000081c */ /* 0x000fca0000f0f070 */
[----:B------:R-:W-:Y:S01]  /*2e1a0*/  @!P1 SYNCS.ARRIVE.TRANS64.RED.A0T1 RZ, [UR4+0x29830], RZ ;  /* 0x029830ffffff99a7 */ /* 0x000fe20008200404 */
[----:B------:R-:W-:Y:S07]  /*2e1b0*/  @!P1 ARRIVES.LDGSTSBAR.64.TRANSCNT [UR4+0x29830] ;  /* 0x02983000ff0099b0 */ /* 0x000fee0008000a84 */
[----:B------:R-:W-:Y:S05]  /*2e1c0*/  @P0 BRA.U.ANY `(.L_x_2981) ;  /* 0xfffffffd00e80947 */ /* 0x000fea000393ffff */
[----:B------:R-:W-:Y:S01]  /*2e1d0*/  NOP ;  /* 0x0000000000007918 */ /* 0x000fe20000000000 */
[----:B---34-:R-:W-:-:S05]  /*2e1e0*/  IMAD.U32 R2, RZ, RZ, UR39 ;  /* 0x00000027ff027e24 */ /* 0x018fca000f8e00ff */
[----:B------:R-:W-:-:S13]  /*2e1f0*/  ISETP.NE.AND P2, PT, R2, 0x3, PT ;  /* 0x000000030200780c */ /* 0x000fda0003f45270 */
[----:B------:R-:W-:Y:S05]  /*2e200*/  @!P2 BRA `(.L_x_2982) ;  /* 0x000000000004a947 */ /* 0x000fea0003800000 */
[----:B------:R-:W-:Y:S01]  /*2e210*/  BPT.TRAP 0x1 ;  /* 0x000000040000795c */ /* 0x000fe20000300000 */
.L_x_2982:
[----:B------:R3:W5:Y:S01]  /*2e220*/  LDL.LU R2, [R1+0x38] ;  /* 0x0000380001027983 */ /* 0x0007620000300800 */
[----:B------:R3:W-:Y:S02]  /*2e230*/  SYNCS.ARRIVE.TRANS64.A1T0 RZ, [R0+URZ+0x29830], RZ ;  /* 0x029830ff00ff79a7 */ /* 0x0007e4000810003f */
[----:B------:R-:W-:Y:S05]  /*2e240*/  WARPSYNC.ALL ;  /* 0x0000000000007948 */ /* 0x000fea0003800000 */
[----:B------:R-:W-:Y:S01]  /*2e250*/  ULDC.64 UR4, c[0x0][0xa00] ;  /* 0x0002800000047ab9 */ /* 0x000fe20000000a00 */
[----:B------:R-:W-:Y:S01]  /*2e260*/  SHF.R.S32.HI R27, RZ, 0x1f, R31 ;  /* 0x0000001fff1b7819 */ /* 0x000fe2000001141f */
[----:B-1-3--:R-:W-:Y:S01]  /*2e270*/  VIADD R0, R23, 0x14400 ;  /* 0x0001440017007836 */ /* 0x00afe20000000000 */
[----:B------:R-:W-:Y:S01]  /*2e280*/  BAR.SYNC.DEFER_BLOCKING 0x8, 0x180 ;  /* 0x0206000000007b1d */ /* 0x000fe20000010000 */
[----:B------:R-:W-:-:S04]  /*2e290*/  ISETP.NE.U32.AND P0, PT, RZ, UR4, PT ;  /* 0x00000004ff007c0c */ /* 0x000fc8000bf05070 */
[----:B------:R-:W-:Y:S01]  /*2e2a0*/  ISETP.NE.AND.EX P0, PT, RZ, UR5, PT, P0 ;  /* 0x00000005ff007c0c */ /* 0x000fe2000bf05300 */
[----:B------:R-:W-:Y:S01]  /*2e2b0*/  ULDC.64 UR4, c[0x0][0x298] ;  /* 0x0000a60000047ab9 */ /* 0x000fe20000000a00 */
[----:B------:R-:W-:Y:S01]  /*2e2c0*/  BSSY B6, `(.L_x_2983) ;  /* 0x0000019000067945 */ /* 0x000fe20003800000 */
[----:B------:R-:W-:Y:S01]  /*2e2d0*/  IMAD R27, R27, UR4, RZ ;  /* 0x000000041b1b7c24 */ /* 0x000fe2000f8e02ff */
[----:B0-----:R-:W-:Y:S01]  /*2e2e0*/  SEL R26, R24, RZ, !P0 ;  /* 0x000000ff181a7207 */ /* 0x001fe20004000000 */
        /* <DEDUP_REMOVED lines=10> */
[----:B------:R-:W-:Y:S01]  /*2e390*/  MOV R4, UR4 ;  /* 0x0000000400047c02 */ /* 0x000fe20008000f00 */
[----:B------:R-:W-:Y:S01]  /*2e3a0*/  IMAD.U32 R5, RZ, RZ, UR5 ;  /* 0x00000005ff057e24 */ /* 0x000fe2000f8e00ff */
[----:B------:R-:W0:Y:S01]  /*2e3b0*/  LDC.64 R2, c[0x4][R2] ;  /* 0x0100000002027b82 */ /* 0x000e220000000a00 */
[----:B------:R-:W-:Y:S01]  /*2e3c0*/  IMAD.U32 R6, RZ, RZ, UR6 ;  /* 0x00000006ff067e24 */ /* 0x000fe2000f8e00ff */
[----:B------:R-:W-:Y:S01]  /*2e3d0*/  MOV R11, UR9 ;  /* 0x00000009000b7c02 */ /* 0x000fe20008000f00 */
[----:B------:R-:W-:Y:S02]  /*2e3e0*/  IMAD.U32 R7, RZ, RZ, UR7 ;  /* 0x00000007ff077e24 */ /* 0x000fe4000f8e00ff */
[----:B------:R-:W-:-:S02]  /*2e3f0*/  IMAD.U32 R10, RZ, RZ, UR8 ;  /* 0x00000008ff0a7e24 */ /* 0x000fc4000f8e00ff */
[----:B--2---:R-:W-:Y:S02]  /*2e400*/  IMAD.MOV.U32 R8, RZ, RZ, 0x70 ;  /* 0x00000070ff087424 */ /* 0x004fe400078e00ff */
[----:B------:R-:W-:Y:S02]  /*2e410*/  IMAD.MOV.U32 R12, RZ, RZ, 0x1 ;  /* 0x00000001ff0c7424 */ /* 0x000fe400078e00ff */
[----:B------:R-:W-:-:S07]  /*2e420*/  IMAD.MOV.U32 R13, RZ, RZ, RZ ;  /* 0x000000ffff0d7224 */ /* 0x000fce00078e00ff */
[----:B------:R-:W-:-:S07]  /*2e430*/  LEPC R20, `(.L_x_2984) ;  /* 0x000000001014794e */ /* 0x000fce0000000000 */
[----:B0-----:R-:W-:Y:S05]  /*2e440*/  CALL.ABS.NOINC R2 ;  /* 0x0000000002007343 */ /* 0x001fea0003c00000 */
.L_x_2984:
[----:B------:R-:W-:Y:S05]  /*2e450*/  BSYNC B6 ;  /* 0x0000000000067941 */ /* 0x000fea0003800000 */
.L_x_2983:
[----:B--2---:R0:W5:Y:S01]  /*2e460*/  LDL R8, [R1+0x28] ;  /* 0x0000280001087983 */ /* 0x0041620000100800 */
[----:B------:R-:W1:Y:S01]  /*2e470*/  LDC R7, c[0x0][0x448] ;  /* 0x00011200ff077b82 */ /* 0x000e620000000800 */
[----:B------:R-:W-:Y:S01]  /*2e480*/  MOV R3, R27 ;  /* 0x0000001b00037202 */ /* 0x000fe20000000f00 */
[----:B------:R-:W-:Y:S01]  /*2e490*/  IMAD.MOV.U32 R2, RZ, RZ, R24 ;  /* 0x000000ffff027224 */ /* 0x000fe200078e0018 */
[----:B------:R-:W2:Y:S01]  /*2e4a0*/  S2R R20, SR_TID.X ;  /* 0x0000000000147919 */ /* 0x000ea20000002100 */
[----:B------:R-:W-:Y:S02]  /*2e4b0*/  ULDC.64 UR4, c[0x0][0x2d8] ;  /* 0x0000b60000047ab9 */ /* 0x000fe40000000a00 */
[----:B------:R-:W-:-:S04]  /*2e4c0*/  IMAD.WIDE.U32 R2, R18, UR4, R2 ;  /* 0x0000000412027c25 */ /* 0x000fc8000f8e0002 */
[----:B------:R-:W-:Y:S01]  /*2e4d0*/  IMAD R3, R18, UR5, R3 ;  /* 0x0000000512037c24 */ /* 0x000fe2000f8e0203 */
[----:B------:R-:W-:Y:S02]  /*2e4e0*/  ULDC.64 UR4, c[0x0][0x2e0] ;  /* 0x0000b80000047ab9 */ /* 0x000fe40000000a00 */
[----:B------:R-:W-:Y:S02]  /*2e4f0*/  IMAD R0, R33, UR4, RZ ;  /* 0x0000000421007c24 */ /* 0x000fe4000f8e02ff */
[----:B------:R-:W-:-:S04]  /*2e500*/  IMAD.WIDE.U32 R2, R26, UR4, R2 ;  /* 0x000000041a027c25 */ /* 0x000fc8000f8e0002 */
[----:B------:R-:W-:Y:S01]  /*2e510*/  IMAD R0, R26, UR5, R0 ;  /* 0x000000051a007c24 */ /* 0x000fe2000f8e0200 */
[----:B------:R-:W3:Y:S01]  /*2e520*/  S2R R31, SR_TID.X ;  /* 0x00000000001f7919 */ /* 0x000ee20000002100 */
[----:B------:R-:W-:Y:S02]  /*2e530*/  ULDC.64 UR4, c[0x0][0x2d0] ;  /* 0x0000b40000047ab9 */ /* 0x000fe40000000a00 */
[----:B------:R-:W-:Y:S01]  /*2e540*/  IMAD.IADD R3, R3, 0x1, R0 ;  /* 0x0000000103037824 */ /* 0x000fe200078e0200 */
[----:B-1----:R-:W-:Y:S02]  /*2e550*/  ISETP.NE.AND P0, PT, R7, 0x1, PT ;  /* 0x000000010700780c */ /* 0x002fe40003f05270 */
[C---:B--2---:R-:W-:Y:S01]  /*2e560*/  LOP3.LUT R21, R20.reuse, 0x7f, RZ, 0xc0, !PT ;  /* 0x0000007f14157812 */ /* 0x044fe200078ec0ff */
[----:B------:R-:W-:-:S10]  /*2e570*/  IMAD.SHL.U32 R20, R20, 0x20, RZ ;  /* 0x0000002014147824 */ /* 0x000fd400078e00ff */
[----:B------:R-:W1:Y:S01]  /*2e580*/  @P0 LDC R6, c[0x0][0x44c] ;  /* 0x00011300ff060b82 */ /* 0x000e620000000800 */
[----:B------:R-:W-:-:S04]  /*2e590*/  SHF.R.U32.HI R21, RZ, 0x2, R21 ;  /* 0x00000002ff157819 */ /* 0x000fc80000011615 */
[----:B------:R-:W-:-:S03]  /*2e5a0*/  LOP3.LUT R20, R21, 0x60, R20, 0xf8, !PT ;  /* 0x0000006015147812 */ /* 0x000fc600078ef814 */
[----:B------:R-:W2:Y:S02]  /*2e5b0*/  @P0 LDC R0, c[0x0][0x450] ;  /* 0x00011400ff000b82 */ /* 0x000ea40000000800 */
[----:B------:R-:W-:-:S04]  /*2e5c0*/  IMAD R5, R17, 0x80, R20 ;  /* 0x0000008011057824 */ /* 0x000fc800078e0214 */
[----:B------:R-:W-:Y:S02]  /*2e5d0*/  IMAD.MOV.U32 R4, RZ, RZ, R5 ;  /* 0x000000ffff047224 */ /* 0x000fe400078e0005 */
[----:B-1----:R-:W-:-:S05]  /*2e5e0*/  @P0 IMAD.HI.U32 R6, R5, R6, RZ ;  /* 0x0000000605060227 */ /* 0x002fca00078e00ff */
[----:B--2---:R-:W-:-:S04]  /*2e5f0*/  @P0 SHF.R.U32.HI R4, RZ, R0, R6 ;  /* 0x00000000ff040219 */ /* 0x004fc80000011606 */
[----:B------:R-:W-:-:S05]  /*2e600*/  IADD3 R0, -R4, RZ, RZ ;  /* 0x000000ff04007210 */ /* 0x000fca0007ffe1ff */
        /* <DEDUP_REMOVED lines=9> */
[----:B---3--:R-:W-:Y:S02]  /*2e6a0*/  IMAD.SHL.U32 R21, R31, 0x10, RZ ;  /* 0x000000101f157824 */ /* 0x008fe400078e00ff */
[----:B------:R-:W-:-:S03]  /*2e6b0*/  IMAD.WIDE.U32 R2, R0, UR4, R2 ;  /* 0x0000000400027c25 */ /* 0x000fc6000f8e0002 */
[----:B------:R-:W-:Y:S01]  /*2e6c0*/  LOP3.LUT R21, R21, 0x30, RZ, 0xc0, !PT ;  /* 0x0000003015157812 */ /* 0x000fe200078ec0ff */
[----:B------:R-:W-:Y:S01]  /*2e6d0*/  IMAD R0, R0, UR5, R4 ;  /* 0x0000000500007c24 */ /* 0x000fe2000f8e0204 */
[----:B------:R-:W-:Y:S01]  /*2e6e0*/  ULDC.64 UR4, c[0x0][0x280] ;  /* 0x0000a00000047ab9 */ /* 0x000fe20000000a00 */
[----:B------:R-:W-:Y:S01]  /*2e6f0*/  IMAD.SHL.U32 R20, R31, 0x10, RZ ;  /* 0x000000101f147824 */ /* 0x000fe200078e00ff */
[----:B------:R-:W-:Y:S01]  /*2e700*/  IADD3 R4, P0, R2, UR4, RZ ;  /* 0x0000000402047c10 */ /* 0x000fe2000ff1e0ff */
[----:B------:R-:W-:Y:S01]  /*2e710*/  ULDC UR4, c[0x0][0x2b8] ;  /* 0x0000ae0000047ab9 */ /* 0x000fe20000000800 */
[C---:B------:R-:W-:Y:S02]  /*2e720*/  LOP3.LUT R9, R21.reuse, 0x40, RZ, 0xfc, !PT ;  /* 0x0000004015097812 */ /* 0x040fe400078efcff */
[----:B------:R-:W-:Y:S02]  /*2e730*/  LOP3.LUT R20, R20, 0x30, RZ, 0xc0, !PT ;  /* 0x0000003014147812 */ /* 0x000fe400078ec0ff */
[----:B------:R-:W-:-:S02]  /*2e740*/  LOP3.LUT R21, R21, 0x80, RZ, 0xfc, !PT ;  /* 0x0000008015157812 */ /* 0x000fc400078efcff */
[----:B------:R-:W-:Y:S01]  /*2e750*/  IADD3.X R0, R3, UR5, R0, P0, !PT ;  /* 0x0000000503007c10 */ /* 0x000fe200087fe400 */
[----:B------:R-:W-:Y:S01]  /*2e760*/  UMOV UR5, 0xffffffff ;  /* 0xffffffff00057882 */ /* 0x000fe20000000000 */
[----:B------:R-:W-:Y:S02]  /*2e770*/  LOP3.LUT R31, R31, 0x7f, RZ, 0xc0, !PT ;  /* 0x0000007f1f1f7812 */ /* 0x000fe400078ec0ff */
[----:B------:R-:W-:Y:S02]  /*2e780*/  ISETP.GE.AND P3, PT, R20, UR4, PT ;  /* 0x0000000414007c0c */ /* 0x000fe4000bf66270 */
[----:B------:R-:W-:Y:S02]  /*2e790*/  ISETP.GE.AND P2, PT, R9, UR4, PT ;  /* 0x0000000409007c0c */ /* 0x000fe4000bf46270 */
[----:B------:R-:W-:Y:S02]  /*2e7a0*/  ISETP.GE.AND P1, PT, R21, UR4, PT ;  /* 0x0000000415007c0c */ /* 0x000fe4000bf26270 */
[----:B------:R-:W-:Y:S01]  /*2e7b0*/  SHF.R.U32.HI R9, RZ, 0x2, R31 ;  /* 0x00000002ff097819 */ /* 0x000fe2000001161f */
[----:B0-----:R-:W-:Y:S10]  /*2e7c0*/  BRA.DIV UR5, `(.L_x_2985) ;  /* 0x0000008605207947 */ /* 0x001ff4000b800000 */
[----:B------:R-:W0:Y:S01]  /*2e7d0*/  SHFL.IDX PT, R3, R4, RZ, 0x1c1f ;  /* 0x001c1fff04037589 */ /* 0x000e2200000e0000 */
[----:B------:R-:W-:Y:S02]  /*2e7e0*/  IMAD R5, R32, R7, RZ ;  /* 0x0000000720057224 */ /* 0x000fe400078e02ff */
[----:B------:R-:W-:Y:S01]  /*2e7f0*/  IMAD R17, R17, 0x80, R9 ;  /* 0x0000008011117824 */ /* 0x000fe200078e0209 */
[----:B------:R-:W1:Y:S04]  /*2e800*/  SHFL.IDX PT, R2, R0, RZ, 0x1c1f ;  /* 0x001c1fff00027589 */ /* 0x000e6800000e0000 */
[----:B------:R-:W-:-:S13]  /*2e810*/  ISETP.GE.AND P0, PT, R17, R5, PT ;  /* 0x000000051100720c */ /* 0x000fda0003f06270 */
[----:B0-----:R-:W-:-:S04]  /*2e820*/  @!P0 IADD3 R3, P4, R20, R3, RZ ;  /* 0x0000000314038210 */ /* 0x001fc80007f9e0ff */
[----:B-1----:R-:W-:-:S04]  /*2e830*/  @!P0 IADD3.X R2, RZ, R2, RZ, P4, !PT ;  /* 0x00000002ff028210 */ /* 0x002fc800027fe4ff */
        /* <DEDUP_REMOVED lines=33> */
.L_x_3244:
[----:B------:R-:W-:Y:S01]  /*2ea50*/  IADD3 R17, R17, 0x60, RZ ;  /* 0x0000006011117810 */ /* 0x000fe20007ffe0ff */
[----:B------:R-:W-:Y:S03]  /*2ea60*/  BSSY B0, `(.L_x_2986) ;  /* 0x000000b000007945 */ /* 0x000fe60003800000 */
        /* <DEDUP_REMOVED lines=10> */
.L_x_2987:
[----:B------:R-:W-:Y:S05]  /*2eb10*/  BSYNC B0 ;  /* 0x0000000000007941 */ /* 0x000fea0003800000 */
.L_x_2986:
[----:B------:R-:W-:Y:S01]  /*2eb20*/  NOP ;  /* 0x0000000000007918 */ /* 0x000fe20000000000 */
[----:B------:R-:W-:-:S13]  /*2eb30*/  PLOP3.LUT P0, PT, PT, PT, PT, 0x80, 0x0 ;  /* 0x000000000000781c */ /* 0x000fda0003f0f070 */
.L_x_2988:
[----:B------:R-:W-:Y:S02]  /*2eb40*/  PLOP3.LUT P1, PT, P1, P0, PT, 0xa2, 0x0 ;  /* 0x000000000000781c */ /* 0x000fe40000f21472 */
[----:B------:R-:W-:-:S08]  /*2eb50*/  @P0 R2UR P1, UR4, R23 ;  /* 0x00000000170402ca */ /* 0x000fd00000020000 */
[----:B------:R-:W-:-:S05]  /*2eb60*/  @P0 PLOP3.LUT P0, PT, P1, PT, PT, 0x80, 0x0 ;  /* 0x000000000000081c */ /* 0x000fca0000f0f070 */
[----:B------:R-:W-:Y:S01]  /*2eb70*/  @!P1 SYNCS.ARRIVE.TRANS64.RED.A0T1 RZ, [UR4+0x29800], RZ ;  /* 0x029800ffffff99a7 */ /* 0x000fe20008200404 */
[----:B------:R-:W-:Y:S07]  /*2eb80*/  @!P1 ARRIVES.LDGSTSBAR.64.TRANSCNT [UR4+0x29800] ;  /* 0x02980000ff0099b0 */ /* 0x000fee0008000a84 */
[----:B------:R-:W-:Y:S05]  /*2eb90*/  @P0 BRA.U.ANY `(.L_x_2988) ;  /* 0xfffffffd00e80947 */ /* 0x000fea000393ffff */
[----:B-12---:R-:W2:Y:S01]  /*2eba0*/  LDL.LU R2, [R1+0x3c] ;  /* 0x00003c0001027983 */ /* 0x006ea20000300800 */
        /* <DEDUP_REMOVED lines=12> */
.L_x_3245:
[----:B------:R-:W-:Y:S05]  /*2ec70*/  BSYNC B0 ;  /* 0x0000000000007941 */ /* 0x000fea0003800000 */
.L_x_2989:
[----:B------:R-:W2:Y:S02]  /*2ec80*/  LDL R2, [R1+0xc] ;  /* 0x00000c0001027983 */ /* 0x000ea40000100800 */
[----:B--2---:R-:W-:-:S13]  /*2ec90*/  ISETP.GE.AND P0, PT, R33, R2, PT ;  /* 0x000000022100720c */ /* 0x004fda0003f06270 */
[----:B------:R-:W-:Y:S05]  /*2eca0*/  @!P0 BRA `(.L_x_2991) ;  /* 0x0000001400e48947 */ /* 0x000fea0003800000 */
[----:B------:R-:W-:Y:S01]  /*2ecb0*/  MOV R17, R28 ;  /* 0x0000001c00117202 */ /* 0x000fe20000000f00 */
[----:B------:R-:W-:-:S07]  /*2ecc0*/  IMAD.MOV.U32 R21, RZ, RZ, R35 ;  /* 0x000000ffff157224 */ /* 0x000fce00078e0023 */
.L_x_3011:
[----:B-12---:R-:W2:Y:S01]  /*2ecd0*/  LDL R0, [R1+0x4] ;  /* 0x0000040001007983 */ /* 0x006ea20000100800 */
[----:B0-----:R-:W0:Y:S03]  /*2ece0*/  LDC R4, c[0x0][0x430] ;  /* 0x00010c00ff047b82 */ /* 0x001e260000000800 */
[----:B------:R-:W3:Y:S01]  /*2ecf0*/  LDL R10, [R1+0x8] ;  /* 0x00000800010a7983 */ /* 0x000ee20000100800 */
[----:B------:R-:W1:Y:S03]  /*2ed00*/  S2R R2, SR_TID.X ;  /* 0x0000000000027919 */ /* 0x000e660000002100 */
[----:B------:R-:W4:Y:S01]  /*2ed10*/  LDL R9, [R1+0xc] ;  /* 0x00000c0001097983 */ /* 0x000f220000100800 */
[----:B0-----:R-:W-:Y:S01]  /*2ed20*/  ISETP.NE.AND P0, PT, R4, 0x1, PT ;  /* 0x000000010400780c */ /* 0x001fe20003f05270 */
[----:B------:R-:W0:-:S12]  /*2ed30*/  S2R R7, SR_TID.X ;  /* 0x0000000000077919 */ /* 0x000e180000002100 */
[----:B------:R-:W2:Y:S01]  /*2ed40*/  @P0 LDC R6, c[0x0][0x434] ;  /* 0x00010d00ff060b82 */ /* 0x000ea20000000800 */
[C---:B-1----:R-:W-:Y:S01]  /*2ed50*/  LOP3.LUT R3, R2.reuse, 0x7f, RZ, 0xc0, !PT ;  /* 0x0000007f02037812 */ /* 0x042fe200078ec0ff */
[----:B------:R-:W-:-:S03]  /*2ed60*/  IMAD.SHL.U32 R5, R2, 0x20, RZ ;  /* 0x0000002002057824 */ /* 0x000fc600078e00ff */
[----:B------:R-:W-:-:S04]  /*2ed70*/  SHF.R.U32.HI R3, RZ, 0x2, R3 ;  /* 0x00000002ff037819 */ /* 0x000fc80000011603 */
[----:B------:R-:W-:Y:S02]  /*2ed80*/  LOP3.LUT R5, R3, 0x60, R5, 0xf8, !PT ;  /* 0x0000006003057812 */ /* 0x000fe400078ef805 */
[----:B------:R-:W1:Y:S01]  /*2ed90*/  @P0 LDC R3, c[0x0][0x438] ;  /* 0x00010e00ff030b82 */ /* 0x000e620000000800 */
[----:B------:R-:W-:-:S04]  /*2eda0*/  LOP3.LUT R2, R2, 0x7f, RZ, 0xc0, !PT ;  /* 0x0000007f02027812 */ /* 0x000fc800078ec0ff */
[----:B------:R-:W-:Y:S02]  /*2edb0*/  SHF.R.U32.HI R8, RZ, 0x2, R2 ;  /* 0x00000002ff087819 */ /* 0x000fe40000011602 */
[----:B0-----:R-:W-:-:S04]  /*2edc0*/  SHF.L.U32 R7, R7, 0x5, RZ ;  /* 0x0000000507077819 */ /* 0x001fc800000006ff */
        /* <DEDUP_REMOVED lines=8> */
[----:B------:R-:W-:-:S04]  /*2ee50*/  @P0 IMAD.HI.U32 R6, R5, R6, RZ ;  /* 0x0000000605060227 */ /* 0x000fc800078e00ff */
[----:B------:R-:W-:Y:S01]  /*2ee60*/  IMAD.MOV.U32 R2, RZ, RZ, R5 ;  /* 0x000000ffff027224 */ /* 0x000fe200078e0005 */
[----:B-1----:R-:W-:Y:S02]  /*2ee70*/  @P0 SHF.R.U32.HI R2, RZ, R3, R6 ;  /* 0x00000003ff020219 */ /* 0x002fe40000011606 */
[----:B------:R-:W0:Y:S08]  /*2ee80*/  @P0 LDC R6, c[0x0][0x434] ;  /* 0x00010d00ff060b82 */ /* 0x000e300000000800 */
[----:B------:R-:W1:Y:S01]  /*2ee90*/  @P0 LDC R3, c[0x0][0x438] ;  /* 0x00010e00ff030b82 */ /* 0x000e620000000800 */
[----:B------:R-:W-:-:S04]  /*2eea0*/  IMAD.IADD R0, R7, 0x1, R0 ;  /* 0x0000000107007824 */ /* 0x000fc800078e0200 */
[----:B------:R-:W-:Y:S02]  /*2eeb0*/  IMAD.MOV.U32 R8, RZ, RZ, R0 ;  /* 0x000000ffff087224 */ /* 0x000fe400078e0000 */
[----:B0-----:R-:W-:-:S05]  /*2eec0*/  @P0 IMAD.HI.U32 R6, R0, R6, RZ ;  /* 0x0000000600060227 */ /* 0x001fca00078e00ff */
[----:B-1----:R-:W-:Y:S01]  /*2eed0*/  @P0 SHF.R.U32.HI R8, RZ, R3, R6 ;  /* 0x00000003ff080219 */ /* 0x002fe20000011606 */
[----:B------:R-:W-:-:S04]  /*2eee0*/  IMAD.MOV R6, RZ, RZ, -R2 ;  /* 0x000000ffff067224 */ /* 0x000fc800078e0a02 */
[----:B------:R-:W-:Y:S02]  /*2eef0*/  IMAD.MOV R3, RZ, RZ, -R8 ;  /* 0x000000ffff037224 */ /* 0x000fe400078e0a08 */
[C---:B------:R-:W-:Y:S02]  /*2ef00*/  IMAD R5, R4.reuse, R6, R5 ;  /* 0x0000000604057224 */ /* 0x040fe400078e0205 */
[----:B------:R-:W-:Y:S01]  /*2ef10*/  IMAD R4, R4, R3, R0 ;  /* 0x0000000304047224 */ /* 0x000fe200078e0200 */
[----:B------:R-:W-:Y:S01]  /*2ef20*/  SHF.R.S32.HI R3, RZ, 0x1f, R2 ;  /* 0x0000001fff037819 */ /* 0x000fe20000011402 */
[----:B---3--:R-:W-:-:S04]  /*2ef30*/  IMAD R0, R10, UR4, RZ ;  /* 0x000000040a007c24 */ /* 0x008fc8000f8e02ff */
[C---:B------:R-:W-:Y:S02]  /*2ef40*/  IMAD R0, R34.reuse, UR5, R0 ;  /* 0x0000000522007c24 */ /* 0x040fe4000f8e0200 */
[----:B------:R-:W-:-:S05]  /*2ef50*/  IMAD.WIDE.U32 R2, R34, UR4, R2 ;  /* 0x0000000422027c25 */ /* 0x000fca000f8e0002 */
[----:B------:R-:W-:Y:S02]  /*2ef60*/  IADD3 R3, R0, R3, RZ ;  /* 0x0000000300037210 */ /* 0x000fe40007ffe0ff */
[----:B------:R-:W-:-:S04]  /*2ef70*/  LEA R6, P0, R2, UR6, 0x2 ;  /* 0x0000000602067c11 */ /* 0x000fc8000f8010ff */
[----:B------:R-:W-:-:S05]  /*2ef80*/  LEA.HI.X R7, R2, UR7, R3, 0x2, P0 ;  /* 0x0000000702077c11 */ /* 0x000fca00080f1403 */
[----:B------:R-:W2:Y:S01]  /*2ef90*/  LDG.E R6, desc[UR52][R6.64] ;  /* 0x0000003406067981 */ /* 0x000ea2000c1e1900 */
[--C-:B------:R-:W-:Y:S01]  /*2efa0*/  @!P1 SHF.R.S32.HI R3, RZ, 0x1f, R8.reuse ;  /* 0x0000001fff039819 */ /* 0x100fe20000011408 */
[----:B------:R-:W-:-:S04]  /*2efb0*/  @!P1 IMAD.MOV.U32 R2, RZ, RZ, R8 ;  /* 0x000000ffff029224 */ /* 0x000fc800078e0008 */
[----:B------:R-:W-:-:S04]  /*2efc0*/  @!P1 IMAD.WIDE.U32 R2, R34, UR4, R2 ;  /* 0x0000000422029c25 */ /* 0x000fc8000f8e0002 */
[----:B------:R-:W-:Y:S01]  /*2efd0*/  @!P1 IMAD.IADD R0, R0, 0x1, R3 ;  /* 0x0000000100009824 */ /* 0x000fe200078e0203 */
[C---:B------:R-:W-:Y:S01]  /*2efe0*/  @!P1 LEA R10, P0, R2.reuse, UR6, 0x2 ;  /* 0x00000006020a9c11 */ /* 0x040fe2000f8010ff */
[----:B------:R-:W-:Y:S01]  /*2eff0*/  IMAD.MOV.U32 R8, RZ, RZ, RZ ;  /* 0x000000ffff087224 */ /* 0x000fe200078e00ff */
[----:B------:R-:W-:Y:S02]  /*2f000*/  MOV R12, UR39 ;  /* 0x00000027000c7c02 */ /* 0x000fe40008000f00 */
[----:B------:R-:W-:Y:S01]  /*2f010*/  @!P1 LEA.HI.X R11, R2, UR7, R0, 0x2, P0 ;  /* 0x00000007020b9c11 */ /* 0x000fe200080f1400 */
[----:B------:R-:W-:-:S04]  /*2f020*/  VIADD R28, R17, 0x1 ;  /* 0x00000001111c7836 */ /* 0x000fc80000000000 */
[----:B------:R0:W5:Y:S01]  /*2f030*/  @!P1 LDG.E R8, desc[UR52][R10.64] ;  /* 0x000000340a089981 */ /* 0x000162000c1e1900 */
[----:B------:R-:W-:Y:S02]  /*2f040*/  ISETP.NE.AND P1, PT, R12, 0x3, PT ;  /* 0x000000030c00780c */ /* 0x000fe40003f25270 */
[----:B------:R-:W-:Y:S01]  /*2f050*/  ISETP.NE.AND P0, PT, R28, 0x2, PT ;  /* 0x000000021c00780c */ /* 0x000fe20003f05270 */
[----:B------:R-:W-:-:S03]  /*2f060*/  IMAD.MOV.U32 R0, RZ, RZ, R33 ;  /* 0x000000ffff007224 */ /* 0x000fc600078e0021 */
[----:B------:R-:W-:Y:S01]  /*2f070*/  SEL R35, RZ, 0x1, P0 ;  /* 0x00000001ff237807 */ /* 0x000fe20000000000 */
[----:B------:R-:W-:Y:S01]  /*2f080*/  VIADD R33, R33, 0xffffffff ;  /* 0xffffffff21217836 */ /* 0x000fe20000000000 */
[----:B------:R-:W-:Y:S02]  /*2f090*/  SEL R28, R28, RZ, P0 ;  /* 0x000000ff1c1c7207 */ /* 0x000fe40000000000 */
[----:B------:R-:W-:Y:S02]  /*2f0a0*/  LOP3.LUT R35, R21, R35, RZ, 0x3c, !PT ;  /* 0x0000002315237212 */ /* 0x000fe400078e3cff */
[----:B----4-:R-:W-:Y:S02]  /*2f0b0*/  ISETP.GT.AND P2, PT, R0, R9, PT ;  /* 0x000000090000720c */ /* 0x010fe40003f44270 */
[----:B--2---:R-:W-:Y:S01]  /*2f0c0*/  SHF.R.S32.HI R31, RZ, 0x1f, R6 ;  /* 0x0000001fff1f7819 */ /* 0x004fe20000011406 */
[----:B0-----:R-:W-:Y:S10]  /*2f0d0*/  @!P1 BRA `(.L_x_2992) ;  /* 0x0000000000049947 */ /* 0x001ff40003800000 */
[----:B------:R-:W-:Y:S01]  /*2f0e0*/  BPT.TRAP 0x1 ;  /* 0x000000040000795c */ /* 0x000fe20000300000 */
.L_x_2992:
[----:B------:R-:W-:Y:S01]  /*2f0f0*/  IMAD R0, R28, 0x8, R23 ;  /* 0x000000081c007824 */ /* 0x000fe200078e0217 */
[----:B------:R-:W-:Y:S01]  /*2f100*/  SHF.L.U32 R32, R35, 0x1f, RZ ;  /* 0x0000001f23207819 */ /* 0x000fe200000006ff */
[----:B------:R-:W-:Y:S01]  /*2f110*/  BSSY B0, `(.L_x_2993) ;  /* 0x0000004000007945 */ /* 0x000fe20003800000 */
[----:B------:R-:W-:Y:S02]  /*2f120*/  SHF.R.S32.HI R26, RZ, 0x1f, R5 ;  /* 0x0000001fff1a7819 */ /* 0x000fe40000011405 */
[----:B------:R-:W0:Y:S02]  /*2f130*/  SYNCS.PHASECHK.TRANS64.TRYWAIT P0, [R0+URZ+0x29880], R32 ;  /* 0x02988020000075a7 */ /* 0x000e24000800017f */
[----:B0-----:R-:W-:Y:S05]  /*2f140*/  @!P0 BRA `(.L_x_2994) ;  /* 0x0000008000308947 */ /* 0x001fea0003800000 */
.L_x_3246:
[----:B------:R-:W-:Y:S05]  /*2f150*/  BSYNC B0 ;  /* 0x0000000000007941 */ /* 0x000fea0003800000 */
.L_x_2993:
[----:B------:R-:W-:Y:S01]  /*2f160*/  ULDC.64 UR4, c[0x0][0x328] ;  /* 0x0000ca0000047ab9 */ /* 0x000fe20000000a00 */
[----:B------:R-:W1:Y:S01]  /*2f170*/  S2R R9, SR_TID.X ;  /* 0x0000000000097919 */ /* 0x000e620000002100 */
        /* <DEDUP_REMOVED lines=10> */
[C---:B------:R-:W-:Y:S02]  /*2f220*/  IMAD R10, R6.reuse, UR7, R10 ;  /* 0x00000007060a7c24 */ /* 0x040fe4000f8e020a */
[----:B------:R-:W-:-:S04]  /*2f230*/  IMAD.WIDE.U32 R2, R6, UR6, R2 ;  /* 0x0000000606027c25 */ /* 0x000fc8000f8e0002 */
[----:B------:R-:W-:Y:S01]  /*2f240*/  IMAD R7, R27, UR4, RZ ;  /* 0x000000041b077c24 */ /* 0x000fe2000f8e02ff */
[----:B------:R-:W-:Y:S01]  /*2f250*/  IADD3 R11, R3, R10, RZ ;  /* 0x0000000a030b7210 */ /* 0x000fe20007ffe0ff */
[----:B------:R-:W-:Y:S02]  /*2f260*/  IMAD.MOV.U32 R10, RZ, RZ, R2 ;  /* 0x000000ffff0a7224 */ /* 0x000fe400078e0002 */
[C---:B------:R-:W-:Y:S02]  /*2f270*/  IMAD R7, R4.reuse, UR5, R7 ;  /* 0x0000000504077c24 */ /* 0x040fe4000f8e0207 */
[----:B------:R-:W-:Y:S01]  /*2f280*/  IMAD.WIDE.U32 R2, R4, UR4, RZ ;  /* 0x0000000404027c25 */ /* 0x000fe2000f8e00ff */
[----:B------:R-:W-:-:S03]  /*2f290*/  ULDC.64 UR4, c[0x0][0x330] ;  /* 0x0000cc0000047ab9 */ /* 0x000fc60000000a00 */
[----:B------:R-:W-:Y:S02]  /*2f2a0*/  IMAD.IADD R3, R3, 0x1, R7 ;  /* 0x0000000103037824 */ /* 0x000fe400078e0207 */
[----:B------:R-:W-:Y:S01]  /*2f2b0*/  IMAD R7, R30, UR6, RZ ;  /* 0x000000061e077c24 */ /* 0x000fe2000f8e02ff */
[----:B-1----:R-:W-:Y:S01]  /*2f2c0*/  LOP3.LUT R9, R9, 0x7f, RZ, 0xc0, !PT ;  /* 0x0000007f09097812 */ /* 0x002fe200078ec0ff */
[----:B------:R-:W-:-:S03]  /*2f2d0*/  IMAD.WIDE.U32 R2, R8, UR6, R2 ;  /* 0x0000000608027c25 */ /* 0x000fc6000f8e0002 */
[----:B------:R-:W-:Y:S01]  /*2f2e0*/  SHF.R.U32.HI R9, RZ, 0x5, R9 ;  /* 0x00000005ff097819 */ /* 0x000fe20000011609 */
        /* <DEDUP_REMOVED lines=14> */
[----:B------:R-:W2:Y:S01]  /*2f3d0*/  LDL R12, [R1] ;  /* 0x00000000010c7983 */ /* 0x000ea20000100800 */
[----:B------:R-:W1:Y:S03]  /*2f3e0*/  S2R R3, SR_TID.X ;  /* 0x0000000000037919 */ /* 0x000e660000002100 */
[----:B------:R-:W3:Y:S01]  /*2f3f0*/  SHFL.IDX PT, R2, R7, RZ, 0x1c1f ;  /* 0x001c1fff07027589 */ /* 0x000ee200000e0000 */
[----:B------:R-:W-:Y:S02]  /*2f400*/  IADD3 R9, R23, R9, R37 ;  /* 0x0000000917097210 */ /* 0x000fe40007ffe025 */
[----:B-1----:R-:W-:Y:S02]  /*2f410*/  SHF.L.U32 R11, R3, 0x4, RZ ;  /* 0x00000004030b7819 */ /* 0x002fe400000006ff */
[----:B------:R-:W1:Y:S02]  /*2f420*/  SHFL.IDX PT, R3, R20, RZ, 0x1c1f ;  /* 0x001c1fff14037589 */ /* 0x000e6400000e0000 */
[----:B------:R-:W-:-:S04]  /*2f430*/  LOP3.LUT R11, R11, 0x30, RZ, 0xc0, !PT ;  /* 0x000000300b0b7812 */ /* 0x000fc800078ec0ff */
[----:B---3--:R-:W-:-:S05]  /*2f440*/  IADD3 R2, P0, R11, R2, RZ ;  /* 0x000000020b027210 */ /* 0x008fca0007f1e0ff */
[----:B-1----:R-:W-:-:S05]  /*2f450*/  IMAD.X R3, RZ, RZ, R3, P0 ;  /* 0x000000ffff037224 */ /* 0x002fca00000e0603 */
[----:B------:R-:W-:Y:S01]  /*2f460*/  @!PT LDS RZ, [RZ] ;  /* 0x00000000fffff984 */ /* 0x000fe20000000800 */
[----:B------:R-:W-:Y:S04]  /*2f470*/  LDGSTS.E.BYPASS.LTC128B.128 [R9+0xa400], desc[UR52][R2.64], !P3 ;  /* 0x0a40000002097fae */ /* 0x000fe8000d901d74 */
[----:B------:R-:W-:Y:S01]  /*2f480*/  SHFL.IDX PT, R24, R24, RZ, 0x1c1f ;  /* 0x001c1fff18187589 */ /* 0x000fe200000e0000 */
[----:B--2---:R-:W-:-:S05]  /*2f490*/  IMAD.IADD R10, R12, 0x1, R9 ;  /* 0x000000010c0a7824 */ /* 0x004fca00078e0209 */
        /* <DEDUP_REMOVED lines=17> */
[----:B------:R-:W-:Y:S04]  /*2f5b0*/  LDGSTS.E.BYPASS.LTC128B.128 [R9+0xd400], desc[UR52][R2.64], !P3 ;  /* 0x0d40000002097fae */ /* 0x000fe8000d901d74 */
[----:B------:R1:W-:Y:S04]  /*2f5c0*/  LDGSTS.E.BYPASS.LTC128B.128 [R10+0xd400], desc[UR52][R2.64+0x40], !P1 ;  /* 0x0d400040020a7fae */ /* 0x0003e8000c901d74 */
[----:B-1----:R1:W2:Y:S02]  /*2f5d0*/  SHFL.IDX PT, R2, R25, RZ, 0x1c1f ;  /* 0x001c1fff19027589 */ /* 0x0022a400000e0000 */
.L_x_3258:
[----:B------:R-:W3:Y:S02]  /*2f5e0*/  S2R R3, SR_TID.X ;  /* 0x0000000000037919 */ /* 0x000ee40000002100 */
[----:B---3--:R-:W-:-:S05]  /*2f5f0*/  IMAD.SHL.U32 R3, R3, 0x10, RZ ;  /* 0x0000001003037824 */ /* 0x008fca00078e00ff */
[----:B------:R-:W-:-:S04]  /*2f600*/  LOP3.LUT R3, R3, 0x30, RZ, 0xc0, !PT ;  /* 0x0000003003037812 */ /* 0x000fc800078ec0ff */
        /* <DEDUP_REMOVED lines=9> */
.L_x_2996:
        /* <DEDUP_REMOVED lines=11> */
.L_x_2997:
[----:B------:R2:W-:Y:S01]  /*2f750*/  SYNCS.ARRIVE.TRANS64.A1T0 RZ, [R0+URZ+0x29870], RZ ;  /* 0x029870ff00ff79a7 */ /* 0x0005e2000810003f */
[----:B------:R-:W-:Y:S05]  /*2f760*/  @!P3 BRA `(.L_x_2998) ;  /* 0x000000000004b947 */ /* 0x000fea0003800000 */
[----:B------:R-:W-:Y:S01]  /*2f770*/  BPT.TRAP 0x1 ;  /* 0x000000040000795c */ /* 0x000fe20000300000 */
.L_x_2998:
[----:B------:R-:W3:Y:S01]  /*2f780*/  SYNCS.PHASECHK.TRANS64.TRYWAIT P0, [R0+URZ+0x29840], R32 ;  /* 0x02984020000075a7 */ /* 0x000ee2000800017f */
[----:B------:R-:W-:Y:S04]  /*2f790*/  BSSY B0, `(.L_x_2999) ;  /* 0x0000002000007945 */ /* 0x000fe80003800000 */
[----:B---3--:R-:W-:Y:S05]  /*2f7a0*/  @!P0 BRA `(.L_x_3000) ;  /* 0x0000008000608947 */ /* 0x008fea0003800000 */
.L_x_3259:
[----:B------:R-:W-:Y:S05]  /*2f7b0*/  BSYNC B0 ;  /* 0x0000000000007941 */ /* 0x000fea0003800000 */
.L_x_2999:
[----:B------:R-:W4:Y:S01]  /*2f7c0*/  LDL R10, [R1+0x14] ;  /* 0x00001400010a7983 */ /* 0x000f220000100800 */
[----:B------:R-:W-:Y:S01]  /*2f7d0*/  ULDC.64 UR4, c[0x0][0x300] ;  /* 0x0000c00000047ab9 */ /* 0x000fe20000000a00 */
[----:B------:R-:W-:Y:S01]  /*2f7e0*/  ULDC.64 UR6, c[0x0][0x310] ;  /* 0x0000c40000067ab9 */ /* 0x000fe20000000a00 */
[----:B------:R-:W-:Y:S01]  /*2f7f0*/  IMAD R7, R26, UR4, RZ ;  /* 0x000000041a077c24 */ /* 0x000fe2000f8e02ff */
[----:B------:R-:W5:Y:S01]  /*2f800*/  S2R R9, SR_TID.X ;  /* 0x0000000000097919 */ /* 0x000f620000002100 */
[C---:B------:R-:W-:Y:S01]  /*2f810*/  IMAD.WIDE.U32 R2, R5.reuse, UR4, RZ ;  /* 0x0000000405027c25 */ /* 0x040fe2000f8e00ff */
[C---:B------:R-:W-:Y:S02]  /*2f820*/  LOP3.LUT P4, RZ, R22.reuse, 0x10, RZ, 0xc0, !PT ;  /* 0x0000001016ff7812 */ /* 0x040fe4000788c0ff */
[C---:B------:R-:W-:Y:S01]  /*2f830*/  LOP3.LUT P3, RZ, R22.reuse, 0x8, RZ, 0xc0, !PT ;  /* 0x0000000816ff7812 */ /* 0x040fe2000786c0ff */
[----:B------:R-:W-:Y:S01]  /*2f840*/  IMAD R7, R5, UR5, R7 ;  /* 0x0000000505077c24 */ /* 0x000fe2000f8e0207 */
[----:B------:R-:W-:Y:S01]  /*2f850*/  LOP3.LUT P1, RZ, R22, 0x4, RZ, 0xc0, !PT ;  /* 0x0000000416ff7812 */ /* 0x000fe2000782c0ff */
[----:B------:R-:W-:-:S02]  /*2f860*/  IMAD R31, R31, UR6, RZ ;  /* 0x000000061f1f7c24 */ /* 0x000fc4000f8e02ff */
[----:B------:R-:W-:Y:S02]  /*2f870*/  IMAD.IADD R3, R3, 0x1, R7 ;  /* 0x0000000103037824 */ /* 0x000fe400078e0207 */
[----:B------:R-:W-:Y:S02]  /*2f880*/  IMAD R5, R27, UR4, RZ ;  /* 0x000000041b057c24 */ /* 0x000fe4000f8e02ff */
[----:B------:R-:W-:-:S04]  /*2f890*/  IMAD.WIDE.U32 R2, R6, UR6, R2 ;  /* 0x0000000606027c25 */ /* 0x000fc8000f8e0002 */
[----:B------:R-:W-:Y:S02]  /*2f8a0*/  IMAD R6, R6, UR7, R31 ;  /* 0x0000000706067c24 */ /* 0x000fe4000f8e021f */
[----:B------:R-:W-:-:S03]  /*2f8b0*/  IMAD R5, R4, UR5, R5 ;  /* 0x0000000504057c24 */ /* 0x000fc6000f8e0205 */
        /* <DEDUP_REMOVED lines=18> */
[----:B----4-:R-:W-:Y:S02]  /*2f9e0*/  IMAD R7, R28, 0x7800, R10 ;  /* 0x000078001c077824 */ /* 0x010fe400078e020a */
[----:B-----5:R-:W-:-:S05]  /*2f9f0*/  IMAD.SHL.U32 R10, R9, 0x10, RZ ;  /* 0x00000010090a7824 */ /* 0x020fca00078e00ff */
[----:B------:R-:W-:Y:S01]  /*2fa00*/  LOP3.LUT R10, R10, 0x30, RZ, 0xc0, !PT ;  /* 0x000000300a0a7812 */ /* 0x000fe200078ec0ff */
[----:B------:R-:W-:Y:S06]  /*2fa10*/  BRA.DIV UR4, `(.L_x_3001) ;  /* 0x0000007e04d87947 */ /* 0x000fec000b800000 */
[----:B------:R-:W4:Y:S01]  /*2fa20*/  SHFL.IDX PT, R2, R4, RZ, 0x1c1f ;  /* 0x001c1fff04027589 */ /* 0x000f2200000e0000 */
[----:B------:R-:W-:-:S03]  /*2fa30*/  IMAD.IADD R7, R23, 0x1, R7 ;  /* 0x0000000117077824 */ /* 0x000fc600078e0207 */
[----:B------:R-:W5:Y:S04]  /*2fa40*/  SHFL.IDX PT, R3, R6, RZ, 0x1c1f ;  /* 0x001c1fff06037589 */ /* 0x000f6800000e0000 */
[----:B------:R-:W-:Y:S04]  /*2fa50*/  SHFL.IDX PT, R9, R6, 0x2, 0x1c1f ;  /* 0x005c1f0006097f89 */ /* 0x000fe800000e0000 */
[----:B------:R-:W-:Y:S01]  /*2fa60*/  SHFL.IDX PT, R8, R8, RZ, 0x1c1f ;  /* 0x001c1fff08087589 */ /* 0x000fe200000e0000 */
[----:B----4-:R-:W-:-:S04]  /*2fa70*/  IADD3 R2, P0, R10, R2, RZ ;  /* 0x000000020a027210 */ /* 0x010fc80007f1e0ff */
[----:B-----5:R-:W-:-:S05]  /*2fa80*/  IADD3.X R3, RZ, R3, RZ, P0, !PT ;  /* 0x00000003ff037210 */ /* 0x020fca00007fe4ff */
        /* <DEDUP_REMOVED lines=24> */
.L_x_3271:
[----:B0-----:R-:W-:-:S04]  /*2fc10*/  IADD3 R2, P0, R10, R2, RZ ;  /* 0x000000020a027210 */ /* 0x001fc80007f1e0ff */
[----:B------:R-:W-:Y:S02]  /*2fc20*/  IADD3.X R3, RZ, R8, RZ, P0, !PT ;  /* 0x00000008ff037210 */ /* 0x000fe400007fe4ff */
[----:B------:R-:W-:-:S03]  /*2fc30*/  PLOP3.LUT P0, PT, PT, PT, PT, 0x80, 0x0 ;  /* 0x000000000000781c */ /* 0x000fc60003f0f070 */
[----:B------:R-:W-:Y:S01]  /*2fc40*/  @!PT LDS RZ, [RZ] ;  /* 0x00000000fffff984 */ /* 0x000fe20000000800 */
[----:B------:R-:W-:Y:S01]  /*2fc50*/  @!PT LDS RZ, [RZ] ;  /* 0x00000000fffff984 */ /* 0x000fe20000000800 */
[----:B------:R-:W-:Y:S01]  /*2fc60*/  @!PT LDS RZ, [RZ] ;  /* 0x00000000fffff984 */ /* 0x000fe20000000800 */
[----:B------:R0:W-:Y:S04]  /*2fc70*/  LDGSTS.E.BYPASS.LTC128B.128 [R7+0x1c400], desc[UR52][R2.64], !P4 ;  /* 0x1c40000002077fae */ /* 0x0001e8000e101d74 */
[----:B------:R0:W-:Y:S04]  /*2fc80*/  LDGSTS.E.BYPASS.LTC128B.128 [R7+0x1ec00], desc[UR52][R2.64+0x40], !P3 ;  /* 0x1ec0004002077fae */ /* 0x0001e8000d901d74 */
[----:B------:R0:W-:Y:S01]  /*2fc90*/  LDGSTS.E.BYPASS.LTC128B.128 [R7+0x21400], desc[UR52][R2.64+0x80], !P1 ;  /* 0x2140008002077fae */ /* 0x0001e2000c901d74 */
[----:B------:R-:W-:Y:S01]  /*2fca0*/  NOP ;  /* 0x0000000000007918 */ /* 0x000fe20000000000 */
.L_x_3002:
        /* <DEDUP_REMOVED lines=11> */
.L_x_3003:
[----:B------:R2:W-:Y:S02]  /*2fd60*/  SYNCS.ARRIVE.TRANS64.A1T0 RZ, [R0+URZ+0x29830], RZ ;  /* 0x029830ff00ff79a7 */ /* 0x0005e4000810003f */
[----:B--23--:R-:W-:-:S05]  /*2fd70*/  IMAD.U32 R0, RZ, RZ, UR37 ;  /* 0x00000025ff007e24 */ /* 0x00cfca000f8e00ff */
[----:B------:R-:W-:-:S13]  /*2fd80*/  ISETP.NE.AND P1, PT, R0, 0x3, PT ;  /* 0x000000030000780c */ /* 0x000fda0003f25270 */
[----:B------:R-:W-:Y:S05]  /*2fd90*/  @!P1 BRA `(.L_x_3004) ;  /* 0x0000000000049947 */ /* 0x000fea0003800000 */
[----:B------:R-:W-:Y:S01]  /*2fda0*/  BPT.TRAP 0x1 ;  /* 0x000000040000795c */ /* 0x000fe20000300000 */
.L_x_3004:
[----:B------:R-:W-:Y:S01]  /*2fdb0*/  LOP3.LUT R0, R21, 0x1, RZ, 0x3c, !PT ;  /* 0x0000000115007812 */ /* 0x000fe200078e3cff */
[----:B------:R-:W-:Y:S01]  /*2fdc0*/  IMAD R3, R17, 0x8, R23 ;  /* 0x0000000811037824 */ /* 0x000fe200078e0217 */
[----:B------:R-:W-:Y:S02]  /*2fdd0*/  BSSY B0, `(.L_x_3005) ;  /* 0x0000004000007945 */ /* 0x000fe40003800000 */
[----:B------:R-:W-:-:S04]  /*2fde0*/  SHF.L.U32 R0, R0, 0x1f, RZ ;  /* 0x0000001f00007819 */ /* 0x000fc800000006ff */
[----:B------:R-:W0:Y:S02]  /*2fdf0*/  SYNCS.PHASECHK.TRANS64.TRYWAIT P0, [R3+URZ+0x29870], R0 ;  /* 0x02987000030075a7 */ /* 0x000e24000800017f */
[----:B0-----:R-:W-:Y:S05]  /*2fe00*/  @!P0 BRA `(.L_x_3006) ;  /* 0x00000080005c8947 */ /* 0x001fea0003800000 */
.L_x_3272:
[----:B------:R-:W-:Y:S05]  /*2fe10*/  BSYNC B0 ;  /* 0x0000000000007941 */ /* 0x000fea0003800000 */
.L_x_3005:
[----:B------:R-:W-:-:S05]  /*2fe20*/  IMAD.U32 R2, RZ, RZ, UR39 ;  /* 0x00000027ff027e24 */ /* 0x000fca000f8e00ff */
[----:B------:R-:W-:-:S13]  /*2fe30*/  ISETP.NE.AND P0, PT, R2, 0x3, PT ;  /* 0x000000030200780c */ /* 0x000fda0003f05270 */
[----:B------:R-:W-:Y:S05]  /*2fe40*/  @!P0 BRA `(.L_x_3007) ;  /* 0x0000000000048947 */ /* 0x000fea0003800000 */
[----:B------:R-:W-:Y:S01]  /*2fe50*/  BPT.TRAP 0x1 ;  /* 0x000000040000795c */ /* 0x000fe20000300000 */
.L_x_3007:
[----:B0-----:R-:W-:Y:S01]  /*2fe60*/  SHF.L.U32 R0, R21, 0x1f, RZ ;  /* 0x0000001f15007819 */ /* 0x001fe200000006ff */
[----:B------:R-:W-:-:S03]  /*2fe70*/  IMAD R12, R17, 0x5000, RZ ;  /* 0x00005000110c7824 */ /* 0x000fc600078e02ff */
[----:B------:R-:W0:Y:S02]  /*2fe80*/  SYNCS.PHASECHK.TRANS64.TRYWAIT P0, [R3+URZ+0x29860], R0 ;  /* 0x02986000030075a7 */ /* 0x000e24000800017f */
[----:B0-----:R-:W-:Y:S05]  /*2fe90*/  @!P0 BRA `(.L_x_3008) ;  /* 0x00000080004c8947 */ /* 0x001fea0003800000 */
.L_x_3273:
[----:B------:R-:W0:Y:S04]  /*2fea0*/  LDL R4, [R1+0x20] ;  /* 0x0000200001047983 */ /* 0x000e280000100800 */
[----:B------:R-:W2:Y:S04]  /*2feb0*/  LDL R2, [R1+0x24] ;  /* 0x0000240001027983 */ /* 0x000ea80000100800 */
[----:B------:R-:W3:Y:S01]  /*2fec0*/  LDL R13, [R1+0x1c] ;  /* 0x00001c00010d7983 */ /* 0x000ee20000100800 */
[----:B------:R-:W-:Y:S05]  /*2fed0*/  WARPSYNC.ALL ;  /* 0x0000000000007948 */ /* 0x000fea0003800000 */
[----:B------:R-:W-:-:S05]  /*2fee0*/  IMAD.U32 R20, RZ, RZ, UR39 ;  /* 0x00000027ff147e24 */ /* 0x000fca000f8e00ff */
[----:B------:R-:W-:Y:S02]  /*2fef0*/  ISETP.NE.AND P0, PT, R20, 0x3, PT ;  /* 0x000000031400780c */ /* 0x000fe40003f05270 */
[----:B0-----:R-:W-:-:S04]  /*2ff00*/  LOP3.LUT R0, R12, R4, RZ, 0xfc, !PT ;  /* 0x000000040c007212 */ /* 0x001fc800078efcff */
[----:B------:R-:W-:Y:S02]  /*2ff10*/  IADD3 R0, R23, R0, RZ ;  /* 0x0000000017007210 */ /* 0x000fe40007ffe0ff */
[----:B---3--:R-:W-:-:S03]  /*2ff20*/  LOP3.LUT R17, R12, R13, RZ, 0xfc, !PT ;  /* 0x0000000d0c117212 */ /* 0x008fc600078efcff */
[----:B----4-:R-:W0:Y:S01]  /*2ff30*/  LDSM.16.MT88.4 R4, [R0+0xa400] ;  /* 0x00a400000004783b */ /* 0x010e220000004200 */
[----:B--2---:R-:W-:Y:S02]  /*2ff40*/  IMAD.IADD R2, R2, 0x1, R0 ;  /* 0x0000000102027824 */ /* 0x004fe400078e0200 */
[----:B------:R-:W-:Y:S01]  /*2ff50*/  IMAD.IADD R17, R23, 0x1, R17 ;  /* 0x0000000117117824 */ /* 0x000fe200078e0211 */
        /* <DEDUP_REMOVED lines=67> */
.L_x_3009:
[----:B-1----:R1:W-:Y:S01]  /*30390*/  SYNCS.ARRIVE.TRANS64.A1T0 RZ, [R3+URZ+0x29850], RZ ;  /* 0x029850ff03ff79a7 */ /* 0x0023e2000810003f */
[----:B------:R-:W-:Y:S06]  /*303a0*/  BAR.SYNC.DEFER_BLOCKING 0x2, 0x80 ;  /* 0x0082000000007b1d */ /* 0x000fec0000010000 */
[----:B------:R-:W-:Y:S05]  /*303b0*/  @!P1 BRA `(.L_x_3010) ;  /* 0x0000000000049947 */ /* 0x000fea0003800000 */
[----:B------:R-:W-:Y:S01]  /*303c0*/  BPT.TRAP 0x1 ;  /* 0x000000040000795c */ /* 0x000fe20000300000 */
.L_x_3010:
[----:B------:R-:W2:Y:S01]  /*303d0*/  LDL R0, [R1+0x10] ;  /* 0x0000100001007983 */ /* 0x000ea20000100800 */
[----:B-1----:R-:W-:Y:S01]  /*303e0*/  VIADD R3, R3, 0x29880 ;  /* 0x0002988003037836 */ /* 0x002fe20000000000 */
[----:B0-----:R-:W-:Y:S01]  /*303f0*/  MOV R17, R28 ;  /* 0x0000001c00117202 */ /* 0x001fe20000000f00 */
[----:B------:R-:W-:-:S03]  /*30400*/  IMAD.MOV.U32 R21, RZ, RZ, R35 ;  /* 0x000000ffff157224 */ /* 0x000fc600078e0023 */
[----:B--2---:R-:W-:-:S04]  /*30410*/  PRMT R3, R0, 0x654, R3 ;  /* 0x0000065400037816 */ /* 0x004fc80000000003 */
[----:B------:R2:W-:Y:S01]  /*30420*/  SYNCS.ARRIVE.TRANS64.RED.A1T0 RZ, [R3+URZ], RZ ;  /* 0x000000ff03ff79a7 */ /* 0x0005e2000810043f */
[----:B------:R-:W-:Y:S05]  /*30430*/  @P2 BRA `(.L_x_3011) ;  /* 0xffffffe800242947 */ /* 0x000fea000383ffff */
.L_x_2991:
[----:B-1----:R-:W1:Y:S01]  /*30440*/  S2R R0, SR_TID.X ;  /* 0x0000000000007919 */ /* 0x002e620000002100 */
[----:B------:R-:W-:Y:S01]  /*30450*/  BSSY B0, `(.L_x_3012) ;  /* 0x0000012000007945 */ /* 0x000fe20003800000 */
[----:B-1----:R-:W-:Y:S01]  /*30460*/  LOP3.LUT R2, R0, 0x7f, RZ, 0xc0, !PT ;  /* 0x0000007f00027812 */ /* 0x002fe200078ec0ff */
[----:B------:R-:W-:-:S03]  /*30470*/  IMAD.U32 R0, RZ, RZ, UR37 ;  /* 0x00000025ff007e24 */ /* 0x000fc6000f8e00ff */
[----:B------:R-:W-:Y:S02]  /*30480*/  ISETP.NE.AND P1, PT, R2, RZ, PT ;  /* 0x000000ff0200720c */ /* 0x000fe40003f25270 */
[----:B------:R-:W-:-:S11]  /*30490*/  ISETP.NE.AND P0, PT, R0, 0x3, PT ;  /* 0x000000030000780c */ /* 0x000fd60003f05270 */
[----:B------:R-:W-:Y:S05]  /*304a0*/  @P1 BRA `(.L_x_3013) ;  /* 0x0000000000301947 */ /* 0x000fea0003800000 */
[----:B------:R-:W1:Y:S01]  /*304b0*/  S2R R5, SR_LANEID ;  /* 0x0000000000057919 */ /* 0x000e620000000000 */
[----:B------:R-:W-:Y:S01]  /*304c0*/  VOTEU.ANY UR4, UPT, PT ;  /* 0x0000000000047886 */ /* 0x000fe200038e0100 */
[----:B--2---:R-:W2:Y:S01]  /*304d0*/  LDC.64 R2, c[0x0][0xc60] ;  /* 0x00031800ff027b82 */ /* 0x004ea20000000a00 */
        /* <DEDUP_REMOVED lines=9> */
.L_x_3013:
[----:B------:R-:W-:Y:S05]  /*30570*/  BSYNC B0 ;  /* 0x0000000000007941 */ /* 0x000fea0003800000 */
.L_x_3012:
[----:B------:R-:W-:Y:S05]  /*30580*/  @!P0 BRA `(.L_x_3014) ;  /* 0x0000000000048947 */ /* 0x000fea0003800000 */
[----:B------:R-:W-:Y:S01]  /*30590*/  BPT.TRAP 0x1 ;  /* 0x000000040000795c */ /* 0x000fe20000300000 */
.L_x_3014:
[----:B------:R-:W-:Y:S01]  /*305a0*/  LOP3.LUT R0, R35, 0x1, RZ, 0x3c, !PT ;  /* 0x0000000123007812 */ /* 0x000fe200078e3cff */
[----:B------:R-:W-:Y:S01]  /*305b0*/  IMAD R17, R28, 0x8, R23 ;  /* 0x000000081c117824 */ /* 0x000fe200078e0217 */
[----:B------:R-:W-:Y:S02]  /*305c0*/  BSSY B0, `(.L_x_3015) ;  /* 0x0000004000007945 */ /* 0x000fe40003800000 */
[----:B------:R-:W-:-:S04]  /*305d0*/  SHF.L.U32 R0, R0, 0x1f, RZ ;  /* 0x0000001f00007819 */ /* 0x000fc800000006ff */
[----:B------:R-:W1:Y:S02]  /*305e0*/  SYNCS.PHASECHK.TRANS64.TRYWAIT P1, [R17+URZ+0x29870], R0 ;  /* 0x02987000110075a7 */ /* 0x000e64000802017f */
[----:B-1----:R-:W-:Y:S05]  /*305f0*/  @!P1 BRA `(.L_x_3016) ;  /* 0x0000007800889947 */ /* 0x002fea0003800000 */
.L_x_3274:
[----:B------:R-:W-:Y:S05]  /*30600*/  BSYNC B0 ;  /* 0x0000000000007941 */ /* 0x000fea0003800000 */
.L_x_3015:
[----:B------:R-:W-:-:S05]  /*30610*/  IMAD.U32 R2, RZ, RZ, UR39 ;  /* 0x00000027ff027e24 */ /* 0x000fca000f8e00ff */
[----:B------:R-:W-:-:S13]  /*30620*/  ISETP.NE.AND P1, PT, R2, 0x3, PT ;  /* 0x000000030200780c */ /* 0x000fda0003f25270 */
[----:B------:R-:W-:Y:S05]  /*30630*/  @!P1 BRA `(.L_x_3017) ;  /* 0x0000000000049947 */ /* 0x000fea0003800000 */
[----:B------:R-:W-:Y:S01]  /*30640*/  BPT.TRAP 0x1 ;  /* 0x000000040000795c */ /* 0x000fe20000300000 */
.L_x_3017:
[----:B-1----:R-:W-:-:S04]  /*30650*/  SHF.L.U32 R0, R35, 0x1f, RZ ;  /* 0x0000001f23007819 */ /* 0x002fc800000006ff */
[----:B------:R-:W1:Y:S02]  /*30660*/  SYNCS.PHASECHK.TRANS64.TRYWAIT P1, [R17+URZ+0x29860], R0 ;  /* 0x02986000110075a7 */ /* 0x000e64000802017f */
[----:B-1----:R-:W-:Y:S05]  /*30670*/  @!P1 BRA `(.L_x_3018) ;  /* 0x00000078007c9947 */ /* 0x002fea0003800000 */
.L_x_3275:
[----:B------:R-:W3:Y:S04]  /*30680*/  LDL R2, [R1+0x20] ;  /* 0x0000200001027983 */ /* 0x000ee80000100800 */
[----:B--2---:R-:W2:Y:S04]  /*30690*/  LDL R3, [R1+0x24] ;  /* 0x0000240001037983 */ /* 0x004ea80000100800 */
[----:B------:R-:W4:Y:S01]  /*306a0*/  LDL R12, [R1+0x1c] ;  /* 0x00001c00010c7983 */ /* 0x000f220000100800 */
[----:B-1----:R-:W-:Y:S01]  /*306b0*/  IMAD R0, R28, 0x5000, RZ ;  /* 0x000050001c007824 */ /* 0x002fe200078e02ff */
[----:B------:R-:W-:Y:S05]  /*306c0*/  WARPSYNC.ALL ;  /* 0x0000000000007948 */ /* 0x000fea0003800000 */
[----:B------:R-:W-:-:S05]  /*306d0*/  IMAD.U32 R18, RZ, RZ, UR39 ;  /* 0x00000027ff127e24 */ /* 0x000fca000f8e00ff */
[----:B------:R-:W-:Y:S02]  /*306e0*/  ISETP.NE.AND P1, PT, R18, 0x3, PT ;  /* 0x000000031200780c */ /* 0x000fe40003f25270 */
[----:B---3--:R-:W-:-:S04]  /*306f0*/  LOP3.LUT R2, R0, R2, RZ, 0xfc, !PT ;  /* 0x0000000200027212 */ /* 0x008fc800078efcff */
[----:B------:R-:W-:Y:S02]  /*30700*/  IADD3 R2, R23, R2, RZ ;  /* 0x0000000217027210 */ /* 0x000fe40007ffe0ff */
[----:B----4-:R-:W-:-:S03]  /*30710*/  LOP3.LUT R0, R0, R12, RZ, 0xfc, !PT ;  /* 0x0000000c00007212 */ /* 0x010fc600078efcff */
[----:B0-----:R-:W0:Y:S01]  /*30720*/  LDSM.16.MT88.4 R4, [R2+0xa400] ;  /* 0x00a400000204783b */ /* 0x001e220000004200 */
[----:B--2---:R-:W-:Y:S02]  /*30730*/  IMAD.IADD R3, R3, 0x1, R2 ;  /* 0x0000000103037824 */ /* 0x004fe400078e0202 */
        /* <DEDUP_REMOVED lines=68> */
.L_x_3019:
[----:B0-----:R0:W-:Y:S01]  /*30b80*/  SYNCS.ARRIVE.TRANS64.A1T0 RZ, [R17+URZ+0x29850], RZ ;  /* 0x029850ff11ff79a7 */ /* 0x0011e2000810003f */
[----:B------:R-:W-:Y:S06]  /*30b90*/  BAR.SYNC.DEFER_BLOCKING 0x2, 0x80 ;  /* 0x0082000000007b1d */ /* 0x000fec0000010000 */
[----:B------:R-:W-:Y:S05]  /*30ba0*/  @!P0 BRA `(.L_x_3020) ;  /* 0x0000000000048947 */ /* 0x000fea0003800000 */
[----:B------:R-:W-:Y:S01]  /*30bb0*/  BPT.TRAP 0x1 ;  /* 0x000000040000795c */ /* 0x000fe20000300000 */
.L_x_3020:
[----:B-1----:R-:W2:Y:S01]  /*30bc0*/  LDL R0, [R1+0x10] ;  /* 0x0000100001007983 */ /* 0x002ea20000100800 */
[----:B0-----:R-:W-:Y:S01]  /*30bd0*/  VIADD R17, R17, 0x29880 ;  /* 0x0002988011117836 */ /* 0x001fe20000000000 */
[----:B------:R-:W-:-:S04]  /*30be0*/  IADD3 R28, R28, 0x1, RZ ;  /* 0x000000011c1c7810 */ /* 0x000fc80007ffe0ff */
[----:B------:R-:W-:-:S04]  /*30bf0*/  ISETP.NE.AND P0, PT, R28, 0x2, PT ;  /* 0x000000021c00780c */ /* 0x000fc80003f05270 */
[----:B------:R-:W-:Y:S02]  /*30c00*/  SEL R28, R28, RZ, P0 ;  /* 0x000000ff1c1c7207 */ /* 0x000fe40000000000 */
[----:B--2---:R-:W-:Y:S02]  /*30c10*/  PRMT R17, R0, 0x654, R17 ;  /* 0x0000065400117816 */ /* 0x004fe40000000011 */
[----:B------:R-:W-:Y:S02]  /*30c20*/  SEL R0, RZ, 0x1, P0 ;  /* 0x00000001ff007807 */ /* 0x000fe40000000000 */
[----:B------:R0:W-:Y:S02]  /*30c30*/  SYNCS.ARRIVE.TRANS64.RED.A1T0 RZ, [R17+URZ], RZ ;  /* 0x000000ff11ff79a7 */ /* 0x0001e4000810043f */
[----:B------:R-:W-:-:S07]  /*30c40*/  LOP3.LUT R35, R35, R0, RZ, 0x3c, !PT ;  /* 0x0000000023237212 */ /* 0x000fce00078e3cff */
.L_x_2959:
[----:B------:R-:W-:-:S13]  /*30c50*/  LOP3.LUT P0, RZ, R22, 0x100, RZ, 0xc0, !PT ;  /* 0x0000010016ff7812 */ /* 0x000fda000780c0ff */
[----:B------:R-:W-:Y:S05]  /*30c60*/  @!P0 BRA `(.L_x_3021) ;  /* 0x0000000000288947 */ /* 0x000fea0003800000 */
[----:B------:R-:W-:Y:S05]  /*30c70*/  WARPSYNC.ALL ;  /* 0x0000000000007948 */ /* 0x000fea0003800000 */
[----:B------:R-:W2:Y:S08]  /*30c80*/  S2UR UR4, SR_CgaCtaId ;  /* 0x00000000000479c3 */ /* 0x000eb00000008800 */
[----:B------:R-:W-:Y:S01]  /*30c90*/  BAR.SYNC.DEFER_BLOCKING 0x5, 0x180 ;  /* 0x0146000000007b1d */ /* 0x000fe20000010000 */
[----:B-1----:R-:W-:Y:S01]  /*30ca0*/  MOV R23, 0x400 ;  /* 0x0000040000177802 */ /* 0x002fe20000000f00 */
[----:B--2---:R-:W-:-:S05]  /*30cb0*/  IMAD.U32 R0, RZ, RZ, UR4 ;  /* 0x00000004ff007e24 */ /* 0x004fca000f8e00ff */
[----:B------:R-:W-:Y:S01]  /*30cc0*/  LEA R23, R0, R23, 0x18 ;  /* 0x0000001700177211 */ /* 0x000fe200078ec0ff */
[----:B------:R1:W-:Y:S04]  /*30cd0*/  STL [R1+0x10], R0 ;  /* 0x0000100001007387 */ /* 0x0003e80000100800 */
[----:B0-----:R1:W0:Y:S01]  /*30ce0*/  LDS.128 R16, [R23+0x298d0] ;  /* 0x0298d00017107984 */ /* 0x0012220000000c00 */
[----:B------:R-:W-:Y:S06]  /*30cf0*/  BAR.ARV 0x4, 0x180 ;  /* 0x0106000000007b1d */ /* 0x000fec0000002000 */
[----:B------:R-:W-:Y:S05]  /*30d00*/  BRA `(.L_x_3022) ;  /* 0x0000000c00dc7947 */ /* 0x000fea0003800000 */
.L_x_3021:
[----:B------:R-:W2:Y:S01]  /*30d10*/  S2R R0, SR_TID.X ;  /* 0x0000000000007919 */ /* 0x000ea20000002100 */
[----:B------:R-:W-:Y:S01]  /*30d20*/  UMOV UR4, 0xffffffff ;  /* 0xffffffff00047882 */ /* 0x000fe20000000000 */
[----:B--2---:R-:W-:-:S04]  /*30d30*/  LOP3.LUT R8, R0, 0x1f, RZ, 0xc0, !PT ;  /* 0x0000001f00087812 */ /* 0x004fc800078ec0ff */
[----:B------:R-:W-:Y:S01]  /*30d40*/  ISETP.NE.AND P0, PT, R8, 0x1f, PT ;  /* 0x0000001f0800780c */ /* 0x000fe20003f05270 */
[----:B------:R-:W-:-:S12]  /*30d50*/  BRA.DIV UR4, `(.L_x_3023) ;  /* 0x0000007204d87947 */ /* 0x000fd8000b800000 */
[----:B0-----:R-:W-:Y:S01]  /*30d60*/  IMAD.IADD R9, R19, 0x1, R8 ;  /* 0x0000000113097824 */ /* 0x001fe200078e0208 */
[----:B------:R-:W-:-:S04]  /*30d70*/  ULDC UR4, c[0x0][0xc3c] ;  /* 0x00030f0000047ab9 */ /* 0x000fc80000000800 */
[----:B------:R-:W-:-:S13]  /*30d80*/  ISETP.GE.OR P1, PT, R9, UR4, !P0 ;  /* 0x0000000409007c0c */ /* 0x000fda000c726670 */
[----:B------:R-:W0:Y:S08]  /*30d90*/  @!P1 LDC.64 R2, c[0x0][0xc80] ;  /* 0x00032000ff029b82 */ /* 0x000e300000000a00 */
[----:B------:R-:W2:Y:S01]  /*30da0*/  @!P1 LDC.64 R4, c[0x0][0xc78] ;  /* 0x00031e00ff049b82 */ /* 0x000ea20000000a00 */
[----:B0-----:R-:W-:-:S05]  /*30db0*/  @!P1 IMAD.WIDE R2, R9, 0x4, R2 ;  /* 0x0000000409029825 */ /* 0x001fca00078e0202 */
[----:B------:R2:W3:Y:S02]  /*30dc0*/  @!P1 LDG.E R7, desc[UR52][R2.64] ;  /* 0x0000003402079981 */ /* 0x0004e4000c1e1900 */
[----:B--2---:R-:W-:-:S05]  /*30dd0*/  @!P1 IMAD.WIDE R2, R9, 0x4, R4 ;  /* 0x0000000409029825 */ /* 0x004fca00078e0204 */
[----:B------:R-:W2:Y:S01]  /*30de0*/  @!P1 LDG.E R4, desc[UR52][R2.64] ;  /* 0x0000003402049981 */ /* 0x000ea2000c1e1900 */
[----:B------:R-:W-:Y:S01]  /*30df0*/  IMAD.MOV.U32 R17, RZ, RZ, RZ ;  /* 0x000000ffff117224 */ /* 0x000fe200078e00ff */
[----:B------:R-:W-:Y:S02]  /*30e00*/  MOV R5, RZ ;  /* 0x000000ff00057202 */ /* 0x000fe40000000f00 */
[C---:B------:R-:W-:Y:S01]  /*30e10*/  ISETP.GE.U32.AND P2, PT, R8.reuse, 0x2, PT ;  /* 0x000000020800780c */ /* 0x040fe20003f46070 */
[----:B------:R-:W-:Y:S01]  /*30e20*/  SHFL.IDX PT, R0, R16, RZ, 0x1f ;  /* 0x00001fff10007589 */ /* 0x000fe200000e0000 */
[C---:B------:R-:W-:Y:S02]  /*30e30*/  ISETP.GE.U32.AND P3, PT, R8.reuse, 0x4, PT ;  /* 0x000000040800780c */ /* 0x040fe40003f66070 */
[C---:B------:R-:W-:Y:S01]  /*30e40*/  ISETP.GE.U32.AND P4, PT, R8.reuse, 0x8, PT ;  /* 0x000000080800780c */ /* 0x040fe20003f86070 */
[----:B-1----:R0:W-:Y:S01]  /*30e50*/  SHFL.IDX PT, R6, R16, 0x1, 0x1f ;  /* 0x00201f0010067f89 */ /* 0x0021e200000e0000 */
[----:B------:R-:W-:Y:S01]  /*30e60*/  ISETP.GE.U32.AND P5, PT, R8, 0x10, PT ;  /* 0x000000100800780c */ /* 0x000fe20003fa6070 */
        /* <DEDUP_REMOVED lines=20> */
[----:B------:R0:W1:Y:S02]  /*30fb0*/  SHFL.IDX PT, R14, R2, 0x1f, 0x1f ;  /* 0x03e01f00020e7f89 */ /* 0x00006400000e0000 */
.L_x_3285:
[----:B------:R-:W-:Y:S02]  /*30fc0*/  ULDC UR4, c[0x0][0xc38] ;  /* 0x00030e0000047ab9 */ /* 0x000fe40000000800 */
[----:B------:R-:W-:-:S04]  /*30fd0*/  IMAD.U32 R4, RZ, RZ, UR4 ;  /* 0x00000004ff047e24 */ /* 0x000fc8000f8e00ff */
[----:B-1----:R-:W-:-:S04]  /*30fe0*/  IMAD R3, R14, R4, RZ ;  /* 0x000000040e037224 */ /* 0x002fc800078e02ff */
[----:B------:R-:W-:-:S05]  /*30ff0*/  IMAD.IADD R6, R6, 0x1, R3 ;  /* 0x0000000106067824 */ /* 0x000fca00078e0203 */
[----:B------:R-:W-:-:S13]  /*31000*/  ISETP.GT.AND P6, PT, R6, R0, PT ;  /* 0x000000000600720c */ /* 0x000fda0003fc4270 */
[----:B------:R-:W-:Y:S05]  /*31010*/  @P6 BRA `(.L_x_3024) ;  /* 0x0000000000a46947 */ /* 0x000fea0003800000 */
.L_x_3027:
[----:B0-----:R-:W0:Y:S01]  /*31020*/  LDC R2, c[0x0][0xc3c] ;  /* 0x00030f00ff027b82 */ /* 0x001e220000000800 */
[----:B------:R-:W-:-:S04]  /*31030*/  IADD3 R19, R19, 0x1f, RZ ;  /* 0x0000001f13137810 */ /* 0x000fc80007ffe0ff */
[----:B0-----:R-:W-:-:S13]  /*31040*/  ISETP.GE.AND P6, PT, R19, R2, PT ;  /* 0x000000021300720c */ /* 0x001fda0003fc6270 */
[----:B------:R-:W-:Y:S05]  /*31050*/  @P6 BRA `(.L_x_3025) ;  /* 0x0000000800bc6947 */ /* 0x000fea0003800000 */
[----:B------:R-:W0:Y:S01]  /*31060*/  S2R R3, SR_TID.X ;  /* 0x0000000000037919 */ /* 0x000e220000002100 */
        /* <DEDUP_REMOVED lines=30> */
.L_x_3293:
[----:B------:R-:W-:Y:S02]  /*31250*/  ULDC UR4, c[0x0][0xc38] ;  /* 0x00030e0000047ab9 */ /* 0x000fe40000000800 */
[----:B------:R-:W-:-:S04]  /*31260*/  IMAD.U32 R4, RZ, RZ, UR4 ;  /* 0x00000004ff047e24 */ /* 0x000fc8000f8e00ff */
[----:B-1----:R-:W-:-:S05]  /*31270*/  IMAD R3, R14, R4, RZ ;  /* 0x000000040e037224 */ /* 0x002fca00078e02ff */
[----:B------:R-:W-:-:S04]  /*31280*/  IADD3 R6, R3, R6, RZ ;  /* 0x0000000603067210 */ /* 0x000fc80007ffe0ff */
[----:B------:R-:W-:-:S13]  /*31290*/  ISETP.GT.AND P6, PT, R6, R0, PT ;  /* 0x000000000600720c */ /* 0x000fda0003fc4270 */
[----:B------:R-:W-:Y:S05]  /*312a0*/  @!P6 BRA `(.L_x_3027) ;  /* 0xfffffffc005ce947 */ /* 0x000fea000383ffff */
.L_x_3024:
        /* <DEDUP_REMOVED lines=10> */
.L_x_3298:
[----:B------:R-:W-:-:S13]  /*31350*/  ISETP.NE.AND P0, PT, R3, RZ, PT ;  /* 0x000000ff0300720c */ /* 0x000fda0003f05270 */
[----:B------:R-:W-:Y:S05]  /*31360*/  @!P0 BRA `(.L_x_3029) ;  /* 0x0000000000108947 */ /* 0x000fea0003800000 */
[----:B------:R-:W-:Y:S01]  /*31370*/  UMOV UR4, 0xffffffff ;  /* 0xffffffff00047882 */ /* 0x000fe20000000000 */
[----:B------:R-:W-:Y:S02]  /*31380*/  VIADD R12, R7, 0xffffffff ;  /* 0xffffffff070c7836 */ /* 0x000fe40000000000 */
[----:B------:R-:W-:Y:S05]  /*31390*/  BRA.DIV UR4, `(.L_x_3030) ;  /* 0x0000007604987947 */ /* 0x000fea000b800000 */
[----:B------:R4:W0:Y:S02]  /*313a0*/  SHFL.IDX PT, R16, R2, R12, 0x1f ;  /* 0x00001f0c02107589 */ /* 0x00082400000e0000 */
.L_x_3029:
[----:B---3--:R-:W-:Y:S01]  /*313b0*/  ISETP.NE.AND P0, PT, R5, 0x1, PT ;  /* 0x000000010500780c */ /* 0x008fe20003f05270 */
[----:B0-----:R-:W-:-:S05]  /*313c0*/  IMAD R16, R16, R4, R6 ;  /* 0x0000000410107224 */ /* 0x001fca00078e0206 */
[----:B------:R-:W-:-:S07]  /*313d0*/  IADD3 R0, R0, -R16, RZ ;  /* 0x8000001000007210 */ /* 0x000fce0007ffe0ff */
[----:B------:R-:W-:Y:S05]  /*313e0*/  @!P0 BRA `(.L_x_3031) ;  /* 0x0000000000dc8947 */ /* 0x000fea0003800000 */
[-C--:B--2---:R-:W-:Y:S01]  /*313f0*/  IABS R4, R17.reuse ;  /* 0x0000001100047213 */ /* 0x084fe20000000000 */
[----:B----4-:R-:W-:Y:S01]  /*31400*/  IMAD.MOV.U32 R2, RZ, RZ, RZ ;  /* 0x000000ffff027224 */ /* 0x010fe200078e00ff */
[----:B------:R-:W-:Y:S02]  /*31410*/  IABS R8, R17 ;  /* 0x0000001100087213 */ /* 0x000fe40000000000 */
[----:B------:R-:W0:Y:S08]  /*31420*/  I2F.RP R6, R4 ;  /* 0x0000000400067306 */ /* 0x000e300000209400 */
[----:B0-----:R-:W1:Y:S02]  /*31430*/  MUFU.RCP R6, R6 ;  /* 0x0000000600067308 */ /* 0x001e640000001000 */
[----:B-1----:R-:W-:Y:S01]  /*31440*/  VIADD R7, R6, 0xffffffe ;  /* 0x0ffffffe06077836 */ /* 0x002fe20000000000 */
[----:B------:R-:W-:-:S05]  /*31450*/  IABS R6, R5 ;  /* 0x0000000500067213 */ /* 0x000fca0000000000 */
[----:B------:R-:W0:Y:S02]  /*31460*/  F2I.FTZ.U32.TRUNC.NTZ R3, R7 ;  /* 0x0000000700037305 */ /* 0x000e24000021f000 */
[----:B0-----:R-:W-:-:S04]  /*31470*/  IMAD.MOV R9, RZ, RZ, -R3 ;  /* 0x000000ffff097224 */ /* 0x001fc800078e0a03 */
[----:B------:R-:W-:-:S04]  /*31480*/  IMAD R9, R9, R4, RZ ;  /* 0x0000000409097224 */ /* 0x000fc800078e02ff */
[----:B------:R-:W-:Y:S01]  /*31490*/  IMAD.HI.U32 R3, R3, R9, R2 ;  /* 0x0000000903037227 */ /* 0x000fe200078e0002 */
[----:B------:R-:W-:Y:S02]  /*314a0*/  IADD3 R9, RZ, -R8, RZ ;  /* 0x80000008ff097210 */ /* 0x000fe40007ffe0ff */
[----:B------:R-:W0:Y:S01]  /*314b0*/  I2F.RP R8, R6 ;  /* 0x0000000600087306 */ /* 0x000e220000209400 */
[----:B------:R-:W-:-:S05]  /*314c0*/  IABS R2, R0 ;  /* 0x0000000000027213 */ /* 0x000fca0000000000 */
[----:B------:R-:W-:-:S04]  /*314d0*/  IMAD.HI.U32 R7, R3, R2, RZ ;  /* 0x0000000203077227 */ /* 0x000fc800078e00ff */
[----:B------:R-:W-:Y:S01]  /*314e0*/  IMAD R9, R7, R9, R2 ;  /* 0x0000000907097224 */ /* 0x000fe200078e0202 */
[----:B------:R-:W-:Y:S01]  /*314f0*/  MOV R2, RZ ;  /* 0x000000ff00027202 */ /* 0x000fe20000000f00 */
[----:B0-----:R-:W0:Y:S03]  /*31500*/  MUFU.RCP R8, R8 ;  /* 0x0000000800087308 */ /* 0x001e260000001000 */
[----:B------:R-:W-:-:S13]  /*31510*/  ISETP.GT.U32.AND P1, PT, R4, R9, PT ;  /* 0x000000090400720c */ /* 0x000fda0003f24070 */
[----:B------:R-:W-:Y:S02]  /*31520*/  @!P1 IMAD.IADD R9, R9, 0x1, -R4 ;  /* 0x0000000109099824 */ /* 0x000fe400078e0a04 */
[----:B------:R-:W-:Y:S01]  /*31530*/  @!P1 VIADD R7, R7, 0x1 ;  /* 0x0000000107079836 */ /* 0x000fe20000000000 */
[----:B------:R-:W-:Y:S01]  /*31540*/  ISETP.NE.AND P1, PT, R17, RZ, PT ;  /* 0x000000ff1100720c */ /* 0x000fe20003f25270 */
[----:B0-----:R-:W-:Y:S01]  /*31550*/  VIADD R10, R8, 0xffffffe ;  /* 0x0ffffffe080a7836 */ /* 0x001fe20000000000 */
[----:B------:R-:W-:Y:S02]  /*31560*/  ISETP.GE.U32.AND P0, PT, R9, R4, PT ;  /* 0x000000040900720c */ /* 0x000fe40003f06070 */
[----:B------:R-:W-:Y:S01]  /*31570*/  IABS R4, R5 ;  /* 0x0000000500047213 */ /* 0x000fe20000000000 */
[----:B------:R-:W0:Y:S03]  /*31580*/  F2I.FTZ.U32.TRUNC.NTZ R3, R10 ;  /* 0x0000000a00037305 */ /* 0x000e26000021f000 */
[----:B------:R-:W-:-:S07]  /*31590*/  IADD3 R4, RZ, -R4, RZ ;  /* 0x80000004ff047210 */ /* 0x000fce0007ffe0ff */
[----:B------:R-:W-:Y:S02]  /*315a0*/  @P0 VIADD R7, R7, 0x1 ;  /* 0x0000000107070836 */ /* 0x000fe40000000000 */
        /* <DEDUP_REMOVED lines=17> */
[----:B------:R-:W-:-:S04]  /*316c0*/  IMAD.MOV R3, RZ, RZ, -R7 ;  /* 0x000000ffff037224 */ /* 0x000fc800078e0a07 */
[----:B------:R-:W-:Y:S02]  /*316d0*/  IMAD R3, R17, R3, R0 ;  /* 0x0000000311037224 */ /* 0x000fe400078e0200 */
[----:B------:R-:W-:-:S06]  /*316e0*/  @P0 VIADD R2, R2, 0x1 ;  /* 0x0000000102020836 */ /* 0x000fcc0000000000 */
[----:B------:R-:W-:Y:S02]  /*316f0*/  @!P2 IADD3 R2, -R2, RZ, RZ ;  /* 0x000000ff0202a210 */ /* 0x000fe40007ffe1ff */
[----:B------:R-:W-:-:S05]  /*31700*/  @!P1 LOP3.LUT R2, RZ, R5, RZ, 0x33, !PT ;  /* 0x00000005ff029212 */ /* 0x000fca00078e33ff */
[--C-:B------:R-:W-:Y:S02]  /*31710*/  IMAD.MOV R4, RZ, RZ, -R2.reuse ;  /* 0x000000ffff047224 */ /* 0x100fe400078e0a02 */
[C---:B------:R-:W-:Y:S02]  /*31720*/  IMAD R2, R5.reuse, 0x1000000, R2 ;  /* 0x0100000005027824 */ /* 0x040fe400078e0202 */
[----:B------:R-:W-:-:S05]  /*31730*/  IMAD R5, R5, R4, R7 ;  /* 0x0000000405057224 */ /* 0x000fca00078e0207 */
[----:B------:R-:W-:Y:S01]  /*31740*/  LEA R18, R5, R2, 0x10 ;  /* 0x0000000205127211 */ /* 0x000fe200078e80ff */
[----:B------:R-:W-:Y:S06]  /*31750*/  BRA `(.L_x_3032) ;  /* 0x0000000000f07947 */ /* 0x000fec0003800000 */
.L_x_3031:
[----:B----4-:R-:W0:Y:S02]  /*31760*/  LDC.64 R2, c[0x0][0xc90] ;  /* 0x00032400ff027b82 */ /* 0x010e240000000a00 */
[----:B0-----:R-:W-:-:S05]  /*31770*/  IMAD.WIDE R2, R19, 0x4, R2 ;  /* 0x0000000413027825 */ /* 0x001fca00078e0202 */
[----:B-1----:R0:W2:Y:S02]  /*31780*/  LDG.E R7, desc[UR52][R2.64] ;  /* 0x0000003402077981 */ /* 0x0020a4000c1e1900 */
[----:B0-----:R-:W-:Y:S02]  /*31790*/  IMAD.MOV.U32 R2, RZ, RZ, RZ ;  /* 0x000000ffff027224 */ /* 0x001fe400078e00ff */
[----:B--2---:R-:W-:-:S05]  /*317a0*/  IMAD R5, R17, R7, RZ ;  /* 0x0000000711057224 */ /* 0x004fca00078e02ff */
[-C--:B------:R-:W-:Y:S02]  /*317b0*/  IABS R6, R5.reuse ;  /* 0x0000000500067213 */ /* 0x080fe40000000000 */
[----:B------:R-:W-:Y:S02]  /*317c0*/  IABS R10, R5 ;  /* 0x00000005000a7213 */ /* 0x000fe40000000000 */
[----:B------:R-:W0:Y:S08]  /*317d0*/  I2F.RP R8, R6 ;  /* 0x0000000600087306 */ /* 0x000e300000209400 */
[----:B0-----:R-:W0:Y:S02]  /*317e0*/  MUFU.RCP R8, R8 ;  /* 0x0000000800087308 */ /* 0x001e240000001000 */
[----:B0-----:R-:W-:Y:S01]  /*317f0*/  VIADD R9, R8, 0xffffffe ;  /* 0x0ffffffe08097836 */ /* 0x001fe20000000000 */
[----:B------:R-:W-:-:S05]  /*31800*/  IADD3 R8, RZ, -R10, RZ ;  /* 0x8000000aff087210 */ /* 0x000fca0007ffe0ff */
[----:B------:R-:W0:Y:S02]  /*31810*/  F2I.FTZ.U32.TRUNC.NTZ R3, R9 ;  /* 0x0000000900037305 */ /* 0x000e24000021f000 */
        /* <DEDUP_REMOVED lines=14> */
[----:B------:R-:W-:Y:S02]  /*31900*/  @!P2 IADD3 R2, -R2, RZ, RZ ;  /* 0x000000ff0202a210 */ /* 0x000fe40007ffe1ff */
[----:B------:R-:W-:-:S05]  /*31910*/  @!P1 LOP3.LUT R2, RZ, R5, RZ, 0x33, !PT ;  /* 0x00000005ff029212 */ /* 0x000fca00078e33ff */
[----:B------:R-:W-:Y:S02]  /*31920*/  IMAD R6, R7, R2, RZ ;  /* 0x0000000207067224 */ /* 0x000fe400078e02ff */
[----:B------:R-:W-:Y:S02]  /*31930*/  IMAD.MOV R2, RZ, RZ, -R2 ;  /* 0x000000ffff027224 */ /* 0x000fe400078e0a02 */
[----:B------:R-:W-:Y:S02]  /*31940*/  IMAD.MOV R3, RZ, RZ, -R6 ;  /* 0x000000ffff037224 */ /* 0x000fe400078e0a06 */
[----:B------:R-:W-:Y:S02]  /*31950*/  IMAD R5, R5, R2, R0 ;  /* 0x0000000205057224 */ /* 0x000fe400078e0200 */
[----:B------:R-:W-:Y:S01]  /*31960*/  IMAD.MOV.U32 R2, RZ, RZ, RZ ;  /* 0x000000ffff027224 */ /* 0x000fe200078e00ff */
[----:B------:R-:W-:Y:S02]  /*31970*/  VIADDMNMX R4, R3, R4, R7, PT ;  /* 0x0000000403047246 */ /* 0x000fe40003800107 */
[----:B------:R-:W-:-:S02]  /*31980*/  IADD3 R6, R6, 0x1000000, R5 ;  /* 0x0100000006067810 */ /* 0x000fc40007ffe005 */
[----:B------:R-:W-:-:S04]  /*31990*/  IABS R7, R4 ;  /* 0x0000000400077213 */ /* 0x000fc80000000000 */
[----:B------:R-:W0:Y:S08]  /*319a0*/  I2F.RP R8, R7 ;  /* 0x0000000700087306 */ /* 0x000e300000209400 */
[----:B0-----:R-:W0:Y:S02]  /*319b0*/  MUFU.RCP R8, R8 ;  /* 0x0000000800087308 */ /* 0x001e240000001000 */
[----:B0-----:R-:W-:-:S06]  /*319c0*/  VIADD R9, R8, 0xffffffe ;  /* 0x0ffffffe08097836 */ /* 0x001fcc0000000000 */
[----:B------:R-:W0:Y:S02]  /*319d0*/  F2I.FTZ.U32.TRUNC.NTZ R3, R9 ;  /* 0x0000000900037305 */ /* 0x000e24000021f000 */
[----:B0-----:R-:W-:-:S05]  /*319e0*/  IADD3 R0, RZ, -R3, RZ ;  /* 0x80000003ff007210 */ /* 0x001fca0007ffe0ff */
[----:B------:R-:W-:Y:S01]  /*319f0*/  IMAD R11, R0, R7, RZ ;  /* 0x00000007000b7224 */ /* 0x000fe200078e02ff */
[----:B------:R-:W-:-:S03]  /*31a00*/  IABS R0, R5 ;  /* 0x0000000500007213 */ /* 0x000fc60000000000 */
[----:B------:R-:W-:Y:S01]  /*31a10*/  IMAD.HI.U32 R3, R3, R11, R2 ;  /* 0x0000000b03037227 */ /* 0x000fe200078e0002 */
[----:B------:R-:W-:-:S05]  /*31a20*/  IABS R2, R4 ;  /* 0x0000000400027213 */ /* 0x000fca0000000000 */
[----:B------:R-:W-:Y:S02]  /*31a30*/  IMAD.MOV R2, RZ, RZ, -R2 ;  /* 0x000000ffff027224 */ /* 0x000fe400078e0a02 */
        /* <DEDUP_REMOVED lines=8> */
[----:B------:R-:W-:-:S07]  /*31ac0*/  ISETP.GE.AND P2, PT, R0, RZ, PT ;  /* 0x000000ff0000720c */ /* 0x000fce0003f46270 */
[----:B------:R-:W-:-:S06]  /*31ad0*/  @P0 VIADD R3, R3, 0x1 ;  /* 0x0000000103030836 */ /* 0x000fcc0000000000 */
[----:B------:R-:W-:Y:S01]  /*31ae0*/  @!P2 IMAD.MOV R3, RZ, RZ, -R3 ;  /* 0x000000ffff03a224 */ /* 0x000fe200078e0a03 */
[----:B------:R-:W-:Y:S01]  /*31af0*/  @!P1 LOP3.LUT R3, RZ, R4, RZ, 0x33, !PT ;  /* 0x00000004ff039212 */ /* 0x000fe200078e33ff */
[----:B------:R-:W-:-:S04]  /*31b00*/  IMAD.MOV R4, RZ, RZ, -R4 ;  /* 0x000000ffff047224 */ /* 0x000fc800078e0a04 */
[----:B------:R-:W-:-:S07]  /*31b10*/  IMAD R18, R3, R4, R6 ;  /* 0x0000000403127224 */ /* 0x000fce00078e0206 */
.L_x_3032:
[----:B------:R-:W-:-:S04]  /*31b20*/  LOP3.LUT R0, RZ, R3, RZ, 0x33, !PT ;  /* 0x00000003ff007212 */ /* 0x000fc800078e33ff */
[----:B------:R-:W-:Y:S01]  /*31b30*/  IADD3 R17, R17, R0, RZ ;  /* 0x0000000011117210 */ /* 0x000fe20007ffe0ff */
[----:B------:R-:W-:Y:S06]  /*31b40*/  BRA `(.L_x_3033) ;  /* 0x00000000001c7947 */ /* 0x000fec0003800000 */
.L_x_3025:
[----:B------:R-:W-:Y:S01]  /*31b50*/  UMOV UR4, URZ ;  /* 0x0000003f00047c82 */ /* 0x000fe20008000000 */
[----:B------:R-:W-:Y:S01]  /*31b60*/  UMOV UR5, URZ ;  /* 0x0000003f00057c82 */ /* 0x000fe20008000000 */
[----:B------:R-:W-:Y:S01]  /*31b70*/  ULDC UR6, c[0x0][0xc3c] ;  /* 0x00030f0000067ab9 */ /* 0x000fe20000000800 */
[----:B------:R-:W-:Y:S01]  /*31b80*/  IMAD.MOV.U32 R16, RZ, RZ, R0 ;  /* 0x000000ffff107224 */ /* 0x000fe200078e0000 */
[----:B------:R-:W-:Y:S01]  /*31b90*/  MOV R19, UR6 ;  /* 0x0000000600137c02 */ /* 0x000fe20008000f00 */
[----:B------:R-:W-:Y:S02]  /*31ba0*/  IMAD.U32 R17, RZ, RZ, UR4 ;  /* 0x00000004ff117e24 */ /* 0x000fe4000f8e00ff */
[----:B------:R-:W-:-:S07]  /*31bb0*/  IMAD.U32 R18, RZ, RZ, UR5 ;  /* 0x00000005ff127e24 */ /* 0x000fce000f8e00ff */
.L_x_3033:
[----:B------:R2:W3:Y:S01]  /*31bc0*/  LDL R2, [R1+0x10] ;  /* 0x0000100001027983 */ /* 0x0004e20000100800 */
[----:B------:R-:W0:Y:S01]  /*31bd0*/  S2R R0, SR_TID.X ;  /* 0x0000000000007919 */ /* 0x000e220000002100 */
[----:B------:R-:W-:Y:S05]  /*31be0*/  WARPSYNC.ALL ;  /* 0x0000000000007948 */ /* 0x000fea0003800000 */
[----:B0-----:R-:W-:Y:S01]  /*31bf0*/  LOP3.LUT R0, R0, 0x1f, RZ, 0xc0, !PT ;  /* 0x0000001f00007812 */ /* 0x001fe200078ec0ff */
[----:B------:R-:W-:Y:S03]  /*31c00*/  BAR.SYNC.DEFER_BLOCKING 0x4, 0x180 ;  /* 0x0106000000007b1d */ /* 0x000fe60000010000 */
[----:B------:R-:W-:-:S13]  /*31c10*/  ISETP.NE.AND P0, PT, R0, RZ, PT ;  /* 0x000000ff0000720c */ /* 0x000fda0003f05270 */
[----:B------:R-:W-:Y:S01]  /*31c20*/  @!P0 MOV R0, 0x400 ;  /* 0x0000040000008802 */ /* 0x000fe20000000f00 */
[----:B---3--:R-:W0:Y:S03]  /*31c30*/  @!P0 S2R R2, SR_CgaCtaId ;  /* 0x0000000000028919 */ /* 0x008e260000008800 */
[----:B0-----:R-:W-:Y:S01]  /*31c40*/  @!P0 LEA R23, R2, R0, 0x18 ;  /* 0x0000000002178211 */ /* 0x001fe200078ec0ff */
[----:B------:R2:W-:Y:S04]  /*31c50*/  @!P0 STL [R1+0x10], R2 ;  /* 0x0000100201008387 */ /* 0x0005e80000100800 */
[----:B------:R2:W-:Y:S01]  /*31c60*/  @!P0 STS.128 [R23+0x298d0], R16 ;  /* 0x0298d01017008388 */ /* 0x0005e20000000c00 */
[----:B------:R-:W-:Y:S06]  /*31c70*/  BAR.ARV 0x5, 0x180 ;  /* 0x0146000000007b1d */ /* 0x000fec0000002000 */
.L_x_3022:
[----:B------:R-:W-:Y:S02]  /*31c80*/  ULDC UR4, c[0x0][0xc3c] ;  /* 0x00030f0000047ab9 */ /* 0x000fe40000000800 */
[----:B0-----:R-:W-:-:S13]  /*31c90*/  ISETP.GE.AND P0, PT, R19, UR4, PT ;  /* 0x0000000413007c0c */ /* 0x001fda000bf06270 */
[----:B------:R-:W-:Y:S05]  /*31ca0*/  @!P0 BRA `(.L_x_3034) ;  /* 0xffffff8800f48947 */ /* 0x000fea000383ffff */
[----:B------:R-:W-:Y:S05]  /*31cb0*/  BSYNC B7 ;  /* 0x0000000000077941 */ /* 0x000fea0003800000 */
.L_x_2914:
[----:B-12---:R-:W2:Y:S01]  /*31cc0*/  LDL.LU R0, [R1+0x3c] ;  /* 0x00003c0001007983 */ /* 0x006ea20000300800 */
[----:B------:R-:W-:Y:S01]  /*31cd0*/  BSSY B0, `(.L_x_3035) ;  /* 0x000000b000007945 */ /* 0x000fe20003800000 */
[----:B------:R-:W1:Y:S01]  /*31ce0*/  S2R R5, SR_CgaCtaId ;  /* 0x0000000000057919 */ /* 0x000e620000008800 */
[----:B--2---:R-:W-:-:S05]  /*31cf0*/  VIADD R0, R0, 0x1 ;  /* 0x0000000100007836 */ /* 0x004fca0000000000 */
[----:B0-----:R-:W-:-:S04]  /*31d00*/  LEA.HI R2, R0, R0, RZ, 0x1 ;  /* 0x0000000000027211 */ /* 0x001fc800078f08ff */
[----:B------:R-:W-:Y:S02]  /*31d10*/  LOP3.LUT R3, R2, 0xfffffffe, RZ, 0xc0, !PT ;  /* 0xfffffffe02037812 */ /* 0x000fe400078ec0ff */
[----:B------:R-:W-:-:S03]  /*31d20*/  MOV R2, 0x400 ;  /* 0x0000040000027802 */ /* 0x000fc60000000f00 */
[----:B------:R-:W-:Y:S01]  /*31d30*/  IMAD.IADD R0, R0, 0x1, -R3 ;  /* 0x0000000100007824 */ /* 0x000fe200078e0a03 */
[----:B-1----:R-:W-:-:S04]  /*31d40*/  LEA R5, R5, R2, 0x18 ;  /* 0x0000000205057211 */ /* 0x002fc800078ec0ff */
[----:B------:R-:W-:-:S04]  /*31d50*/  SHF.L.U32 R0, R0, 0x1f, RZ ;  /* 0x0000001f00007819 */ /* 0x000fc800000006ff */
[----:B------:R-:W0:Y:S02]  /*31d60*/  SYNCS.PHASECHK.TRANS64.TRYWAIT P0, [R5+URZ+0x29820], R0 ;  /* 0x02982000050075a7 */ /* 0x000e24000800017f */
[----:B0-----:R-:W-:Y:S05]  /*31d70*/  @!P0 BRA `(.L_x_3036) ;  /* 0x0000006c00488947 */ /* 0x001fea0003800000 */
.L_x_3301:
[----:B------:R-:W-:Y:S05]  /*31d80*/  BSYNC B0 ;  /* 0x0000000000007941 */ /* 0x000fea0003800000 */
.L_x_3035:
[----:B------:R-:W-:-:S03]  /*31d90*/  UMOV UR4, 0xffffffff ;  /* 0xffffffff00047882 */ /* 0x000fc60000000000 */
[----:B------:R-:W-:Y:S05]  /*31da0*/  BRA.DIV UR4, `(.L_x_3037) ;  /* 0x0000006e04507947 */ /* 0x000fea000b800000 */
[----:B0-----:R-:W0:Y:S02]  /*31db0*/  S2R R0, SR_TID.X ;  /* 0x0000000000007919 */ /* 0x001e240000002100 */
[----:B0-----:R-:W-:-:S04]  /*31dc0*/  SHF.R.U32.HI R0, RZ, 0x5, R0 ;  /* 0x00000005ff007819 */ /* 0x001fc80000011600 */
[----:B------:R-:W-:-:S05]  /*31dd0*/  LOP3.LUT R0, R0, 0x3, RZ, 0xc0, !PT ;  /* 0x0000000300007812 */ /* 0x000fca00078ec0ff */
[----:B------:R0:W1:Y:S02]  /*31de0*/  SHFL.IDX PT, R14, R0, RZ, 0x1f ;  /* 0x00001fff000e7589 */ /* 0x00006400000e0000 */
.L_x_3304:
[----:B-1----:R-:W-:-:S13]  /*31df0*/  ISETP.NE.AND P0, PT, R14, RZ, PT ;  /* 0x000000ff0e00720c */ /* 0x002fda0003f05270 */
[----:B------:R-:W-:Y:S05]  /*31e00*/  @P0 BRA `(.L_x_2680) ;  /* 0x0000000000a80947 */ /* 0x000fea0003800000 */
[----:B------:R-:W-:-:S03]  /*31e10*/  UMOV UR4, 0xffffffff ;  /* 0xffffffff00047882 */ /* 0x000fc60000000000 */
[----:B------:R-:W-:Y:S05]  /*31e20*/  BRA.DIV UR4, `(.L_x_3038) ;  /* 0x0000006e04647947 */ /* 0x000fea000b800000 */
[----:B------:R-:W-:-:S13]  /*31e30*/  ELECT P6, URZ, PT ;  /* 0x00000000003f782f */ /* 0x000fda00038c0000 */
.L_x_3307:
[----:B------:R-:W-:Y:S05]  /*31e40*/  @!P6 BRA `(.L_x_2680) ;  /* 0x000000000098e947 */ /* 0x000fea0003800000 */
[----:B------:R-:W-:-:S06]  /*31e50*/  ULOP3.LUT UR4, UR36, 0x2, URZ, 0xfc, !UPT ;  /* 0x0000000224047892 */ /* 0x000fcc000f8efc3f */
[----:B0-----:R-:W-:-:S05]  /*31e60*/  IMAD.U32 R0, RZ, RZ, UR4 ;  /* 0x00000004ff007e24 */ /* 0x001fca000f8e00ff */
[----:B------:R-:W-:-:S13]  /*31e70*/  ISETP.NE.AND P0, PT, R0, 0x3, PT ;  /* 0x000000030000780c */ /* 0x000fda0003f05270 */
[----:B------:R-:W-:Y:S05]  /*31e80*/  @!P0 BRA `(.L_x_3039) ;  /* 0x0000000000048947 */ /* 0x000fea0003800000 */
[----:B------:R-:W-:Y:S01]  /*31e90*/  BPT.TRAP 0x1 ;  /* 0x000000040000795c */ /* 0x000fe20000300000 */
.L_x_3039:
[C---:B------:R-:W-:Y:S01]  /*31ea0*/  LEA R3, R28.reuse, R5, 0x3 ;  /* 0x000000051c037211 */ /* 0x040fe200078e18ff */
[----:B------:R-:W-:Y:S01]  /*31eb0*/  VIADD R28, R28, 0x1 ;  /* 0x000000011c1c7836 */ /* 0x000fe20000000000 */
[----:B------:R-:W-:-:S04]  /*31ec0*/  SHF.L.U32 R2, R35, 0x1f, RZ ;  /* 0x0000001f23027819 */ /* 0x000fc800000006ff */
[----:B------:R-:W0:Y:S01]  /*31ed0*/  SYNCS.PHASECHK.TRANS64.TRYWAIT P1, [R3+URZ+0x29840], R2 ;  /* 0x02984002030075a7 */ /* 0x000e22000802017f */
[----:B------:R-:W-:-:S04]  /*31ee0*/  ISETP.NE.AND P2, PT, R28, 0x2, PT ;  /* 0x000000021c00780c */ /* 0x000fc80003f45270 */
[----:B------:R-:W-:Y:S01]  /*31ef0*/  SEL R0, RZ, 0x1, P2 ;  /* 0x00000001ff007807 */ /* 0x000fe20001000000 */
[----:B0-----:R-:W-:Y:S08]  /*31f00*/  @!P1 BRA `(.L_x_3040) ;  /* 0x0000006c004c9947 */ /* 0x001ff00003800000 */
.L_x_3308:
[----:B------:R-:W-:Y:S02]  /*31f10*/  SEL R28, R28, RZ, P2 ;  /* 0x000000ff1c1c7207 */ /* 0x000fe40001000000 */
[----:B------:R-:W-:Y:S01]  /*31f20*/  LOP3.LUT R0, R35, R0, RZ, 0x3c, !PT ;  /* 0x0000000023007212 */ /* 0x000fe200078e3cff */
[----:B------:R-:W-:Y:S06]  /*31f30*/  @!P0 BRA `(.L_x_3041) ;  /* 0x0000000000048947 */ /* 0x000fec0003800000 */
[----:B------:R-:W-:Y:S01]  /*31f40*/  BPT.TRAP 0x1 ;  /* 0x000000040000795c */ /* 0x000fe20000300000 */
.L_x_3041:
[----:B------:R-:W-:Y:S01]  /*31f50*/  IMAD R5, R28, 0x8, R5 ;  /* 0x000000081c057824 */ /* 0x000fe200078e0205 */
[----:B------:R-:W-:-:S04]  /*31f60*/  SHF.L.U32 R0, R0, 0x1f, RZ ;  /* 0x0000001f00007819 */ /* 0x000fc800000006ff */
[----:B------:R-:W1:Y:S02]  /*31f70*/  SYNCS.PHASECHK.TRANS64.TRYWAIT P1, [R5+URZ+0x29840], R0 ;  /* 0x02984000050075a7 */ /* 0x000e64000802017f */
[----:B-1----:R-:W-:Y:S05]  /*31f80*/  @!P1 BRA `(.L_x_3042) ;  /* 0x0000006c00409947 */ /* 0x002fea0003800000 */
.L_x_3309:
[----:B------:R-:W-:Y:S05]  /*31f90*/  @!P0 BRA `(.L_x_3043) ;  /* 0x0000000000048947 */ /* 0x000fea0003800000 */
[----:B------:R-:W-:Y:S01]  /*31fa0*/  BPT.TRAP 0x1 ;  /* 0x000000040000795c */ /* 0x000fe20000300000 */
.L_x_3043:
[----:B------:R-:W2:Y:S02]  /*31fb0*/  SYNCS.PHASECHK.TRANS64.TRYWAIT P1, [R3+URZ+0x29860], R2 ;  /* 0x02986002030075a7 */ /* 0x000ea4000802017f */
[----:B--2---:R-:W-:Y:S05]  /*31fc0*/  @!P1 BRA `(.L_x_3044) ;  /* 0x0000006c00449947 */ /* 0x004fea0003800000 */
.L_x_3310:
[----:B------:R-:W-:Y:S05]  /*31fd0*/  @!P0 BRA `(.L_x_3045) ;  /* 0x0000000000048947 */ /* 0x000fea0003800000 */
[----:B------:R-:W-:Y:S01]  /*31fe0*/  BPT.TRAP 0x1 ;  /* 0x000000040000795c */ /* 0x000fe20000300000 */
.L_x_3045:
[----:B------:R-:W3:Y:S02]  /*31ff0*/  SYNCS.PHASECHK.TRANS64.TRYWAIT P1, [R5+URZ+0x29860], R0 ;  /* 0x02986000050075a7 */ /* 0x000ee4000802017f */
[----:B---3--:R-:W-:Y:S05]  /*32000*/  @!P1 BRA `(.L_x_3046) ;  /* 0x0000006c00489947 */ /* 0x008fea0003800000 */
.L_x_3311:
[----:B------:R-:W-:Y:S05]  /*32010*/  @!P0 BRA `(.L_x_3047) ;  /* 0x0000000000048947 */ /* 0x000fea0003800000 */
[----:B------:R-:W-:Y:S01]  /*32020*/  BPT.TRAP 0x1 ;  /* 0x000000040000795c */ /* 0x000fe20000300000 */
.L_x_3047:
[----:B------:R-:W4:Y:S02]  /*32030*/  SYNCS.PHASECHK.TRANS64.TRYWAIT P1, [R3+URZ+0x29880], R2 ;  /* 0x02988002030075a7 */ /* 0x000f24000802017f */
[----:B----4-:R-:W-:Y:S05]  /*32040*/  @!P1 BRA `(.L_x_3048) ;  /* 0x0000006c004c9947 */ /* 0x010fea0003800000 */
.L_x_3312:
[----:B------:R-:W-:Y:S05]  /*32050*/  @!P0 BRA `(.L_x_3049) ;  /* 0x0000000000048947 */ /* 0x000fea0003800000 */
[----:B------:R-:W-:Y:S01]  /*32060*/  BPT.TRAP 0x1 ;  /* 0x000000040000795c */ /* 0x000fe20000300000 */
.L_x_3049:
[----:B------:R0:W0:Y:S02]  /*32070*/  SYNCS.PHASECHK.TRANS64.TRYWAIT P0, [R5+URZ+0x29880], R0 ;  /* 0x02988000050075a7 */ /* 0x000024000800017f */
[----:B0-----:R-:W-:Y:S05]  /*32080*/  @!P0 NANOSLEEP.SYNCS 0x989680 ;  /* 0x009896800000895d */ /* 0x001fea0003900000 */
[----:B------:R-:W0:Y:S02]  /*32090*/  @!P0 SYNCS.PHASECHK.TRANS64 P0, [R5+URZ+0x29880], R0 ;  /* 0x02988000050085a7 */ /* 0x000e24000800007f */
[----:B0-----:R-:W-:Y:S05]  /*320a0*/  @!P0 BRA `(.L_x_3049) ;  /* 0xfffffffc00f08947 */ /* 0x001fea000383ffff */
.L_x_2680:
[----:B------:R-:W-:Y:S05]  /*320b0*/  BSYNC B8 ;  /* 0x0000000000087941 */ /* 0x000fea0003800000 */
.L_x_2677:
[----:B------:R-:W-:Y:S05]  /*320c0*/  EXIT ;  /* 0x000000000000794d */ /* 0x000fea0003800000 */
.L_x_2700:
[----:B-1----:R1:W2:Y:S02]  /*320d0*/  SYNCS.PHASECHK.TRANS64.TRYWAIT P5, [R95+URZ+0x29890], R96 ;  /* 0x029890605f0075a7 */ /* 0x0022a400080a017f */
[----:B--2---:R-:W-:Y:S05]  /*320e0*/  @!P5 NANOSLEEP.SYNCS 0x989680 ;  /* 0x009896800000d95d */ /* 0x004fea0003900000 */
[----:B------:R-:W2:Y:S02]  /*320f0*/  @!P5 SYNCS.PHASECHK.TRANS64 P5, [R95+URZ+0x29890], R96 ;  /* 0x029890605f00d5a7 */ /* 0x000ea400080a007f */
[----:B--2---:R-:W-:Y:S05]  /*32100*/  @!P5 BRA `(.L_x_2700) ;  /* 0xfffffffc00f0d947 */ /* 0x004fea000383ffff */
[----:B------:R-:W-:Y:S05]  /*32110*/  BRA `(.L_x_3050) ;  /* 0xfffffd1800047947 */ /* 0x000fea000383ffff */
.L_x_2701:
[----:B------:R-:W-:Y:S01]  /*32120*/  BSSY B1, `(.L_x_3051) ;  /* 0x0000008000017945 */ /* 0x000fe20003800000 */
[----:B0-----:R-:W-:Y:S01]  /*32130*/  IMAD.MOV.U32 R13, RZ, RZ, R120 ;  /* 0x000000ffff0d7224 */ /* 0x001fe200078e0078 */
[----:B------:R-:W-:Y:S01]  /*32140*/  MOV R12, RZ ;  /* 0x000000ff000c7202 */ /* 0x000fe20000000f00 */
[----:B------:R-:W-:Y:S02]  /*32150*/  IMAD.MOV.U32 R11, RZ, RZ, 0x1e1f ;  /* 0x00001e1fff0b7424 */ /* 0x000fe400078e00ff */
[----:B------:R-:W-:-:S07]  /*32160*/  IMAD.MOV.U32 R15, RZ, RZ, -0x1 ;  /* 0xffffffffff0f7424 */ /* 0x000fce00078e00ff */
[----:B-1----:R-:W-:Y:S05]  /*32170*/  WARPSYNC.COLLECTIVE R15, `(.L_x_3052) ;  /* 0x000000000f087348 */ /* 0x002fea0003c00000 */
[----:B------:R0:W2:Y:S02]  /*32180*/  SHFL.IDX P6, R14, R13, R12, R11 ;  /* 0x0000000c0d0e7389 */ /* 0x0000a400000c000b */
[----:B012---:R-:W-:Y:S01]  /*32190*/  ENDCOLLECTIVE ;  /* 0x000000000000791b */ /* 0x007fe20003800000 */
.L_x_3052:
[----:B------:R-:W-:Y:S05]  /*321a0*/  BSYNC B1 ;  /* 0x0000000000017941 */ /* 0x000fea0003800000 */
.L_x_3051:
        /* <DEDUP_REMOVED lines=8> */
.L_x_3053:
[----:B------:R-:W-:Y:S01]  /*32230*/  MOV R11, R14 ;  /* 0x0000000e000b7202 */ /* 0x000fe20000000f00 */
[----:B------:R-:W-:Y:S06]  /*32240*/  BRA `(.L_x_3054) ;  /* 0xfffffd1400cc7947 */ /* 0x000fec000383ffff */
.L_x_2726:
[----:B------:R-:W-:Y:S01]  /*32250*/  BSSY B1, `(.L_x_3055) ;  /* 0x0000008000017945 */ /* 0x000fe20003800000 */
[----:B0-----:R-:W-:Y:S01]  /*32260*/  IMAD.MOV.U32 R13, RZ, RZ, R120 ;  /* 0x000000ffff0d7224 */ /* 0x001fe200078e0078 */
[----:B------:R-:W-:Y:S01]  /*32270*/  MOV R15, 0xffffffff ;  /* 0xffffffff000f7802 */ /* 0x000fe20000000f00 */
[----:B------:R-:W-:Y:S02]  /*32280*/  IMAD.MOV.U32 R12, RZ, RZ, 0x1 ;  /* 0x00000001ff0c7424 */ /* 0x000fe400078e00ff */
[----:B----4-:R-:W-:-:S07]  /*32290*/  IMAD.MOV.U32 R11, RZ, RZ, 0x1e1f ;  /* 0x00001e1fff0b7424 */ /* 0x010fce00078e00ff */
[----:B-123--:R-:W-:Y:S05]  /*322a0*/  WARPSYNC.COLLECTIVE R15, `(.L_x_3056) ;  /* 0x000000000f087348 */ /* 0x00efea0003c00000 */
[----:B------:R0:W4:Y:S02]  /*322b0*/  SHFL.IDX P6, R14, R13, R12, R11 ;  /* 0x0000000c0d0e7389 */ /* 0x00012400000c000b */
[----:B01234-:R-:W-:Y:S01]  /*322c0*/  ENDCOLLECTIVE ;  /* 0x000000000000791b */ /* 0x01ffe20003800000 */
.L_x_3056:
[----:B------:R-:W-:Y:S05]  /*322d0*/  BSYNC B1 ;  /* 0x0000000000017941 */ /* 0x000fea0003800000 */
.L_x_3055:
        /* <DEDUP_REMOVED lines=8> */
.L_x_3057:
[----:B------:R-:W-:Y:S01]  /*32360*/  IMAD.MOV.U32 R121, RZ, RZ, R14 ;  /* 0x000000ffff797224 */ /* 0x000fe200078e000e */
[----:B------:R-:W-:Y:S06]  /*32370*/  BRA `(.L_x_3058) ;  /* 0xfffffd4000a07947 */ /* 0x000fec000383ffff */
.L_x_2756:
[----:B--2---:R2:W3:Y:S02]  /*32380*/  SYNCS.PHASECHK.TRANS64.TRYWAIT P5, [R95+URZ+0x29890], R96 ;  /* 0x029890605f0075a7 */ /* 0x0044e400080a017f */
[----:B---3--:R-:W-:Y:S05]  /*32390*/  @!P5 NANOSLEEP.SYNCS 0x989680 ;  /* 0x009896800000d95d */ /* 0x008fea0003900000 */
[----:B------:R-:W3:Y:S02]  /*323a0*/  @!P5 SYNCS.PHASECHK.TRANS64 P5, [R95+URZ+0x29890], R96 ;  /* 0x029890605f00d5a7 */ /* 0x000ee400080a007f */
[----:B---3--:R-:W-:Y:S05]  /*323b0*/  @!P5 BRA `(.L_x_2756) ;  /* 0xfffffffc00f0d947 */ /* 0x008fea000383ffff */
[----:B------:R-:W-:Y:S05]  /*323c0*/  BRA `(.L_x_3059) ;  /* 0xfffffd7400587947 */ /* 0x000fea000383ffff */
.L_x_2757:
[----:B------:R-:W-:Y:S01]  /*323d0*/  BSSY B1, `(.L_x_3060) ;  /* 0x0000008000017945 */ /* 0x000fe20003800000 */
[----:B0-----:R-:W-:Y:S01]  /*323e0*/  IMAD.MOV.U32 R13, RZ, RZ, R120 ;  /* 0x000000ffff0d7224 */ /* 0x001fe200078e0078 */
[----:B------:R-:W-:Y:S01]  /*323f0*/  MOV R12, RZ ;  /* 0x000000ff000c7202 */ /* 0x000fe20000000f00 */
[----:B------:R-:W-:Y:S02]  /*32400*/  IMAD.MOV.U32 R11, RZ, RZ, 0x1e1f ;  /* 0x00001e1fff0b7424 */ /* 0x000fe400078e00ff */
[----:B------:R-:W-:-:S07]  /*32410*/  IMAD.MOV.U32 R15, RZ, RZ, -0x1 ;  /* 0xffffffffff0f7424 */ /* 0x000fce00078e00ff */
[----:B--2---:R-:W-:Y:S05]  /*32420*/  WARPSYNC.COLLECTIVE R15, `(.L_x_3061) ;  /* 0x000000000f087348 */ /* 0x004fea0003c00000 */
[----:B------:R0:W1:Y:S02]  /*32430*/  SHFL.IDX P6, R14, R13, R12, R11 ;  /* 0x0000000c0d0e7389 */ /* 0x00006400000c000b */
[----:B012---:R-:W-:Y:S01]  /*32440*/  ENDCOLLECTIVE ;  /* 0x000000000000791b */ /* 0x007fe20003800000 */
.L_x_3061:
[----:B------:R-:W-:Y:S05]  /*32450*/  BSYNC B1 ;  /* 0x0000000000017941 */ /* 0x000fea0003800000 */
.L_x_3060:
        /* <DEDUP_REMOVED lines=8> */
.L_x_3062:
[----:B------:R-:W-:Y:S01]  /*324e0*/  MOV R11, R14 ;  /* 0x0000000e000b7202 */ /* 0x000fe20000000f00 */
[----:B------:R-:W-:Y:S06]  /*324f0*/  BRA `(.L_x_3063) ;  /* 0xfffffd7400247947 */ /* 0x000fec000383ffff */
.L_x_2770:
        /* <DEDUP_REMOVED lines=8> */
.L_x_3065:
[----:B------:R-:W-:Y:S05]  /*32580*/  BSYNC B1 ;  /* 0x0000000000017941 */ /* 0x000fea0003800000 */
.L_x_3064:
        /* <DEDUP_REMOVED lines=8> */
.L_x_3066:
[----:B------:R-:W-:Y:S01]  /*32610*/  IMAD.MOV.U32 R48, RZ, RZ, R14 ;  /* 0x000000ffff307224 */ /* 0x000fe200078e000e */
[----:B------:R-:W-:Y:S06]  /*32620*/  BRA `(.L_x_3067) ;  /* 0xfffffda000707947 */ /* 0x000fec000383ffff */
.L_x_2783:
[----:B0-----:R0:W1:Y:S02]  /*32630*/  SYNCS.PHASECHK.TRANS64.TRYWAIT P2, [R95+URZ+0x29890], R96 ;  /* 0x029890605f0075a7 */ /* 0x001064000804017f */
[----:B-1----:R-:W-:Y:S05]  /*32640*/  @!P2 NANOSLEEP.SYNCS 0x989680 ;  /* 0x009896800000a95d */ /* 0x002fea0003900000 */
[----:B------:R-:W1:Y:S02]  /*32650*/  @!P2 SYNCS.PHASECHK.TRANS64 P2, [R95+URZ+0x29890], R96 ;  /* 0x029890605f00a5a7 */ /* 0x000e64000804007f */
[----:B-1----:R-:W-:Y:S05]  /*32660*/  @!P2 BRA `(.L_x_2783) ;  /* 0xfffffffc00f0a947 */ /* 0x002fea000383ffff */
[----:B------:R-:W-:Y:S05]  /*32670*/  BRA `(.L_x_3068) ;  /* 0xfffffdd000007947 */ /* 0x000fea000383ffff */
.L_x_2784:
[----:B------:R-:W-:Y:S01]  /*32680*/  BSSY B1, `(.L_x_3069) ;  /* 0x0000008000017945 */ /* 0x000fe20003800000 */
[----:B------:R-:W-:Y:S01]  /*32690*/  IMAD.MOV.U32 R13, RZ, RZ, R51 ;  /* 0x000000ffff0d7224 */ /* 0x000fe200078e0033 */
[----:B------:R-:W-:Y:S01]  /*326a0*/  MOV R12, RZ ;  /* 0x000000ff000c7202 */ /* 0x000fe20000000f00 */
[----:B------:R-:W-:Y:S02]  /*326b0*/  IMAD.MOV.U32 R11, RZ, RZ, 0x1e1f ;  /* 0x00001e1fff0b7424 */ /* 0x000fe400078e00ff */
[----:B------:R-:W-:-:S07]  /*326c0*/  IMAD.MOV.U32 R15, RZ, RZ, -0x1 ;  /* 0xffffffffff0f7424 */ /* 0x000fce00078e00ff */
[----:B0-----:R-:W-:Y:S05]  /*326d0*/  WARPSYNC.COLLECTIVE R15, `(.L_x_3070) ;  /* 0x000000000f087348 */ /* 0x001fea0003c00000 */
[----:B------:R1:W2:Y:S02]  /*326e0*/  SHFL.IDX P6, R14, R13, R12, R11 ;  /* 0x0000000c0d0e7389 */ /* 0x0002a400000c000b */
[----:B012---:R-:W-:Y:S01]  /*326f0*/  ENDCOLLECTIVE ;  /* 0x000000000000791b */ /* 0x007fe20003800000 */
.L_x_3070:
[----:B------:R-:W-:Y:S05]  /*32700*/  BSYNC B1 ;  /* 0x0000000000017941 */ /* 0x000fea0003800000 */
.L_x_3069:
        /* <DEDUP_REMOVED lines=8> */
.L_x_3071:
[----:B------:R-:W-:Y:S01]  /*32790*/  MOV R49, R14 ;  /* 0x0000000e00317202 */ /* 0x000fe20000000f00 */
[----:B------:R-:W-:Y:S06]  /*327a0*/  BRA `(.L_x_3072) ;  /* 0xfffffdd0001c7947 */ /* 0x000fec000383ffff */
.L_x_2787:
[----:B------:R-:W-:Y:S01]  /*327b0*/  BSSY B1, `(.L_x_3073) ;  /* 0x0000008000017945 */ /* 0x000fe20003800000 */
[----:B----4-:R-:W-:Y:S01]  /*327c0*/  IMAD.MOV.U32 R13, RZ, RZ, R51 ;  /* 0x000000ffff0d7224 */ /* 0x010fe200078e0033 */
[----:B------:R-:W-:Y:S01]  /*327d0*/  MOV R15, 0xffffffff ;  /* 0xffffffff000f7802 */ /* 0x000fe20000000f00 */
[----:B------:R-:W-:Y:S02]  /*327e0*/  IMAD.MOV.U32 R12, RZ, RZ, 0x1 ;  /* 0x00000001ff0c7424 */ /* 0x000fe400078e00ff */
[----:B------:R-:W-:-:S07]  /*327f0*/  IMAD.MOV.U32 R11, RZ, RZ, 0x1e1f ;  /* 0x00001e1fff0b7424 */ /* 0x000fce00078e00ff */
[----:B0123--:R-:W-:Y:S05]  /*32800*/  WARPSYNC.COLLECTIVE R15, `(.L_x_3074) ;  /* 0x000000000f087348 */ /* 0x00ffea0003c00000 */
[----:B------:R4:W0:Y:S02]  /*32810*/  SHFL.IDX P6, R14, R13, R12, R11 ;  /* 0x0000000c0d0e7389 */ /* 0x00082400000c000b */
[----:B01234-:R-:W-:Y:S01]  /*32820*/  ENDCOLLECTIVE ;  /* 0x000000000000791b */ /* 0x01ffe20003800000 */
.L_x_3074:
[----:B------:R-:W-:Y:S05]  /*32830*/  BSYNC B1 ;  /* 0x0000000000017941 */ /* 0x000fea0003800000 */
.L_x_3073:
        /* <DEDUP_REMOVED lines=8> */
.L_x_3075:
[----:B------:R-:W-:Y:S01]  /*328c0*/  IMAD.MOV.U32 R49, RZ, RZ, R14 ;  /* 0x000000ffff317224 */ /* 0x000fe200078e000e */
[----:B------:R-:W-:Y:S06]  /*328d0*/  BRA `(.L_x_3076) ;  /* 0xfffffdd000707947 */ /* 0x000fec000383ffff */
.L_x_2791:
[----:B------:R0:W0:Y:S02]  /*328e0*/  SYNCS.PHASECHK.TRANS64.TRYWAIT P1, [R95+URZ+0x298b0], R96 ;  /* 0x0298b0605f0075a7 */ /* 0x000024000802017f */
[----:B0-----:R-:W-:Y:S05]  /*328f0*/  @!P1 NANOSLEEP.SYNCS 0x989680 ;  /* 0x009896800000995d */ /* 0x001fea0003900000 */
[----:B------:R-:W0:Y:S02]  /*32900*/  @!P1 SYNCS.PHASECHK.TRANS64 P1, [R95+URZ+0x298b0], R96 ;  /* 0x0298b0605f0095a7 */ /* 0x000e24000802007f */
[----:B0-----:R-:W-:Y:S05]  /*32910*/  @!P1 BRA `(.L_x_2791) ;  /* 0xfffffffc00f09947 */ /* 0x001fea000383ffff */
[----:B------:R-:W-:Y:S05]  /*32920*/  BRA `(.L_x_3077) ;  /* 0xfffffdd4003c7947 */ /* 0x000fea000383ffff */
.L_x_2801:
[----:B------:R-:W0:Y:S01]  /*32930*/  S2R R2, SR_TID.X ;  /* 0x0000000000027919 */ /* 0x000e220000002100 */
[----:B------:R-:W-:Y:S01]  /*32940*/  BSSY B0, `(.L_x_3078) ;  /* 0x000000c000007945 */ /* 0x000fe20003800000 */
[----:B------:R-:W-:Y:S02]  /*32950*/  IMAD.MOV.U32 R12, RZ, RZ, RZ ;  /* 0x000000ffff0c7224 */ /* 0x000fe400078e00ff */
[----:B------:R-:W-:Y:S02]  /*32960*/  IMAD.MOV.U32 R11, RZ, RZ, 0x1f ;  /* 0x0000001fff0b7424 */ /* 0x000fe400078e00ff */
[----:B------:R-:W-:Y:S02]  /*32970*/  IMAD.MOV.U32 R15, RZ, RZ, -0x1 ;  /* 0xffffffffff0f7424 */ /* 0x000fe400078e00ff */
[----:B0-----:R-:W-:-:S05]  /*32980*/  VIADD R4, R2, 0xffffff80 ;  /* 0xffffff8002047836 */ /* 0x001fca0000000000 */
[----:B------:R-:W-:-:S04]  /*32990*/  SHF.R.S32.HI R2, RZ, 0x1f, R4 ;  /* 0x0000001fff027819 */ /* 0x000fc80000011404 */
[----:B------:R-:W-:-:S04]  /*329a0*/  LEA.HI R2, R2, R4, RZ, 0x7 ;  /* 0x0000000402027211 */ /* 0x000fc800078f38ff */
[----:B------:R-:W-:-:S04]  /*329b0*/  SHF.R.S32.HI R2, RZ, 0x7, R2 ;  /* 0x00000007ff027819 */ /* 0x000fc80000011402 */
[----:B------:R-:W-:-:S07]  /*329c0*/  MOV R13, R2 ;  /* 0x00000002000d7202 */ /* 0x000fce0000000f00 */
[----:B-1---5:R-:W-:Y:S05]  /*329d0*/  WARPSYNC.COLLECTIVE R15, `(.L_x_3079) ;  /* 0x000000000f087348 */ /* 0x022fea0003c00000 */
[----:B------:R0:W2:Y:S02]  /*329e0*/  SHFL.IDX P6, R14, R13, R12, R11 ;  /* 0x0000000c0d0e7389 */ /* 0x0000a400000c000b */
[----:B012--5:R-:W-:Y:S01]  /*329f0*/  ENDCOLLECTIVE ;  /* 0x000000000000791b */ /* 0x027fe20003800000 */
.L_x_3079:
[----:B------:R-:W-:Y:S05]  /*32a00*/  BSYNC B0 ;  /* 0x0000000000007941 */ /* 0x000fea0003800000 */
.L_x_3078:
[----:B------:R-:W-:Y:S01]  /*32a10*/  MOV R207, R14 ;  /* 0x0000000e00cf7202 */ /* 0x000fe20000000f00 */
[----:B------:R-:W-:Y:S06]  /*32a20*/  BRA `(.L_x_3080) ;  /* 0xfffffde0003c7947 */ /* 0x000fec000383ffff */
.L_x_2811:
[----:B------:R-:W-:Y:S01]  /*32a30*/  BSSY B1, `(.L_x_3081) ;  /* 0x0000007000017945 */ /* 0x000fe20003800000 */
[----:B------:R-:W-:Y:S02]  /*32a40*/  IMAD.MOV.U32 R12, RZ, RZ, RZ ;  /* 0x000000ffff0c7224 */ /* 0x000fe400078e00ff */
[----:B------:R-:W-:Y:S02]  /*32a50*/  IMAD.MOV.U32 R11, RZ, RZ, 0x1e1f ;  /* 0x00001e1fff0b7424 */ /* 0x000fe400078e00ff */
[----:B------:R-:W-:-:S07]  /*32a60*/  IMAD.MOV.U32 R15, RZ, RZ, -0x1 ;  /* 0xffffffffff0f7424 */ /* 0x000fce00078e00ff */
[----:B-1----:R-:W-:Y:S05]  /*32a70*/  WARPSYNC.COLLECTIVE R15, `(.L_x_3082) ;  /* 0x000000000f087348 */ /* 0x002fea0003c00000 */
[----:B------:R0:W2:Y:S02]  /*32a80*/  SHFL.IDX P6, R14, R13, R12, R11 ;  /* 0x0000000c0d0e7389 */ /* 0x0000a400000c000b */
[----:B012---:R-:W-:Y:S01]  /*32a90*/  ENDCOLLECTIVE ;  /* 0x000000000000791b */ /* 0x007fe20003800000 */
.L_x_3082:
[----:B------:R-:W-:Y:S05]  /*32aa0*/  BSYNC B1 ;  /* 0x0000000000017941 */ /* 0x000fea0003800000 */
.L_x_3081:
        /* <DEDUP_REMOVED lines=8> */
.L_x_3083:
[----:B------:R-:W-:Y:S02]  /*32b30*/  IMAD.MOV.U32 R13, RZ, RZ, R4 ;  /* 0x000000ffff0d7224 */ /* 0x000fe400078e0004 */
[----:B------:R-:W-:-:S07]  /*32b40*/  IMAD.MOV.U32 R3, RZ, RZ, R14 ;  /* 0x000000ffff037224 */ /* 0x000fce00078e000e */
[----:B------:R-:W-:Y:S05]  /*32b50*/  WARPSYNC.COLLECTIVE R15, `(.L_x_3084) ;  /* 0x000000000f087348 */ /* 0x000fea0003c00000 */
[----:B------:R0:W1:Y:S02]  /*32b60*/  SHFL.IDX P6, R14, R13, R12, R11 ;  /* 0x0000000c0d0e7389 */ /* 0x00006400000c000b */
[----:B01----:R-:W-:Y:S01]  /*32b70*/  ENDCOLLECTIVE ;  /* 0x000000000000791b */ /* 0x003fe20003800000 */
.L_x_3084:
[----:B------:R-:W-:Y:S01]  /*32b80*/  MOV R13, R5 ;  /* 0x00000005000d7202 */ /* 0x000fe20000000f00 */
[----:B------:R-:W-:-:S07]  /*32b90*/  IMAD.MOV.U32 R4, RZ, RZ, R14 ;  /* 0x000000ffff047224 */ /* 0x000fce00078e000e */
[----:B------:R-:W-:Y:S05]  /*32ba0*/  WARPSYNC.COLLECTIVE R15, `(.L_x_3085) ;  /* 0x000000000f087348 */ /* 0x000fea0003c00000 */
[----:B------:R0:W1:Y:S02]  /*32bb0*/  SHFL.IDX P6, R14, R13, R12, R11 ;  /* 0x0000000c0d0e7389 */ /* 0x00006400000c000b */
[----:B01----:R-:W-:Y:S01]  /*32bc0*/  ENDCOLLECTIVE ;  /* 0x000000000000791b */ /* 0x003fe20003800000 */
.L_x_3085:
[----:B------:R-:W-:Y:S05]  /*32bd0*/  BRA `(.L_x_3086) ;  /* 0xfffffde800107947 */ /* 0x000fea000383ffff */
.L_x_2815:
[----:B---3--:R3:W0:Y:S02]  /*32be0*/  SYNCS.PHASECHK.TRANS64.TRYWAIT P0, [R18+URZ+0x29800], R5 ;  /* 0x02980005120075a7 */ /* 0x008624000800017f */
[----:B0-----:R-:W-:Y:S05]  /*32bf0*/  @!P0 NANOSLEEP.SYNCS 0x989680 ;  /* 0x009896800000895d */ /* 0x001fea0003900000 */
[----:B------:R-:W0:Y:S02]  /*32c00*/  @!P0 SYNCS.PHASECHK.TRANS64 P0, [R18+URZ+0x29800], R5 ;  /* 0x02980005120085a7 */ /* 0x000e24000800007f */
[----:B0-----:R-:W-:Y:S05]  /*32c10*/  @!P0 BRA `(.L_x_2815) ;  /* 0xfffffffc00f08947 */ /* 0x001fea000383ffff */
[----:B------:R-:W-:Y:S05]  /*32c20*/  BRA `(.L_x_3087) ;  /* 0xfffffdec005c7947 */ /* 0x000fea000383ffff */
.L_x_2827:
[----:B------:R-:W-:Y:S01]  /*32c30*/  BSSY B1, `(.L_x_3088) ;  /* 0x0000007000017945 */ /* 0x000fe20003800000 */
[----:B------:R-:W-:Y:S02]  /*32c40*/  IMAD.MOV.U32 R12, RZ, RZ, RZ ;  /* 0x000000ffff0c7224 */ /* 0x000fe400078e00ff */
[----:B------:R-:W-:Y:S02]  /*32c50*/  IMAD.MOV.U32 R11, RZ, RZ, 0x1e1f ;  /* 0x00001e1fff0b7424 */ /* 0x000fe400078e00ff */
[----:B------:R-:W-:-:S07]  /*32c60*/  IMAD.MOV.U32 R15, RZ, RZ, -0x1 ;  /* 0xffffffffff0f7424 */ /* 0x000fce00078e00ff */
[----:B-1----:R-:W-:Y:S05]  /*32c70*/  WARPSYNC.COLLECTIVE R15, `(.L_x_3089) ;  /* 0x000000000f087348 */ /* 0x002fea0003c00000 */
[----:B------:R0:W2:Y:S02]  /*32c80*/  SHFL.IDX P6, R14, R13, R12, R11 ;  /* 0x0000000c0d0e7389 */ /* 0x0000a400000c000b */
[----:B012---:R-:W-:Y:S01]  /*32c90*/  ENDCOLLECTIVE ;  /* 0x000000000000791b */ /* 0x007fe20003800000 */
.L_x_3089:
[----:B------:R-:W-:Y:S05]  /*32ca0*/  BSYNC B1 ;  /* 0x0000000000017941 */ /* 0x000fea0003800000 */
.L_x_3088:
        /* <DEDUP_REMOVED lines=8> */
.L_x_3090:
[----:B------:R-:W-:Y:S02]  /*32d30*/  IMAD.MOV.U32 R13, RZ, RZ, R37 ;  /* 0x000000ffff0d7224 */ /* 0x000fe400078e0025 */
[----:B------:R-:W-:-:S07]  /*32d40*/  IMAD.MOV.U32 R21, RZ, RZ, R14 ;  /* 0x000000ffff157224 */ /* 0x000fce00078e000e */
[----:B------:R-:W-:Y:S05]  /*32d50*/  WARPSYNC.COLLECTIVE R15, `(.L_x_3091) ;  /* 0x000000000f087348 */ /* 0x000fea0003c00000 */
[----:B------:R0:W1:Y:S02]  /*32d60*/  SHFL.IDX P6, R14, R13, R12, R11 ;  /* 0x0000000c0d0e7389 */ /* 0x00006400000c000b */
[----:B01----:R-:W-:Y:S01]  /*32d70*/  ENDCOLLECTIVE ;  /* 0x000000000000791b */ /* 0x003fe20003800000 */
.L_x_3091:
[----:B------:R-:W-:Y:S01]  /*32d80*/  MOV R13, R39 ;  /* 0x00000027000d7202 */ /* 0x000fe20000000f00 */
[----:B------:R-:W-:-:S07]  /*32d90*/  IMAD.MOV.U32 R37, RZ, RZ, R14 ;  /* 0x000000ffff257224 */ /* 0x000fce00078e000e */
[----:B------:R-:W-:Y:S05]  /*32da0*/  WARPSYNC.COLLECTIVE R15, `(.L_x_3092) ;  /* 0x000000000f087348 */ /* 0x000fea0003c00000 */
[----:B------:R0:W1:Y:S02]  /*32db0*/  SHFL.IDX P6, R14, R13, R12, R11 ;  /* 0x0000000c0d0e7389 */ /* 0x00006400000c000b */
[----:B01----:R-:W-:Y:S01]  /*32dc0*/  ENDCOLLECTIVE ;  /* 0x000000000000791b */ /* 0x003fe20003800000 */
.L_x_3092:
[----:B------:R-:W-:Y:S01]  /*32dd0*/  IMAD.MOV.U32 R39, RZ, RZ, R14 ;  /* 0x000000ffff277224 */ /* 0x000fe200078e000e */
[----:B------:R-:W-:Y:S06]  /*32de0*/  BRA `(.L_x_3093) ;  /* 0xfffffe1c00247947 */ /* 0x000fec000383ffff */
.L_x_2831:
[----:B0-----:R0:W2:Y:S02]  /*32df0*/  SYNCS.PHASECHK.TRANS64.TRYWAIT P0, [R18+URZ+0x29800], R21 ;  /* 0x02980015120075a7 */ /* 0x0010a4000800017f */
[----:B--2---:R-:W-:Y:S05]  /*32e00*/  @!P0 NANOSLEEP.SYNCS 0x989680 ;  /* 0x009896800000895d */ /* 0x004fea0003900000 */
[----:B------:R-:W2:Y:S02]  /*32e10*/  @!P0 SYNCS.PHASECHK.TRANS64 P0, [R18+URZ+0x29800], R21 ;  /* 0x02980015120085a7 */ /* 0x000ea4000800007f */
[----:B--2---:R-:W-:Y:S05]  /*32e20*/  @!P0 BRA `(.L_x_2831) ;  /* 0xfffffffc00f08947 */ /* 0x004fea000383ffff */
[----:B------:R-:W-:Y:S05]  /*32e30*/  BRA `(.L_x_3094) ;  /* 0xfffffe20001c7947 */ /* 0x000fea000383ffff */
.L_x_2839:
[----:B--2---:R2:W3:Y:S02]  /*32e40*/  SYNCS.PHASECHK.TRANS64.TRYWAIT P1, [R0+URZ+0x29830], R3 ;  /* 0x02983003000075a7 */ /* 0x0044e4000802017f */
[----:B---3--:R-:W-:Y:S05]  /*32e50*/  @!P1 NANOSLEEP.SYNCS 0x989680 ;  /* 0x009896800000995d */ /* 0x008fea0003900000 */
[----:B------:R-:W3:Y:S02]  /*32e60*/  @!P1 SYNCS.PHASECHK.TRANS64 P1, [R0+URZ+0x29830], R3 ;  /* 0x02983003000095a7 */ /* 0x000ee4000802007f */
[----:B---3--:R-:W-:Y:S05]  /*32e70*/  @!P1 BRA `(.L_x_2839) ;  /* 0xfffffffc00f09947 */ /* 0x008fea000383ffff */
[----:B------:R-:W-:Y:S05]  /*32e80*/  BRA `(.L_x_2838) ;  /* 0xfffffe5000607947 */ /* 0x000fea000383ffff */
.L_x_2846:
[----:B-1----:R1:W2:Y:S02]  /*32e90*/  SYNCS.PHASECHK.TRANS64.TRYWAIT P2, [R11+URZ+0x29830], R10 ;  /* 0x0298300a0b0075a7 */ /* 0x0022a4000804017f */
[----:B--2---:R-:W-:Y:S05]  /*32ea0*/  @!P2 NANOSLEEP.SYNCS 0x989680 ;  /* 0x009896800000a95d */ /* 0x004fea0003900000 */
[----:B------:R-:W2:Y:S02]  /*32eb0*/  @!P2 SYNCS.PHASECHK.TRANS64 P2, [R11+URZ+0x29830], R10 ;  /* 0x0298300a0b00a5a7 */ /* 0x000ea4000804007f */
[----:B--2---:R-:W-:Y:S05]  /*32ec0*/  @!P2 BRA `(.L_x_2846) ;  /* 0xfffffffc00f0a947 */ /* 0x004fea000383ffff */
[----:B------:R-:W-:Y:S05]  /*32ed0*/  BRA `(.L_x_2845) ;  /* 0xfffffe9400647947 */ /* 0x000fea000383ffff */
.L_x_2850:
[----:B-1----:R1:W2:Y:S02]  /*32ee0*/  SYNCS.PHASECHK.TRANS64.TRYWAIT P1, [R10+URZ+0x29850], R7 ;  /* 0x029850070a0075a7 */ /* 0x0022a4000802017f */
[----:B--2---:R-:W-:Y:S05]  /*32ef0*/  @!P1 NANOSLEEP.SYNCS 0x989680 ;  /* 0x009896800000995d */ /* 0x004fea0003900000 */
[----:B------:R-:W2:Y:S02]  /*32f00*/  @!P1 SYNCS.PHASECHK.TRANS64 P1, [R10+URZ+0x29850], R7 ;  /* 0x029850070a0095a7 */ /* 0x000ea4000802007f */
[----:B--2---:R-:W-:Y:S05]  /*32f10*/  @!P1 BRA `(.L_x_2850) ;  /* 0xfffffffc00f09947 */ /* 0x004fea000383ffff */
[----:B------:R-:W-:Y:S05]  /*32f20*/  BRA `(.L_x_2847) ;  /* 0xfffffea400a07947 */ /* 0x000fea000383ffff */
.L_x_2859:
[----:B-1----:R1:W2:Y:S02]  /*32f30*/  SYNCS.PHASECHK.TRANS64.TRYWAIT P1, [R10+URZ+0x29830], R11 ;  /* 0x0298300b0a0075a7 */ /* 0x0022a4000802017f */
[----:B--2---:R-:W-:Y:S05]  /*32f40*/  @!P1 NANOSLEEP.SYNCS 0x989680 ;  /* 0x009896800000995d */ /* 0x004fea0003900000 */
[----:B------:R-:W2:Y:S02]  /*32f50*/  @!P1 SYNCS.PHASECHK.TRANS64 P1, [R10+URZ+0x29830], R11 ;  /* 0x0298300b0a0095a7 */ /* 0x000ea4000802007f */
[----:B--2---:R-:W-:Y:S05]  /*32f60*/  @!P1 BRA `(.L_x_2859) ;  /* 0xfffffffc00f09947 */ /* 0x004fea000383ffff */
[----:B------:R-:W-:Y:S05]  /*32f70*/  BRA `(.L_x_2858) ;  /* 0xfffffedc002c7947 */ /* 0x000fea000383ffff */
.L_x_2863:
[----:B-1----:R1:W2:Y:S02]  /*32f80*/  SYNCS.PHASECHK.TRANS64.TRYWAIT P1, [R10+URZ+0x29850], R7 ;  /* 0x029850070a0075a7 */ /* 0x0022a4000802017f */
[----:B--2---:R-:W-:Y:S05]  /*32f90*/  @!P1 NANOSLEEP.SYNCS 0x989680 ;  /* 0x009896800000995d */ /* 0x004fea0003900000 */
[----:B------:R-:W2:Y:S02]  /*32fa0*/  @!P1 SYNCS.PHASECHK.TRANS64 P1, [R10+URZ+0x29850], R7 ;  /* 0x029850070a0095a7 */ /* 0x000ea4000802007f */
[----:B--2---:R-:W-:Y:S05]  /*32fb0*/  @!P1 BRA `(.L_x_2863) ;  /* 0xfffffffc00f09947 */ /* 0x004fea000383ffff */
[----:B------:R-:W-:Y:S05]  /*32fc0*/  BRA `(.L_x_2860) ;  /* 0xfffffeec005c7947 */ /* 0x000fea000383ffff */
.L_x_2870:
[----:B-1----:R1:W2:Y:S02]  /*32fd0*/  SYNCS.PHASECHK.TRANS64.TRYWAIT P1, [R11+URZ+0x29850], R2 ;  /* 0x029850020b0075a7 */ /* 0x0022a4000802017f */
[----:B--2---:R-:W-:Y:S05]  /*32fe0*/  @!P1 NANOSLEEP.SYNCS 0x989680 ;  /* 0x009896800000995d */ /* 0x004fea0003900000 */
[----:B------:R-:W2:Y:S02]  /*32ff0*/  @!P1 SYNCS.PHASECHK.TRANS64 P1, [R11+URZ+0x29850], R2 ;  /* 0x029850020b0095a7 */ /* 0x000ea4000802007f */
[----:B--2---:R-:W-:Y:S05]  /*33000*/  @!P1 BRA `(.L_x_2870) ;  /* 0xfffffffc00f09947 */ /* 0x004fea000383ffff */
[----:B------:R-:W-:Y:S05]  /*33010*/  BRA `(.L_x_2869) ;  /* 0xffffff1400f87947 */ /* 0x000fea000383ffff */
.L_x_2874:
[----:B------:R-:W-:Y:S01]  /*33020*/  SEL R82, R12, R91, P0 ;  /* 0x0000005b0c527207 */ /* 0x000fe20000000000 */
[----:B------:R-:W-:Y:S01]  /*33030*/  IMAD.MOV.U32 R11, RZ, RZ, 0x1c1f ;  /* 0x00001c1fff0b7424 */ /* 0x000fe200078e00ff */
[----:B------:R-:W-:Y:S01]  /*33040*/  SEL R67, R91, R12, P0 ;  /* 0x0000000c5b437207 */ /* 0x000fe20000000000 */
[----:B-----5:R-:W-:Y:S01]  /*33050*/  IMAD.MOV.U32 R12, RZ, RZ, R9 ;  /* 0x000000ffff0c7224 */ /* 0x020fe200078e0009 */
[----:B------:R-:W-:Y:S02]  /*33060*/  MOV R15, 0xffffffff ;  /* 0xffffffff000f7802 */ /* 0x000fe40000000f00 */
[----:B------:R-:W-:Y:S02]  /*33070*/  SEL R78, R97, R20, P0 ;  /* 0x00000014614e7207 */ /* 0x000fe40000000000 */
[----:B------:R-:W-:-:S07]  /*33080*/  SEL R41, R20, R97, P0 ;  /* 0x0000006114297207 */ /* 0x000fce0000000000 */
[----:B--23--:R-:W-:Y:S05]  /*33090*/  WARPSYNC.COLLECTIVE R15, `(.L_x_3095) ;  /* 0x000000000f087348 */ /* 0x00cfea0003c00000 */
[----:B------:R0:W1:Y:S02]  /*330a0*/  SHFL.IDX P6, R14, R13, R12, R11 ;  /* 0x0000000c0d0e7389 */ /* 0x00006400000c000b */
[----:B0123--:R-:W-:Y:S01]  /*330b0*/  ENDCOLLECTIVE ;  /* 0x000000000000791b */ /* 0x00ffe20003800000 */
.L_x_3095:
[----:B------:R-:W-:Y:S02]  /*330c0*/  SEL R20, R44, R53, P0 ;  /* 0x000000352c147207 */ /* 0x000fe40000000000 */
[----:B------:R-:W-:Y:S02]  /*330d0*/  SEL R51, R53, R44, P0 ;  /* 0x0000002c35337207 */ /* 0x000fe40000000000 */
[----:B------:R-:W-:Y:S02]  /*330e0*/  SEL R44, R111, R98, P0 ;  /* 0x000000626f2c7207 */ /* 0x000fe40000000000 */
[----:B------:R-:W-:Y:S02]  /*330f0*/  SEL R111, R98, R111, P0 ;  /* 0x0000006f626f7207 */ /* 0x000fe40000000000 */
[----:B------:R-:W-:Y:S02]  /*33100*/  LOP3.LUT R10, R9, 0x2, RZ, 0x3c, !PT ;  /* 0x00000002090a7812 */ /* 0x000fe400078e3cff */
[----:B------:R-:W-:-:S02]  /*33110*/  SEL R4, R0, R101, P0 ;  /* 0x0000006500047207 */ /* 0x000fc40000000000 */
[----:B------:R-:W-:Y:S01]  /*33120*/  SEL R79, R101, R0, P0 ;  /* 0x00000000654f7207 */ /* 0x000fe20000000000 */
[----:B------:R-:W-:Y:S01]  /*33130*/  IMAD.MOV.U32 R13, RZ, RZ, R2 ;  /* 0x000000ffff0d7224 */ /* 0x000fe200078e0002 */
[----:B------:R-:W-:Y:S02]  /*33140*/  SEL R0, R100, R45, P0 ;  /* 0x0000002d64007207 */ /* 0x000fe40000000000 */
[----:B------:R-:W-:Y:S01]  /*33150*/  SEL R47, R45, R100, P0 ;  /* 0x000000642d2f7207 */ /* 0x000fe20000000000 */
[----:B------:R-:W-:Y:S01]  /*33160*/  IMAD.MOV.U32 R100, RZ, RZ, RZ ;  /* 0x000000ffff647224 */ /* 0x000fe200078e00ff */
        /* <DEDUP_REMOVED lines=8> */
.L_x_3096:
        /* <DEDUP_REMOVED lines=18> */
.L_x_3097:
        /* <DEDUP_REMOVED lines=18> */
.L_x_3098:
        /* <DEDUP_REMOVED lines=18> */
.L_x_3099:
        /* <DEDUP_REMOVED lines=16> */
.L_x_3100:
[----:B------:R-:W-:Y:S02]  /*33650*/  IMAD.MOV.U32 R13, RZ, RZ, R41 ;  /* 0x000000ffff0d7224 */ /* 0x000fe400078e0029 */
[----:B------:R-:W-:Y:S02]  /*33660*/  IMAD.MOV.U32 R12, RZ, RZ, R10 ;  /* 0x000000ffff0c7224 */ /* 0x000fe400078e000a */
[----:B------:R-:W-:-:S07]  /*33670*/  IMAD.MOV.U32 R80, RZ, RZ, R14 ;  /* 0x000000ffff507224 */ /* 0x000fce00078e000e */
[----:B------:R-:W-:Y:S05]  /*33680*/  WARPSYNC.COLLECTIVE R15, `(.L_x_3101) ;  /* 0x000000000f087348 */ /* 0x000fea0003c00000 */
[----:B------:R0:W1:Y:S02]  /*33690*/  SHFL.IDX P6, R14, R13, R12, R11 ;  /* 0x0000000c0d0e7389 */ /* 0x00006400000c000b */
[----:B01----:R-:W-:Y:S01]  /*336a0*/  ENDCOLLECTIVE ;  /* 0x000000000000791b */ /* 0x003fe20003800000 */
.L_x_3101:
[----:B------:R-:W-:Y:S01]  /*336b0*/  IMAD.MOV.U32 R13, RZ, RZ, R49 ;  /* 0x000000ffff0d7224 */ /* 0x000fe200078e0031 */
[----:B------:R-:W-:-:S07]  /*336c0*/  MOV R41, R14 ;  /* 0x0000000e00297202 */ /* 0x000fce0000000f00 */
[----:B------:R-:W-:Y:S05]  /*336d0*/  WARPSYNC.COLLECTIVE R15, `(.L_x_3102) ;  /* 0x000000000f087348 */ /* 0x000fea0003c00000 */
[----:B------:R0:W1:Y:S02]  /*336e0*/  SHFL.IDX P6, R14, R13, R12, R11 ;  /* 0x0000000c0d0e7389 */ /* 0x00006400000c000b */
[----:B01----:R-:W-:Y:S01]  /*336f0*/  ENDCOLLECTIVE ;  /* 0x000000000000791b */ /* 0x003fe20003800000 */
.L_x_3102:
        /* <DEDUP_REMOVED lines=8> */
.L_x_3103:
[----:B------:R-:W-:Y:S02]  /*33780*/  IMAD.MOV.U32 R13, RZ, RZ, R4 ;  /* 0x000000ffff0d7224 */ /* 0x000fe400078e0004 */
[----:B------:R-:W-:-:S07]  /*33790*/  IMAD.MOV.U32 R0, RZ, RZ, R14 ;  /* 0x000000ffff007224 */ /* 0x000fce00078e000e */
[----:B------:R-:W-:Y:S05]  /*337a0*/  WARPSYNC.COLLECTIVE R15, `(.L_x_3104) ;  /* 0x000000000f087348 */ /* 0x000fea0003c00000 */
[----:B------:R0:W1:Y:S02]  /*337b0*/  SHFL.IDX P6, R14, R13, R12, R11 ;  /* 0x0000000c0d0e7389 */ /* 0x00006400000c000b */
[----:B01----:R-:W-:Y:S01]  /*337c0*/  ENDCOLLECTIVE ;  /* 0x000000000000791b */ /* 0x003fe20003800000 */
.L_x_3104:
[----:B------:R-:W-:Y:S01]  /*337d0*/  MOV R13, R47 ;  /* 0x0000002f000d7202 */ /* 0x000fe20000000f00 */
[----:B------:R-:W-:Y:S02]  /*337e0*/  IMAD.MOV.U32 R12, RZ, RZ, R10 ;  /* 0x000000ffff0c7224 */ /* 0x000fe400078e000a */
[----:B------:R-:W-:-:S07]  /*337f0*/  IMAD.MOV.U32 R3, RZ, RZ, R14 ;  /* 0x000000ffff037224 */ /* 0x000fce00078e000e */
[----:B------:R-:W-:Y:S05]  /*33800*/  WARPSYNC.COLLECTIVE R15, `(.L_x_3105) ;  /* 0x000000000f087348 */ /* 0x000fea0003c00000 */
[----:B------:R0:W1:Y:S02]  /*33810*/  SHFL.IDX P6, R14, R13, R12, R11 ;  /* 0x0000000c0d0e7389 */ /* 0x00006400000c000b */
[----:B01----:R-:W-:Y:S01]  /*33820*/  ENDCOLLECTIVE ;  /* 0x000000000000791b */ /* 0x003fe20003800000 */
.L_x_3105:
[----:B------:R-:W-:Y:S01]  /*33830*/  IMAD.MOV.U32 R13, RZ, RZ, R79 ;  /* 0x000000ffff0d7224 */ /* 0x000fe200078e004f */
[----:B------:R-:W-:Y:S02]  /*33840*/  SEL R79, R80, R49, P0 ;  /* 0x00000031504f7207 */ /* 0x000fe40000000000 */
[----:B------:R-:W-:Y:S01]  /*33850*/  SEL R80, R49, R80, P0 ;  /* 0x0000005031507207 */ /* 0x000fe20000000000 */
[----:B------:R-:W-:-:S07]  /*33860*/  IMAD.MOV.U32 R47, RZ, RZ, R14 ;  /* 0x000000ffff2f7224 */ /* 0x000fce00078e000e */
[----:B------:R-:W-:Y:S05]  /*33870*/  WARPSYNC.COLLECTIVE R15, `(.L_x_3106) ;  /* 0x000000000f087348 */ /* 0x000fea0003c00000 */
[----:B------:R0:W1:Y:S02]  /*33880*/  SHFL.IDX P6, R14, R13, R12, R11 ;  /* 0x0000000c0d0e7389 */ /* 0x00006400000c000b */
[----:B01----:R-:W-:Y:S01]  /*33890*/  ENDCOLLECTIVE ;  /* 0x000000000000791b */ /* 0x003fe20003800000 */
.L_x_3106:
        /* <DEDUP_REMOVED lines=8> */
.L_x_3107:
[----:B------:R-:W-:Y:S02]  /*33920*/  SEL R2, R3, R4, P0 ;  /* 0x0000000403027207 */ /* 0x000fe40000000000 */
[----:B------:R-:W-:Y:S02]  /*33930*/  SEL R3, R4, R3, P0 ;  /* 0x0000000304037207 */ /* 0x000fe40000000000 */
[----:B------:R-:W-:Y:S01]  /*33940*/  MOV R13, R40 ;  /* 0x00000028000d7202 */ /* 0x000fe20000000f00 */
[----:B------:R-:W-:-:S07]  /*33950*/  IMAD.MOV.U32 R20, RZ, RZ, R14 ;  /* 0x000000ffff147224 */ /* 0x000fce00078e000e */
[----:B------:R-:W-:Y:S05]  /*33960*/  WARPSYNC.COLLECTIVE R15, `(.L_x_3108) ;  /* 0x000000000f087348 */ /* 0x000fea0003c00000 */
[----:B------:R0:W1:Y:S02]  /*33970*/  SHFL.IDX P6, R14, R13, R12, R11 ;  /* 0x0000000c0d0e7389 */ /* 0x00006400000c000b */
[----:B01----:R-:W-:Y:S01]  /*33980*/  ENDCOLLECTIVE ;  /* 0x000000000000791b */ /* 0x003fe20003800000 */
.L_x_3108:
[----:B------:R-:W-:Y:S02]  /*33990*/  IMAD.MOV.U32 R13, RZ, RZ, R51 ;  /* 0x000000ffff0d7224 */ /* 0x000fe400078e0033 */
[----:B------:R-:W-:Y:S02]  /*339a0*/  IMAD.MOV.U32 R12, RZ, RZ, R10 ;  /* 0x000000ffff0c7224 */ /* 0x000fe400078e000a */
[----:B------:R-:W-:-:S07]  /*339b0*/  IMAD.MOV.U32 R40, RZ, RZ, R14 ;  /* 0x000000ffff287224 */ /* 0x000fce00078e000e */
[----:B------:R-:W-:Y:S05]  /*339c0*/  WARPSYNC.COLLECTIVE R15, `(.L_x_3109) ;  /* 0x000000000f087348 */ /* 0x000fea0003c00000 */
[----:B------:R0:W1:Y:S02]  /*339d0*/  SHFL.IDX P6, R14, R13, R12, R11 ;  /* 0x0000000c0d0e7389 */ /* 0x00006400000c000b */
[----:B01----:R-:W-:Y:S01]  /*339e0*/  ENDCOLLECTIVE ;  /* 0x000000000000791b */ /* 0x003fe20003800000 */
.L_x_3109:
[----:B------:R-:W-:Y:S01]  /*339f0*/  IMAD.MOV.U32 R13, RZ, RZ, R119 ;  /* 0x000000ffff0d7224 */ /* 0x000fe200078e0077 */
[----:B------:R-:W-:-:S07]  /*33a00*/  MOV R51, R14 ;  /* 0x0000000e00337202 */ /* 0x000fce0000000f00 */
[----:B------:R-:W-:Y:S05]  /*33a10*/  WARPSYNC.COLLECTIVE R15, `(.L_x_3110) ;  /* 0x000000000f087348 */ /* 0x000fea0003c00000 */
[----:B------:R0:W1:Y:S02]  /*33a20*/  SHFL.IDX P6, R14, R13, R12, R11 ;  /* 0x0000000c0d0e7389 */ /* 0x00006400000c000b */
[----:B01----:R-:W-:Y:S01]  /*33a30*/  ENDCOLLECTIVE ;  /* 0x000000000000791b */ /* 0x003fe20003800000 */
.L_x_3110:
        /* <DEDUP_REMOVED lines=8> */
.L_x_3111:
[----:B------:R-:W-:Y:S02]  /*33ac0*/  SEL R21, R40, R119, P0 ;  /* 0x0000007728157207 */ /* 0x000fe40000000000 */
[----:B------:R-:W-:Y:S01]  /*33ad0*/  SEL R40, R119, R40, P0 ;  /* 0x0000002877287207 */ /* 0x000fe20000000000 */
[----:B------:R-:W-:Y:S02]  /*33ae0*/  IMAD.MOV.U32 R13, RZ, RZ, R44 ;  /* 0x000000ffff0d7224 */ /* 0x000fe400078e002c */
[----:B------:R-:W-:-:S07]  /*33af0*/  IMAD.MOV.U32 R42, RZ, RZ, R14 ;  /* 0x000000ffff2a7224 */ /* 0x000fce00078e000e */
[----:B------:R-:W-:Y:S05]  /*33b00*/  WARPSYNC.COLLECTIVE R15, `(.L_x_3112) ;  /* 0x000000000f087348 */ /* 0x000fea0003c00000 */
[----:B------:R0:W1:Y:S02]  /*33b10*/  SHFL.IDX P6, R14, R13, R12, R11 ;  /* 0x0000000c0d0e7389 */ /* 0x00006400000c000b */
[----:B01----:R-:W-:Y:S01]  /*33b20*/  ENDCOLLECTIVE ;  /* 0x000000000000791b */ /* 0x003fe20003800000 */
.L_x_3112:
[----:B------:R-:W-:Y:S01]  /*33b30*/  MOV R13, R121 ;  /* 0x00000079000d7202 */ /* 0x000fe20000000f00 */
[----:B------:R-:W-:Y:S02]  /*33b40*/  IMAD.MOV.U32 R12, RZ, RZ, R10 ;  /* 0x000000ffff0c7224 */ /* 0x000fe400078e000a */
[----:B------:R-:W-:-:S07]  /*33b50*/  IMAD.MOV.U32 R44, RZ, RZ, R14 ;  /* 0x000000ffff2c7224 */ /* 0x000fce00078e000e */
[----:B------:R-:W-:Y:S05]  /*33b60*/  WARPSYNC.COLLECTIVE R15, `(.L_x_3113) ;  /* 0x000000000f087348 */ /* 0x000fea0003c00000 */
[----:B------:R0:W1:Y:S02]  /*33b70*/  SHFL.IDX P6, R14, R13, R12, R11 ;  /* 0x0000000c0d0e7389 */ /* 0x00006400000c000b */
[----:B01----:R-:W-:Y:S01]  /*33b80*/  ENDCOLLECTIVE ;  /* 0x000000000000791b */ /* 0x003fe20003800000 */
.L_x_3113:
[----:B------:R-:W-:Y:S02]  /*33b90*/  IMAD.MOV.U32 R13, RZ, RZ, R111 ;  /* 0x000000ffff0d7224 */ /* 0x000fe400078e006f */
[----:B------:R-:W-:-:S07]  /*33ba0*/  IMAD.MOV.U32 R121, RZ, RZ, R14 ;  /* 0x000000ffff797224 */ /* 0x000fce00078e000e */
[----:B------:R-:W-:Y:S05]  /*33bb0*/  WARPSYNC.COLLECTIVE R15, `(.L_x_3114) ;  /* 0x000000000f087348 */ /* 0x000fea0003c00000 */
[----:B------:R0:W1:Y:S02]  /*33bc0*/  SHFL.IDX P6, R14, R13, R12, R11 ;  /* 0x0000000c0d0e7389 */ /* 0x00006400000c000b */
[----:B01----:R-:W-:Y:S01]  /*33bd0*/  ENDCOLLECTIVE ;  /* 0x000000000000791b */ /* 0x003fe20003800000 */
.L_x_3114:
        /* <DEDUP_REMOVED lines=8> */
.L_x_3115:
[----:B------:R-:W-:Y:S01]  /*33c60*/  MOV R13, R48 ;  /* 0x00000030000d7202 */ /* 0x000fe20000000f00 */
[----:B------:R-:W-:-:S07]  /*33c70*/  IMAD.MOV.U32 R46, RZ, RZ, R14 ;  /* 0x000000ffff2e7224 */ /* 0x000fce00078e000e */
[----:B------:R-:W-:Y:S05]  /*33c80*/  WARPSYNC.COLLECTIVE R15, `(.L_x_3116) ;  /* 0x000000000f087348 */ /* 0x000fea0003c00000 */
[----:B------:R0:W1:Y:S02]  /*33c90*/  SHFL.IDX P6, R14, R13, R12, R11 ;  /* 0x0000000c0d0e7389 */ /* 0x00006400000c000b */
[----:B01----:R-:W-:Y:S01]  /*33ca0*/  ENDCOLLECTIVE ;  /* 0x000000000000791b */ /* 0x003fe20003800000 */
.L_x_3116:
[----:B------:R-:W-:Y:S02]  /*33cb0*/  IMAD.MOV.U32 R13, RZ, RZ, R113 ;  /* 0x000000ffff0d7224 */ /* 0x000fe400078e0071 */
[----:B------:R-:W-:Y:S02]  /*33cc0*/  IMAD.MOV.U32 R12, RZ, RZ, R10 ;  /* 0x000000ffff0c7224 */ /* 0x000fe400078e000a */
[----:B------:R-:W-:-:S07]  /*33cd0*/  IMAD.MOV.U32 R48, RZ, RZ, R14 ;  /* 0x000000ffff307224 */ /* 0x000fce00078e000e */
[----:B------:R-:W-:Y:S05]  /*33ce0*/  WARPSYNC.COLLECTIVE R15, `(.L_x_3117) ;  /* 0x000000000f087348 */ /* 0x000fea0003c00000 */
[----:B------:R0:W1:Y:S02]  /*33cf0*/  SHFL.IDX P6, R14, R13, R12, R11 ;  /* 0x0000000c0d0e7389 */ /* 0x00006400000c000b */
[----:B01----:R-:W-:Y:S01]  /*33d00*/  ENDCOLLECTIVE ;  /* 0x000000000000791b */ /* 0x003fe20003800000 */
.L_x_3117:
[----:B------:R-:W-:Y:S01]  /*33d10*/  IMAD.MOV.U32 R13, RZ, RZ, R87 ;  /* 0x000000ffff0d7224 */ /* 0x000fe200078e0057 */
[----:B------:R-:W-:-:S07]  /*33d20*/  MOV R113, R14 ;  /* 0x0000000e00717202 */ /* 0x000fce0000000f00 */
[----:B------:R-:W-:Y:S05]  /*33d30*/  WARPSYNC.COLLECTIVE R15, `(.L_x_3118) ;  /* 0x000000000f087348 */ /* 0x000fea0003c00000 */
[----:B------:R0:W1:Y:S02]  /*33d40*/  SHFL.IDX P6, R14, R13, R12, R11 ;  /* 0x0000000c0d0e7389 */ /* 0x00006400000c000b */
[----:B01----:R-:W-:Y:S01]  /*33d50*/  ENDCOLLECTIVE ;  /* 0x000000000000791b */ /* 0x003fe20003800000 */
.L_x_3118:
[----:B------:R-:W-:Y:S01]  /*33d60*/  IMAD.MOV.U32 R13, RZ, RZ, R50 ;  /* 0x000000ffff0d7224 */ /* 0x000fe200078e0032 */
[----:B------:R-:W-:Y:S01]  /*33d70*/  MOV R12, R9 ;  /* 0x00000009000c7202 */ /* 0x000fe20000000f00 */
[----:B------:R-:W-:-:S07]  /*33d80*/  IMAD.MOV.U32 R87, RZ, RZ, R14 ;  /* 0x000000ffff577224 */ /* 0x000fce00078e000e */
[----:B------:R-:W-:Y:S05]  /*33d90*/  WARPSYNC.COLLECTIVE R15, `(.L_x_3119) ;  /* 0x000000000f087348 */ /* 0x000fea0003c00000 */
[----:B------:R0:W1:Y:S02]  /*33da0*/  SHFL.IDX P6, R14, R13, R12, R11 ;  /* 0x0000000c0d0e7389 */ /* 0x00006400000c000b */
[----:B01----:R-:W-:Y:S01]  /*33db0*/  ENDCOLLECTIVE ;  /* 0x000000000000791b */ /* 0x003fe20003800000 */
.L_x_3119:
[----:B------:R-:W-:Y:S02]  /*33dc0*/  SEL R47, R48, R87, P0 ;  /* 0x00000057302f7207 */ /* 0x000fe40000000000 */
[----:B------:R-:W-:Y:S01]  /*33dd0*/  SEL R48, R87, R48, P0 ;  /* 0x0000003057307207 */ /* 0x000fe20000000000 */
[----:B------:R-:W-:Y:S02]  /*33de0*/  IMAD.MOV.U32 R13, RZ, RZ, R82 ;  /* 0x000000ffff0d7224 */ /* 0x000fe400078e0052 */
[----:B------:R-:W-:-:S07]  /*33df0*/  IMAD.MOV.U32 R50, RZ, RZ, R14 ;  /* 0x000000ffff327224 */ /* 0x000fce00078e000e */
[----:B------:R-:W-:Y:S05]  /*33e00*/  WARPSYNC.COLLECTIVE R15, `(.L_x_3120) ;  /* 0x000000000f087348 */ /* 0x000fea0003c00000 */
[----:B------:R0:W1:Y:S02]  /*33e10*/  SHFL.IDX P6, R14, R13, R12, R11 ;  /* 0x0000000c0d0e7389 */ /* 0x00006400000c000b */
[----:B01----:R-:W-:Y:S01]  /*33e20*/  ENDCOLLECTIVE ;  /* 0x000000000000791b */ /* 0x003fe20003800000 */
.L_x_3120:
[----:B------:R-:W-:Y:S01]  /*33e30*/  MOV R13, R115 ;  /* 0x00000073000d7202 */ /* 0x000fe20000000f00 */
[----:B------:R-:W-:Y:S02]  /*33e40*/  IMAD.MOV.U32 R12, RZ, RZ, R10 ;  /* 0x000000ffff0c7224 */ /* 0x000fe400078e000a */
[----:B------:R-:W-:-:S07]  /*33e50*/  IMAD.MOV.U32 R82, RZ, RZ, R14 ;  /* 0x000000ffff527224 */ /* 0x000fce00078e000e */
[----:B------:R-:W-:Y:S05]  /*33e60*/  WARPSYNC.COLLECTIVE R15, `(.L_x_3121) ;  /* 0x000000000f087348 */ /* 0x000fea0003c00000 */
[----:B------:R0:W1:Y:S02]  /*33e70*/  SHFL.IDX P6, R14, R13, R12, R11 ;  /* 0x0000000c0d0e7389 */ /* 0x00006400000c000b */
[----:B01----:R-:W-:Y:S01]  /*33e80*/  ENDCOLLECTIVE ;  /* 0x000000000000791b */ /* 0x003fe20003800000 */
.L_x_3121:
[----:B------:R-:W-:Y:S02]  /*33e90*/  IMAD.MOV.U32 R13, RZ, RZ, R67 ;  /* 0x000000ffff0d7224 */ /* 0x000fe400078e0043 */
[----:B------:R-:W-:-:S07]  /*33ea0*/  IMAD.MOV.U32 R115, RZ, RZ, R14 ;  /* 0x000000ffff737224 */ /* 0x000fce00078e000e */
[----:B------:R-:W-:Y:S05]  /*33eb0*/  WARPSYNC.COLLECTIVE R15, `(.L_x_3122) ;  /* 0x000000000f087348 */ /* 0x000fea0003c00000 */
[----:B------:R0:W1:Y:S02]  /*33ec0*/  SHFL.IDX P6, R14, R13, R12, R11 ;  /* 0x0000000c0d0e7389 */ /* 0x00006400000c000b */
[----:B01----:R-:W-:Y:S01]  /*33ed0*/  ENDCOLLECTIVE ;  /* 0x000000000000791b */ /* 0x003fe20003800000 */
.L_x_3122:
        /* <DEDUP_REMOVED lines=8> */
.L_x_3123:
[----:B------:R-:W-:Y:S02]  /*33f60*/  SEL R51, R82, R67, P0 ;  /* 0x0000004352337207 */ /* 0x000fe40000000000 */
[----:B------:R-:W-:Y:S02]  /*33f70*/  SEL R82, R67, R82, P0 ;  /* 0x0000005243527207 */ /* 0x000fe40000000000 */
[----:B------:R-:W-:Y:S01]  /*33f80*/  MOV R13, R86 ;  /* 0x00000056000d7202 */ /* 0x000fe20000000f00 */
[----:B------:R-:W-:-:S07]  /*33f90*/  IMAD.MOV.U32 R84, RZ, RZ, R14 ;  /* 0x000000ffff547224 */ /* 0x000fce00078e000e */
[----:B------:R-:W-:Y:S05]  /*33fa0*/  WARPSYNC.COLLECTIVE R15, `(.L_x_3124) ;  /* 0x000000000f087348 */ /* 0x000fea0003c00000 */
[----:B------:R0:W1:Y:S02]  /*33fb0*/  SHFL.IDX P6, R14, R13, R12, R11 ;  /* 0x0000000c0d0e7389 */ /* 0x00006400000c000b */
[----:B01----:R-:W-:Y:S01]  /*33fc0*/  ENDCOLLECTIVE ;  /* 0x000000000000791b */ /* 0x003fe20003800000 */
.L_x_3124:
[----:B------:R-:W-:Y:S02]  /*33fd0*/  IMAD.MOV.U32 R13, RZ, RZ, R117 ;  /* 0x000000ffff0d7224 */ /* 0x000fe400078e0075 */
[----:B------:R-:W-:Y:S02]  /*33fe0*/  IMAD.MOV.U32 R12, RZ, RZ, R10 ;  /* 0x000000ffff0c7224 */ /* 0x000fe400078e000a */
[----:B------:R-:W-:-:S07]  /*33ff0*/  IMAD.MOV.U32 R86, RZ, RZ, R14 ;  /* 0x000000ffff567224 */ /* 0x000fce00078e000e */
[----:B------:R-:W-:Y:S05]  /*34000*/  WARPSYNC.COLLECTIVE R15, `(.L_x_3125) ;  /* 0x000000000f087348 */ /* 0x000fea0003c00000 */
[----:B------:R0:W1:Y:S02]  /*34010*/  SHFL.IDX P6, R14, R13, R12, R11 ;  /* 0x0000000c0d0e7389 */ /* 0x00006400000c000b */
[----:B01----:R-:W-:Y:S01]  /*34020*/  ENDCOLLECTIVE ;  /* 0x000000000000791b */ /* 0x003fe20003800000 */
.L_x_3125:
[----:B------:R-:W-:Y:S01]  /*34030*/  IMAD.MOV.U32 R13, RZ, RZ, R83 ;  /* 0x000000ffff0d7224 */ /* 0x000fe200078e0053 */
[----:B------:R-:W-:-:S07]  /*34040*/  MOV R117, R14 ;  /* 0x0000000e00757202 */ /* 0x000fce0000000f00 */
[----:B------:R-:W-:Y:S05]  /*34050*/  WARPSYNC.COLLECTIVE R15, `(.L_x_3126) ;  /* 0x000000000f087348 */ /* 0x000fea0003c00000 */
[----:B------:R0:W1:Y:S02]  /*34060*/  SHFL.IDX P6, R14, R13, R12, R11 ;  /* 0x0000000c0d0e7389 */ /* 0x00006400000c000b */
[----:B01----:R-:W-:Y:S01]  /*34070*/  ENDCOLLECTIVE ;  /* 0x000000000000791b */ /* 0x003fe20003800000 */
.L_x_3126:
        /* <DEDUP_REMOVED lines=8> */
.L_x_3127:
[----:B------:R-:W-:Y:S02]  /*34100*/  IMAD.MOV.U32 R13, RZ, RZ, R54 ;  /* 0x000000ffff0d7224 */ /* 0x000fe400078e0036 */
[----:B------:R-:W-:-:S07]  /*34110*/  IMAD.MOV.U32 R90, RZ, RZ, R14 ;  /* 0x000000ffff5a7224 */ /* 0x000fce00078e000e */
[----:B------:R-:W-:Y:S05]  /*34120*/  WARPSYNC.COLLECTIVE R15, `(.L_x_3128) ;  /* 0x000000000f087348 */ /* 0x000fea0003c00000 */
[----:B------:R0:W1:Y:S02]  /*34130*/  SHFL.IDX P6, R14, R13, R12, R11 ;  /* 0x0000000c0d0e7389 */ /* 0x00006400000c000b */
[----:B01----:R-:W-:Y:S01]  /*34140*/  ENDCOLLECTIVE ;  /* 0x000000000000791b */ /* 0x003fe20003800000 */
.L_x_3128:
        /* <DEDUP_REMOVED lines=8> */
.L_x_3129:
[----:B------:R-:W-:Y:S01]  /*341d0*/  IMAD.MOV.U32 R13, RZ, RZ, R45 ;  /* 0x000000ffff0d7224 */ /* 0x000fe200078e002d */
[----:B------:R-:W-:Y:S02]  /*341e0*/  SEL R45, R46, R113, P0 ;  /* 0x000000712e2d7207 */ /* 0x000fe40000000000 */
[----:B------:R-:W-:Y:S01]  /*341f0*/  SEL R46, R113, R46, P0 ;  /* 0x0000002e712e7207 */ /* 0x000fe20000000000 */
[----:B------:R-:W-:-:S07]  /*34200*/  IMAD.MOV.U32 R125, RZ, RZ, R14 ;  /* 0x000000ffff7d7224 */ /* 0x000fce00078e000e */
[----:B------:R-:W-:Y:S05]  /*34210*/  WARPSYNC.COLLECTIVE R15, `(.L_x_3130) ;  /* 0x000000000f087348 */ /* 0x000fea0003c00000 */
[----:B------:R0:W1:Y:S02]  /*34220*/  SHFL.IDX P6, R14, R13, R12, R11 ;  /* 0x0000000c0d0e7389 */ /* 0x00006400000c000b */
[----:B01----:R-:W-:Y:S01]  /*34230*/  ENDCOLLECTIVE ;  /* 0x000000000000791b */ /* 0x003fe20003800000 */
.L_x_3130:
        /* <DEDUP_REMOVED lines=8> */
.L_x_3131:
[----:B------:R-:W-:Y:S01]  /*342c0*/  MOV R13, R58 ;  /* 0x0000003a000d7202 */ /* 0x000fe20000000f00 */
[----:B------:R-:W-:-:S07]  /*342d0*/  IMAD.MOV.U32 R60, RZ, RZ, R14 ;  /* 0x000000ffff3c7224 */ /* 0x000fce00078e000e */
[----:B------:R-:W-:Y:S05]  /*342e0*/  WARPSYNC.COLLECTIVE R15, `(.L_x_3132) ;  /* 0x000000000f087348 */ /* 0x000fea0003c00000 */
[----:B------:R0:W1:Y:S02]  /*342f0*/  SHFL.IDX P6, R14, R13, R12, R11 ;  /* 0x0000000c0d0e7389 */ /* 0x00006400000c000b */
[----:B01----:R-:W-:Y:S01]  /*34300*/  ENDCOLLECTIVE ;  /* 0x000000000000791b */ /* 0x003fe20003800000 */
.L_x_3132:
        /* <DEDUP_REMOVED lines=8> */
.L_x_3133:
[----:B------:R-:W-:Y:S01]  /*34390*/  IMAD.MOV.U32 R13, RZ, RZ, R61 ;  /* 0x000000ffff0d7224 */ /* 0x000fe200078e003d */
[----:B------:R-:W-:-:S07]  /*343a0*/  MOV R129, R14 ;  /* 0x0000000e00817202 */ /* 0x000fce0000000f00 */
[----:B------:R-:W-:Y:S05]  /*343b0*/  WARPSYNC.COLLECTIVE R15, `(.L_x_3134) ;  /* 0x000000000f087348 */ /* 0x000fea0003c00000 */
[----:B------:R0:W1:Y:S02]  /*343c0*/  SHFL.IDX P6, R14, R13, R12, R11 ;  /* 0x0000000c0d0e7389 */ /* 0x00006400000c000b */
[----:B01----:R-:W-:Y:S01]  /*343d0*/  ENDCOLLECTIVE ;  /* 0x000000000000791b */ /* 0x003fe20003800000 */
.L_x_3134:
[----:B------:R-:W-:Y:S01]  /*343e0*/  IMAD.MOV.U32 R13, RZ, RZ, R64 ;  /* 0x000000ffff0d7224 */ /* 0x000fe200078e0040 */
[----:B------:R-:W-:Y:S01]  /*343f0*/  MOV R12, R9 ;  /* 0x00000009000c7202 */ /* 0x000fe20000000f00 */
[----:B------:R-:W-:-:S07]  /*34400*/  IMAD.MOV.U32 R61, RZ, RZ, R14 ;  /* 0x000000ffff3d7224 */ /* 0x000fce00078e000e */
[----:B------:R-:W-:Y:S05]  /*34410*/  WARPSYNC.COLLECTIVE R15, `(.L_x_3135) ;  /* 0x000000000f087348 */ /* 0x000fea0003c00000 */
[----:B------:R0:W1:Y:S02]  /*34420*/  SHFL.IDX P6, R14, R13, R12, R11 ;  /* 0x0000000c0d0e7389 */ /* 0x00006400000c000b */
[----:B01----:R-:W-:Y:S01]  /*34430*/  ENDCOLLECTIVE ;  /* 0x000000000000791b */ /* 0x003fe20003800000 */
.L_x_3135:
[----:B------:R-:W-:Y:S01]  /*34440*/  SEL R56, R58, R61, P0 ;  /* 0x0000003d3a387207 */ /* 0x000fe20000000000 */
[----:B------:R-:W-:Y:S01]  /*34450*/  IMAD.MOV.U32 R13, RZ, RZ, R52 ;  /* 0x000000ffff0d7224 */ /* 0x000fe200078e0034 */
[----:B------:R-:W-:Y:S01]  /*34460*/  SEL R52, R54, R127, P0 ;  /* 0x0000007f36347207 */ /* 0x000fe20000000000 */
[----:B------:R-:W-:-:S07]  /*34470*/  IMAD.MOV.U32 R64, RZ, RZ, R14 ;  /* 0x000000ffff407224 */ /* 0x000fce00078e000e */
[----:B------:R-:W-:Y:S05]  /*34480*/  WARPSYNC.COLLECTIVE R15, `(.L_x_3136) ;  /* 0x000000000f087348 */ /* 0x000fea0003c00000 */
[----:B------:R0:W1:Y:S02]  /*34490*/  SHFL.IDX P6, R14, R13, R12, R11 ;  /* 0x0000000c0d0e7389 */ /* 0x00006400000c000b */
[----:B01----:R-:W-:Y:S01]  /*344a0*/  ENDCOLLECTIVE ;  /* 0x000000000000791b */ /* 0x003fe20003800000 */
.L_x_3136:
[----:B------:R-:W-:Y:S01]  /*344b0*/  MOV R13, R55 ;  /* 0x00000037000d7202 */ /* 0x000fe20000000f00 */
[----:B------:R-:W-:Y:S01]  /*344c0*/  IMAD.MOV.U32 R12, RZ, RZ, R10 ;  /* 0x000000ffff0c7224 */ /* 0x000fe200078e000a */
[----:B------:R-:W-:Y:S01]  /*344d0*/  SEL R55, R129, R60, P0 ;  /* 0x0000003c81377207 */ /* 0x000fe20000000000 */
[----:B------:R-:W-:-:S07]  /*344e0*/  IMAD.MOV.U32 R65, RZ, RZ, R14 ;  /* 0x000000ffff417224 */ /* 0x000fce00078e000e */
[----:B------:R-:W-:Y:S05]  /*344f0*/  WARPSYNC.COLLECTIVE R15, `(.L_x_3137) ;  /* 0x000000000f087348 */ /* 0x000fea0003c00000 */
[----:B------:R0:W1:Y:S02]  /*34500*/  SHFL.IDX P6, R14, R13, R12, R11 ;  /* 0x0000000c0d0e7389 */ /* 0x00006400000c000b */
[----:B01----:R-:W-:Y:S01]  /*34510*/  ENDCOLLECTIVE ;  /* 0x000000000000791b */ /* 0x003fe20003800000 */
.L_x_3137:
[----:B------:R-:W-:Y:S01]  /*34520*/  IMAD.MOV.U32 R13, RZ, RZ, R53 ;  /* 0x000000ffff0d7224 */ /* 0x000fe200078e0035 */
[----:B------:R-:W-:Y:S02]  /*34530*/  SEL R53, R127, R54, P0 ;  /* 0x000000367f357207 */ /* 0x000fe40000000000 */
[----:B------:R-:W-:Y:S01]  /*34540*/  SEL R54, R60, R129, P0 ;  /* 0x000000813c367207 */ /* 0x000fe20000000000 */
[----:B------:R-:W-:-:S07]  /*34550*/  IMAD.MOV.U32 R131, RZ, RZ, R14 ;  /* 0x000000ffff837224 */ /* 0x000fce00078e000e */
[----:B------:R-:W-:Y:S05]  /*34560*/  WARPSYNC.COLLECTIVE R15, `(.L_x_3138) ;  /* 0x000000000f087348 */ /* 0x000fea0003c00000 */
[----:B------:R0:W1:Y:S02]  /*34570*/  SHFL.IDX P6, R14, R13, R12, R11 ;  /* 0x0000000c0d0e7389 */ /* 0x00006400000c000b */
[----:B01----:R-:W-:Y:S01]  /*34580*/  ENDCOLLECTIVE ;  /* 0x000000000000791b */ /* 0x003fe20003800000 */
.L_x_3138:
[----:B------:R-:W-:Y:S02]  /*34590*/  IMAD.MOV.U32 R13, RZ, RZ, R36 ;  /* 0x000000ffff0d7224 */ /* 0x000fe400078e0024 */
[----:B------:R-:W-:Y:S01]  /*345a0*/  IMAD.MOV.U32 R12, RZ, RZ, R9 ;  /* 0x000000ffff0c7224 */ /* 0x000fe200078e0009 */
[----:B------:R-:W-:-:S07]  /*345b0*/  MOV R68, R14 ;  /* 0x0000000e00447202 */ /* 0x000fce0000000f00 */
[----:B------:R-:W-:Y:S05]  /*345c0*/  WARPSYNC.COLLECTIVE R15, `(.L_x_3139) ;  /* 0x000000000f087348 */ /* 0x000fea0003c00000 */
[----:B------:R0:W1:Y:S02]  /*345d0*/  SHFL.IDX P6, R14, R13, R12, R11 ;  /* 0x0000000c0d0e7389 */ /* 0x00006400000c000b */
[----:B01----:R-:W-:Y:S01]  /*345e0*/  ENDCOLLECTIVE ;  /* 0x000000000000791b */ /* 0x003fe20003800000 */
.L_x_3139:
[----:B------:R-:W-:Y:S02]  /*345f0*/  SEL R60, R65, R68, P0 ;  /* 0x00000044413c7207 */ /* 0x000fe40000000000 */
[----:B------:R-:W-:Y:S01]  /*34600*/  MOV R13, R38 ;  /* 0x00000026000d7202 */ /* 0x000fe20000000f00 */
[----:B------:R-:W-:-:S07]  /*34610*/  IMAD.MOV.U32 R69, RZ, RZ, R14 ;  /* 0x000000ffff457224 */ /* 0x000fce00078e000e */
[----:B------:R-:W-:Y:S05]  /*34620*/  WARPSYNC.COLLECTIVE R15, `(.L_x_3140) ;  /* 0x000000000f087348 */ /* 0x000fea0003c00000 */
[----:B------:R0:W1:Y:S02]  /*34630*/  SHFL.IDX P6, R14, R13, R12, R11 ;  /* 0x0000000c0d0e7389 */ /* 0x00006400000c000b */
[----:B01----:R-:W-:Y:S01]  /*34640*/  ENDCOLLECTIVE ;  /* 0x000000000000791b */ /* 0x003fe20003800000 */
.L_x_3140:
        /* <DEDUP_REMOVED lines=9> */
.L_x_3141:
[----:B------:R-:W-:Y:S01]  /*346e0*/  IMAD.MOV.U32 R13, RZ, RZ, R59 ;  /* 0x000000ffff0d7224 */ /* 0x000fe200078e003b */
[----:B------:R-:W-:Y:S02]  /*346f0*/  SEL R59, R131, R64, P0 ;  /* 0x00000040833b7207 */ /* 0x000fe40000000000 */
[----:B------:R-:W-:-:S07]  /*34700*/  MOV R36, R14 ;  /* 0x0000000e00247202 */ /* 0x000fce0000000f00 */
[----:B------:R-:W-:Y:S05]  /*34710*/  WARPSYNC.COLLECTIVE R15, `(.L_x_3142) ;  /* 0x000000000f087348 */ /* 0x000fea0003c00000 */
[----:B------:R0:W1:Y:S02]  /*34720*/  SHFL.IDX P6, R14, R13, R12, R11 ;  /* 0x0000000c0d0e7389 */ /* 0x00006400000c000b */
[----:B01----:R-:W-:Y:S01]  /*34730*/  ENDCOLLECTIVE ;  /* 0x000000000000791b */ /* 0x003fe20003800000 */
.L_x_3142:
        /* <DEDUP_REMOVED lines=8> */
.L_x_3143:
[----:B------:R-:W-:Y:S02]  /*347c0*/  SEL R70, R71, R38, P0 ;  /* 0x0000002647467207 */ /* 0x000fe40000000000 */
[----:B------:R-:W-:Y:S01]  /*347d0*/  SEL R71, R38, R71, P0 ;  /* 0x0000004726477207 */ /* 0x000fe20000000000 */
[----:B------:R-:W-:Y:S02]  /*347e0*/  IMAD.MOV.U32 R13, RZ, RZ, R34 ;  /* 0x000000ffff0d7224 */ /* 0x000fe400078e0022 */
[----:B------:R-:W-:-:S07]  /*347f0*/  IMAD.MOV.U32 R73, RZ, RZ, R14 ;  /* 0x000000ffff497224 */ /* 0x000fce00078e000e */
[----:B------:R-:W-:Y:S05]  /*34800*/  WARPSYNC.COLLECTIVE R15, `(.L_x_3144) ;  /* 0x000000000f087348 */ /* 0x000fea0003c00000 */
[----:B------:R0:W1:Y:S02]  /*34810*/  SHFL.IDX P6, R14, R13, R12, R11 ;  /* 0x0000000c0d0e7389 */ /* 0x00006400000c000b */
[----:B01----:R-:W-:Y:S01]  /*34820*/  ENDCOLLECTIVE ;  /* 0x000000000000791b */ /* 0x003fe20003800000 */
.L_x_3144:
[----:B------:R-:W-:Y:S01]  /*34830*/  MOV R13, R37 ;  /* 0x00000025000d7202 */ /* 0x000fe20000000f00 */
[----:B------:R-:W-:Y:S02]  /*34840*/  IMAD.MOV.U32 R12, RZ, RZ, R10 ;  /* 0x000000ffff0c7224 */ /* 0x000fe400078e000a */
[----:B------:R-:W-:-:S07]  /*34850*/  IMAD.MOV.U32 R75, RZ, RZ, R14 ;  /* 0x000000ffff4b7224 */ /* 0x000fce00078e000e */
[----:B------:R-:W-:Y:S05]  /*34860*/  WARPSYNC.COLLECTIVE R15, `(.L_x_3145) ;  /* 0x000000000f087348 */ /* 0x000fea0003c00000 */
[----:B------:R0:W1:Y:S02]  /*34870*/  SHFL.IDX P6, R14, R13, R12, R11 ;  /* 0x0000000c0d0e7389 */ /* 0x00006400000c000b */
[----:B01----:R-:W-:Y:S01]  /*34880*/  ENDCOLLECTIVE ;  /* 0x000000000000791b */ /* 0x003fe20003800000 */
.L_x_3145:
[----:B------:R-:W-:Y:S02]  /*34890*/  IMAD.MOV.U32 R13, RZ, RZ, R39 ;  /* 0x000000ffff0d7224 */ /* 0x000fe400078e0027 */
[----:B------:R-:W-:-:S07]  /*348a0*/  IMAD.MOV.U32 R32, RZ, RZ, R14 ;  /* 0x000000ffff207224 */ /* 0x000fce00078e000e */
[----:B------:R-:W-:Y:S05]  /*348b0*/  WARPSYNC.COLLECTIVE R15, `(.L_x_3146) ;  /* 0x000000000f087348 */ /* 0x000fea0003c00000 */
[----:B------:R0:W1:Y:S02]  /*348c0*/  SHFL.IDX P6, R14, R13, R12, R11 ;  /* 0x0000000c0d0e7389 */ /* 0x00006400000c000b */
[----:B01----:R-:W-:Y:S01]  /*348d0*/  ENDCOLLECTIVE ;  /* 0x000000000000791b */ /* 0x003fe20003800000 */
.L_x_3146:
        /* <DEDUP_REMOVED lines=8> */
.L_x_3147:
[----:B------:R-:W-:Y:S02]  /*34960*/  SEL R74, R75, R34, P0 ;  /* 0x000000224b4a7207 */ /* 0x000fe40000000000 */
[----:B------:R-:W-:Y:S02]  /*34970*/  SEL R75, R34, R75, P0 ;  /* 0x0000004b224b7207 */ /* 0x000fe40000000000 */
[----:B------:R-:W-:Y:S01]  /*34980*/  MOV R13, R30 ;  /* 0x0000001e000d7202 */ /* 0x000fe20000000f00 */
[----:B------:R-:W-:-:S07]  /*34990*/  IMAD.MOV.U32 R91, RZ, RZ, R14 ;  /* 0x000000ffff5b7224 */ /* 0x000fce00078e000e */
[----:B------:R-:W-:Y:S05]  /*349a0*/  WARPSYNC.COLLECTIVE R15, `(.L_x_3148) ;  /* 0x000000000f087348 */ /* 0x000fea0003c00000 */
[----:B------:R0:W1:Y:S02]  /*349b0*/  SHFL.IDX P6, R14, R13, R12, R11 ;  /* 0x0000000c0d0e7389 */ /* 0x00006400000c000b */
[----:B01----:R-:W-:Y:S01]  /*349c0*/  ENDCOLLECTIVE ;  /* 0x000000000000791b */ /* 0x003fe20003800000 */
.L_x_3148:
[----:B------:R-:W-:Y:S02]  /*349d0*/  IMAD.MOV.U32 R13, RZ, RZ, R33 ;  /* 0x000000ffff0d7224 */ /* 0x000fe400078e0021 */
[----:B------:R-:W-:Y:S02]  /*349e0*/  IMAD.MOV.U32 R12, RZ, RZ, R10 ;  /* 0x000000ffff0c7224 */ /* 0x000fe400078e000a */
[----:B------:R-:W-:-:S07]  /*349f0*/  IMAD.MOV.U32 R93, RZ, RZ, R14 ;  /* 0x000000ffff5d7224 */ /* 0x000fce00078e000e */
[----:B------:R-:W-:Y:S05]  /*34a00*/  WARPSYNC.COLLECTIVE R15, `(.L_x_3149) ;  /* 0x000000000f087348 */ /* 0x000fea0003c00000 */
[----:B------:R0:W1:Y:S02]  /*34a10*/  SHFL.IDX P6, R14, R13, R12, R11 ;  /* 0x0000000c0d0e7389 */ /* 0x00006400000c000b */
[----:B01----:R-:W-:Y:S01]  /*34a20*/  ENDCOLLECTIVE ;  /* 0x000000000000791b */ /* 0x003fe20003800000 */
.L_x_3149:
[----:B------:R-:W-:Y:S01]  /*34a30*/  IMAD.MOV.U32 R13, RZ, RZ, R35 ;  /* 0x000000ffff0d7224 */ /* 0x000fe200078e0023 */
[----:B------:R-:W-:-:S07]  /*34a40*/  MOV R28, R14 ;  /* 0x0000000e001c7202 */ /* 0x000fce0000000f00 */
[----:B------:R-:W-:Y:S05]  /*34a50*/  WARPSYNC.COLLECTIVE R15, `(.L_x_3150) ;  /* 0x000000000f087348 */ /* 0x000fea0003c00000 */
[----:B------:R0:W1:Y:S02]  /*34a60*/  SHFL.IDX P6, R14, R13, R12, R11 ;  /* 0x0000000c0d0e7389 */ /* 0x00006400000c000b */
[----:B01----:R-:W-:Y:S01]  /*34a70*/  ENDCOLLECTIVE ;  /* 0x000000000000791b */ /* 0x003fe20003800000 */
.L_x_3150:
        /* <DEDUP_REMOVED lines=8> */
.L_x_3151:
[----:B------:R-:W-:Y:S02]  /*34b00*/  SEL R92, R93, R30, P0 ;  /* 0x0000001e5d5c7207 */ /* 0x000fe40000000000 */
[----:B------:R-:W-:Y:S01]  /*34b10*/  SEL R93, R30, R93, P0 ;  /* 0x0000005d1e5d7207 */ /* 0x000fe20000000000 */
[----:B------:R-:W-:Y:S02]  /*34b20*/  IMAD.MOV.U32 R13, RZ, RZ, R26 ;  /* 0x000000ffff0d7224 */ /* 0x000fe400078e001a */
[----:B------:R-:W-:-:S07]  /*34b30*/  IMAD.MOV.U32 R95, RZ, RZ, R14 ;  /* 0x000000ffff5f7224 */ /* 0x000fce00078e000e */
[----:B------:R-:W-:Y:S05]  /*34b40*/  WARPSYNC.COLLECTIVE R15, `(.L_x_3152) ;  /* 0x000000000f087348 */ /* 0x000fea0003c00000 */
[----:B------:R0:W1:Y:S02]  /*34b50*/  SHFL.IDX P6, R14, R13, R12, R11 ;  /* 0x0000000c0d0e7389 */ /* 0x00006400000c000b */
[----:B01----:R-:W-:Y:S01]  /*34b60*/  ENDCOLLECTIVE ;  /* 0x000000000000791b */ /* 0x003fe20003800000 */
.L_x_3152:
[----:B------:R-:W-:Y:S01]  /*34b70*/  MOV R13, R31 ;  /* 0x0000001f000d7202 */ /* 0x000fe20000000f00 */
[----:B------:R-:W-:Y:S02]  /*34b80*/  IMAD.MOV.U32 R12, RZ, RZ, R10 ;  /* 0x000000ffff0c7224 */ /* 0x000fe400078e000a */
[----:B------:R-:W-:-:S07]  /*34b90*/  IMAD.MOV.U32 R97, RZ, RZ, R14 ;  /* 0x000000ffff617224 */ /* 0x000fce00078e000e */
[----:B------:R-:W-:Y:S05]  /*34ba0*/  WARPSYNC.COLLECTIVE R15, `(.L_x_3153) ;  /* 0x000000000f087348 */ /* 0x000fea0003c00000 */
[----:B------:R0:W1:Y:S02]  /*34bb0*/  SHFL.IDX P6, R14, R13, R12, R11 ;  /* 0x0000000c0d0e7389 */ /* 0x00006400000c000b */
[----:B01----:R-:W-:Y:S01]  /*34bc0*/  ENDCOLLECTIVE ;  /* 0x000000000000791b */ /* 0x003fe20003800000 */
.L_x_3153:
[----:B------:R-:W-:Y:S02]  /*34bd0*/  IMAD.MOV.U32 R13, RZ, RZ, R29 ;  /* 0x000000ffff0d7224 */ /* 0x000fe400078e001d */
[----:B------:R-:W-:-:S07]  /*34be0*/  IMAD.MOV.U32 R24, RZ, RZ, R14 ;  /* 0x000000ffff187224 */ /* 0x000fce00078e000e */
[----:B------:R-:W-:Y:S05]  /*34bf0*/  WARPSYNC.COLLECTIVE R15, `(.L_x_3154) ;  /* 0x000000000f087348 */ /* 0x000fea0003c00000 */
[----:B------:R0:W1:Y:S02]  /*34c00*/  SHFL.IDX P6, R14, R13, R12, R11 ;  /* 0x0000000c0d0e7389 */ /* 0x00006400000c000b */
[----:B01----:R-:W-:Y:S01]  /*34c10*/  ENDCOLLECTIVE ;  /* 0x000000000000791b */ /* 0x003fe20003800000 */
.L_x_3154:
        /* <DEDUP_REMOVED lines=8> */
.L_x_3155:
[----:B------:R-:W-:Y:S02]  /*34ca0*/  SEL R96, R97, R26, P0 ;  /* 0x0000001a61607207 */ /* 0x000fe40000000000 */
[----:B------:R-:W-:Y:S02]  /*34cb0*/  SEL R97, R26, R97, P0 ;  /* 0x000000611a617207 */ /* 0x000fe40000000000 */
[----:B------:R-:W-:Y:S01]  /*34cc0*/  MOV R13, R66 ;  /* 0x00000042000d7202 */ /* 0x000fe20000000f00 */
[----:B------:R-:W-:-:S07]  /*34cd0*/  IMAD.MOV.U32 R8, RZ, RZ, R14 ;  /* 0x000000ffff087224 */ /* 0x000fce00078e000e */
[----:B------:R-:W-:Y:S05]  /*34ce0*/  WARPSYNC.COLLECTIVE R15, `(.L_x_3156) ;  /* 0x000000000f087348 */ /* 0x000fea0003c00000 */
[----:B------:R0:W1:Y:S02]  /*34cf0*/  SHFL.IDX P6, R14, R13, R12, R11 ;  /* 0x0000000c0d0e7389 */ /* 0x00006400000c000b */
[----:B01----:R-:W-:Y:S01]  /*34d00*/  ENDCOLLECTIVE ;  /* 0x000000000000791b */ /* 0x003fe20003800000 */
.L_x_3156:
[----:B------:R-:W-:Y:S02]  /*34d10*/  IMAD.MOV.U32 R13, RZ, RZ, R27 ;  /* 0x000000ffff0d7224 */ /* 0x000fe400078e001b */
[----:B------:R-:W-:Y:S02]  /*34d20*/  IMAD.MOV.U32 R12, RZ, RZ, R10 ;  /* 0x000000ffff0c7224 */ /* 0x000fe400078e000a */
[----:B------:R-:W-:-:S07]  /*34d30*/  IMAD.MOV.U32 R66, RZ, RZ, R14 ;  /* 0x000000ffff427224 */ /* 0x000fce00078e000e */
[----:B------:R-:W-:Y:S05]  /*34d40*/  WARPSYNC.COLLECTIVE R15, `(.L_x_3157) ;  /* 0x000000000f087348 */ /* 0x000fea0003c00000 */
[----:B------:R0:W1:Y:S02]  /*34d50*/  SHFL.IDX P6, R14, R13, R12, R11 ;  /* 0x0000000c0d0e7389 */ /* 0x00006400000c000b */
[----:B01----:R-:W-:Y:S01]  /*34d60*/  ENDCOLLECTIVE ;  /* 0x000000000000791b */ /* 0x003fe20003800000 */
.L_x_3157:
[----:B------:R-:W-:Y:S01]  /*34d70*/  IMAD.MOV.U32 R13, RZ, RZ, R25 ;  /* 0x000000ffff0d7224 */ /* 0x000fe200078e0019 */
[----:B------:R-:W-:-:S07]  /*34d80*/  MOV R27, R14 ;  /* 0x0000000e001b7202 */ /* 0x000fce0000000f00 */
[----:B------:R-:W-:Y:S05]  /*34d90*/  WARPSYNC.COLLECTIVE R15, `(.L_x_3158) ;  /* 0x000000000f087348 */ /* 0x000fea0003c00000 */
[----:B------:R0:W1:Y:S02]  /*34da0*/  SHFL.IDX P6, R14, R13, R12, R11 ;  /* 0x0000000c0d0e7389 */ /* 0x00006400000c000b */
[----:B01----:R-:W-:Y:S01]  /*34db0*/  ENDCOLLECTIVE ;  /* 0x000000000000791b */ /* 0x003fe20003800000 */
.L_x_3158:
[----:B------:R-:W-:Y:S05]  /*34dc0*/  BRA `(.L_x_3159) ;  /* 0xffffff14002c7947 */ /* 0x000fea000383ffff */
.L_x_2877:
[----:B------:R-:W-:Y:S01]  /*34dd0*/  IMAD.MOV.U32 R13, RZ, RZ, R3 ;  /* 0x000000ffff0d7224 */ /* 0x000fe200078e0003 */
[----:B------:R-:W-:Y:S01]  /*34de0*/  MOV R12, RZ ;  /* 0x000000ff000c7202 */ /* 0x000fe20000000f00 */
[----:B------:R-:W-:Y:S02]  /*34df0*/  IMAD.MOV.U32 R11, RZ, RZ, 0x181f ;  /* 0x0000181fff0b7424 */ /* 0x000fe400078e00ff */
[----:B------:R-:W-:-:S07]  /*34e00*/  IMAD.MOV.U32 R15, RZ, RZ, -0x1 ;  /* 0xffffffffff0f7424 */ /* 0x000fce00078e00ff */
[----:B-1---5:R-:W-:Y:S05]  /*34e10*/  WARPSYNC.COLLECTIVE R15, `(.L_x_3160) ;  /* 0x000000000f087348 */ /* 0x022fea0003c00000 */
[----:B------:R0:W2:Y:S02]  /*34e20*/  SHFL.IDX P6, R14, R13, R12, R11 ;  /* 0x0000000c0d0e7389 */ /* 0x0000a400000c000b */
[----:B012--5:R-:W-:Y:S01]  /*34e30*/  ENDCOLLECTIVE ;  /* 0x000000000000791b */ /* 0x027fe20003800000 */
.L_x_3160:
[----:B------:R-:W-:Y:S01]  /*34e40*/  MOV R13, R2 ;  /* 0x00000002000d7202 */ /* 0x000fe20000000f00 */
[----:B------:R-:W-:-:S07]  /*34e50*/  IMAD.MOV.U32 R0, RZ, RZ, R14 ;  /* 0x000000ffff007224 */ /* 0x000fce00078e000e */
[----:B------:R-:W-:Y:S05]  /*34e60*/  WARPSYNC.COLLECTIVE R15, `(.L_x_3161) ;  /* 0x000000000f087348 */ /* 0x000fea0003c00000 */
[----:B------:R0:W1:Y:S02]  /*34e70*/  SHFL.IDX P6, R14, R13, R12, R11 ;  /* 0x0000000c0d0e7389 */ /* 0x00006400000c000b */
[----:B01----:R-:W-:Y:S01]  /*34e80*/  ENDCOLLECTIVE ;  /* 0x000000000000791b */ /* 0x003fe20003800000 */
.L_x_3161:
[----:B------:R-:W-:Y:S05]  /*34e90*/  BRA `(.L_x_3162) ;  /* 0xffffff2000c47947 */ /* 0x000fea000383ffff */
.L_x_2880:
        /* <DEDUP_REMOVED lines=8> */
.L_x_3164:
[----:B------:R-:W-:Y:S05]  /*34f20*/  BSYNC B1 ;  /* 0x0000000000017941 */ /* 0x000fea0003800000 */
.L_x_3163:
        /* <DEDUP_REMOVED lines=8> */
.L_x_3165:
[----:B------:R-:W-:Y:S05]  /*34fb0*/  BRA `(.L_x_3166) ;  /* 0xffffff2000c47947 */ /* 0x000fea000383ffff */
.L_x_2883:
[----:B------:R-:W-:Y:S01]  /*34fc0*/  BSSY B1, `(.L_x_3167) ;  /* 0x0000008000017945 */ /* 0x000fe20003800000 */
[----:B------:R-:W-:Y:S01]  /*34fd0*/  IMAD.MOV.U32 R13, RZ, RZ, R3 ;  /* 0x000000ffff0d7224 */ /* 0x000fe200078e0003 */
[----:B------:R-:W-:Y:S01]  /*34fe0*/  MOV R11, 0x181f ;  /* 0x0000181f000b7802 */ /* 0x000fe20000000f00 */
[----:B------:R-:W-:Y:S02]  /*34ff0*/  IMAD.MOV.U32 R12, RZ, RZ, 0x2 ;  /* 0x00000002ff0c7424 */ /* 0x000fe400078e00ff */
[----:B---3--:R-:W-:-:S07]  /*35000*/  IMAD.MOV.U32 R15, RZ, RZ, -0x1 ;  /* 0xffffffffff0f7424 */ /* 0x008fce00078e00ff */
[----:B012-45:R-:W-:Y:S05]  /*35010*/  WARPSYNC.COLLECTIVE R15, `(.L_x_3168) ;  /* 0x000000000f087348 */ /* 0x037fea0003c00000 */
[----:B--2---:R2:W3:Y:S02]  /*35020*/  SHFL.IDX P6, R14, R13, R12, R11 ;  /* 0x0000000c0d0e7389 */ /* 0x0044e400000c000b */
[----:B012345:R-:W-:Y:S01]  /*35030*/  ENDCOLLECTIVE ;  /* 0x000000000000791b */ /* 0x03ffe20003800000 */
.L_x_3168:
[----:B------:R-:W-:Y:S05]  /*35040*/  BSYNC B1 ;  /* 0x0000000000017941 */ /* 0x000fea0003800000 */
.L_x_3167:
        /* <DEDUP_REMOVED lines=8> */
.L_x_3169:
[----:B------:R-:W-:Y:S05]  /*350d0*/  BRA `(.L_x_3170) ;  /* 0xffffff2000c47947 */ /* 0x000fea000383ffff */
.L_x_2886:
        /* <DEDUP_REMOVED lines=8> */
.L_x_3172:
[----:B------:R-:W-:Y:S05]  /*35160*/  BSYNC B1 ;  /* 0x0000000000017941 */ /* 0x000fea0003800000 */
.L_x_3171:
        /* <DEDUP_REMOVED lines=8> */
.L_x_3173:
[----:B------:R-:W-:Y:S05]  /*351f0*/  BRA `(.L_x_3174) ;  /* 0xffffff2000c47947 */ /* 0x000fea000383ffff */
.L_x_2888:
[----:B------:R-:W-:Y:S01]  /*35200*/  MOV R13, R37 ;  /* 0x00000025000d7202 */ /* 0x000fe20000000f00 */
[----:B------:R-:W-:Y:S01]  /*35210*/  IMAD.MOV.U32 R12, RZ, RZ, RZ ;  /* 0x000000ffff0c7224 */ /* 0x000fe200078e00ff */
[C---:B------:R-:W-:Y:S01]  /*35220*/  IADD3 R28, R216.reuse, 0x20, RZ ;  /* 0x00000020d81c7810 */ /* 0x040fe20007ffe0ff */
[----:B------:R-:W-:Y:S01]  /*35230*/  IMAD.MOV.U32 R11, RZ, RZ, 0x1c1f ;  /* 0x00001c1fff0b7424 */ /* 0x000fe200078e00ff */
[C---:B------:R-:W-:Y:S01]  /*35240*/  IADD3 R25, R216.reuse, 0x40, RZ ;  /* 0x00000040d8197810 */ /* 0x040fe20007ffe0ff */
[----:B------:R-:W-:Y:S02]  /*35250*/  IMAD.MOV.U32 R15, RZ, RZ, -0x1 ;  /* 0xffffffffff0f7424 */ /* 0x000fe400078e00ff */
[C---:B------:R-:W-:Y:S02]  /*35260*/  VIADD R33, R216.reuse, 0x10 ;  /* 0x00000010d8217836 */ /* 0x040fe40000000000 */
[----:B------:R-:W-:-:S07]  /*35270*/  VIADD R30, R216, 0x28 ;  /* 0x00000028d81e7836 */ /* 0x000fce0000000000 */
[----:B------:R-:W-:Y:S05]  /*35280*/  WARPSYNC.COLLECTIVE R15, `(.L_x_3175) ;  /* 0x000000000f087348 */ /* 0x000fea0003c00000 */
[----:B------:R0:W1:Y:S02]  /*35290*/  SHFL.IDX P6, R14, R13, R12, R11 ;  /* 0x0000000c0d0e7389 */ /* 0x00006400000c000b */
[----:B01----:R-:W-:Y:S01]  /*352a0*/  ENDCOLLECTIVE ;  /* 0x000000000000791b */ /* 0x003fe20003800000 */
.L_x_3175:
[C---:B------:R-:W-:Y:S02]  /*352b0*/  VIADD R29, R216.reuse, 0x30 ;  /* 0x00000030d81d7836 */ /* 0x040fe40000000000 */
[C---:B------:R-:W-:Y:S02]  /*352c0*/  VIADD R24, R216.reuse, 0x38 ;  /* 0x00000038d8187836 */ /* 0x040fe40000000000 */
[----:B------:R-:W-:Y:S02]  /*352d0*/  VIADD R31, R216, 0x18 ;  /* 0x00000018d81f7836 */ /* 0x000fe40000000000 */
[----:B------:R-:W-:Y:S01]  /*352e0*/  IMAD.MOV.U32 R13, RZ, RZ, R32 ;  /* 0x000000ffff0d7224 */ /* 0x000fe200078e0020 */
[----:B------:R-:W-:-:S07]  /*352f0*/  MOV R36, R14 ;  /* 0x0000000e00247202 */ /* 0x000fce0000000f00 */
[----:B------:R-:W-:Y:S05]  /*35300*/  WARPSYNC.COLLECTIVE R15, `(.L_x_3176) ;  /* 0x000000000f087348 */ /* 0x000fea0003c00000 */
[----:B------:R0:W1:Y:S02]  /*35310*/  SHFL.IDX P6, R14, R13, R12, R11 ;  /* 0x0000000c0d0e7389 */ /* 0x00006400000c000b */
[----:B01----:R-:W-:Y:S01]  /*35320*/  ENDCOLLECTIVE ;  /* 0x000000000000791b */ /* 0x003fe20003800000 */
.L_x_3176:
[----:B------:R-:W-:Y:S01]  /*35330*/  IMAD.MOV.U32 R35, RZ, RZ, R14 ;  /* 0x000000ffff237224 */ /* 0x000fe200078e000e */
[----:B------:R-:W-:Y:S06]  /*35340*/  BRA `(.L_x_3177) ;  /* 0xffffff24007c7947 */ /* 0x000fec000383ffff */
.L_x_2891:
[----:B------:R-:W-:Y:S01]  /*35350*/  BSSY B1, `(.L_x_3178) ;  /* 0x0000008000017945 */ /* 0x000fe20003800000 */
[----:B-1----:R-:W-:Y:S01]  /*35360*/  IMAD.MOV.U32 R13, RZ, RZ, R37 ;  /* 0x000000ffff0d7224 */ /* 0x002fe200078e0025 */
[----:B------:R-:W-:Y:S01]  /*35370*/  MOV R11, 0x1c1f ;  /* 0x00001c1f000b7802 */ /* 0x000fe20000000f00 */
[----:B------:R-:W-:Y:S02]  /*35380*/  IMAD.MOV.U32 R12, RZ, RZ, 0x1 ;  /* 0x00000001ff0c7424 */ /* 0x000fe400078e00ff */
[----:B------:R-:W-:-:S07]  /*35390*/  IMAD.MOV.U32 R15, RZ, RZ, -0x1 ;  /* 0xffffffffff0f7424 */ /* 0x000fce00078e00ff */
[----:B0-2---:R-:W-:Y:S05]  /*353a0*/  WARPSYNC.COLLECTIVE R15, `(.L_x_3179) ;  /* 0x000000000f087348 */ /* 0x005fea0003c00000 */
[----:B------:R1:W3:Y:S02]  /*353b0*/  SHFL.IDX P6, R14, R13, R12, R11 ;  /* 0x0000000c0d0e7389 */ /* 0x0002e400000c000b */
[----:B0123--:R-:W-:Y:S01]  /*353c0*/  ENDCOLLECTIVE ;  /* 0x000000000000791b */ /* 0x00ffe20003800000 */
.L_x_3179:
[----:B------:R-:W-:Y:S05]  /*353d0*/  BSYNC B1 ;  /* 0x0000000000017941 */ /* 0x000fea0003800000 */
.L_x_3178:
        /* <DEDUP_REMOVED lines=8> */
.L_x_3180:
[----:B------:R-:W-:Y:S05]  /*35460*/  BRA `(.L_x_3181) ;  /* 0xffffff2c00387947 */ /* 0x000fea000383ffff */
.L_x_2895:
[----:B------:R-:W-:Y:S01]  /*35470*/  IMAD.MOV.U32 R13, RZ, RZ, R3 ;  /* 0x000000ffff0d7224 */ /* 0x000fe200078e0003 */
[----:B------:R-:W-:Y:S01]  /*35480*/  MOV R12, RZ ;  /* 0x000000ff000c7202 */ /* 0x000fe20000000f00 */
[----:B------:R-:W-:Y:S02]  /*35490*/  IMAD.MOV.U32 R11, RZ, RZ, 0x181f ;  /* 0x0000181fff0b7424 */ /* 0x000fe400078e00ff */
[----:B------:R-:W-:-:S07]  /*354a0*/  IMAD.MOV.U32 R15, RZ, RZ, -0x1 ;  /* 0xffffffffff0f7424 */ /* 0x000fce00078e00ff */
[----:B01----:R-:W-:Y:S05]  /*354b0*/  WARPSYNC.COLLECTIVE R15, `(.L_x_3182) ;  /* 0x000000000f087348 */ /* 0x003fea0003c00000 */
[----:B------:R2:W3:Y:S02]  /*354c0*/  SHFL.IDX P6, R14, R13, R12, R11 ;  /* 0x0000000c0d0e7389 */ /* 0x0004e400000c000b */
[----:B0123--:R-:W-:Y:S01]  /*354d0*/  ENDCOLLECTIVE ;  /* 0x000000000000791b */ /* 0x00ffe20003800000 */
.L_x_3182:
[----:B------:R-:W-:Y:S01]  /*354e0*/  MOV R13, R2 ;  /* 0x00000002000d7202 */ /* 0x000fe20000000f00 */
[----:B------:R-:W-:-:S07]  /*354f0*/  IMAD.MOV.U32 R0, RZ, RZ, R14 ;  /* 0x000000ffff007224 */ /* 0x000fce00078e000e */
[----:B------:R-:W-:Y:S05]  /*35500*/  WARPSYNC.COLLECTIVE R15, `(.L_x_3183) ;  /* 0x000000000f087348 */ /* 0x000fea0003c00000 */
[----:B------:R0:W1:Y:S02]  /*35510*/  SHFL.IDX P6, R14, R13, R12, R11 ;  /* 0x0000000c0d0e7389 */ /* 0x00006400000c000b */
[----:B01----:R-:W-:Y:S01]  /*35520*/  ENDCOLLECTIVE ;  /* 0x000000000000791b */ /* 0x003fe20003800000 */
.L_x_3183:
[----:B------:R-:W-:Y:S05]  /*35530*/  BRA `(.L_x_3184) ;  /* 0xffffff3800e07947 */ /* 0x000fea000383ffff */
.L_x_2898:
[----:B------:R-:W-:Y:S01]  /*35540*/  BSSY B1, `(.L_x_3185) ;  /* 0x0000008000017945 */ /* 0x000fe20003800000 */
[----:B---3--:R-:W-:Y:S01]  /*35550*/  IMAD.MOV.U32 R13, RZ, RZ, R3 ;  /* 0x000000ffff0d7224 */ /* 0x008fe200078e0003 */
[----:B------:R-:W-:Y:S01]  /*35560*/  MOV R15, 0xffffffff ;  /* 0xffffffff000f7802 */ /* 0x000fe20000000f00 */
[----:B------:R-:W-:Y:S02]  /*35570*/  IMAD.MOV.U32 R12, RZ, RZ, 0x1 ;  /* 0x00000001ff0c7424 */ /* 0x000fe400078e00ff */
[----:B------:R-:W-:-:S07]  /*35580*/  IMAD.MOV.U32 R11, RZ, RZ, 0x181f ;  /* 0x0000181fff0b7424 */ /* 0x000fce00078e00ff */
[----:B012-4-:R-:W-:Y:S05]  /*35590*/  WARPSYNC.COLLECTIVE R15, `(.L_x_3186) ;  /* 0x000000000f087348 */ /* 0x017fea0003c00000 */
[----:B----4-:R3:W4:Y:S02]  /*355a0*/  SHFL.IDX P6, R14, R13, R12, R11 ;  /* 0x0000000c0d0e7389 */ /* 0x01072400000c000b */
[----:B01234-:R-:W-:Y:S01]  /*355b0*/  ENDCOLLECTIVE ;  /* 0x000000000000791b */ /* 0x01ffe20003800000 */
.L_x_3186:
[----:B------:R-:W-:Y:S05]  /*355c0*/  BSYNC B1 ;  /* 0x0000000000017941 */ /* 0x000fea0003800000 */
.L_x_3185:
        /* <DEDUP_REMOVED lines=8> */
.L_x_3187:
[----:B------:R-:W-:Y:S05]  /*35650*/  BRA `(.L_x_3188) ;  /* 0xffffff3800e47947 */ /* 0x000fea000383ffff */
.L_x_2901:
[----:B------:R-:W-:Y:S01]  /*35660*/  BSSY B1, `(.L_x_3189) ;  /* 0x0000008000017945 */ /* 0x000fe20003800000 */
[----:B0-----:R-:W-:Y:S01]  /*35670*/  IMAD.MOV.U32 R13, RZ, RZ, R3 ;  /* 0x000000ffff0d7224 */ /* 0x001fe200078e0003 */
[----:B------:R-:W-:Y:S01]  /*35680*/  MOV R11, 0x181f ;  /* 0x0000181f000b7802 */ /* 0x000fe20000000f00 */
[----:B------:R-:W-:Y:S02]  /*35690*/  IMAD.MOV.U32 R12, RZ, RZ, 0x2 ;  /* 0x00000002ff0c7424 */ /* 0x000fe400078e00ff */
[----:B------:R-:W-:-:S07]  /*356a0*/  IMAD.MOV.U32 R15, RZ, RZ, -0x1 ;  /* 0xffffffffff0f7424 */ /* 0x000fce00078e00ff */
[----:B-1234-:R-:W-:Y:S05]  /*356b0*/  WARPSYNC.COLLECTIVE R15, `(.L_x_3190) ;  /* 0x000000000f087348 */ /* 0x01efea0003c00000 */
[----:B----4-:R0:W4:Y:S02]  /*356c0*/  SHFL.IDX P6, R14, R13, R12, R11 ;  /* 0x0000000c0d0e7389 */ /* 0x01012400000c000b */
[----:B01234-:R-:W-:Y:S01]  /*356d0*/  ENDCOLLECTIVE ;  /* 0x000000000000791b */ /* 0x01ffe20003800000 */
.L_x_3190:
[----:B------:R-:W-:Y:S05]  /*356e0*/  BSYNC B1 ;  /* 0x0000000000017941 */ /* 0x000fea0003800000 */
.L_x_3189:
        /* <DEDUP_REMOVED lines=8> */
.L_x_3191:
[----:B------:R-:W-:Y:S05]  /*35770*/  BRA `(.L_x_3192) ;  /* 0xffffff3800e47947 */ /* 0x000fea000383ffff */
.L_x_2904:
[----:B------:R-:W-:Y:S01]  /*35780*/  BSSY B1, `(.L_x_3193) ;  /* 0x0000008000017945 */ /* 0x000fe20003800000 */
[----:B0-----:R-:W-:Y:S01]  /*35790*/  IMAD.MOV.U32 R13, RZ, RZ, R3 ;  /* 0x000000ffff0d7224 */ /* 0x001fe200078e0003 */
[----:B------:R-:W-:Y:S01]  /*357a0*/  MOV R12, 0x3 ;  /* 0x00000003000c7802 */ /* 0x000fe20000000f00 */
[----:B------:R-:W-:Y:S02]  /*357b0*/  IMAD.MOV.U32 R11, RZ, RZ, 0x181f ;  /* 0x0000181fff0b7424 */ /* 0x000fe400078e00ff */
[----:B------:R-:W-:-:S07]  /*357c0*/  IMAD.MOV.U32 R15, RZ, RZ, -0x1 ;  /* 0xffffffffff0f7424 */ /* 0x000fce00078e00ff */
[----:B-1234-:R-:W-:Y:S05]  /*357d0*/  WARPSYNC.COLLECTIVE R15, `(.L_x_3194) ;  /* 0x000000000f087348 */ /* 0x01efea0003c00000 */
[----:B------:R0:W0:Y:S02]  /*357e0*/  SHFL.IDX P6, R14, R13, R12, R11 ;  /* 0x0000000c0d0e7389 */ /* 0x00002400000c000b */
[----:B01234-:R-:W-:Y:S01]  /*357f0*/  ENDCOLLECTIVE ;  /* 0x000000000000791b */ /* 0x01ffe20003800000 */
.L_x_3194:
[----:B------:R-:W-:Y:S05]  /*35800*/  BSYNC B1 ;  /* 0x0000000000017941 */ /* 0x000fea0003800000 */
.L_x_3193:
        /* <DEDUP_REMOVED lines=8> */
.L_x_3195:
[----:B------:R-:W-:Y:S05]  /*35890*/  BRA `(.L_x_3196) ;  /* 0xffffff3800e47947 */ /* 0x000fea000383ffff */
.L_x_2922:
[----:B------:R-:W1:Y:S01]  /*358a0*/  S2R R7, SR_TID.X ;  /* 0x0000000000077919 */ /* 0x000e620000002100 */
[----:B------:R-:W-:Y:S01]  /*358b0*/  BSSY B1, `(.L_x_3197) ;  /* 0x000000a000017945 */ /* 0x000fe20003800000 */
[----:B------:R-:W-:Y:S02]  /*358c0*/  IMAD.MOV.U32 R12, RZ, RZ, RZ ;  /* 0x000000ffff0c7224 */ /* 0x000fe400078e00ff */
[----:B------:R-:W-:Y:S02]  /*358d0*/  IMAD.MOV.U32 R11, RZ, RZ, 0x1f ;  /* 0x0000001fff0b7424 */ /* 0x000fe400078e00ff */
[----:B------:R-:W-:Y:S01]  /*358e0*/  IMAD.MOV.U32 R15, RZ, RZ, -0x1 ;  /* 0xffffffffff0f7424 */ /* 0x000fe200078e00ff */
[----:B-1----:R-:W-:-:S04]  /*358f0*/  SHF.R.U32.HI R7, RZ, 0x5, R7 ;  /* 0x00000005ff077819 */ /* 0x002fc80000011607 */
[----:B------:R-:W-:-:S04]  /*35900*/  LOP3.LUT R7, R7, 0x3, RZ, 0xc0, !PT ;  /* 0x0000000307077812 */ /* 0x000fc800078ec0ff */
[----:B------:R-:W-:-:S07]  /*35910*/  MOV R13, R7 ;  /* 0x00000007000d7202 */ /* 0x000fce0000000f00 */
[----:B0-----:R-:W-:Y:S05]  /*35920*/  WARPSYNC.COLLECTIVE R15, `(.L_x_3198) ;  /* 0x000000000f087348 */ /* 0x001fea0003c00000 */
[----:B------:R1:W2:Y:S02]  /*35930*/  SHFL.IDX P6, R14, R13, R12, R11 ;  /* 0x0000000c0d0e7389 */ /* 0x0002a400000c000b */
[----:B012---:R-:W-:Y:S01]  /*35940*/  ENDCOLLECTIVE ;  /* 0x000000000000791b */ /* 0x007fe20003800000 */
.L_x_3198:
[----:B------:R-:W-:Y:S05]  /*35950*/  BSYNC B1 ;  /* 0x0000000000017941 */ /* 0x000fea0003800000 */
.L_x_3197:
[----:B------:R-:W-:Y:S05]  /*35960*/  BRA `(.L_x_3199) ;  /* 0xffffff5800447947 */ /* 0x000fea000383ffff */
.L_x_2924:
[----:B------:R-:W-:Y:S01]  /*35970*/  BSSY B1, `(.L_x_3200) ;  /* 0x0000006000017945 */ /* 0x000fe20003800000 */
[----:B------:R-:W-:-:S07]  /*35980*/  MOV R15, 0xffffffff ;  /* 0xffffffff000f7802 */ /* 0x000fce0000000f00 */
[----:B01----:R-:W-:Y:S05]  /*35990*/  WARPSYNC.COLLECTIVE R15, `(.L_x_3201) ;  /* 0x000000000f0c7348 */ /* 0x003fea0003c00000 */
[----:B------:R-:W-:Y:S02]  /*359a0*/  ELECT P6, UR62, PT ;  /* 0x00000000003e782f */ /* 0x000fe400038c0000 */
[----:B------:R-:W-:Y:S01]  /*359b0*/  MOV R14, UR62 ;  /* 0x0000003e000e7c02 */ /* 0x000fe20008000f00 */
[----:B01----:R-:W-:Y:S10]  /*359c0*/  ENDCOLLECTIVE ;  /* 0x000000000000791b */ /* 0x003ff40003800000 */
.L_x_3201:
[----:B------:R-:W-:Y:S05]  /*359d0*/  BSYNC B1 ;  /* 0x0000000000017941 */ /* 0x000fea0003800000 */
.L_x_3200:
[----:B------:R-:W-:Y:S05]  /*359e0*/  BRA `(.L_x_2923) ;  /* 0xffffff58003c7947 */ /* 0x000fea000383ffff */
.L_x_2926:
[----:B-1----:R1:W2:Y:S02]  /*359f0*/  SYNCS.PHASECHK.TRANS64.TRYWAIT P0, [R23+URZ+0x29820], R6 ;  /* 0x02982006170075a7 */ /* 0x0022a4000800017f */
[----:B--2---:R-:W-:Y:S05]  /*35a00*/  @!P0 NANOSLEEP.SYNCS 0x989680 ;  /* 0x009896800000895d */ /* 0x004fea0003900000 */
[----:B------:R-:W2:Y:S02]  /*35a10*/  @!P0 SYNCS.PHASECHK.TRANS64 P0, [R23+URZ+0x29820], R6 ;  /* 0x02982006170085a7 */ /* 0x000ea4000800007f */
[----:B--2---:R-:W-:Y:S05]  /*35a20*/  @!P0 BRA `(.L_x_2926) ;  /* 0xfffffffc00f08947 */ /* 0x004fea000383ffff */
[----:B------:R-:W-:Y:S05]  /*35a30*/  BRA `(.L_x_3202) ;  /* 0xffffff58004c7947 */ /* 0x000fea000383ffff */
.L_x_2930:
[----:B0-----:R0:W2:Y:S02]  /*35a40*/  SYNCS.PHASECHK.TRANS64.TRYWAIT P0, [R9+URZ+0x298a0], R11 ;  /* 0x0298a00b090075a7 */ /* 0x0010a4000800017f */
[----:B--2---:R-:W-:Y:S05]  /*35a50*/  @!P0 NANOSLEEP.SYNCS 0x989680 ;  /* 0x009896800000895d */ /* 0x004fea0003900000 */
[----:B------:R-:W2:Y:S02]  /*35a60*/  @!P0 SYNCS.PHASECHK.TRANS64 P0, [R9+URZ+0x298a0], R11 ;  /* 0x0298a00b090085a7 */ /* 0x000ea4000800007f */
[----:B--2---:R-:W-:Y:S05]  /*35a70*/  @!P0 BRA `(.L_x_2930) ;  /* 0xfffffffc00f08947 */ /* 0x004fea000383ffff */
[----:B------:R-:W-:Y:S05]  /*35a80*/  BRA `(.L_x_3203) ;  /* 0xffffff5800647947 */ /* 0x000fea000383ffff */
.L_x_2937:
[----:B-1----:R1:W2:Y:S02]  /*35a90*/  SYNCS.PHASECHK.TRANS64.TRYWAIT P0, [R9+URZ+0x298c0], R11 ;  /* 0x0298c00b090075a7 */ /* 0x0022a4000800017f */
[----:B--2---:R-:W-:Y:S05]  /*35aa0*/  @!P0 NANOSLEEP.SYNCS 0x989680 ;  /* 0x009896800000895d */ /* 0x004fea0003900000 */
[----:B------:R-:W2:Y:S02]  /*35ab0*/  @!P0 SYNCS.PHASECHK.TRANS64 P0, [R9+URZ+0x298c0], R11 ;  /* 0x0298c00b090085a7 */ /* 0x000ea4000800007f */
[----:B--2---:R-:W-:Y:S05]  /*35ac0*/  @!P0 BRA `(.L_x_2937) ;  /* 0xfffffffc00f08947 */ /* 0x004fea000383ffff */
[----:B------:R-:W-:Y:S05]  /*35ad0*/  BRA `(.L_x_3204) ;  /* 0xffffff5c00587947 */ /* 0x000fea000383ffff */
.L_x_2944:
[----:B0-----:R0:W2:Y:S02]  /*35ae0*/  SYNCS.PHASECHK.TRANS64.TRYWAIT P1, [R9+URZ+0x298a0], R8 ;  /* 0x0298a008090075a7 */ /* 0x0010a4000802017f */
[----:B--2---:R-:W-:Y:S05]  /*35af0*/  @!P1 NANOSLEEP.SYNCS 0x989680 ;  /* 0x009896800000995d */ /* 0x004fea0003900000 */
[----:B------:R-:W2:Y:S02]  /*35b00*/  @!P1 SYNCS.PHASECHK.TRANS64 P1, [R9+URZ+0x298a0], R8 ;  /* 0x0298a008090095a7 */ /* 0x000ea4000802007f */
[----:B--2---:R-:W-:Y:S05]  /*35b10*/  @!P1 BRA `(.L_x_2944) ;  /* 0xfffffffc00f09947 */ /* 0x004fea000383ffff */
[----:B------:R-:W-:Y:S05]  /*35b20*/  BRA `(.L_x_3205) ;  /* 0xffffff6000187947 */ /* 0x000fea000383ffff */
.L_x_2951:
[----:B-1----:R1:W2:Y:S02]  /*35b30*/  SYNCS.PHASECHK.TRANS64.TRYWAIT P1, [R9+URZ+0x298c0], R8 ;  /* 0x0298c008090075a7 */ /* 0x0022a4000802017f */
[----:B--2---:R-:W-:Y:S05]  /*35b40*/  @!P1 NANOSLEEP.SYNCS 0x989680 ;  /* 0x009896800000995d */ /* 0x004fea0003900000 */
[----:B------:R-:W2:Y:S02]  /*35b50*/  @!P1 SYNCS.PHASECHK.TRANS64 P1, [R9+URZ+0x298c0], R8 ;  /* 0x0298c008090095a7 */ /* 0x000ea4000802007f */
[----:B--2---:R-:W-:Y:S05]  /*35b60*/  @!P1 BRA `(.L_x_2951) ;  /* 0xfffffffc00f09947 */ /* 0x004fea000383ffff */
[----:B------:R-:W-:Y:S05]  /*35b70*/  BRA `(.L_x_3206) ;  /* 0xffffff6400087947 */ /* 0x000fea000383ffff */
.L_x_2968:
[----:B------:R-:W-:Y:S01]  /*35b80*/  SHF.R.U32.HI R8, RZ, 0x5, R21 ;  /* 0x00000005ff087819 */ /* 0x000fe20000011615 */
[----:B------:R-:W-:Y:S01]  /*35b90*/  BSSY B0, `(.L_x_3207) ;  /* 0x0000009000007945 */ /* 0x000fe20003800000 */
[----:B------:R-:W-:Y:S01]  /*35ba0*/  IMAD.MOV.U32 R12, RZ, RZ, RZ ;  /* 0x000000ffff0c7224 */ /* 0x000fe200078e00ff */
[----:B------:R-:W-:Y:S01]  /*35bb0*/  MOV R15, 0xffffffff ;  /* 0xffffffff000f7802 */ /* 0x000fe20000000f00 */
[----:B------:R-:W-:Y:S01]  /*35bc0*/  IMAD.MOV.U32 R11, RZ, RZ, 0x1f ;  /* 0x0000001fff0b7424 */ /* 0x000fe200078e00ff */
[----:B------:R-:W-:-:S05]  /*35bd0*/  LOP3.LUT R8, R8, 0x3, RZ, 0xc0, !PT ;  /* 0x0000000308087812 */ /* 0x000fca00078ec0ff */
[----:B------:R-:W-:-:S07]  /*35be0*/  IMAD.MOV.U32 R13, RZ, RZ, R8 ;  /* 0x000000ffff0d7224 */ /* 0x000fce00078e0008 */
[----:B-----5:R-:W-:Y:S05]  /*35bf0*/  WARPSYNC.COLLECTIVE R15, `(.L_x_3208) ;  /* 0x000000000f087348 */ /* 0x020fea0003c00000 */
[----:B------:R0:W1:Y:S02]  /*35c00*/  SHFL.IDX P6, R14, R13, R12, R11 ;  /* 0x0000000c0d0e7389 */ /* 0x00006400000c000b */
[----:B01---5:R-:W-:Y:S01]  /*35c10*/  ENDCOLLECTIVE ;  /* 0x000000000000791b */ /* 0x023fe20003800000 */
.L_x_3208:
[----:B------:R-:W-:Y:S05]  /*35c20*/  BSYNC B0 ;  /* 0x0000000000007941 */ /* 0x000fea0003800000 */
.L_x_3207:
[----:B------:R-:W-:Y:S05]  /*35c30*/  BRA `(.L_x_3209) ;  /* 0xffffff7400707947 */ /* 0x000fea000383ffff */
.L_x_2971:
[----:B0-----:R-:W2:Y:S02]  /*35c40*/  LDL R2, [R1+0x34] ;  /* 0x0000340001027983 */ /* 0x001ea40000100800 */
[----:B--2---:R0:W1:Y:S02]  /*35c50*/  SYNCS.PHASECHK.TRANS64.TRYWAIT P0, [R0+URZ+0x29880], R2 ;  /* 0x02988002000075a7 */ /* 0x004064000800017f */
[----:B-1----:R-:W-:Y:S05]  /*35c60*/  @!P0 NANOSLEEP.SYNCS 0x989680 ;  /* 0x009896800000895d */ /* 0x002fea0003900000 */
[----:B------:R-:W1:Y:S02]  /*35c70*/  @!P0 SYNCS.PHASECHK.TRANS64 P0, [R0+URZ+0x29880], R2 ;  /* 0x02988002000085a7 */ /* 0x000e64000800007f */
[----:B-1----:R-:W-:Y:S05]  /*35c80*/  @!P0 BRA `(.L_x_2971) ;  /* 0xfffffffc00ec8947 */ /* 0x002fea000383ffff */
[----:B------:R-:W-:Y:S05]  /*35c90*/  BRA `(.L_x_3210) ;  /* 0xffffff74008c7947 */ /* 0x000fea000383ffff */
.L_x_2972:
[----:B------:R-:W-:Y:S01]  /*35ca0*/  BSSY B0, `(.L_x_3211) ;  /* 0x0000008000007945 */ /* 0x000fe20003800000 */
[----:B------:R-:W-:Y:S01]  /*35cb0*/  IMAD.MOV.U32 R13, RZ, RZ, R3 ;  /* 0x000000ffff0d7224 */ /* 0x000fe200078e0003 */
[----:B------:R-:W-:Y:S01]  /*35cc0*/  MOV R15, 0xffffffff ;  /* 0xffffffff000f7802 */ /* 0x000fe20000000f00 */
[----:B------:R-:W-:Y:S02]  /*35cd0*/  IMAD.MOV.U32 R12, RZ, RZ, RZ ;  /* 0x000000ffff0c7224 */ /* 0x000fe400078e00ff */
[----:B------:R-:W-:-:S07]  /*35ce0*/  IMAD.MOV.U32 R11, RZ, RZ, 0x1c1f ;  /* 0x00001c1fff0b7424 */ /* 0x000fce00078e00ff */
[----:B------:R-:W-:Y:S05]  /*35cf0*/  WARPSYNC.COLLECTIVE R15, `(.L_x_3212) ;  /* 0x000000000f087348 */ /* 0x000fea0003c00000 */
[----:B------:R0:W1:Y:S02]  /*35d00*/  SHFL.IDX P6, R14, R13, R12, R11 ;  /* 0x0000000c0d0e7389 */ /* 0x00006400000c000b */
[----:B01----:R-:W-:Y:S01]  /*35d10*/  ENDCOLLECTIVE ;  /* 0x000000000000791b */ /* 0x003fe20003800000 */
.L_x_3212:
[----:B------:R-:W-:Y:S05]  /*35d20*/  BSYNC B0 ;  /* 0x0000000000007941 */ /* 0x000fea0003800000 */
.L_x_3211:
[----:B------:R-:W-:Y:S01]  /*35d30*/  IMAD.MOV.U32 R13, RZ, RZ, R2 ;  /* 0x000000ffff0d7224 */ /* 0x000fe200078e0002 */
[----:B------:R-:W-:Y:S01]  /*35d40*/  MOV R11, 0x1c1f ;  /* 0x00001c1f000b7802 */ /* 0x000fe20000000f00 */
[----:B------:R-:W-:Y:S01]  /*35d50*/  IMAD.MOV.U32 R12, RZ, RZ, RZ ;  /* 0x000000ffff0c7224 */ /* 0x000fe200078e00ff */
[----:B------:R-:W0:Y:S01]  /*35d60*/  S2R R20, SR_TID.X ;  /* 0x0000000000147919 */ /* 0x000e220000002100 */
[----:B------:R-:W-:Y:S01]  /*35d70*/  IMAD.MOV.U32 R15, RZ, RZ, -0x1 ;  /* 0xffffffffff0f7424 */ /* 0x000fe200078e00ff */
[----:B------:R-:W-:Y:S01]  /*35d80*/  LOP3.LUT P2, RZ, R22, 0x2, RZ, 0xc0, !PT ;  /* 0x0000000216ff7812 */ /* 0x000fe2000784c0ff */
[----:B------:R-:W-:-:S12]  /*35d90*/  IMAD.MOV.U32 R4, RZ, RZ, R14 ;  /* 0x000000ffff047224 */ /* 0x000fd800078e000e */
[----:B0-----:R-:W-:Y:S05]  /*35da0*/  WARPSYNC.COLLECTIVE R15, `(.L_x_3213) ;  /* 0x000000000f087348 */ /* 0x001fea0003c00000 */
[----:B------:R1:W2:Y:S02]  /*35db0*/  SHFL.IDX P6, R14, R13, R12, R11 ;  /* 0x0000000c0d0e7389 */ /* 0x0002a400000c000b */
[----:B012---:R-:W-:Y:S01]  /*35dc0*/  ENDCOLLECTIVE ;  /* 0x000000000000791b */ /* 0x007fe20003800000 */
.L_x_3213:
[----:B------:R-:W2:Y:S01]  /*35dd0*/  LDL R15, [R1] ;  /* 0x00000000010f7983 */ /* 0x000ea20000100800 */
[----:B------:R-:W-:Y:S02]  /*35de0*/  IMAD.SHL.U32 R20, R20, 0x10, RZ ;  /* 0x0000001014147824 */ /* 0x000fe400078e00ff */
[----:B------:R-:W-:-:S03]  /*35df0*/  IMAD.MOV.U32 R12, RZ, RZ, R14 ;  /* 0x000000ffff0c7224 */ /* 0x000fc600078e000e */
[----:B------:R-:W-:-:S04]  /*35e00*/  LOP3.LUT R20, R20, 0x30, RZ, 0xc0, !PT ;  /* 0x0000003014147812 */ /* 0x000fc800078ec0ff */
[----:B------:R-:W-:-:S04]  /*35e10*/  IADD3 R20, P0, R20, R12, RZ ;  /* 0x0000000c14147210 */ /* 0x000fc80007f1e0ff */
[----:B------:R-:W-:Y:S02]  /*35e20*/  IADD3.X R21, RZ, R4, RZ, P0, !PT ;  /* 0x00000004ff157210 */ /* 0x000fe400007fe4ff */
[----:B------:R-:W-:Y:S02]  /*35e30*/  ISETP.LT.OR P0, PT, R8, 0x1, P2 ;  /* 0x000000010800780c */ /* 0x000fe40001701670 */
[----:B------:R-:W-:Y:S01]  /*35e40*/  IADD3 R4, R23, R5, R37 ;  /* 0x0000000517047210 */ /* 0x000fe20007ffe025 */
[----:B------:R-:W-:Y:S02]  /*35e50*/  IMAD.MOV.U32 R13, RZ, RZ, R3 ;  /* 0x000000ffff0d7224 */ /* 0x000fe400078e0003 */
[----:B------:R-:W-:-:S08]  /*35e60*/  IMAD.MOV.U32 R12, RZ, RZ, 0x1 ;  /* 0x00000001ff0c7424 */ /* 0x000fd000078e00ff */
[----:B------:R-:W-:Y:S01]  /*35e70*/  @!PT LDS RZ, [RZ] ;  /* 0x00000000fffff984 */ /* 0x000fe20000000800 */
[----:B------:R-:W-:Y:S01]  /*35e80*/  @!PT LDS RZ, [RZ] ;  /* 0x00000000fffff984 */ /* 0x000fe20000000800 */
[----:B------:R-:W-:Y:S01]  /*35e90*/  @!PT LDS RZ, [RZ] ;  /* 0x00000000fffff984 */ /* 0x000fe20000000800 */
[----:B------:R0:W-:Y:S01]  /*35ea0*/  LDGSTS.E.BYPASS.LTC128B.128 [R4+0xa400], desc[UR52][R20.64], !P0 ;  /* 0x0a40000014047fae */ /* 0x0001e2000c101d74 */
[----:B------:R-:W-:Y:S01]  /*35eb0*/  ISETP.LT.OR P0, PT, R8, 0x1, P1 ;  /* 0x000000010800780c */ /* 0x000fe20000f01670 */
[----:B--2---:R-:W-:Y:S01]  /*35ec0*/  IMAD.IADD R5, R15, 0x1, R4 ;  /* 0x000000010f057824 */ /* 0x004fe200078e0204 */
[----:B------:R-:W-:-:S11]  /*35ed0*/  MOV R15, 0xffffffff ;  /* 0xffffffff000f7802 */ /* 0x000fd60000000f00 */
[----:B------:R0:W-:Y:S02]  /*35ee0*/  LDGSTS.E.BYPASS.LTC128B.128 [R5+0xa400], desc[UR52][R20.64+0x40], !P0 ;  /* 0x0a40004014057fae */ /* 0x0001e4000c101d74 */
[----:B0-----:R-:W-:Y:S05]  /*35ef0*/  WARPSYNC.COLLECTIVE R15, `(.L_x_3214) ;  /* 0x000000000f087348 */ /* 0x001fea0003c00000 */
[----:B------:R1:W2:Y:S02]  /*35f00*/  SHFL.IDX P6, R14, R13, R12, R11 ;  /* 0x0000000c0d0e7389 */ /* 0x0002a400000c000b */
[----:B012---:R-:W-:Y:S01]  /*35f10*/  ENDCOLLECTIVE ;  /* 0x000000000000791b */ /* 0x007fe20003800000 */
.L_x_3214:
[----:B------:R-:W0:Y:S01]  /*35f20*/  S2R R20, SR_TID.X ;  /* 0x0000000000147919 */ /* 0x000e220000002100 */
[----:B------:R-:W-:Y:S02]  /*35f30*/  IMAD.MOV.U32 R13, RZ, RZ, R2 ;  /* 0x000000ffff0d7224 */ /* 0x000fe400078e0002 */
[----:B------:R-:W-:-:S07]  /*35f40*/  IMAD.MOV.U32 R21, RZ, RZ, R14 ;  /* 0x000000ffff157224 */ /* 0x000fce00078e000e */
[----:B0-----:R-:W-:Y:S05]  /*35f50*/  WARPSYNC.COLLECTIVE R15, `(.L_x_3215) ;  /* 0x000000000f087348 */ /* 0x001fea0003c00000 */
[----:B------:R1:W2:Y:S02]  /*35f60*/  SHFL.IDX P6, R14, R13, R12, R11 ;  /* 0x0000000c0d0e7389 */ /* 0x0002a400000c000b */
[----:B012---:R-:W-:Y:S01]  /*35f70*/  ENDCOLLECTIVE ;  /* 0x000000000000791b */ /* 0x007fe20003800000 */
.L_x_3215:
[----:B------:R-:W-:-:S05]  /*35f80*/  IMAD.SHL.U32 R20, R20, 0x10, RZ ;  /* 0x0000001014147824 */ /* 0x000fca00078e00ff */
[----:B------:R-:W-:Y:S02]  /*35f90*/  LOP3.LUT R20, R20, 0x30, RZ, 0xc0, !PT ;  /* 0x0000003014147812 */ /* 0x000fe400078ec0ff */
[----:B------:R-:W-:-:S04]  /*35fa0*/  MOV R12, R14 ;  /* 0x0000000e000c7202 */ /* 0x000fc80000000f00 */
[----:B------:R-:W-:-:S05]  /*35fb0*/  IADD3 R20, P0, R20, R12, RZ ;  /* 0x0000000c14147210 */ /* 0x000fca0007f1e0ff */
[----:B------:R-:W-:Y:S01]  /*35fc0*/  IMAD.X R21, RZ, RZ, R21, P0 ;  /* 0x000000ffff157224 */ /* 0x000fe200000e0615 */
[----:B------:R-:W-:Y:S01]  /*35fd0*/  ISETP.LT.OR P0, PT, R8, 0x21, P2 ;  /* 0x000000210800780c */ /* 0x000fe20001701670 */
[----:B------:R-:W-:Y:S02]  /*35fe0*/  IMAD.MOV.U32 R13, RZ, RZ, R3 ;  /* 0x000000ffff0d7224 */ /* 0x000fe400078e0003 */
[----:B------:R-:W-:-:S10]  /*35ff0*/  IMAD.MOV.U32 R12, RZ, RZ, 0x2 ;  /* 0x00000002ff0c7424 */ /* 0x000fd400078e00ff */
[----:B------:R-:W-:Y:S05]  /*36000*/  WARPSYNC.COLLECTIVE R15, `(.L_x_3216) ;  /* 0x000000000f087348 */ /* 0x000fea0003c00000 */
[----:B------:R0:W1:Y:S02]  /*36010*/  SHFL.IDX P6, R14, R13, R12, R11 ;  /* 0x0000000c0d0e7389 */ /* 0x00006400000c000b */
[----:B01----:R-:W-:Y:S01]  /*36020*/  ENDCOLLECTIVE ;  /* 0x000000000000791b */ /* 0x003fe20003800000 */
.L_x_3216:
[----:B------:R-:W-:Y:S01]  /*36030*/  @!PT LDS RZ, [RZ] ;  /* 0x00000000fffff984 */ /* 0x000fe20000000800 */
[----:B------:R-:W-:Y:S01]  /*36040*/  @!PT LDS RZ, [RZ] ;  /* 0x00000000fffff984 */ /* 0x000fe20000000800 */
[----:B------:R-:W-:Y:S01]  /*36050*/  @!PT LDS RZ, [RZ] ;  /* 0x00000000fffff984 */ /* 0x000fe20000000800 */
[----:B------:R-:W-:Y:S01]  /*36060*/  LDGSTS.E.BYPASS.LTC128B.128 [R4+0xb400], desc[UR52][R20.64], !P0 ;  /* 0x0b40000014047fae */ /* 0x000fe2000c101d74 */
[----:B------:R-:W-:-:S13]  /*36070*/  ISETP.LT.OR P0, PT, R8, 0x21, P1 ;  /* 0x000000210800780c */ /* 0x000fda0000f01670 */
[----:B------:R0:W-:Y:S01]  /*36080*/  LDGSTS.E.BYPASS.LTC128B.128 [R5+0xb400], desc[UR52][R20.64+0x40], !P0 ;  /* 0x0b40004014057fae */ /* 0x0001e2000c101d74 */
[----:B------:R-:W-:Y:S01]  /*36090*/  IMAD.MOV.U32 R13, RZ, RZ, R2 ;  /* 0x000000ffff0d7224 */ /* 0x000fe200078e0002 */
[----:B0-----:R-:W0:Y:S01]  /*360a0*/  S2R R20, SR_TID.X ;  /* 0x0000000000147919 */ /* 0x001e220000002100 */
[----:B------:R-:W-:-:S07]  /*360b0*/  MOV R21, R14 ;  /* 0x0000000e00157202 */ /* 0x000fce0000000f00 */
[----:B0-----:R-:W-:Y:S05]  /*360c0*/  WARPSYNC.COLLECTIVE R15, `(.L_x_3217) ;  /* 0x000000000f087348 */ /* 0x001fea0003c00000 */
[----:B------:R1:W2:Y:S02]  /*360d0*/  SHFL.IDX P6, R14, R13, R12, R11 ;  /* 0x0000000c0d0e7389 */ /* 0x0002a400000c000b */
[----:B012---:R-:W-:Y:S01]  /*360e0*/  ENDCOLLECTIVE ;  /* 0x000000000000791b */ /* 0x007fe20003800000 */
.L_x_3217:
[----:B------:R-:W-:Y:S02]  /*360f0*/  IMAD.MOV.U32 R12, RZ, RZ, R14 ;  /* 0x000000ffff0c7224 */ /* 0x000fe400078e000e */
[----:B------:R-:W-:-:S05]  /*36100*/  IMAD.SHL.U32 R20, R20, 0x10, RZ ;  /* 0x0000001014147824 */ /* 0x000fca00078e00ff */
[----:B------:R-:W-:-:S04]  /*36110*/  LOP3.LUT R20, R20, 0x30, RZ, 0xc0, !PT ;  /* 0x0000003014147812 */ /* 0x000fc800078ec0ff */
[----:B------:R-:W-:-:S04]  /*36120*/  IADD3 R20, P0, R20, R12, RZ ;  /* 0x0000000c14147210 */ /* 0x000fc80007f1e0ff */
[----:B------:R-:W-:Y:S02]  /*36130*/  IADD3.X R21, RZ, R21, RZ, P0, !PT ;  /* 0x00000015ff157210 */ /* 0x000fe400007fe4ff */
[----:B------:R-:W-:Y:S01]  /*36140*/  ISETP.LT.OR P0, PT, R8, 0x41, P2 ;  /* 0x000000410800780c */ /* 0x000fe20001701670 */
[----:B------:R-:W-:Y:S02]  /*36150*/  IMAD.MOV.U32 R13, RZ, RZ, R3 ;  /* 0x000000ffff0d7224 */ /* 0x000fe400078e0003 */
[----:B------:R-:W-:-:S10]  /*36160*/  IMAD.MOV.U32 R12, RZ, RZ, 0x3 ;  /* 0x00000003ff0c7424 */ /* 0x000fd400078e00ff */
[----:B------:R-:W-:Y:S05]  /*36170*/  WARPSYNC.COLLECTIVE R15, `(.L_x_3218) ;  /* 0x000000000f087348 */ /* 0x000fea0003c00000 */
[----:B------:R0:W1:Y:S02]  /*36180*/  SHFL.IDX P6, R14, R13, R12, R11 ;  /* 0x0000000c0d0e7389 */ /* 0x00006400000c000b */
[----:B01----:R-:W-:Y:S01]  /*36190*/  ENDCOLLECTIVE ;  /* 0x000000000000791b */ /* 0x003fe20003800000 */
.L_x_3218:
[----:B------:R-:W-:Y:S01]  /*361a0*/  @!PT LDS RZ, [RZ] ;  /* 0x00000000fffff984 */ /* 0x000fe20000000800 */
[----:B------:R-:W-:Y:S01]  /*361b0*/  @!PT LDS RZ, [RZ] ;  /* 0x00000000fffff984 */ /* 0x000fe20000000800 */
[----:B------:R-:W-:Y:S01]  /*361c0*/  @!PT LDS RZ, [RZ] ;  /* 0x00000000fffff984 */ /* 0x000fe20000000800 */
[----:B------:R-:W-:Y:S01]  /*361d0*/  LDGSTS.E.BYPASS.LTC128B.128 [R4+0xc400], desc[UR52][R20.64], !P0 ;  /* 0x0c40000014047fae */ /* 0x000fe2000c101d74 */
[----:B------:R-:W-:-:S13]  /*361e0*/  ISETP.LT.OR P0, PT, R8, 0x41, P1 ;  /* 0x000000410800780c */ /* 0x000fda0000f01670 */
[----:B------:R0:W-:Y:S01]  /*361f0*/  LDGSTS.E.BYPASS.LTC128B.128 [R5+0xc400], desc[UR52][R20.64+0x40], !P0 ;  /* 0x0c40004014057fae */ /* 0x0001e2000c101d74 */
[----:B------:R-:W-:Y:S01]  /*36200*/  MOV R13, R2 ;  /* 0x00000002000d7202 */ /* 0x000fe20000000f00 */
[----:B0-----:R-:W0:Y:S01]  /*36210*/  S2R R21, SR_TID.X ;  /* 0x0000000000157919 */ /* 0x001e220000002100 */
[----:B------:R-:W-:-:S07]  /*36220*/  IMAD.MOV.U32 R3, RZ, RZ, R14 ;  /* 0x000000ffff037224 */ /* 0x000fce00078e000e */
[----:B0-----:R-:W-:Y:S05]  /*36230*/  WARPSYNC.COLLECTIVE R15, `(.L_x_3219) ;  /* 0x000000000f087348 */ /* 0x001fea0003c00000 */
[----:B------:R1:W2:Y:S02]  /*36240*/  SHFL.IDX P6, R14, R13, R12, R11 ;  /* 0x0000000c0d0e7389 */ /* 0x0002a400000c000b */
[----:B012---:R-:W-:Y:S01]  /*36250*/  ENDCOLLECTIVE ;  /* 0x000000000000791b */ /* 0x007fe20003800000 */
.L_x_3219:
[----:B------:R-:W-:Y:S01]  /*36260*/  MOV R13, R25 ;  /* 0x00000019000d7202 */ /* 0x000fe20000000f00 */
[----:B------:R-:W-:Y:S02]  /*36270*/  IMAD.MOV.U32 R2, RZ, RZ, R14 ;  /* 0x000000ffff027224 */ /* 0x000fe400078e000e */
[----:B------:R-:W-:-:S05]  /*36280*/  IMAD.SHL.U32 R21, R21, 0x10, RZ ;  /* 0x0000001015157824 */ /* 0x000fca00078e00ff */
[----:B------:R-:W-:-:S04]  /*36290*/  LOP3.LUT R21, R21, 0x30, RZ, 0xc0, !PT ;  /* 0x0000003015157812 */ /* 0x000fc800078ec0ff */
[----:B------:R-:W-:Y:S01]  /*362a0*/  IADD3 R2, P0, R21, R2, RZ ;  /* 0x0000000215027210 */ /* 0x000fe20007f1e0ff */
[----:B------:R-:W-:-:S04]  /*362b0*/  IMAD.MOV.U32 R12, RZ, RZ, RZ ;  /* 0x000000ffff0c7224 */ /* 0x000fc800078e00ff */
[----:B------:R-:W-:Y:S01]  /*362c0*/  IMAD.X R3, RZ, RZ, R3, P0 ;  /* 0x000000ffff037224 */ /* 0x000fe200000e0603 */
[----:B------:R-:W-:-:S13]  /*362d0*/  ISETP.LT.OR P0, PT, R8, 0x61, P2 ;  /* 0x000000610800780c */ /* 0x000fda0001701670 */
[----:B------:R-:W-:Y:S05]  /*362e0*/  WARPSYNC.COLLECTIVE R15, `(.L_x_3220) ;  /* 0x000000000f087348 */ /* 0x000fea0003c00000 */
[----:B------:R0:W1:Y:S02]  /*362f0*/  SHFL.IDX P6, R14, R13, R12, R11 ;  /* 0x0000000c0d0e7389 */ /* 0x00006400000c000b */
[----:B01----:R-:W-:Y:S01]  /*36300*/  ENDCOLLECTIVE ;  /* 0x000000000000791b */ /* 0x003fe20003800000 */
.L_x_3220:
        /* <DEDUP_REMOVED lines=11> */
.L_x_3221:
[----:B------:R-:W-:Y:S02]  /*363c0*/  ISETP.GE.AND P0, PT, R8, 0x81, PT ;  /* 0x000000810800780c */ /* 0x000fe40003f06270 */
[----:B------:R-:W-:Y:S02]  /*363d0*/  LOP3.LUT R22, R22, 0xffffff7f, RZ, 0xc0, !PT ;  /* 0xffffff7f16167812 */ /* 0x000fe400078ec0ff */
[C---:B------:R-:W-:Y:S02]  /*363e0*/  ISETP.GE.AND P4, PT, R8.reuse, 0x21, PT ;  /* 0x000000210800780c */ /* 0x040fe40003f86270 */
[C---:B------:R-:W-:Y:S02]  /*363f0*/  ISETP.GE.AND P3, PT, R8.reuse, 0x41, PT ;  /* 0x000000410800780c */ /* 0x040fe40003f66270 */
[----:B------:R-:W-:-:S05]  /*36400*/  ISETP.GE.AND P2, PT, R8, 0x61, PT ;  /* 0x000000610800780c */ /* 0x000fca0003f46270 */
[----:B------:R-:W-:Y:S02]  /*36410*/  @P0 LOP3.LUT R22, R22, 0x80, RZ, 0xfc, !PT ;  /* 0x0000008016160812 */ /* 0x000fe400078efcff */
[----:B------:R-:W-:Y:S01]  /*36420*/  MOV R2, R14 ;  /* 0x0000000e00027202 */ /* 0x000fe20000000f00 */
[----:B------:R-:W-:Y:S06]  /*36430*/  BRA `(.L_x_3222) ;  /* 0xffffff7400207947 */ /* 0x000fec000383ffff */
.L_x_2977:
[----:B--2---:R-:W2:Y:S02]  /*36440*/  LDL R2, [R1+0x34] ;  /* 0x0000340001027983 */ /* 0x004ea40000100800 */
[----:B--2---:R2:W3:Y:S02]  /*36450*/  SYNCS.PHASECHK.TRANS64.TRYWAIT P0, [R0+URZ+0x29840], R2 ;  /* 0x02984002000075a7 */ /* 0x0044e4000800017f */
[----:B---3--:R-:W-:Y:S05]  /*36460*/  @!P0 NANOSLEEP.SYNCS 0x989680 ;  /* 0x009896800000895d */ /* 0x008fea0003900000 */
[----:B------:R-:W3:Y:S02]  /*36470*/  @!P0 SYNCS.PHASECHK.TRANS64 P0, [R0+URZ+0x29840], R2 ;  /* 0x02984002000085a7 */ /* 0x000ee4000800007f */
[----:B---3--:R-:W-:Y:S05]  /*36480*/  @!P0 BRA `(.L_x_2977) ;  /* 0xfffffffc00ec8947 */ /* 0x008fea000383ffff */
[----:B------:R-:W-:Y:S05]  /*36490*/  BRA `(.L_x_3223) ;  /* 0xffffff74008c7947 */ /* 0x000fea000383ffff */
.L_x_2978:
[----:B------:R-:W-:Y:S01]  /*364a0*/  BSSY B0, `(.L_x_3224) ;  /* 0x0000008000007945 */ /* 0x000fe20003800000 */
[----:B------:R-:W-:Y:S01]  /*364b0*/  IMAD.MOV.U32 R13, RZ, RZ, R6 ;  /* 0x000000ffff0d7224 */ /* 0x000fe200078e0006 */
[----:B------:R-:W-:Y:S01]  /*364c0*/  MOV R15, 0xffffffff ;  /* 0xffffffff000f7802 */ /* 0x000fe20000000f00 */
[----:B------:R-:W-:Y:S02]  /*364d0*/  IMAD.MOV.U32 R12, RZ, RZ, RZ ;  /* 0x000000ffff0c7224 */ /* 0x000fe400078e00ff */
[----:B------:R-:W-:-:S07]  /*364e0*/  IMAD.MOV.U32 R11, RZ, RZ, 0x1c1f ;  /* 0x00001c1fff0b7424 */ /* 0x000fce00078e00ff */
[----:B01----:R-:W-:Y:S05]  /*364f0*/  WARPSYNC.COLLECTIVE R15, `(.L_x_3225) ;  /* 0x000000000f087348 */ /* 0x003fea0003c00000 */
[----:B------:R2:W3:Y:S02]  /*36500*/  SHFL.IDX P6, R14, R13, R12, R11 ;  /* 0x0000000c0d0e7389 */ /* 0x0004e400000c000b */
[----:B0123--:R-:W-:Y:S01]  /*36510*/  ENDCOLLECTIVE ;  /* 0x000000000000791b */ /* 0x00ffe20003800000 */
.L_x_3225:
[----:B------:R-:W-:Y:S05]  /*36520*/  BSYNC B0 ;  /* 0x0000000000007941 */ /* 0x000fea0003800000 */
.L_x_3224:
[----:B------:R-:W0:Y:S01]  /*36530*/  S2R R9, SR_TID.X ;  /* 0x0000000000097919 */ /* 0x000e220000002100 */
[----:B------:R-:W-:Y:S01]  /*36540*/  IMAD.MOV.U32 R13, RZ, RZ, R5 ;  /* 0x000000ffff0d7224 */ /* 0x000fe200078e0005 */
[----:B------:R-:W-:Y:S01]  /*36550*/  MOV R11, 0x1c1f ;  /* 0x00001c1f000b7802 */ /* 0x000fe20000000f00 */
[----:B------:R-:W-:Y:S01]  /*36560*/  IMAD.MOV.U32 R12, RZ, RZ, RZ ;  /* 0x000000ffff0c7224 */ /* 0x000fe200078e00ff */
[----:B------:R-:W-:Y:S01]  /*36570*/  LOP3.LUT P1, RZ, R22, 0x4, RZ, 0xc0, !PT ;  /* 0x0000000416ff7812 */ /* 0x000fe2000782c0ff */
[----:B------:R-:W-:Y:S01]  /*36580*/  IMAD.MOV.U32 R15, RZ, RZ, -0x1 ;  /* 0xffffffffff0f7424 */ /* 0x000fe200078e00ff */
[----:B------:R-:W-:Y:S01]  /*36590*/  @P4 IADD3 R21, R23, R4, RZ ;  /* 0x0000000417154210 */ /* 0x000fe20007ffe0ff */
[----:B------:R-:W-:-:S10]  /*365a0*/  IMAD.MOV.U32 R2, RZ, RZ, R14 ;  /* 0x000000ffff027224 */ /* 0x000fd400078e000e */
[----:B0-----:R-:W-:Y:S05]  /*365b0*/  WARPSYNC.COLLECTIVE R15, `(.L_x_3226) ;  /* 0x000000000f087348 */ /* 0x001fea0003c00000 */
[----:B------:R1:W2:Y:S02]  /*365c0*/  SHFL.IDX P6, R14, R13, R12, R11 ;  /* 0x0000000c0d0e7389 */ /* 0x0002a400000c000b */
[----:B012---:R-:W-:Y:S01]  /*365d0*/  ENDCOLLECTIVE ;  /* 0x000000000000791b */ /* 0x007fe20003800000 */
.L_x_3226:
[----:B------:R-:W-:Y:S02]  /*365e0*/  IMAD.MOV.U32 R13, RZ, RZ, R6 ;  /* 0x000000ffff0d7224 */ /* 0x000fe400078e0006 */
[----:B------:R-:W-:Y:S02]  /*365f0*/  IMAD.MOV.U32 R12, RZ, RZ, 0x1 ;  /* 0x00000001ff0c7424 */ /* 0x000fe400078e00ff */
[----:B------:R-:W-:Y:S02]  /*36600*/  IMAD.SHL.U32 R10, R9, 0x10, RZ ;  /* 0x00000010090a7824 */ /* 0x000fe400078e00ff */
[----:B------:R-:W-:Y:S01]  /*36610*/  IMAD.MOV.U32 R3, RZ, RZ, R14 ;  /* 0x000000ffff037224 */ /* 0x000fe200078e000e */
[----:B------:R-:W-:Y:S01]  /*36620*/  LOP3.LUT P6, RZ, R22, 0x8, RZ, 0xc0, !PT ;  /* 0x0000000816ff7812 */ /* 0x000fe200078cc0ff */
[----:B------:R-:W-:Y:S01]  /*36630*/  @P5 IMAD.IADD R9, R23, 0x1, R4 ;  /* 0x0000000117095824 */ /* 0x000fe200078e0204 */
        /* <DEDUP_REMOVED lines=15> */
.L_x_3227:
        /* <DEDUP_REMOVED lines=11> */
.L_x_3228:
        /* <DEDUP_REMOVED lines=16> */
.L_x_3229:
        /* <DEDUP_REMOVED lines=12> */
.L_x_3230:
[----:B------:R-:W-:Y:S01]  /*369a0*/  MOV R13, R6 ;  /* 0x00000006000d7202 */ /* 0x000fe20000000f00 */
[----:B------:R-:W-:Y:S02]  /*369b0*/  IMAD.MOV.U32 R12, RZ, RZ, 0x3 ;  /* 0x00000003ff0c7424 */ /* 0x000fe400078e00ff */
[----:B------:R-:W-:-:S07]  /*369c0*/  IMAD.MOV.U32 R3, RZ, RZ, R14 ;  /* 0x000000ffff037224 */ /* 0x000fce00078e000e */
[----:B------:R-:W-:Y:S05]  /*369d0*/  WARPSYNC.COLLECTIVE R15, `(.L_x_3231) ;  /* 0x000000000f087348 */ /* 0x000fea0003c00000 */
[----:B------:R0:W1:Y:S02]  /*369e0*/  SHFL.IDX P6, R14, R13, R12, R11 ;  /* 0x0000000c0d0e7389 */ /* 0x00006400000c000b */
[----:B01----:R-:W-:Y:S01]  /*369f0*/  ENDCOLLECTIVE ;  /* 0x000000000000791b */ /* 0x003fe20003800000 */
.L_x_3231:
        /* <DEDUP_REMOVED lines=10> */
.L_x_3232:
        /* <DEDUP_REMOVED lines=12> */
.L_x_3233:
        /* <DEDUP_REMOVED lines=13> */
.L_x_3234:
[----:B------:R-:W-:Y:S01]  /*36c30*/  IMAD.MOV.U32 R2, RZ, RZ, R14 ;  /* 0x000000ffff027224 */ /* 0x000fe200078e000e */
[----:B------:R-:W-:Y:S06]  /*36c40*/  BRA `(.L_x_3235) ;  /* 0xffffff7000f47947 */ /* 0x000fec000383ffff */
.L_x_2985:
[----:B------:R-:W-:Y:S01]  /*36c50*/  MOV R13, R0 ;  /* 0x00000000000d7202 */ /* 0x000fe20000000f00 */
[----:B------:R-:W-:Y:S02]  /*36c60*/  IMAD.MOV.U32 R12, RZ, RZ, RZ ;  /* 0x000000ffff0c7224 */ /* 0x000fe400078e00ff */
[----:B------:R-:W-:Y:S02]  /*36c70*/  IMAD.MOV.U32 R11, RZ, RZ, 0x1c1f ;  /* 0x00001c1fff0b7424 */ /* 0x000fe400078e00ff */
[----:B------:R-:W-:Y:S02]  /*36c80*/  IMAD.MOV.U32 R15, RZ, RZ, -0x1 ;  /* 0xffffffffff0f7424 */ /* 0x000fe400078e00ff */
[----:B------:R-:W-:Y:S02]  /*36c90*/  IMAD R5, R32, R7, RZ ;  /* 0x0000000720057224 */ /* 0x000fe400078e02ff */
[----:B------:R-:W-:-:S07]  /*36ca0*/  IMAD R17, R17, 0x80, R9 ;  /* 0x0000008011117824 */ /* 0x000fce00078e0209 */
[----:B-----5:R-:W-:Y:S05]  /*36cb0*/  WARPSYNC.COLLECTIVE R15, `(.L_x_3236) ;  /* 0x000000000f087348 */ /* 0x020fea0003c00000 */
[----:B------:R0:W1:Y:S02]  /*36cc0*/  SHFL.IDX P6, R14, R13, R12, R11 ;  /* 0x0000000c0d0e7389 */ /* 0x00006400000c000b */
[----:B01---5:R-:W-:Y:S01]  /*36cd0*/  ENDCOLLECTIVE ;  /* 0x000000000000791b */ /* 0x023fe20003800000 */
.L_x_3236:
[C---:B------:R-:W-:Y:S01]  /*36ce0*/  VIADD R6, R17.reuse, 0x20 ;  /* 0x0000002011067836 */ /* 0x040fe20000000000 */
[----:B------:R-:W-:Y:S01]  /*36cf0*/  ISETP.GE.AND P0, PT, R17, R5, PT ;  /* 0x000000051100720c */ /* 0x000fe20003f06270 */
[----:B------:R-:W-:Y:S01]  /*36d00*/  IMAD.MOV.U32 R13, RZ, RZ, R4 ;  /* 0x000000ffff0d7224 */ /* 0x000fe200078e0004 */
[----:B------:R-:W-:-:S11]  /*36d10*/  MOV R2, R14 ;  /* 0x0000000e00027202 */ /* 0x000fd60000000f00 */
[----:B------:R-:W-:Y:S05]  /*36d20*/  WARPSYNC.COLLECTIVE R15, `(.L_x_3237) ;  /* 0x000000000f087348 */ /* 0x000fea0003c00000 */
[----:B------:R0:W1:Y:S02]  /*36d30*/  SHFL.IDX P6, R14, R13, R12, R11 ;  /* 0x0000000c0d0e7389 */ /* 0x00006400000c000b */
[----:B01----:R-:W-:Y:S01]  /*36d40*/  ENDCOLLECTIVE ;  /* 0x000000000000791b */ /* 0x003fe20003800000 */
.L_x_3237:
[----:B------:R-:W-:Y:S02]  /*36d50*/  IMAD.MOV.U32 R13, RZ, RZ, R0 ;  /* 0x000000ffff0d7224 */ /* 0x000fe400078e0000 */
[----:B------:R-:W-:Y:S02]  /*36d60*/  IMAD.MOV.U32 R12, RZ, RZ, 0x1 ;  /* 0x00000001ff0c7424 */ /* 0x000fe400078e00ff */
[----:B------:R-:W-:-:S07]  /*36d70*/  IMAD.MOV.U32 R3, RZ, RZ, R14 ;  /* 0x000000ffff037224 */ /* 0x000fce00078e000e */
[----:B------:R-:W-:Y:S05]  /*36d80*/  WARPSYNC.COLLECTIVE R15, `(.L_x_3238) ;  /* 0x000000000f087348 */ /* 0x000fea0003c00000 */
[----:B------:R0:W1:Y:S02]  /*36d90*/  SHFL.IDX P6, R14, R13, R12, R11 ;  /* 0x0000000c0d0e7389 */ /* 0x00006400000c000b */
[----:B01----:R-:W-:Y:S01]  /*36da0*/  ENDCOLLECTIVE ;  /* 0x000000000000791b */ /* 0x003fe20003800000 */
.L_x_3238:
        /* <DEDUP_REMOVED lines=17> */
.L_x_3239:
[----:B------:R-:W-:Y:S02]  /*36ec0*/  IMAD.MOV.U32 R13, RZ, RZ, R0 ;  /* 0x000000ffff0d7224 */ /* 0x000fe400078e0000 */
[----:B------:R-:W-:Y:S02]  /*36ed0*/  IMAD.MOV.U32 R12, RZ, RZ, 0x2 ;  /* 0x00000002ff0c7424 */ /* 0x000fe400078e00ff */
[----:B------:R-:W-:-:S07]  /*36ee0*/  IMAD.MOV.U32 R3, RZ, RZ, R14 ;  /* 0x000000ffff037224 */ /* 0x000fce00078e000e */
[----:B------:R-:W-:Y:S05]  /*36ef0*/  WARPSYNC.COLLECTIVE R15, `(.L_x_3240) ;  /* 0x000000000f087348 */ /* 0x000fea0003c00000 */
[----:B------:R0:W1:Y:S02]  /*36f00*/  SHFL.IDX P6, R14, R13, R12, R11 ;  /* 0x0000000c0d0e7389 */ /* 0x00006400000c000b */
[----:B01----:R-:W-:Y:S01]  /*36f10*/  ENDCOLLECTIVE ;  /* 0x000000000000791b */ /* 0x003fe20003800000 */
.L_x_3240:
        /* <DEDUP_REMOVED lines=18> */
.L_x_3241:
[----:B------:R-:W-:Y:S01]  /*37040*/  IMAD.MOV.U32 R13, RZ, RZ, R0 ;  /* 0x000000ffff0d7224 */ /* 0x000fe200078e0000 */
[----:B------:R-:W-:Y:S01]  /*37050*/  MOV R12, 0x3 ;  /* 0x00000003000c7802 */ /* 0x000fe20000000f00 */
[----:B------:R-:W-:-:S07]  /*37060*/  IMAD.MOV.U32 R3, RZ, RZ, R14 ;  /* 0x000000ffff037224 */ /* 0x000fce00078e000e */
[----:B------:R-:W-:Y:S05]  /*37070*/  WARPSYNC.COLLECTIVE R15, `(.L_x_3242) ;  /* 0x000000000f087348 */ /* 0x000fea0003c00000 */
[----:B------:R0:W1:Y:S02]  /*37080*/  SHFL.IDX P6, R14, R13, R12, R11 ;  /* 0x0000000c0d0e7389 */ /* 0x00006400000c000b */
[----:B01----:R-:W-:Y:S01]  /*37090*/  ENDCOLLECTIVE ;  /* 0x000000000000791b */ /* 0x003fe20003800000 */
.L_x_3242:
        /* <DEDUP_REMOVED lines=10> */
.L_x_3243:
        /* <DEDUP_REMOVED lines=8> */
.L_x_2990:
[----:B-1----:R1:W2:Y:S02]  /*371c0*/  SYNCS.PHASECHK.TRANS64.TRYWAIT P0, [R23+URZ+0x29820], R0 ;  /* 0x02982000170075a7 */ /* 0x0022a4000800017f */
[----:B--2---:R-:W-:Y:S05]  /*371d0*/  @!P0 NANOSLEEP.SYNCS 0x989680 ;  /* 0x009896800000895d */ /* 0x004fea0003900000 */
[----:B------:R-:W2:Y:S02]  /*371e0*/  @!P0 SYNCS.PHASECHK.TRANS64 P0, [R23+URZ+0x29820], R0 ;  /* 0x02982000170085a7 */ /* 0x000ea4000800007f */
[----:B--2---:R-:W-:Y:S05]  /*371f0*/  @!P0 BRA `(.L_x_2990) ;  /* 0xfffffffc00f08947 */ /* 0x004fea000383ffff */
[----:B------:R-:W-:Y:S05]  /*37200*/  BRA `(.L_x_3245) ;  /* 0xffffff7800987947 */ /* 0x000fea000383ffff */
.L_x_2994:
[----:B0-----:R0:W1:Y:S02]  /*37210*/  SYNCS.PHASECHK.TRANS64.TRYWAIT P0, [R0+URZ+0x29880], R32 ;  /* 0x02988020000075a7 */ /* 0x001064000800017f */
[----:B-1----:R-:W-:Y:S05]  /*37220*/  @!P0 NANOSLEEP.SYNCS 0x989680 ;  /* 0x009896800000895d */ /* 0x002fea0003900000 */
[----:B------:R-:W1:Y:S02]  /*37230*/  @!P0 SYNCS.PHASECHK.TRANS64 P0, [R0+URZ+0x29880], R32 ;  /* 0x02988020000085a7 */ /* 0x000e64000800007f */
[----:B-1----:R-:W-:Y:S05]  /*37240*/  @!P0 BRA `(.L_x_2994) ;  /* 0xfffffffc00f08947 */ /* 0x002fea000383ffff */
[----:B------:R-:W-:Y:S05]  /*37250*/  BRA `(.L_x_3246) ;  /* 0xffffff7c00bc7947 */ /* 0x000fea000383ffff */
.L_x_2995:
        /* <DEDUP_REMOVED lines=8> */
.L_x_3248:
[----:B------:R-:W-:Y:S05]  /*372e0*/  BSYNC B0 ;  /* 0x0000000000007941 */ /* 0x000fea0003800000 */
.L_x_3247:
[----:B------:R0:W5:Y:S01]  /*372f0*/  LDL R10, [R1] ;  /* 0x00000000010a7983 */ /* 0x0001620000100800 */
[----:B------:R-:W-:Y:S01]  /*37300*/  IMAD.MOV.U32 R13, RZ, RZ, R7 ;  /* 0x000000ffff0d7224 */ /* 0x000fe200078e0007 */
[----:B------:R-:W-:Y:S01]  /*37310*/  MOV R15, 0xffffffff ;  /* 0xffffffff000f7802 */ /* 0x000fe20000000f00 */
[----:B------:R-:W-:Y:S01]  /*37320*/  IMAD.MOV.U32 R12, RZ, RZ, RZ ;  /* 0x000000ffff0c7224 */ /* 0x000fe200078e00ff */
[----:B------:R-:W1:Y:S01]  /*37330*/  S2R R2, SR_TID.X ;  /* 0x0000000000027919 */ /* 0x000e620000002100 */
[----:B------:R-:W-:Y:S01]  /*37340*/  IMAD.MOV.U32 R11, RZ, RZ, 0x1c1f ;  /* 0x00001c1fff0b7424 */ /* 0x000fe200078e00ff */
[----:B------:R-:W-:Y:S02]  /*37350*/  MOV R3, R14 ;  /* 0x0000000e00037202 */ /* 0x000fe40000000f00 */
[----:B0-----:R-:W-:-:S07]  /*37360*/  IADD3 R9, R23, R9, R37 ;  /* 0x0000000917097210 */ /* 0x001fce0007ffe025 */
[----:B-1---5:R-:W-:Y:S05]  /*37370*/  WARPSYNC.COLLECTIVE R15, `(.L_x_3249) ;  /* 0x000000000f087348 */ /* 0x022fea0003c00000 */
[----:B------:R0:W2:Y:S02]  /*37380*/  SHFL.IDX P6, R14, R13, R12, R11 ;  /* 0x0000000c0d0e7389 */ /* 0x0000a400000c000b */
[----:B012--5:R-:W-:Y:S01]  /*37390*/  ENDCOLLECTIVE ;  /* 0x000000000000791b */ /* 0x027fe20003800000 */
.L_x_3249:
[----:B------:R-:W-:Y:S02]  /*373a0*/  IMAD.MOV.U32 R13, RZ, RZ, R20 ;  /* 0x000000ffff0d7224 */ /* 0x000fe400078e0014 */
        /* <DEDUP_REMOVED lines=10> */
.L_x_3250:
[----:B------:R-:W-:Y:S01]  /*37450*/  @!PT LDS RZ, [RZ] ;  /* 0x00000000fffff984 */ /* 0x000fe20000000800 */
[----:B------:R-:W-:Y:S01]  /*37460*/  @!PT LDS RZ, [RZ] ;  /* 0x00000000fffff984 */ /* 0x000fe20000000800 */
[----:B------:R-:W-:Y:S01]  /*37470*/  @!PT LDS RZ, [RZ] ;  /* 0x00000000fffff984 */ /* 0x000fe20000000800 */
[----:B------:R-:W-:Y:S01]  /*37480*/  LDGSTS.E.BYPASS.LTC128B.128 [R9+0xa400], desc[UR52][R2.64], !P3 ;  /* 0x0a40000002097fae */ /* 0x000fe2000d901d74 */
[----:B------:R-:W-:Y:S01]  /*37490*/  IMAD.MOV.U32 R13, RZ, RZ, R7 ;  /* 0x000000ffff0d7224 */ /* 0x000fe200078e0007 */
[----:B------:R-:W-:-:S05]  /*374a0*/  IADD3 R10, R10, R9, RZ ;  /* 0x000000090a0a7210 */ /* 0x000fca0007ffe0ff */
[----:B------:R0:W-:Y:S02]  /*374b0*/  LDGSTS.E.BYPASS.LTC128B.128 [R10+0xa400], desc[UR52][R2.64+0x40], !P1 ;  /* 0x0a400040020a7fae */ /* 0x0001e4000c901d74 */
[----:B0-----:R-:W0:Y:S01]  /*374c0*/  S2R R2, SR_TID.X ;  /* 0x0000000000027919 */ /* 0x001e220000002100 */
[----:B------:R-:W-:-:S07]  /*374d0*/  MOV R3, R14 ;  /* 0x0000000e00037202 */ /* 0x000fce0000000f00 */
[----:B0-----:R-:W-:Y:S05]  /*374e0*/  WARPSYNC.COLLECTIVE R15, `(.L_x_3251) ;  /* 0x000000000f087348 */ /* 0x001fea0003c00000 */
[----:B------:R1:W2:Y:S02]  /*374f0*/  SHFL.IDX P6, R14, R13, R12, R11 ;  /* 0x0000000c0d0e7389 */ /* 0x0002a400000c000b */
[----:B012---:R-:W-:Y:S01]  /*37500*/  ENDCOLLECTIVE ;  /* 0x000000000000791b */ /* 0x007fe20003800000 */
.L_x_3251:
[----:B------:R-:W-:Y:S02]  /*37510*/  IMAD.MOV.U32 R13, RZ, RZ, R20 ;  /* 0x000000ffff0d7224 */ /* 0x000fe400078e0014 */
[----:B------:R-:W-:Y:S02]  /*37520*/  IMAD.MOV.U32 R12, RZ, RZ, 0x2 ;  /* 0x00000002ff0c7424 */ /* 0x000fe400078e00ff */
[----:B------:R-:W-:Y:S02]  /*37530*/  IMAD.SHL.U32 R15, R2, 0x10, RZ ;  /* 0x00000010020f7824 */ /* 0x000fe400078e00ff */
[----:B------:R-:W-:-:S03]  /*37540*/  IMAD.MOV.U32 R2, RZ, RZ, R14 ;  /* 0x000000ffff027224 */ /* 0x000fc600078e000e */
[----:B------:R-:W-:-:S04]  /*37550*/  LOP3.LUT R15, R15, 0x30, RZ, 0xc0, !PT ;  /* 0x000000300f0f7812 */ /* 0x000fc800078ec0ff */
[----:B------:R-:W-:Y:S01]  /*37560*/  IADD3 R2, P0, R15, R2, RZ ;  /* 0x000000020f027210 */ /* 0x000fe20007f1e0ff */
[----:B------:R-:W-:-:S03]  /*37570*/  IMAD.MOV.U32 R15, RZ, RZ, -0x1 ;  /* 0xffffffffff0f7424 */ /* 0x000fc600078e00ff */
[----:B------:R-:W-:-:S09]  /*37580*/  IADD3.X R3, RZ, R3, RZ, P0, !PT ;  /* 0x00000003ff037210 */ /* 0x000fd200007fe4ff */
[----:B------:R-:W-:Y:S05]  /*37590*/  WARPSYNC.COLLECTIVE R15, `(.L_x_3252) ;  /* 0x000000000f087348 */ /* 0x000fea0003c00000 */
[----:B------:R0:W1:Y:S02]  /*375a0*/  SHFL.IDX P6, R14, R13, R12, R11 ;  /* 0x0000000c0d0e7389 */ /* 0x00006400000c000b */
[----:B01----:R-:W-:Y:S01]  /*375b0*/  ENDCOLLECTIVE ;  /* 0x000000000000791b */ /* 0x003fe20003800000 */
.L_x_3252:
[----:B------:R-:W-:Y:S01]  /*375c0*/  @!PT LDS RZ, [RZ] ;  /* 0x00000000fffff984 */ /* 0x000fe20000000800 */
[----:B------:R-:W-:Y:S01]  /*375d0*/  @!PT LDS RZ, [RZ] ;  /* 0x00000000fffff984 */ /* 0x000fe20000000800 */
[----:B------:R-:W-:Y:S01]  /*375e0*/  @!PT LDS RZ, [RZ] ;  /* 0x00000000fffff984 */ /* 0x000fe20000000800 */
[----:B------:R-:W-:Y:S04]  /*375f0*/  LDGSTS.E.BYPASS.LTC128B.128 [R9+0xb400], desc[UR52][R2.64], !P3 ;  /* 0x0b40000002097fae */ /* 0x000fe8000d901d74 */
[----:B------:R0:W-:Y:S01]  /*37600*/  LDGSTS.E.BYPASS.LTC128B.128 [R10+0xb400], desc[UR52][R2.64+0x40], !P1 ;  /* 0x0b400040020a7fae */ /* 0x0001e2000c901d74 */
[----:B------:R-:W-:Y:S01]  /*37610*/  IMAD.MOV.U32 R13, RZ, RZ, R7 ;  /* 0x000000ffff0d7224 */ /* 0x000fe200078e0007 */
[----:B0-----:R-:W0:Y:S01]  /*37620*/  S2R R2, SR_TID.X ;  /* 0x0000000000027919 */ /* 0x001e220000002100 */
[----:B------:R-:W-:-:S07]  /*37630*/  MOV R3, R14 ;  /* 0x0000000e00037202 */ /* 0x000fce0000000f00 */
[----:B0-----:R-:W-:Y:S05]  /*37640*/  WARPSYNC.COLLECTIVE R15, `(.L_x_3253) ;  /* 0x000000000f087348 */ /* 0x001fea0003c00000 */
[----:B------:R1:W2:Y:S02]  /*37650*/  SHFL.IDX P6, R14, R13, R12, R11 ;  /* 0x0000000c0d0e7389 */ /* 0x0002a400000c000b */
[----:B012---:R-:W-:Y:S01]  /*37660*/  ENDCOLLECTIVE ;  /* 0x000000000000791b */ /* 0x007fe20003800000 */
.L_x_3253:
        /* <DEDUP_REMOVED lines=11> */
.L_x_3254:
        /* <DEDUP_REMOVED lines=11> */
.L_x_3255:
[----:B------:R-:W-:Y:S02]  /*377d0*/  IMAD.MOV.U32 R13, RZ, RZ, R24 ;  /* 0x000000ffff0d7224 */ /* 0x000fe400078e0018 */
[----:B------:R-:W-:Y:S02]  /*377e0*/  IMAD.MOV.U32 R12, RZ, RZ, RZ ;  /* 0x000000ffff0c7224 */ /* 0x000fe400078e00ff */
[----:B------:R-:W-:-:S07]  /*377f0*/  IMAD.MOV.U32 R2, RZ, RZ, R14 ;  /* 0x000000ffff027224 */ /* 0x000fce00078e000e */
[----:B------:R-:W-:Y:S05]  /*37800*/  WARPSYNC.COLLECTIVE R15, `(.L_x_3256) ;  /* 0x000000000f087348 */ /* 0x000fea0003c00000 */
[----:B------:R0:W1:Y:S02]  /*37810*/  SHFL.IDX P6, R14, R13, R12, R11 ;  /* 0x0000000c0d0e7389 */ /* 0x00006400000c000b */
[----:B01----:R-:W-:Y:S01]  /*37820*/  ENDCOLLECTIVE ;  /* 0x000000000000791b */ /* 0x003fe20003800000 */
.L_x_3256:
[----:B------:R-:W-:-:S05]  /*37830*/  IMAD.SHL.U32 R3, R3, 0x10, RZ ;  /* 0x0000001003037824 */ /* 0x000fca00078e00ff */
[----:B------:R-:W-:-:S04]  /*37840*/  LOP3.LUT R3, R3, 0x30, RZ, 0xc0, !PT ;  /* 0x0000003003037812 */ /* 0x000fc800078ec0ff */
[----:B------:R-:W-:Y:S02]  /*37850*/  IADD3 R2, P0, R3, R2, RZ ;  /* 0x0000000203027210 */ /* 0x000fe40007f1e0ff */
[----:B------:R-:W-:Y:S02]  /*37860*/  MOV R13, R25 ;  /* 0x00000019000d7202 */ /* 0x000fe40000000f00 */
[----:B------:R-:W-:-:S05]  /*37870*/  IADD3.X R3, RZ, R20, RZ, P0, !PT ;  /* 0x00000014ff037210 */ /* 0x000fca00007fe4ff */
        /* <DEDUP_REMOVED lines=9> */
.L_x_3257:
[----:B------:R-:W-:Y:S01]  /*37910*/  IMAD.MOV.U32 R2, RZ, RZ, R14 ;  /* 0x000000ffff027224 */ /* 0x000fe200078e000e */
[----:B------:R-:W-:Y:S06]  /*37920*/  BRA `(.L_x_3258) ;  /* 0xffffff7c002c7947 */ /* 0x000fec000383ffff */
.L_x_3000:
[----:B---3--:R3:W4:Y:S02]  /*37930*/  SYNCS.PHASECHK.TRANS64.TRYWAIT P0, [R0+URZ+0x29840], R32 ;  /* 0x02984020000075a7 */ /* 0x008724000800017f */
[----:B----4-:R-:W-:Y:S05]  /*37940*/  @!P0 NANOSLEEP.SYNCS 0x989680 ;  /* 0x009896800000895d */ /* 0x010fea0003900000 */
[----:B------:R-:W4:Y:S02]  /*37950*/  @!P0 SYNCS.PHASECHK.TRANS64 P0, [R0+URZ+0x29840], R32 ;  /* 0x02984020000085a7 */ /* 0x000f24000800007f */
[----:B----4-:R-:W-:Y:S05]  /*37960*/  @!P0 BRA `(.L_x_3000) ;  /* 0xfffffffc00f08947 */ /* 0x010fea000383ffff */
[----:B------:R-:W-:Y:S05]  /*37970*/  BRA `(.L_x_3259) ;  /* 0xffffff7c008c7947 */ /* 0x000fea000383ffff */
.L_x_3001:
[----:B------:R-:W-:Y:S01]  /*37980*/  BSSY B0, `(.L_x_3260) ;  /* 0x0000008000007945 */ /* 0x000fe20003800000 */
[----:B------:R-:W-:Y:S01]  /*37990*/  IMAD.MOV.U32 R13, RZ, RZ, R6 ;  /* 0x000000ffff0d7224 */ /* 0x000fe200078e0006 */
[----:B------:R-:W-:Y:S01]  /*379a0*/  MOV R11, 0x1c1f ;  /* 0x00001c1f000b7802 */ /* 0x000fe20000000f00 */
[----:B------:R-:W-:Y:S02]  /*379b0*/  IMAD.MOV.U32 R12, RZ, RZ, RZ ;  /* 0x000000ffff0c7224 */ /* 0x000fe400078e00ff */
[----:B------:R-:W-:-:S07]  /*379c0*/  IMAD.MOV.U32 R15, RZ, RZ, -0x1 ;  /* 0xffffffffff0f7424 */ /* 0x000fce00078e00ff */
[----:B0123--:R-:W-:Y:S05]  /*379d0*/  WARPSYNC.COLLECTIVE R15, `(.L_x_3261) ;  /* 0x000000000f087348 */ /* 0x00ffea0003c00000 */
[----:B------:R4:W0:Y:S02]  /*379e0*/  SHFL.IDX P6, R14, R13, R12, R11 ;  /* 0x0000000c0d0e7389 */ /* 0x00082400000c000b */
[----:B01234-:R-:W-:Y:S01]  /*379f0*/  ENDCOLLECTIVE ;  /* 0x000000000000791b */ /* 0x01ffe20003800000 */
.L_x_3261:
[----:B------:R-:W-:Y:S05]  /*37a00*/  BSYNC B0 ;  /* 0x0000000000007941 */ /* 0x000fea0003800000 */
.L_x_3260:
[----:B------:R-:W-:Y:S01]  /*37a10*/  IMAD.MOV.U32 R13, RZ, RZ, R4 ;  /* 0x000000ffff0d7224 */ /* 0x000fe200078e0004 */
[----:B------:R-:W-:Y:S01]  /*37a20*/  MOV R12, RZ ;  /* 0x000000ff000c7202 */ /* 0x000fe20000000f00 */
[----:B------:R-:W-:Y:S02]  /*37a30*/  IMAD.MOV.U32 R11, RZ, RZ, 0x1c1f ;  /* 0x00001c1fff0b7424 */ /* 0x000fe400078e00ff */
[----:B------:R-:W-:Y:S02]  /*37a40*/  IMAD.MOV.U32 R15, RZ, RZ, -0x1 ;  /* 0xffffffffff0f7424 */ /* 0x000fe400078e00ff */
[----:B------:R-:W-:Y:S02]  /*37a50*/  IMAD.MOV.U32 R3, RZ, RZ, R14 ;  /* 0x000000ffff037224 */ /* 0x000fe400078e000e */
[----:B------:R-:W-:-:S07]  /*37a60*/  IMAD.IADD R7, R23, 0x1, R7 ;  /* 0x0000000117077824 */ /* 0x000fce00078e0207 */
[----:B------:R-:W-:Y:S05]  /*37a70*/  WARPSYNC.COLLECTIVE R15, `(.L_x_3262) ;  /* 0x000000000f087348 */ /* 0x000fea0003c00000 */
[----:B------:R0:W1:Y:S02]  /*37a80*/  SHFL.IDX P6, R14, R13, R12, R11 ;  /* 0x0000000c0d0e7389 */ /* 0x00006400000c000b */
[----:B01----:R-:W-:Y:S01]  /*37a90*/  ENDCOLLECTIVE ;  /* 0x000000000000791b */ /* 0x003fe20003800000 */
.L_x_3262:
[----:B------:R-:W-:Y:S02]  /*37aa0*/  IMAD.MOV.U32 R13, RZ, RZ, R6 ;  /* 0x000000ffff0d7224 */ /* 0x000fe400078e0006 */
[----:B------:R-:W-:Y:S02]  /*37ab0*/  IMAD.MOV.U32 R12, RZ, RZ, 0x1 ;  /* 0x00000001ff0c7424 */ /* 0x000fe400078e00ff */
[----:B------:R-:W-:-:S07]  /*37ac0*/  IMAD.MOV.U32 R2, RZ, RZ, R14 ;  /* 0x000000ffff027224 */ /* 0x000fce00078e000e */
[----:B------:R-:W-:Y:S05]  /*37ad0*/  WARPSYNC.COLLECTIVE R15, `(.L_x_3263) ;  /* 0x000000000f087348 */ /* 0x000fea0003c00000 */
[----:B------:R0:W1:Y:S02]  /*37ae0*/  SHFL.IDX P6, R14, R13, R12, R11 ;  /* 0x0000000c0d0e7389 */ /* 0x00006400000c000b */
[----:B01----:R-:W-:Y:S01]  /*37af0*/  ENDCOLLECTIVE ;  /* 0x000000000000791b */ /* 0x003fe20003800000 */
.L_x_3263:
[----:B------:R-:W-:-:S04]  /*37b00*/  IADD3 R2, P0, R10, R2, RZ ;  /* 0x000000020a027210 */ /* 0x000fc80007f1e0ff */
[----:B------:R-:W-:-:S05]  /*37b10*/  IADD3.X R3, RZ, R3, RZ, P0, !PT ;  /* 0x00000003ff037210 */ /* 0x000fca00007fe4ff */
[----:B------:R-:W-:Y:S01]  /*37b20*/  @!PT LDS RZ, [RZ] ;  /* 0x00000000fffff984 */ /* 0x000fe20000000800 */
[----:B------:R-:W-:Y:S01]  /*37b30*/  @!PT LDS RZ, [RZ] ;  /* 0x00000000fffff984 */ /* 0x000fe20000000800 */
[----:B------:R-:W-:Y:S01]  /*37b40*/  @!PT LDS RZ, [RZ] ;  /* 0x00000000fffff984 */ /* 0x000fe20000000800 */
[----:B------:R-:W-:Y:S01]  /*37b50*/  LDGSTS.E.BYPASS.LTC128B.128 [R7+0x1a400], desc[UR52][R2.64], !P4 ;  /* 0x1a40000002077fae */ /* 0x000fe2000e101d74 */
[----:B------:R-:W-:-:S03]  /*37b60*/  IMAD.MOV.U32 R13, RZ, RZ, R4 ;  /* 0x000000ffff0d7224 */ /* 0x000fc600078e0004 */
[----:B------:R-:W-:Y:S04]  /*37b70*/  LDGSTS.E.BYPASS.LTC128B.128 [R7+0x1cc00], desc[UR52][R2.64+0x40], !P3 ;  /* 0x1cc0004002077fae */ /* 0x000fe8000d901d74 */
[----:B------:R0:W-:Y:S02]  /*37b80*/  LDGSTS.E.BYPASS.LTC128B.128 [R7+0x1f400], desc[UR52][R2.64+0x80], !P1 ;  /* 0x1f40008002077fae */ /* 0x0001e4000c901d74 */
[----:B0-----:R-:W-:-:S07]  /*37b90*/  MOV R3, R14 ;  /* 0x0000000e00037202 */ /* 0x001fce0000000f00 */
[----:B------:R-:W-:Y:S05]  /*37ba0*/  WARPSYNC.COLLECTIVE R15, `(.L_x_3264) ;  /* 0x000000000f087348 */ /* 0x000fea0003c00000 */
[----:B------:R0:W1:Y:S02]  /*37bb0*/  SHFL.IDX P6, R14, R13, R12, R11 ;  /* 0x0000000c0d0e7389 */ /* 0x00006400000c000b */
[----:B01----:R-:W-:Y:S01]  /*37bc0*/  ENDCOLLECTIVE ;  /* 0x000000000000791b */ /* 0x003fe20003800000 */
.L_x_3264:
[----:B------:R-:W-:Y:S01]  /*37bd0*/  MOV R13, R6 ;  /* 0x00000006000d7202 */ /* 0x000fe20000000f00 */
[----:B------:R-:W-:Y:S02]  /*37be0*/  IMAD.MOV.U32 R12, RZ, RZ, 0x2 ;  /* 0x00000002ff0c7424 */ /* 0x000fe400078e00ff */
[----:B------:R-:W-:-:S07]  /*37bf0*/  IMAD.MOV.U32 R2, RZ, RZ, R14 ;  /* 0x000000ffff027224 */ /* 0x000fce00078e000e */
[----:B------:R-:W-:Y:S05]  /*37c00*/  WARPSYNC.COLLECTIVE R15, `(.L_x_3265) ;  /* 0x000000000f087348 */ /* 0x000fea0003c00000 */
[----:B------:R0:W1:Y:S02]  /*37c10*/  SHFL.IDX P6, R14, R13, R12, R11 ;  /* 0x0000000c0d0e7389 */ /* 0x00006400000c000b */
[----:B01----:R-:W-:Y:S01]  /*37c20*/  ENDCOLLECTIVE ;  /* 0x000000000000791b */ /* 0x003fe20003800000 */
.L_x_3265:
        /* <DEDUP_REMOVED lines=13> */
.L_x_3266:
[----:B------:R-:W-:Y:S02]  /*37d00*/  IMAD.MOV.U32 R13, RZ, RZ, R6 ;  /* 0x000000ffff0d7224 */ /* 0x000fe400078e0006 */
[----:B------:R-:W-:Y:S01]  /*37d10*/  IMAD.MOV.U32 R12, RZ, RZ, 0x3 ;  /* 0x00000003ff0c7424 */ /* 0x000fe200078e00ff */
[----:B------:R-:W-:-:S07]  /*37d20*/  MOV R2, R14 ;  /* 0x0000000e00027202 */ /* 0x000fce0000000f00 */
[----:B------:R-:W-:Y:S05]  /*37d30*/  WARPSYNC.COLLECTIVE R15, `(.L_x_3267) ;  /* 0x000000000f087348 */ /* 0x000fea0003c00000 */
[----:B------:R0:W1:Y:S02]  /*37d40*/  SHFL.IDX P6, R14, R13, R12, R11 ;  /* 0x0000000c0d0e7389 */ /* 0x00006400000c000b */
[----:B01----:R-:W-:Y:S01]  /*37d50*/  ENDCOLLECTIVE ;  /* 0x000000000000791b */ /* 0x003fe20003800000 */
.L_x_3267:
        /* <DEDUP_REMOVED lines=9> */
[----:B------:R-:W-:-:S07]  /*37df0*/  MOV R9, R14 ;  /* 0x0000000e00097202 */ /* 0x000fce0000000f00 */
[----:B0-----:R-:W-:Y:S05]  /*37e00*/  WARPSYNC.COLLECTIVE R15, `(.L_x_3268) ;  /* 0x000000000f087348 */ /* 0x001fea0003c00000 */
[----:B------:R1:W2:Y:S02]  /*37e10*/  SHFL.IDX P6, R14, R13, R12, R11 ;  /* 0x0000000c0d0e7389 */ /* 0x0002a400000c000b */
[----:B012---:R-:W-:Y:S01]  /*37e20*/  ENDCOLLECTIVE ;  /* 0x000000000000791b */ /* 0x007fe20003800000 */
.L_x_3268:
[----:B------:R-:W-:Y:S01]  /*37e30*/  MOV R13, R8 ;  /* 0x00000008000d7202 */ /* 0x000fe20000000f00 */
[----:B------:R-:W-:Y:S02]  /*37e40*/  IMAD.MOV.U32 R12, RZ, RZ, RZ ;  /* 0x000000ffff0c7224 */ /* 0x000fe400078e00ff */
[----:B------:R-:W-:-:S07]  /*37e50*/  IMAD.MOV.U32 R2, RZ, RZ, R14 ;  /* 0x000000ffff027224 */ /* 0x000fce00078e000e */
[----:B------:R-:W-:Y:S05]  /*37e60*/  WARPSYNC.COLLECTIVE R15, `(.L_x_3269) ;  /* 0x000000000f087348 */ /* 0x000fea0003c00000 */
[----:B------:R0:W1:Y:S02]  /*37e70*/  SHFL.IDX P6, R14, R13, R12, R11 ;  /* 0x0000000c0d0e7389 */ /* 0x00006400000c000b */
[----:B01----:R-:W-:Y:S01]  /*37e80*/  ENDCOLLECTIVE ;  /* 0x000000000000791b */ /* 0x003fe20003800000 */
.L_x_3269:
        /* <DEDUP_REMOVED lines=13> */
.L_x_3270:
[----:B------:R-:W-:Y:S01]  /*37f60*/  MOV R2, R14 ;  /* 0x0000000e00027202 */ /* 0x000fe20000000f00 */
[----:B------:R-:W-:Y:S06]  /*37f70*/  BRA `(.L_x_3271) ;  /* 0xffffff7c00247947 */ /* 0x000fec000383ffff */
.L_x_3006:
[----:B0-----:R0:W2:Y:S02]  /*37f80*/  SYNCS.PHASECHK.TRANS64.TRYWAIT P0, [R3+URZ+0x29870], R0 ;  /* 0x02987000030075a7 */ /* 0x0010a4000800017f */
[----:B--2---:R-:W-:Y:S05]  /*37f90*/  @!P0 NANOSLEEP.SYNCS 0x989680 ;  /* 0x009896800000895d */ /* 0x004fea0003900000 */
[----:B------:R-:W2:Y:S02]  /*37fa0*/  @!P0 SYNCS.PHASECHK.TRANS64 P0, [R3+URZ+0x29870], R0 ;  /* 0x02987000030085a7 */ /* 0x000ea4000800007f */
[----:B--2---:R-:W-:Y:S05]  /*37fb0*/  @!P0 BRA `(.L_x_3006) ;  /* 0xfffffffc00f08947 */ /* 0x004fea000383ffff */
[----:B------:R-:W-:Y:S05]  /*37fc0*/  BRA `(.L_x_3272) ;  /* 0xffffff7c00907947 */ /* 0x000fea000383ffff */
.L_x_3008:
[----:B0-----:R0:W2:Y:S02]  /*37fd0*/  SYNCS.PHASECHK.TRANS64.TRYWAIT P0, [R3+URZ+0x29860], R0 ;  /* 0x02986000030075a7 */ /* 0x0010a4000800017f */
[----:B--2---:R-:W-:Y:S05]  /*37fe0*/  @!P0 NANOSLEEP.SYNCS 0x989680 ;  /* 0x009896800000895d */ /* 0x004fea0003900000 */
[----:B------:R-:W2:Y:S02]  /*37ff0*/  @!P0 SYNCS.PHASECHK.TRANS64 P0, [R3+URZ+0x29860], R0 ;  /* 0x02986000030085a7 */ /* 0x000ea4000800007f */
[----:B--2---:R-:W-:Y:S05]  /*38000*/  @!P0 BRA `(.L_x_3008) ;  /* 0xfffffffc00f08947 */ /* 0x004fea000383ffff */
[----:B------:R-:W-:Y:S05]  /*38010*/  BRA `(.L_x_3273) ;  /* 0xffffff7c00a07947 */ /* 0x000fea000383ffff */
.L_x_3016:
[----:B-1----:R1:W3:Y:S02]  /*38020*/  SYNCS.PHASECHK.TRANS64.TRYWAIT P1, [R17+URZ+0x29870], R0 ;  /* 0x02987000110075a7 */ /* 0x0022e4000802017f */
[----:B---3--:R-:W-:Y:S05]  /*38030*/  @!P1 NANOSLEEP.SYNCS 0x989680 ;  /* 0x009896800000995d */ /* 0x008fea0003900000 */
[----:B------:R-:W3:Y:S02]  /*38040*/  @!P1 SYNCS.PHASECHK.TRANS64 P1, [R17+URZ+0x29870], R0 ;  /* 0x02987000110095a7 */ /* 0x000ee4000802007f */
[----:B---3--:R-:W-:Y:S05]  /*38050*/  @!P1 BRA `(.L_x_3016) ;  /* 0xfffffffc00f09947 */ /* 0x008fea000383ffff */
[----:B------:R-:W-:Y:S05]  /*38060*/  BRA `(.L_x_3274) ;  /* 0xffffff8400647947 */ /* 0x000fea000383ffff */
.L_x_3018:
[----:B-1----:R1:W3:Y:S02]  /*38070*/  SYNCS.PHASECHK.TRANS64.TRYWAIT P1, [R17+URZ+0x29860], R0 ;  /* 0x02986000110075a7 */ /* 0x0022e4000802017f */
[----:B---3--:R-:W-:Y:S05]  /*38080*/  @!P1 NANOSLEEP.SYNCS 0x989680 ;  /* 0x009896800000995d */ /* 0x008fea0003900000 */
[----:B------:R-:W3:Y:S02]  /*38090*/  @!P1 SYNCS.PHASECHK.TRANS64 P1, [R17+URZ+0x29860], R0 ;  /* 0x02986000110095a7 */ /* 0x000ee4000802007f */
[----:B---3--:R-:W-:Y:S05]  /*380a0*/  @!P1 BRA `(.L_x_3018) ;  /* 0xfffffffc00f09947 */ /* 0x008fea000383ffff */
[----:B------:R-:W-:Y:S05]  /*380b0*/  BRA `(.L_x_3275) ;  /* 0xffffff8400707947 */ /* 0x000fea000383ffff */
.L_x_3023:
        /* <DEDUP_REMOVED lines=8> */
.L_x_3277:
[----:B------:R-:W-:Y:S05]  /*38140*/  BSYNC B0 ;  /* 0x0000000000007941 */ /* 0x000fea0003800000 */
.L_x_3276:
[----:B------:R-:W-:Y:S01]  /*38150*/  IMAD.MOV.U32 R13, RZ, RZ, R16 ;  /* 0x000000ffff0d7224 */ /* 0x000fe200078e0010 */
[----:B------:R-:W-:Y:S01]  /*38160*/  MOV R11, 0x1f ;  /* 0x0000001f000b7802 */ /* 0x000fe20000000f00 */
[----:B------:R-:W-:Y:S02]  /*38170*/  IMAD.MOV.U32 R12, RZ, RZ, 0x1 ;  /* 0x00000001ff0c7424 */ /* 0x000fe400078e00ff */
[----:B------:R-:W-:Y:S02]  /*38180*/  IMAD.MOV.U32 R15, RZ, RZ, -0x1 ;  /* 0xffffffffff0f7424 */ /* 0x000fe400078e00ff */
[----:B------:R-:W-:Y:S02]  /*38190*/  IMAD.IADD R9, R19, 0x1, R8 ;  /* 0x0000000113097824 */ /* 0x000fe400078e0208 */
[----:B------:R-:W-:-:S07]  /*381a0*/  IMAD.MOV.U32 R0, RZ, RZ, R14 ;  /* 0x000000ffff007224 */ /* 0x000fce00078e000e */
[----:B------:R-:W-:Y:S05]  /*381b0*/  WARPSYNC.COLLECTIVE R15, `(.L_x_3278) ;  /* 0x000000000f087348 */ /* 0x000fea0003c00000 */
[----:B------:R0:W1:Y:S02]  /*381c0*/  SHFL.IDX P6, R14, R13, R12, R11 ;  /* 0x0000000c0d0e7389 */ /* 0x00006400000c000b */
[----:B01----:R-:W-:Y:S01]  /*381d0*/  ENDCOLLECTIVE ;  /* 0x000000000000791b */ /* 0x003fe20003800000 */
.L_x_3278:
        /* <DEDUP_REMOVED lines=15> */
[C---:B------:R-:W-:Y:S02]  /*382d0*/  ISETP.GE.U32.AND P5, PT, R8.reuse, 0x10, PT ;  /* 0x000000100800780c */ /* 0x040fe40003fa6070 */
[----:B--2---:R-:W-:Y:S01]  /*382e0*/  @!P1 MOV R17, R7 ;  /* 0x0000000700119202 */ /* 0x004fe20000000f00 */
[----:B---3--:R-:W-:Y:S01]  /*382f0*/  @!P1 IMAD.MOV.U32 R5, RZ, RZ, R4 ;  /* 0x000000ffff059224 */ /* 0x008fe200078e0004 */
[----:B------:R-:W-:-:S03]  /*38300*/  ISETP.NE.AND P1, PT, R8, RZ, PT ;  /* 0x000000ff0800720c */ /* 0x000fc60003f25270 */
[----:B------:R-:W-:-:S10]  /*38310*/  IMAD R13, R5, R17, RZ ;  /* 0x00000011050d7224 */ /* 0x000fd400078e02ff */
[----:B------:R-:W-:Y:S05]  /*38320*/  WARPSYNC.COLLECTIVE R15, `(.L_x_3279) ;  /* 0x000000000f087348 */ /* 0x000fea0003c00000 */
[----:B------:R0:W1:Y:S02]  /*38330*/  SHFL.UP P6, R14, R13, R12, R11 ;  /* 0x0400000c0d0e7389 */ /* 0x00006400000c000b */
[----:B01----:R-:W-:Y:S01]  /*38340*/  ENDCOLLECTIVE ;  /* 0x000000000000791b */ /* 0x003fe20003800000 */
.L_x_3279:
[----:B------:R-:W-:Y:S01]  /*38350*/  IMAD.MOV.U32 R12, RZ, RZ, 0x2 ;  /* 0x00000002ff0c7424 */ /* 0x000fe200078e00ff */
[----:B------:R-:W-:-:S04]  /*38360*/  SEL R4, R14, RZ, P1 ;  /* 0x000000ff0e047207 */ /* 0x000fc80000800000 */
[----:B------:R-:W-:-:S05]  /*38370*/  IADD3 R4, R13, R4, RZ ;  /* 0x000000040d047210 */ /* 0x000fca0007ffe0ff */
[----:B------:R-:W-:-:S07]  /*38380*/  IMAD.MOV.U32 R13, RZ, RZ, R4 ;  /* 0x000000ffff0d7224 */ /* 0x000fce00078e0004 */
[----:B------:R-:W-:Y:S05]  /*38390*/  WARPSYNC.COLLECTIVE R15, `(.L_x_3280) ;  /* 0x000000000f087348 */ /* 0x000fea0003c00000 */
[----:B------:R0:W1:Y:S02]  /*383a0*/  SHFL.UP P6, R14, R13, R12, R11 ;  /* 0x0400000c0d0e7389 */ /* 0x00006400000c000b */
[----:B01----:R-:W-:Y:S01]  /*383b0*/  ENDCOLLECTIVE ;  /* 0x000000000000791b */ /* 0x003fe20003800000 */
.L_x_3280:
[----:B------:R-:W-:Y:S01]  /*383c0*/  IMAD.MOV.U32 R12, RZ, RZ, 0x4 ;  /* 0x00000004ff0c7424 */ /* 0x000fe200078e00ff */
[----:B------:R-:W-:-:S05]  /*383d0*/  SEL R3, R14, RZ, P2 ;  /* 0x000000ff0e037207 */ /* 0x000fca0001000000 */
[----:B------:R-:W-:-:S05]  /*383e0*/  IMAD.IADD R2, R4, 0x1, R3 ;  /* 0x0000000104027824 */ /* 0x000fca00078e0203 */
[----:B------:R-:W-:-:S07]  /*383f0*/  MOV R13, R2 ;  /* 0x00000002000d7202 */ /* 0x000fce0000000f00 */
[----:B------:R-:W-:Y:S05]  /*38400*/  WARPSYNC.COLLECTIVE R15, `(.L_x_3281) ;  /* 0x000000000f087348 */ /* 0x000fea0003c00000 */
[----:B------:R0:W1:Y:S02]  /*38410*/  SHFL.UP P6, R14, R13, R12, R11 ;  /* 0x0400000c0d0e7389 */ /* 0x00006400000c000b */
[----:B01----:R-:W-:Y:S01]  /*38420*/  ENDCOLLECTIVE ;  /* 0x000000000000791b */ /* 0x003fe20003800000 */
.L_x_3281:
[----:B------:R-:W-:Y:S02]  /*38430*/  MOV R12, 0x8 ;  /* 0x00000008000c7802 */ /* 0x000fe40000000f00 */
[----:B------:R-:W-:-:S05]  /*38440*/  SEL R3, R14, RZ, P3 ;  /* 0x000000ff0e037207 */ /* 0x000fca0001800000 */
[----:B------:R-:W-:-:S04]  /*38450*/  IMAD.IADD R3, R2, 0x1, R3 ;  /* 0x0000000102037824 */ /* 0x000fc800078e0203 */
[----:B------:R-:W-:-:S07]  /*38460*/  IMAD.MOV.U32 R13, RZ, RZ, R3 ;  /* 0x000000ffff0d7224 */ /* 0x000fce00078e0003 */
[----:B------:R-:W-:Y:S05]  /*38470*/  WARPSYNC.COLLECTIVE R15, `(.L_x_3282) ;  /* 0x000000000f087348 */ /* 0x000fea0003c00000 */
[----:B------:R0:W1:Y:S02]  /*38480*/  SHFL.UP P6, R14, R13, R12, R11 ;  /* 0x0400000c0d0e7389 */ /* 0x00006400000c000b */
[----:B01----:R-:W-:Y:S01]  /*38490*/  ENDCOLLECTIVE ;  /* 0x000000000000791b */ /* 0x003fe20003800000 */
.L_x_3282:
[----:B------:R-:W-:Y:S01]  /*384a0*/  IMAD.MOV.U32 R12, RZ, RZ, 0x10 ;  /* 0x00000010ff0c7424 */ /* 0x000fe200078e00ff */
[----:B------:R-:W-:-:S05]  /*384b0*/  SEL R4, R14, RZ, P4 ;  /* 0x000000ff0e047207 */ /* 0x000fca0002000000 */
[----:B------:R-:W-:-:S04]  /*384c0*/  IMAD.IADD R4, R3, 0x1, R4 ;  /* 0x0000000103047824 */ /* 0x000fc800078e0204 */
[----:B------:R-:W-:-:S07]  /*384d0*/  IMAD.MOV.U32 R13, RZ, RZ, R4 ;  /* 0x000000ffff0d7224 */ /* 0x000fce00078e0004 */
[----:B------:R-:W-:Y:S05]  /*384e0*/  WARPSYNC.COLLECTIVE R15, `(.L_x_3283) ;  /* 0x000000000f087348 */ /* 0x000fea0003c00000 */
[----:B------:R0:W1:Y:S02]  /*384f0*/  SHFL.UP P6, R14, R13, R12, R11 ;  /* 0x0400000c0d0e7389 */ /* 0x00006400000c000b */
[----:B01----:R-:W-:Y:S01]  /*38500*/  ENDCOLLECTIVE ;  /* 0x000000000000791b */ /* 0x003fe20003800000 */
.L_x_3283:
        /* <DEDUP_REMOVED lines=8> */
.L_x_3284:
[----:B------:R-:W-:Y:S05]  /*38590*/  BRA `(.L_x_3285) ;  /* 0xffffff8800887947 */ /* 0x000fea000383ffff */
.L_x_3026:
[----:B------:R-:W-:Y:S01]  /*385a0*/  BSSY B0, `(.L_x_3286) ;  /* 0x0000007000007945 */ /* 0x000fe20003800000 */
[----:B------:R-:W-:Y:S01]  /*385b0*/  MOV R12, 0x1 ;  /* 0x00000001000c7802 */ /* 0x000fe20000000f00 */
[----:B------:R-:W-:Y:S02]  /*385c0*/  IMAD.MOV.U32 R11, RZ, RZ, RZ ;  /* 0x000000ffff0b7224 */ /* 0x000fe400078e00ff */
[----:B------:R-:W-:-:S07]  /*385d0*/  IMAD.MOV.U32 R15, RZ, RZ, -0x1 ;  /* 0xffffffffff0f7424 */ /* 0x000fce00078e00ff */
[----:B------:R-:W-:Y:S05]  /*385e0*/  WARPSYNC.COLLECTIVE R15, `(.L_x_3287) ;  /* 0x000000000f087348 */ /* 0x000fea0003c00000 */
[----:B------:R0:W1:Y:S02]  /*385f0*/  SHFL.UP P6, R14, R13, R12, R11 ;  /* 0x0400000c0d0e7389 */ /* 0x00006400000c000b */
[----:B01----:R-:W-:Y:S01]  /*38600*/  ENDCOLLECTIVE ;  /* 0x000000000000791b */ /* 0x003fe20003800000 */
.L_x_3287:
[----:B------:R-:W-:Y:S05]  /*38610*/  BSYNC B0 ;  /* 0x0000000000007941 */ /* 0x000fea0003800000 */
.L_x_3286:
[----:B------:R-:W-:Y:S01]  /*38620*/  SEL R14, R14, RZ, P1 ;  /* 0x000000ff0e0e7207 */ /* 0x000fe20000800000 */
[----:B------:R-:W-:Y:S01]  /*38630*/  IMAD.MOV.U32 R11, RZ, RZ, RZ ;  /* 0x000000ffff0b7224 */ /* 0x000fe200078e00ff */
[----:B------:R-:W-:Y:S01]  /*38640*/  MOV R12, 0x2 ;  /* 0x00000002000c7802 */ /* 0x000fe20000000f00 */
[----:B------:R-:W-:Y:S02]  /*38650*/  IMAD.MOV.U32 R15, RZ, RZ, -0x1 ;  /* 0xffffffffff0f7424 */ /* 0x000fe400078e00ff */
[----:B------:R-:W-:-:S07]  /*38660*/  IMAD.IADD R13, R13, 0x1, R14 ;  /* 0x000000010d0d7824 */ /* 0x000fce00078e020e */
[----:B------:R-:W-:Y:S05]  /*38670*/  WARPSYNC.COLLECTIVE R15, `(.L_x_3288) ;  /* 0x000000000f087348 */ /* 0x000fea0003c00000 */
[----:B------:R0:W1:Y:S02]  /*38680*/  SHFL.UP P6, R14, R13, R12, R11 ;  /* 0x0400000c0d0e7389 */ /* 0x00006400000c000b */
[----:B01----:R-:W-:Y:S01]  /*38690*/  ENDCOLLECTIVE ;  /* 0x000000000000791b */ /* 0x003fe20003800000 */
.L_x_3288:
[----:B------:R-:W-:Y:S01]  /*386a0*/  IMAD.MOV.U32 R12, RZ, RZ, 0x4 ;  /* 0x00000004ff0c7424 */ /* 0x000fe200078e00ff */
[----:B------:R-:W-:-:S05]  /*386b0*/  SEL R14, R14, RZ, P2 ;  /* 0x000000ff0e0e7207 */ /* 0x000fca0001000000 */
[----:B------:R-:W-:-:S05]  /*386c0*/  IMAD.IADD R3, R13, 0x1, R14 ;  /* 0x000000010d037824 */ /* 0x000fca00078e020e */
[----:B------:R-:W-:-:S07]  /*386d0*/  MOV R13, R3 ;  /* 0x00000003000d7202 */ /* 0x000fce0000000f00 */
[----:B------:R-:W-:Y:S05]  /*386e0*/  WARPSYNC.COLLECTIVE R15, `(.L_x_3289) ;  /* 0x000000000f087348 */ /* 0x000fea0003c00000 */
[----:B------:R0:W1:Y:S02]  /*386f0*/  SHFL.UP P6, R14, R13, R12, R11 ;  /* 0x0400000c0d0e7389 */ /* 0x00006400000c000b */
[----:B01----:R-:W-:Y:S01]  /*38700*/  ENDCOLLECTIVE ;  /* 0x000000000000791b */ /* 0x003fe20003800000 */
.L_x_3289:
[----:B------:R-:W-:Y:S02]  /*38710*/  MOV R12, 0x8 ;  /* 0x00000008000c7802 */ /* 0x000fe40000000f00 */
[----:B------:R-:W-:-:S05]  /*38720*/  SEL R4, R14, RZ, P3 ;  /* 0x000000ff0e047207 */ /* 0x000fca0001800000 */
[----:B------:R-:W-:-:S04]  /*38730*/  IMAD.IADD R4, R3, 0x1, R4 ;  /* 0x0000000103047824 */ /* 0x000fc800078e0204 */
[----:B------:R-:W-:-:S07]  /*38740*/  IMAD.MOV.U32 R13, RZ, RZ, R4 ;  /* 0x000000ffff0d7224 */ /* 0x000fce00078e0004 */
[----:B------:R-:W-:Y:S05]  /*38750*/  WARPSYNC.COLLECTIVE R15, `(.L_x_3290) ;  /* 0x000000000f087348 */ /* 0x000fea0003c00000 */
[----:B------:R0:W1:Y:S02]  /*38760*/  SHFL.UP P6, R14, R13, R12, R11 ;  /* 0x0400000c0d0e7389 */ /* 0x00006400000c000b */
[----:B01----:R-:W-:Y:S01]  /*38770*/  ENDCOLLECTIVE ;  /* 0x000000000000791b */ /* 0x003fe20003800000 */
.L_x_3290:
[----:B------:R-:W-:Y:S01]  /*38780*/  IMAD.MOV.U32 R12, RZ, RZ, 0x10 ;  /* 0x00000010ff0c7424 */ /* 0x000fe200078e00ff */
[----:B------:R-:W-:-:S05]  /*38790*/  SEL R7, R14, RZ, P4 ;  /* 0x000000ff0e077207 */ /* 0x000fca0002000000 */
[----:B------:R-:W-:-:S04]  /*387a0*/  IMAD.IADD R7, R4, 0x1, R7 ;  /* 0x0000000104077824 */ /* 0x000fc800078e0207 */
[----:B------:R-:W-:-:S07]  /*387b0*/  IMAD.MOV.U32 R13, RZ, RZ, R7 ;  /* 0x000000ffff0d7224 */ /* 0x000fce00078e0007 */
[----:B------:R-:W-:Y:S05]  /*387c0*/  WARPSYNC.COLLECTIVE R15, `(.L_x_3291) ;  /* 0x000000000f087348 */ /* 0x000fea0003c00000 */
[----:B------:R0:W1:Y:S02]  /*387d0*/  SHFL.UP P6, R14, R13, R12, R11 ;  /* 0x0400000c0d0e7389 */ /* 0x00006400000c000b */
[----:B01----:R-:W-:Y:S01]  /*387e0*/  ENDCOLLECTIVE ;  /* 0x000000000000791b */ /* 0x003fe20003800000 */
.L_x_3291:
        /* <DEDUP_REMOVED lines=8> */
.L_x_3292:
[----:B------:R-:W-:Y:S05]  /*38870*/  BRA `(.L_x_3293) ;  /* 0xffffff8800747947 */ /* 0x000fea000383ffff */
.L_x_3028:
[----:B------:R-:W-:Y:S01]  /*38880*/  BSSY B0, `(.L_x_3294) ;  /* 0x0000006000007945 */ /* 0x000fe20003800000 */
[----:B------:R-:W-:Y:S02]  /*38890*/  PLOP3.LUT P6, PT, P6, PT, PT, 0x8, 0x0 ;  /* 0x000000000000781c */ /* 0x000fe400037ce170 */
[----:B------:R-:W-:-:S11]  /*388a0*/  MOV R15, 0xffffffff ;  /* 0xffffffff000f7802 */ /* 0x000fd60000000f00 */
[----:B0-----:R-:W-:Y:S05]  /*388b0*/  WARPSYNC.COLLECTIVE R15, `(.L_x_3295) ;  /* 0x000000000f087348 */ /* 0x001fea0003c00000 */
[----:B------:R-:W-:Y:S01]  /*388c0*/  VOTE.ANY R14, PT, P6 ;  /* 0x00000000000e7806 */ /* 0x000fe200030e0100 */
[----:B0-----:R-:W-:Y:S06]  /*388d0*/  ENDCOLLECTIVE ;  /* 0x000000000000791b */ /* 0x001fec0003800000 */
.L_x_3295:
[----:B------:R-:W-:Y:S05]  /*388e0*/  BSYNC B0 ;  /* 0x0000000000007941 */ /* 0x000fea0003800000 */
.L_x_3294:
[----:B------:R-:W-:Y:S01]  /*388f0*/  IMAD.MOV.U32 R3, RZ, RZ, R14 ;  /* 0x000000ffff037224 */ /* 0x000fe200078e000e */
[----:B------:R-:W-:Y:S01]  /*38900*/  MOV R11, 0x1f ;  /* 0x0000001f000b7802 */ /* 0x000fe20000000f00 */
[----:B------:R-:W-:Y:S02]  /*38910*/  IMAD.MOV.U32 R13, RZ, RZ, R17 ;  /* 0x000000ffff0d7224 */ /* 0x000fe400078e0011 */
[----:B------:R-:W0:Y:S01]  /*38920*/  POPC R7, R3 ;  /* 0x0000000300077309 */ /* 0x000e220000000000 */
[----:B------:R-:W-:Y:S02]  /*38930*/  IMAD.MOV.U32 R15, RZ, RZ, -0x1 ;  /* 0xffffffffff0f7424 */ /* 0x000fe400078e00ff */
[----:B0-----:R-:W-:Y:S02]  /*38940*/  IMAD.MOV.U32 R12, RZ, RZ, R7 ;  /* 0x000000ffff0c7224 */ /* 0x001fe400078e0007 */
[----:B------:R-:W-:-:S07]  /*38950*/  IMAD.IADD R19, R7, 0x1, R19 ;  /* 0x0000000107137824 */ /* 0x000fce00078e0213 */
[----:B------:R-:W-:Y:S05]  /*38960*/  WARPSYNC.COLLECTIVE R15, `(.L_x_3296) ;  /* 0x000000000f087348 */ /* 0x000fea0003c00000 */
[----:B------:R0:W1:Y:S02]  /*38970*/  SHFL.IDX P6, R14, R13, R12, R11 ;  /* 0x0000000c0d0e7389 */ /* 0x00006400000c000b */
[----:B01----:R-:W-:Y:S01]  /*38980*/  ENDCOLLECTIVE ;  /* 0x000000000000791b */ /* 0x003fe20003800000 */
.L_x_3296:
[----:B------:R-:W-:Y:S02]  /*38990*/  IMAD.MOV.U32 R13, RZ, RZ, R5 ;  /* 0x000000ffff0d7224 */ /* 0x000fe400078e0005 */
[----:B------:R-:W-:-:S07]  /*389a0*/  IMAD.MOV.U32 R17, RZ, RZ, R14 ;  /* 0x000000ffff117224 */ /* 0x000fce00078e000e */
[----:B------:R-:W-:Y:S05]  /*389b0*/  WARPSYNC.COLLECTIVE R15, `(.L_x_3297) ;  /* 0x000000000f087348 */ /* 0x000fea0003c00000 */
[----:B------:R0:W1:Y:S02]  /*389c0*/  SHFL.IDX P6, R14, R13, R12, R11 ;  /* 0x0000000c0d0e7389 */ /* 0x00006400000c000b */
[----:B01----:R-:W-:Y:S01]  /*389d0*/  ENDCOLLECTIVE ;  /* 0x000000000000791b */ /* 0x003fe20003800000 */
.L_x_3297:
[----:B------:R-:W-:Y:S01]  /*389e0*/  MOV R5, R14 ;  /* 0x0000000e00057202 */ /* 0x000fe20000000f00 */
[----:B------:R-:W-:Y:S06]  /*389f0*/  BRA `(.L_x_3298) ;  /* 0xffffff8800547947 */ /* 0x000fec000383ffff */
.L_x_3030:
[----:B------:R-:W-:Y:S01]  /*38a00*/  BSSY B0, `(.L_x_3299) ;  /* 0x0000007000007945 */ /* 0x000fe20003800000 */
[----:B------:R-:W-:Y:S01]  /*38a10*/  IMAD.MOV.U32 R13, RZ, RZ, R2 ;  /* 0x000000ffff0d7224 */ /* 0x000fe200078e0002 */
[----:B------:R-:W-:Y:S01]  /*38a20*/  MOV R15, 0xffffffff ;  /* 0xffffffff000f7802 */ /* 0x000fe20000000f00 */
[----:B------:R-:W-:-:S07]  /*38a30*/  IMAD.MOV.U32 R11, RZ, RZ, 0x1f ;  /* 0x0000001fff0b7424 */ /* 0x000fce00078e00ff */
[----:B0123--:R-:W-:Y:S05]  /*38a40*/  WARPSYNC.COLLECTIVE R15, `(.L_x_3300) ;  /* 0x000000000f087348 */ /* 0x00ffea0003c00000 */
[----:B------:R4:W0:Y:S02]  /*38a50*/  SHFL.IDX P6, R14, R13, R12, R11 ;  /* 0x0000000c0d0e7389 */ /* 0x00082400000c000b */
[----:B01234-:R-:W-:Y:S01]  /*38a60*/  ENDCOLLECTIVE ;  /* 0x000000000000791b */ /* 0x01ffe20003800000 */
.L_x_3300:
[----:B------:R-:W-:Y:S05]  /*38a70*/  BSYNC B0 ;  /* 0x0000000000007941 */ /* 0x000fea0003800000 */
.L_x_3299:
[----:B------:R-:W-:Y:S01]  /*38a80*/  IMAD.MOV.U32 R16, RZ, RZ, R14 ;  /* 0x000000ffff107224 */ /* 0x000fe200078e000e */
[----:B------:R-:W-:Y:S06]  /*38a90*/  BRA `(.L_x_3029) ;  /* 0xffffff8800447947 */ /* 0x000fec000383ffff */
.L_x_3036:
[----:B0-----:R0:W1:Y:S02]  /*38aa0*/  SYNCS.PHASECHK.TRANS64.TRYWAIT P0, [R5+URZ+0x29820], R0 ;  /* 0x02982000050075a7 */ /* 0x001064000800017f */
[----:B-1----:R-:W-:Y:S05]  /*38ab0*/  @!P0 NANOSLEEP.SYNCS 0x989680 ;  /* 0x009896800000895d */ /* 0x002fea0003900000 */
[----:B------:R-:W1:Y:S02]  /*38ac0*/  @!P0 SYNCS.PHASECHK.TRANS64 P0, [R5+URZ+0x29820], R0 ;  /* 0x02982000050085a7 */ /* 0x000e64000800007f */
[----:B-1----:R-:W-:Y:S05]  /*38ad0*/  @!P0 BRA `(.L_x_3036) ;  /* 0xfffffffc00f08947 */ /* 0x002fea000383ffff */
[----:B------:R-:W-:Y:S05]  /*38ae0*/  BRA `(.L_x_3301) ;  /* 0xffffff9000a47947 */ /* 0x000fea000383ffff */
.L_x_3037:
        /* <DEDUP_REMOVED lines=11> */
.L_x_3303:
[----:B------:R-:W-:Y:S05]  /*38ba0*/  BSYNC B0 ;  /* 0x0000000000007941 */ /* 0x000fea0003800000 */
.L_x_3302:
[----:B------:R-:W-:Y:S05]  /*38bb0*/  BRA `(.L_x_3304) ;  /* 0xffffff90008c7947 */ /* 0x000fea000383ffff */
.L_x_3038:
[----:B------:R-:W-:Y:S01]  /*38bc0*/  BSSY B0, `(.L_x_3305) ;  /* 0x0000006000007945 */ /* 0x000fe20003800000 */
[----:B------:R-:W-:-:S07]  /*38bd0*/  IMAD.MOV.U32 R15, RZ, RZ, -0x1 ;  /* 0xffffffffff0f7424 */ /* 0x000fce00078e00ff */
[----:B0-----:R-:W-:Y:S05]  /*38be0*/  WARPSYNC.COLLECTIVE R15, `(.L_x_3306) ;  /* 0x000000000f0c7348 */ /* 0x001fea0003c00000 */
[----:B------:R-:W-:Y:S02]  /*38bf0*/  ELECT P6, UR62, PT ;  /* 0x00000000003e782f */ /* 0x000fe400038c0000 */
[----:B------:R-:W-:Y:S01]  /*38c00*/  MOV R14, UR62 ;  /* 0x0000003e000e7c02 */ /* 0x000fe20008000f00 */
[----:B0-----:R-:W-:Y:S10]  /*38c10*/  ENDCOLLECTIVE ;  /* 0x000000000000791b */ /* 0x001ff40003800000 */
.L_x_3306:
[----:B------:R-:W-:Y:S05]  /*38c20*/  BSYNC B0 ;  /* 0x0000000000007941 */ /* 0x000fea0003800000 */
.L_x_3305:
[----:B------:R-:W-:Y:S05]  /*38c30*/  BRA `(.L_x_3307) ;  /* 0xffffff9000807947 */ /* 0x000fea000383ffff */
.L_x_3040:
[----:B0-----:R0:W1:Y:S02]  /*38c40*/  SYNCS.PHASECHK.TRANS64.TRYWAIT P1, [R3+URZ+0x29840], R2 ;  /* 0x02984002030075a7 */ /* 0x001064000802017f */
[----:B-1----:R-:W-:Y:S05]  /*38c50*/  @!P1 NANOSLEEP.SYNCS 0x989680 ;  /* 0x009896800000995d */ /* 0x002fea0003900000 */
[----:B------:R-:W1:Y:S02]  /*38c60*/  @!P1 SYNCS.PHASECHK.TRANS64 P1, [R3+URZ+0x29840], R2 ;  /* 0x02984002030095a7 */ /* 0x000e64000802007f */
[----:B-1----:R-:W-:Y:S05]  /*38c70*/  @!P1 BRA `(.L_x_3040) ;  /* 0xfffffffc00f09947 */ /* 0x002fea000383ffff */
[----:B------:R-:W-:Y:S05]  /*38c80*/  BRA `(.L_x_3308) ;  /* 0xffffff9000a07947 */ /* 0x000fea000383ffff */
.L_x_3042:
[----:B-1----:R1:W2:Y:S02]  /*38c90*/  SYNCS.PHASECHK.TRANS64.TRYWAIT P1, [R5+URZ+0x29840], R0 ;  /* 0x02984000050075a7 */ /* 0x0022a4000802017f */
[----:B--2---:R-:W-:Y:S05]  /*38ca0*/  @!P1 NANOSLEEP.SYNCS 0x989680 ;  /* 0x009896800000995d */ /* 0x004fea0003900000 */
[----:B------:R-:W2:Y:S02]  /*38cb0*/  @!P1 SYNCS.PHASECHK.TRANS64 P1, [R5+URZ+0x29840], R0 ;  /* 0x02984000050095a7 */ /* 0x000ea4000802007f */
[----:B--2---:R-:W-:Y:S05]  /*38cc0*/  @!P1 BRA `(.L_x_3042) ;  /* 0xfffffffc00f09947 */ /* 0x004fea000383ffff */
[----:B------:R-:W-:Y:S05]  /*38cd0*/  BRA `(.L_x_3309) ;  /* 0xffffff9000ac7947 */ /* 0x000fea000383ffff */
.L_x_3044:
[----:B--2---:R2:W3:Y:S02]  /*38ce0*/  SYNCS.PHASECHK.TRANS64.TRYWAIT P1, [R3+URZ+0x29860], R2 ;  /* 0x02986002030075a7 */ /* 0x0044e4000802017f */
[----:B---3--:R-:W-:Y:S05]  /*38cf0*/  @!P1 NANOSLEEP.SYNCS 0x989680 ;  /* 0x009896800000995d */ /* 0x008fea0003900000 */
[----:B------:R-:W3:Y:S02]  /*38d00*/  @!P1 SYNCS.PHASECHK.TRANS64 P1, [R3+URZ+0x29860], R2 ;  /* 0x02986002030095a7 */ /* 0x000ee4000802007f */
[----:B---3--:R-:W-:Y:S05]  /*38d10*/  @!P1 BRA `(.L_x_3044) ;  /* 0xfffffffc00f09947 */ /* 0x008fea000383ffff */
[----:B------:R-:W-:Y:S05]  /*38d20*/  BRA `(.L_x_3310) ;  /* 0xffffff9000a87947 */ /* 0x000fea000383ffff */
.L_x_3046:
[----:B---3--:R3:W4:Y:S02]  /*38d30*/  SYNCS.PHASECHK.TRANS64.TRYWAIT P1, [R5+URZ+0x29860], R0 ;  /* 0x02986000050075a7 */ /* 0x008724000802017f */
[----:B----4-:R-:W-:Y:S05]  /*38d40*/  @!P1 NANOSLEEP.SYNCS 0x989680 ;  /* 0x009896800000995d */ /* 0x010fea0003900000 */
[----:B------:R-:W4:Y:S02]  /*38d50*/  @!P1 SYNCS.PHASECHK.TRANS64 P1, [R5+URZ+0x29860], R0 ;  /* 0x02986000050095a7 */ /* 0x000f24000802007f */
[----:B----4-:R-:W-:Y:S05]  /*38d60*/  @!P1 BRA `(.L_x_3046) ;  /* 0xfffffffc00f09947 */ /* 0x010fea000383ffff */
[----:B------:R-:W-:Y:S05]  /*38d70*/  BRA `(.L_x_3311) ;  /* 0xffffff9000a47947 */ /* 0x000fea000383ffff */
.L_x_3048:
[----:B----4-:R4:W0:Y:S02]  /*38d80*/  SYNCS.PHASECHK.TRANS64.TRYWAIT P1, [R3+URZ+0x29880], R2 ;  /* 0x02988002030075a7 */ /* 0x010824000802017f */
[----:B0-----:R-:W-:Y:S05]  /*38d90*/  @!P1 NANOSLEEP.SYNCS 0x989680 ;  /* 0x009896800000995d */ /* 0x001fea0003900000 */
[----:B------:R-:W0:Y:S02]  /*38da0*/  @!P1 SYNCS.PHASECHK.TRANS64 P1, [R3+URZ+0x29880], R2 ;  /* 0x02988002030095a7 */ /* 0x000e24000802007f */
[----:B0-----:R-:W-:Y:S05]  /*38db0*/  @!P1 BRA `(.L_x_3048) ;  /* 0xfffffffc00f09947 */ /* 0x001fea000383ffff */
[----:B------:R-:W-:Y:S05]  /*38dc0*/  BRA `(.L_x_3312) ;  /* 0xffffff9000a07947 */ /* 0x000fea000383ffff */
.L_x_3313:
        /* <DEDUP_REMOVED lines=11> */
.L_x_3322:


//--------------------- .nv.global.init           --------------------------
	.section	.nv.global.init,"aw",@progbits
	.align	4
.nv.global.init:
	.type		_ZZN5flash28permute_output_fp8_VcolmajorIN4cute6TensorINS1_11ArrayEngineIfLm64EEENS1_6LayoutINS1_5tupleIJNS6_IJNS1_1CILi2EEES8_NS7_ILi16EEEEEENS7_ILi1EEESB_EEENS6_IJNS6_IJSB_S8_NS7_ILi4EEEEEENS7_ILi0EEESF_EEEEEEEEEvRT_E9upper_map,@object
	.size		_ZZN5flash28permute_output_fp8_VcolmajorIN4cute6TensorINS1_11ArrayEngineIfLm64EEENS1_6LayoutINS1_5tupleIJNS6_IJNS1_1CILi2EEES8_NS7_ILi16EEEEEENS7_ILi1EEESB_EEENS6_IJNS6_IJSB_S8_NS7_ILi4EEEEEENS7_ILi0EEESF_EEEEEEEEEvRT_E9upper_map,($str$23 - _ZZN5flash28permute_output_fp8_VcolmajorIN4cute6TensorINS1_11ArrayEngineIfLm64EEENS1_6LayoutINS1_5tupleIJNS6_IJNS1_1CILi2EEES8_NS7_ILi16EEEEEENS7_ILi1EEESB_EEENS6_IJNS6_IJSB_S8_NS7_ILi4EEEEEENS7_ILi0EEESF_EEEEEEEEEvRT_E9upper_map)
_ZZN5flash28permute_output_fp8_VcolmajorIN4cute6TensorINS1_11ArrayEngineIfLm64EEENS1_6LayoutINS1_5tupleIJNS6_IJNS1_1CILi2EEES8_NS7_ILi16EEEEEENS7_ILi1EEESB_EEENS6_IJNS6_IJSB_S8_NS7_ILi4EEEEEENS7_ILi0EEESF_EEEEEEEEEvRT_E9upper_map:
        /*0000*/ 	.byte	0x00, 0x00, 0x00, 0x00, 0x02, 0x00, 0x00, 0x00, 0x03, 0x00, 0x00, 0x00, 0x01, 0x00, 0x00, 0x00
	.type		$str$23,@object
	.size		$str$23,($str$24 - $str$23)
$str$23:
        /*0010*/ 	.byte	0x28, 0x61, 0x64, 0x64, 0x72, 0x65, 0x73, 0x73, 0x20, 0x26, 0x20, 0x6d, 0x61, 0x73, 0x6b, 0x29
        /*0020*/ 	.byte	0x20, 0x3d, 0x3d, 0x20, 0x30, 0x00
	.type		$str$24,@object
	.size		$str$24,(__unnamed_7 - $str$24)
$str$24:
        /*0026*/ 	.byte	0x2f, 0x74, 0x6d, 0x70, 0x2f, 0x6f, 0x73, 0x73, 0x5f, 0x6b, 0x65, 0x72, 0x6e, 0x65, 0x6c, 0x73
        /*0036*/ 	.byte	0x5f, 0x73, 0x72, 0x63, 0x2f, 0x66, 0x6c, 0x61, 0x73, 0x68, 0x5f, 0x61, 0x74, 0x74, 0x65, 0x6e
        /*0046*/ 	.byte	0x74, 0x69, 0x6f, 0x6e, 0x2f, 0x63, 0x73, 0x72, 0x63, 0x2f, 0x63, 0x75, 0x74, 0x6c, 0x61, 0x73
        /*0056*/ 	.byte	0x73, 0x2f, 0x69, 0x6e, 0x63, 0x6c, 0x75, 0x64, 0x65, 0x2f, 0x63, 0x75, 0x74, 0x65, 0x2f, 0x70
        /*0066*/ 	.byte	0x6f, 0x69, 0x6e, 0x74, 0x65, 0x72, 0x5f, 0x66, 0x6c, 0x61, 0x67, 0x67, 0x65, 0x64, 0x2e, 0x68
        /*0076*/ 	.byte	0x70, 0x70, 0x00
	.type		__unnamed_7,@object
	.size		__unnamed_7,(__unnamed_12 - __unnamed_7)
__unnamed_7:
        /* <DEDUP_REMOVED lines=24> */
        /*01f9*/ 	.byte	0x3e, 0x3e, 0x20, 0x26, 0x5d, 0x00
	.type		__unnamed_12,@object
	.size		__unnamed_12,(__unnamed_5 - __unnamed_12)
__unnamed_12:
        /* <DEDUP_REMOVED lines=25> */
	.type		__unnamed_5,@object
	.size		__unnamed_5,(__unnamed_10 - __unnamed_5)
__unnamed_5:
        /* <DEDUP_REMOVED lines=25> */
	.type		__unnamed_10,@object
	.size		__unnamed_10,(__unnamed_3 - __unnamed_10)
__unnamed_10:
        /* <DEDUP_REMOVED lines=29> */
        /*06db*/ 	.byte	0x5d, 0x00
	.type		__unnamed_3,@object
	.size		__unnamed_3,(__unnamed_9 - __unnamed_3)
__unnamed_3:
        /* <DEDUP_REMOVED lines=30> */
	.type		__unnamed_9,@object
	.size		__unnamed_9,(__unnamed_2 - __unnamed_9)
__unnamed_9:
        /* <DEDUP_REMOVED lines=30> */
	.type		__unnamed_2,@object
	.size		__unnamed_2,(__unnamed_11 - __unnamed_2)
__unnamed_2:
        /* <DEDUP_REMOVED lines=30> */
	.type		__unnamed_11,@object
	.size		__unnamed_11,(__unnamed_4 - __unnamed_11)
__unnamed_11:
        /* <DEDUP_REMOVED lines=30> */
	.type		__unnamed_4,@object
	.size		__unnamed_4,(__unnamed_6 - __unnamed_4)
__unnamed_4:
        /* <DEDUP_REMOVED lines=30> */
	.type		__unnamed_6,@object
	.size		__unnamed_6,(__unnamed_8 - __unnamed_6)
__unnamed_6:
        /* <DEDUP_REMOVED lines=29> */
        /*11c7*/ 	.byte	0x3e, 0x5d, 0x00
	.type		__unnamed_8,@object
	.size		__unnamed_8,(__unnamed_1 - __unnamed_8)
__unnamed_8:
        /* <DEDUP_REMOVED lines=30> */
	.type		__unnamed_1,@object
	.size		__unnamed_1,(.L_0 - __unnamed_1)
__unnamed_1:
        /* <DEDUP_REMOVED lines=29> */
        /*156e*/ 	.byte	0x3e, 0x20, 0x26, 0x5d, 0x00
.L_0:


//--------------------- .nv.shared._ZN7cutlass13device_kernelIN5flash11enable_sm90INS1_16FlashAttnFwdSm90INS1_25CollectiveMainloopFwdSm90ILi2EN4cute5tupleIJNS5_1CILi1EEES8_S8_EEENS6_IJNS7_ILi128EEENS7_ILi160EEENS7_ILi192EEEEEELi128ENS_12float_e4m3_tEfNS_4arch4Sm90ELb0ELb0ELb1ELb0ELb1ELb0ELb0ELb1ELb1ELb1ELb1ELb0EEENS1_21CollectiveEpilogueFwdINS6_IJSA_SA_SB_EEES9_NS_10bfloat16_tESG_Li256ELb0ELb1ELb1ELb1EEENS1_19SingleTileSchedulerILb0ELb1ELb1ELi128EEEEEEEEEvNT_6ParamsE --------------------------
	.section	.nv.shared._ZN7cutlass13device_kernelIN5flash11enable_sm90INS1_16FlashAttnFwdSm90INS1_25CollectiveMainloopFwdSm90ILi2EN4cute5tupleIJNS5_1CILi1EEES8_S8_EEENS6_IJNS7_ILi128EEENS7_ILi160EEENS7_ILi192EEEEEELi128ENS_12float_e4m3_tEfNS_4arch4Sm90ELb0ELb0ELb1ELb0ELb1ELb0ELb0ELb1ELb1ELb1ELb1ELb0EEENS1_21CollectiveEpilogueFwdINS6_IJSA_SA_SB_EEES9_NS_10bfloat16_tESG_Li256ELb0ELb1ELb1ELb1EEENS1_19SingleTileSchedulerILb0ELb1ELb1ELi128EEEEEEEEEvNT_6ParamsE,"aw",@nobits
	.sectionflags	@""
	.align	16
	.zero		1024


//--------------------- .nv.shared.reserved.0     --------------------------
	.section	.nv.shared.reserved.0,"aw",@nobits
	.weak		__nv_reservedSMEM_offset_0_alias
	.size		__nv_reservedSMEM_offset_0_alias, 0, 0
	.other		__nv_reservedSMEM_offset_0_alias,@"STO_CUDA_RESERVED_SHARED STV_DEFAULT"
__nv_reservedSMEM_offset_0_alias:
	.zero		0


//--------------------- .nv.global                --------------------------
	.section	.nv.global,"aw",@nobits
.nv.global:
	.type		_ZN90_INTERNAL_052ab99f_54_flash_fwd_hdim192_128_e4m3_paged_split_softcap_sm90_cu_4cb42ef5_34494cute1_E,@object
	.size		_ZN90_INTERNAL_052ab99f_54_flash_fwd_hdim192_128_e4m3_paged_split_softcap_sm90_cu_4cb42ef5_34494cute1_E,(_ZN90_INTERNAL_052ab99f_54_flash_fwd_hdim192_128_e4m3_paged_split_softcap_sm90_cu_4cb42ef5_34494cuda3std3__45__cpo6cbeginE - _ZN90_INTERNAL_052ab99f_54_flash_fwd_hdim192_128_e4m3_paged_split_softcap_sm90_cu_4cb42ef5_34494cute1_E)
_ZN90_INTERNAL_052ab99f_54_flash_fwd_hdim192_128_e4m3_paged_split_softcap_sm90_cu_4cb42ef5_34494cute1_E:
	.zero		1
	.type		_ZN90_INTERNAL_052ab99f_54_flash_fwd_hdim192_128_e4m3_paged_split_softcap_sm90_cu_4cb42ef5_34494cuda3std3__45__cpo6cbeginE,@object
	.size		_ZN90_INTERNAL_052ab99f_54_flash_fwd_hdim192_128_e4m3_paged_split_softcap_sm90_cu_4cb42ef5_34494cuda3std3__45__cpo6cbeginE,(_ZN90_INTERNAL_052ab99f_54_flash_fwd_hdim192_128_e4m3_paged_split_softcap_sm90_cu_4cb42ef5_34494cuda3std3__48in_placeE - _ZN90_INTERNAL_052ab99f_54_flash_fwd_hdim192_128_e4m3_paged_split_softcap_sm90_cu_4cb42ef5_34494cuda3std3__45__cpo6cbeginE)
_ZN90_INTERNAL_052ab99f_54_flash_fwd_hdim192_128_e4m3_paged_split_softcap_sm90_cu_4cb42ef5_34494cuda3std3__45__cpo6cbeginE:
	.zero		1
	.type		_ZN90_INTERNAL_052ab99f_54_flash_fwd_hdim192_128_e4m3_paged_split_softcap_sm90_cu_4cb42ef5_34494cuda3std3__48in_placeE,@object
	.size		_ZN90_INTERNAL_052ab99f_54_flash_fwd_hdim192_128_e4m3_paged_split_softcap_sm90_cu_4cb42ef5_34494cuda3std3__48in_placeE,(_ZN90_INTERNAL_052ab99f_54_flash_fwd_hdim192_128_e4m3_paged_split_softcap_sm90_cu_4cb42ef5_34494cuda3std6ranges3__45__cpo9iter_moveE - _ZN90_INTERNAL_052ab99f_54_flash_fwd_hdim192_128_e4m3_paged_split_softcap_sm90_cu_4cb42ef5_34494cuda3std3__48in_placeE)
_ZN90_INTERNAL_052ab99f_54_flash_fwd_hdim192_128_e4m3_paged_split_softcap_sm90_cu_4cb42ef5_34494cuda3std3__48in_placeE:
	.zero		1
	.type		_ZN90_INTERNAL_052ab99f_54_flash_fwd_hdim192_128_e4m3_paged_split_softcap_sm90_cu_4cb42ef5_34494cuda3std6ranges3__45__cpo9iter_moveE,@object
	.size		_ZN90_INTERNAL_052ab99f_54_flash_fwd_hdim192_128_e4m3_paged_split_softcap_sm90_cu_4cb42ef5_34494cuda3std6ranges3__45__cpo9iter_moveE,(_ZN90_INTERNAL_052ab99f_54_flash_fwd_hdim192_128_e4m3_paged_split_softcap_sm90_cu_4cb42ef5_34494cuda3std3__45__cpo5beginE - _ZN90_INTERNAL_052ab99f_54_flash_fwd_hdim192_128_e4m3_paged_split_softcap_sm90_cu_4cb42ef5_34494cuda3std6ranges3__45__cpo9iter_moveE)
_ZN90_INTERNAL_052ab99f_54_flash_fwd_hdim192_128_e4m3_paged_split_softcap_sm90_cu_4cb42ef5_34494cuda3std6ranges3__45__cpo9iter_moveE:
	.zero		1
	.type		_ZN90_INTERNAL_052ab99f_54_flash_fwd_hdim192_128_e4m3_paged_split_softcap_sm90_cu_4cb42ef5_34494cuda3std3__45__cpo5beginE,@object
	.size		_ZN90_INTERNAL_052ab99f_54_flash_fwd_hdim192_128_e4m3_paged_split_softcap_sm90_cu_4cb42ef5_34494cuda3std3__45__cpo5beginE,(_ZN90_INTERNAL_052ab99f_54_flash_fwd_hdim192_128_e4m3_paged_split_softcap_sm90_cu_4cb42ef5_34494cuda3std3__492_GLOBAL__N__052ab99f_54_flash_fwd_hdim192_128_e4m3_paged_split_softcap_sm90_cu_4cb42ef5_34496ignoreE - _ZN90_INTERNAL_052ab99f_54_flash_fwd_hdim192_128_e4m3_paged_split_softcap_sm90_cu_4cb42ef5_34494cuda3std3__45__cpo5beginE)
_ZN90_INTERNAL_052ab99f_54_flash_fwd_hdim192_128_e4m3_paged_split_softcap_sm90_cu_4cb42ef5_34494cuda3std3__45__cpo5beginE:
	.zero		1
	.type		_ZN90_INTERNAL_052ab99f_54_flash_fwd_hdim192_128_e4m3_paged_split_softcap_sm90_cu_4cb42ef5_34494cuda3std3__492_GLOBAL__N__052ab99f_54_flash_fwd_hdim192_128_e4m3_paged_split_softcap_sm90_cu_4cb42ef5_34496ignoreE,@object
	.size		_ZN90_INTERNAL_052ab99f_54_flash_fwd_hdim192_128_e4m3_paged_split_softcap_sm90_cu_4cb42ef5_34494cuda3std3__492_GLOBAL__N__052ab99f_54_flash_fwd_hdim192_128_e4m3_paged_split_softcap_sm90_cu_4cb42ef5_34496ignoreE,(_ZN90_INTERNAL_052ab99f_54_flash_fwd_hdim192_128_e4m3_paged_split_softcap_sm90_cu_4cb42ef5_34494cute7productE - _ZN90_INTERNAL_052ab99f_54_flash_fwd_hdim192_128_e4m3_paged_split_softcap_sm90_cu_4cb42ef5_34494cuda3std3__492_GLOBAL__N__052ab99f_54_flash_fwd_hdim192_128_e4m3_paged_split_softcap_sm90_cu_4cb42ef5_34496ignoreE)
_ZN90_INTERNAL_052ab99f_54_flash_fwd_hdim192_128_e4m3_paged_split_softcap_sm90_cu_4cb42ef5_34494cuda3std3__492_GLOBAL__N__052ab99f_54_flash_fwd_hdim192_128_e4m3_paged_split_softcap_sm90_cu_4cb42ef5_34496ignoreE:
	.zero		1
	.type		_ZN90_INTERNAL_052ab99f_54_flash_fwd_hdim192_128_e4m3_paged_split_softcap_sm90_cu_4cb42ef5_34494cute7productE,@object
	.size		_ZN90_INTERNAL_052ab99f_54_flash_fwd_hdim192_128_e4m3_paged_split_softcap_sm90_cu_4cb42ef5_34494cute7productE,(_ZN90_INTERNAL_052ab99f_54_flash_fwd_hdim192_128_e4m3_paged_split_softcap_sm90_cu_4cb42ef5_34494cuda3std3__45__cpo3endE - _ZN90_INTERNAL_052ab99f_54_flash_fwd_hdim192_128_e4m3_paged_split_softcap_sm90_cu_4cb42ef5_34494cute7productE)
_ZN90_INTERNAL_052ab99f_54_flash_fwd_hdim192_128_e4m3_paged_split_softcap_sm90_cu_4cb42ef5_34494cute7productE:
	.zero		1
	.type		_ZN90_INTERNAL_052ab99f_54_flash_fwd_hdim192_128_e4m3_paged_split_softcap_sm90_cu_4cb42ef5_34494cuda3std3__45__cpo3endE,@object
	.size		_ZN90_INTERNAL_052ab99f_54_flash_fwd_hdim192_128_e4m3_paged_split_softcap_sm90_cu_4cb42ef5_34494cuda3std3__45__cpo3endE,(_ZN90_INTERNAL_052ab99f_54_flash_fwd_hdim192_128_e4m3_paged_split_softcap_sm90_cu_4cb42ef5_34494cuda3std3__419piecewise_constructE - _ZN90_INTERNAL_052ab99f_54_flash_fwd_hdim192_128_e4m3_paged_split_softcap_sm90_cu_4cb42ef5_34494cuda3std3__45__cpo3endE)
_ZN90_INTERNAL_052ab99f_54_flash_fwd_hdim192_128_e4m3_paged_split_softcap_sm90_cu_4cb42ef5_34494cuda3std3__45__cpo3endE:
	.zero		1
	.type		_ZN90_INTERNAL_052ab99f_54_flash_fwd_hdim192_128_e4m3_paged_split_softcap_sm90_cu_4cb42ef5_34494cuda3std3__419piecewise_constructE,@object
	.size		_ZN90_INTERNAL_052ab99f_54_flash_fwd_hdim192_128_e4m3_paged_split_softcap_sm90_cu_4cb42ef5_34494cuda3std3__419piecewise_constructE,(_ZN90_INTERNAL_052ab99f_54_flash_fwd_hdim192_128_e4m3_paged_split_softcap_sm90_cu_4cb42ef5_34494cuda3std3__45__cpo4cendE - _ZN90_INTERNAL_052ab99f_54_flash_fwd_hdim192_128_e4m3_paged_split_softcap_sm90_cu_4cb42ef5_34494cuda3std3__419piecewise_constructE)
_ZN90_INTERNAL_052ab99f_54_flash_fwd_hdim192_128_e4m3_paged_split_softcap_sm90_cu_4cb42ef5_34494cuda3std3__419piecewise_constructE:
	.zero		1
	.type		_ZN90_INTERNAL_052ab99f_54_flash_fwd_hdim192_128_e4m3_paged_split_softcap_sm90_cu_4cb42ef5_34494cuda3std3__45__cpo4cendE,@object
	.size		_ZN90_INTERNAL_052ab99f_54_flash_fwd_hdim192_128_e4m3_paged_split_softcap_sm90_cu_4cb42ef5_34494cuda3std3__45__cpo4cendE,(_ZN90_INTERNAL_052ab99f_54_flash_fwd_hdim192_128_e4m3_paged_split_softcap_sm90_cu_4cb42ef5_34494cuda3std6ranges3__45__cpo4swapE - _ZN90_INTERNAL_052ab99f_54_flash_fwd_hdim192_128_e4m3_paged_split_softcap_sm90_cu_4cb42ef5_34494cuda3std3__45__cpo4cendE)
_ZN90_INTERNAL_052ab99f_54_flash_fwd_hdim192_128_e4m3_paged_split_softcap_sm90_cu_4cb42ef5_34494cuda3std3__45__cpo4cendE:
	.zero		1
	.type		_ZN90_INTERNAL_052ab99f_54_flash_fwd_hdim192_128_e4m3_paged_split_softcap_sm90_cu_4cb42ef5_34494cuda3std6ranges3__45__cpo4swapE,@object
	.size		_ZN90_INTERNAL_052ab99f_54_flash_fwd_hdim192_128_e4m3_paged_split_softcap_sm90_cu_4cb42ef5_34494cuda3std6ranges3__45__cpo4swapE,(.L_20 - _ZN90_INTERNAL_052ab99f_54_flash_fwd_hdim192_128_e4m3_paged_split_softcap_sm90_cu_4cb42ef5_34494cuda3std6ranges3__45__cpo4swapE)
_ZN90_INTERNAL_052ab99f_54_flash_fwd_hdim192_128_e4m3_paged_split_softcap_sm90_cu_4cb42ef5_34494cuda3std6ranges3__45__cpo4swapE:
	.zero		1
.L_20:


//--------------------- .nv.shared._ZN7cutlass13device_kernelIN5flash11enable_sm90INS1_16FlashAttnFwdSm90INS1_25CollectiveMainloopFwdSm90ILi2EN4cute5tupleIJNS5_1CILi1EEES8_S8_EEENS6_IJNS7_ILi128EEENS7_ILi160EEENS7_ILi192EEEEEELi128ENS_12float_e4m3_tEfNS_4arch4Sm90ELb0ELb0ELb1ELb1ELb1ELb0ELb0ELb1ELb1ELb1ELb1ELb0EEENS1_21CollectiveEpilogueFwdINS6_IJSA_SA_SB_EEES9_NS_10bfloat16_tESG_Li256ELb1ELb1ELb1ELb1EEENS1_36VarlenDynamicPersistentTileSchedulerILi128ELi160ELi256ELi128ELb1ELb1ELb1ELb0ELb1ELb1EEEEEEEEEvNT_6ParamsE --------------------------
	.section	.nv.shared._ZN7cutlass13device_kernelIN5flash11enable_sm90INS1_16FlashAttnFwdSm90INS1_25CollectiveMainloopFwdSm90ILi2EN4cute5tupleIJNS5_1CILi1EEES8_S8_EEENS6_IJNS7_ILi128EEENS7_ILi160EEENS7_ILi192EEEEEELi128ENS_12float_e4m3_tEfNS_4arch4Sm90ELb0ELb0ELb1ELb1ELb1ELb0ELb0ELb1ELb1ELb1ELb1ELb0EEENS1_21CollectiveEpilogueFwdINS6_IJSA_SA_SB_EEES9_NS_10bfloat16_tESG_Li256ELb1ELb1ELb1ELb1EEENS1_36VarlenDynamicPersistentTileSchedulerILi128ELi160ELi256ELi128ELb1ELb1ELb1ELb0ELb1ELb1EEEEEEEEEvNT_6ParamsE,"aw",@nobits
	.sectionflags	@""
	.align	16
	.zero		1024


//--------------------- .nv.shared._ZN7cutlass13device_kernelIN5flash11enable_sm90INS1_16FlashAttnFwdSm90INS1_25CollectiveMainloopFwdSm90ILi2EN4cute5tupleIJNS5_1CILi1EEES8_S8_EEENS6_IJNS7_ILi128EEENS7_ILi160EEENS7_ILi192EEEEEELi128ENS_12float_e4m3_tEfNS_4arch4Sm90ELb0ELb0ELb1ELb1ELb1ELb1ELb0ELb1ELb1ELb1ELb1ELb0EEENS1_21CollectiveEpilogueFwdINS6_IJSA_SA_SB_EEES9_NS_10bfloat16_tESG_Li256ELb1ELb1ELb1ELb1EEENS1_36VarlenDynamicPersistentTileSchedulerILi128ELi160ELi256ELi128ELb1ELb1ELb1ELb0ELb1ELb1EEEEEEEEEvNT_6ParamsE --------------------------
	.section	.nv.shared._ZN7cutlass13device_kernelIN5flash11enable_sm90INS1_16FlashAttnFwdSm90INS1_25CollectiveMainloopFwdSm90ILi2EN4cute5tupleIJNS5_1CILi1EEES8_S8_EEENS6_IJNS7_ILi128EEENS7_ILi160EEENS7_ILi192EEEEEELi128ENS_12float_e4m3_tEfNS_4arch4Sm90ELb0ELb0ELb1ELb1ELb1ELb1ELb0ELb1ELb1ELb1ELb1ELb0EEENS1_21CollectiveEpilogueFwdINS6_IJSA_SA_SB_EEES9_NS_10bfloat16_tESG_Li256ELb1ELb1ELb1ELb1EEENS1_36VarlenDynamicPersistentTileSchedulerILi128ELi160ELi256ELi128ELb1ELb1ELb1ELb0ELb1ELb1EEEEEEEEEvNT_6ParamsE,"aw",@nobits
	.sectionflags	@""
	.align	16
	.zero		1024


//--------------------- .nv.shared._ZN7cutlass13device_kernelIN5flash11enable_sm90INS1_16FlashAttnFwdSm90INS1_25CollectiveMainloopFwdSm90ILi2EN4cute5tupleIJNS5_1CILi1EEES8_S8_EEENS6_IJNS7_ILi128EEESA_NS7_ILi192EEEEEELi128ENS_12float_e4m3_tEfNS_4arch4Sm90ELb0ELb1ELb1ELb0ELb1ELb0ELb0ELb1ELb1ELb1ELb1ELb0EEENS1_21CollectiveEpilogueFwdINS6_IJSA_SA_SA_EEES9_NS_10bfloat16_tESF_Li256ELb0ELb1ELb1ELb1EEENS1_19SingleTileSchedulerILb0ELb1ELb1ELi128EEEEEEEEEvNT_6ParamsE --------------------------
	.section	.nv.shared._ZN7cutlass13device_kernelIN5flash11enable_sm90INS1_16FlashAttnFwdSm90INS1_25CollectiveMainloopFwdSm90ILi2EN4cute5tupleIJNS5_1CILi1EEES8_S8_EEENS6_IJNS7_ILi128EEESA_NS7_ILi192EEEEEELi128ENS_12float_e4m3_tEfNS_4arch4Sm90ELb0ELb1ELb1ELb0ELb1ELb0ELb0ELb1ELb1ELb1ELb1ELb0EEENS1_21CollectiveEpilogueFwdINS6_IJSA_SA_SA_EEES9_NS_10bfloat16_tESF_Li256ELb0ELb1ELb1ELb1EEENS1_19SingleTileSchedulerILb0ELb1ELb1ELi128EEEEEEEEEvNT_6ParamsE,"aw",@nobits
	.sectionflags	@""
	.align	16
	.zero		1024


//--------------------- .nv.shared._ZN7cutlass13device_kernelIN5flash11enable_sm90INS1_16FlashAttnFwdSm90INS1_25CollectiveMainloopFwdSm90ILi2EN4cute5tupleIJNS5_1CILi1EEES8_S8_EEENS6_IJNS7_ILi128EEESA_NS7_ILi192EEEEEELi128ENS_12float_e4m3_tEfNS_4arch4Sm90ELb0ELb1ELb1ELb1ELb1ELb0ELb0ELb1ELb1ELb1ELb1ELb0EEENS1_21CollectiveEpilogueFwdINS6_IJSA_SA_SA_EEES9_NS_10bfloat16_tESF_Li256ELb1ELb1ELb1ELb1EEENS1_36VarlenDynamicPersistentTileSchedulerILi128ELi128ELi256ELi128ELb1ELb1ELb1ELb1ELb0ELb1EEEEEEEEEvNT_6ParamsE --------------------------
	.section	.nv.shared._ZN7cutlass13device_kernelIN5flash11enable_sm90INS1_16FlashAttnFwdSm90INS1_25CollectiveMainloopFwdSm90ILi2EN4cute5tupleIJNS5_1CILi1EEES8_S8_EEENS6_IJNS7_ILi128EEESA_NS7_ILi192EEEEEELi128ENS_12float_e4m3_tEfNS_4arch4Sm90ELb0ELb1ELb1ELb1ELb1ELb0ELb0ELb1ELb1ELb1ELb1ELb0EEENS1_21CollectiveEpilogueFwdINS6_IJSA_SA_SA_EEES9_NS_10bfloat16_tESF_Li256ELb1ELb1ELb1ELb1EEENS1_36VarlenDynamicPersistentTileSchedulerILi128ELi128ELi256ELi128ELb1ELb1ELb1ELb1ELb0ELb1EEEEEEEEEvNT_6ParamsE,"aw",@nobits
	.sectionflags	@""
	.align	16
	.zero		1024


//--------------------- .nv.shared._ZN7cutlass13device_kernelIN5flash11enable_sm90INS1_16FlashAttnFwdSm90INS1_25CollectiveMainloopFwdSm90ILi2EN4cute5tupleIJNS5_1CILi1EEES8_S8_EEENS6_IJNS7_ILi128EEESA_NS7_ILi192EEEEEELi128ENS_12float_e4m3_tEfNS_4arch4Sm90ELb0ELb1ELb1ELb1ELb1ELb1ELb0ELb1ELb1ELb1ELb1ELb0EEENS1_21CollectiveEpilogueFwdINS6_IJSA_SA_SA_EEES9_NS_10bfloat16_tESF_Li256ELb1ELb1ELb1ELb1EEENS1_36VarlenDynamicPersistentTileSchedulerILi128ELi128ELi256ELi128ELb1ELb1ELb1ELb1ELb0ELb1EEEEEEEEEvNT_6ParamsE --------------------------
	.section	.nv.shared._ZN7cutlass13device_kernelIN5flash11enable_sm90INS1_16FlashAttnFwdSm90INS1_25CollectiveMainloopFwdSm90ILi2EN4cute5tupleIJNS5_1CILi1EEES8_S8_EEENS6_IJNS7_ILi128EEESA_NS7_ILi192EEEEEELi128ENS_12float_e4m3_tEfNS_4arch4Sm90ELb0ELb1ELb1ELb1ELb1ELb1ELb0ELb1ELb1ELb1ELb1ELb0EEENS1_21CollectiveEpilogueFwdINS6_IJSA_SA_SA_EEES9_NS_10bfloat16_tESF_Li256ELb1ELb1ELb1ELb1EEENS1_36VarlenDynamicPersistentTileSchedulerILi128ELi128ELi256ELi128ELb1ELb1ELb1ELb1ELb0ELb1EEEEEEEEEvNT_6ParamsE,"aw",@nobits
	.sectionflags	@""
	.align	16
	.zero		1024


//--------------------- .nv.shared._ZN7cutlass13device_kernelIN5flash11enable_sm90INS1_16FlashAttnFwdSm90INS1_25CollectiveMainloopFwdSm90ILi2EN4cute5tupleIJNS5_1CILi1EEES8_S8_EEENS6_IJNS7_ILi128EEENS7_ILi160EEENS7_ILi192EEEEEELi128ENS_12float_e4m3_tEfNS_4arch4Sm90ELb1ELb0ELb1ELb0ELb1ELb0ELb0ELb1ELb1ELb1ELb1ELb0EEENS1_21CollectiveEpilogueFwdINS6_IJSA_SA_SB_EEES9_NS_10bfloat16_tESG_Li256ELb0ELb1ELb1ELb1EEENS1_19SingleTileSchedulerILb0ELb1ELb1ELi128EEEEEEEEEvNT_6ParamsE --------------------------
	.section	.nv.shared._ZN7cutlass13device_kernelIN5flash11enable_sm90INS1_16FlashAttnFwdSm90INS1_25CollectiveMainloopFwdSm90ILi2EN4cute5tupleIJNS5_1CILi1EEES8_S8_EEENS6_IJNS7_ILi128EEENS7_ILi160EEENS7_ILi192EEEEEELi128ENS_12float_e4m3_tEfNS_4arch4Sm90ELb1ELb0ELb1ELb0ELb1ELb0ELb0ELb1ELb1ELb1ELb1ELb0EEENS1_21CollectiveEpilogueFwdINS6_IJSA_SA_SB_EEES9_NS_10bfloat16_tESG_Li256ELb0ELb1ELb1ELb1EEENS1_19SingleTileSchedulerILb0ELb1ELb1ELi128EEEEEEEEEvNT_6ParamsE,"aw",@nobits
	.sectionflags	@""
	.align	16
	.zero		1024


//--------------------- .nv.shared._ZN7cutlass13device_kernelIN5flash11enable_sm90INS1_16FlashAttnFwdSm90INS1_25CollectiveMainloopFwdSm90ILi2EN4cute5tupleIJNS5_1CILi1EEES8_S8_EEENS6_IJNS7_ILi128EEENS7_ILi160EEENS7_ILi192EEEEEELi128ENS_12float_e4m3_tEfNS_4arch4Sm90ELb1ELb0ELb1ELb1ELb1ELb0ELb0ELb1ELb1ELb1ELb1ELb0EEENS1_21CollectiveEpilogueFwdINS6_IJSA_SA_SB_EEES9_NS_10bfloat16_tESG_Li256ELb1ELb1ELb1ELb1EEENS1_36VarlenDynamicPersistentTileSchedulerILi128ELi160ELi256ELi128ELb1ELb1ELb1ELb1ELb1ELb1EEEEEEEEEvNT_6ParamsE --------------------------
	.section	.nv.shared._ZN7cutlass13device_kernelIN5flash11enable_sm90INS1_16FlashAttnFwdSm90INS1_25CollectiveMainloopFwdSm90ILi2EN4cute5tupleIJNS5_1CILi1EEES8_S8_EEENS6_IJNS7_ILi128EEENS7_ILi160EEENS7_ILi192EEEEEELi128ENS_12float_e4m3_tEfNS_4arch4Sm90ELb1ELb0ELb1ELb1ELb1ELb0ELb0ELb1ELb1ELb1ELb1ELb0EEENS1_21CollectiveEpilogueFwdINS6_IJSA_SA_SB_EEES9_NS_10bfloat16_tESG_Li256ELb1ELb1ELb1ELb1EEENS1_36VarlenDynamicPersistentTileSchedulerILi128ELi160ELi256ELi128ELb1ELb1ELb1ELb1ELb1ELb1EEEEEEEEEvNT_6ParamsE,"aw",@nobits
	.sectionflags	@""
	.align	16
	.zero		1024


//--------------------- .nv.shared._ZN7cutlass13device_kernelIN5flash11enable_sm90INS1_16FlashAttnFwdSm90INS1_25CollectiveMainloopFwdSm90ILi2EN4cute5tupleIJNS5_1CILi1EEES8_S8_EEENS6_IJNS7_ILi128EEENS7_ILi160EEENS7_ILi192EEEEEELi128ENS_12float_e4m3_tEfNS_4arch4Sm90ELb1ELb0ELb1ELb1ELb1ELb1ELb0ELb1ELb1ELb1ELb1ELb0EEENS1_21CollectiveEpilogueFwdINS6_IJSA_SA_SB_EEES9_NS_10bfloat16_tESG_Li256ELb1ELb1ELb1ELb1EEENS1_36VarlenDynamicPersistentTileSchedulerILi128ELi160ELi256ELi128ELb1ELb1ELb1ELb1ELb1ELb1EEEEEEEEEvNT_6ParamsE --------------------------
	.section	.nv.shared._ZN7cutlass13device_kernelIN5flash11enable_sm90INS1_16FlashAttnFwdSm90INS1_25CollectiveMainloopFwdSm90ILi2EN4cute5tupleIJNS5_1CILi1EEES8_S8_EEENS6_IJNS7_ILi128EEENS7_ILi160EEENS7_ILi192EEEEEELi128ENS_12float_e4m3_tEfNS_4arch4Sm90ELb1ELb0ELb1ELb1ELb1ELb1ELb0ELb1ELb1ELb1ELb1ELb0EEENS1_21CollectiveEpilogueFwdINS6_IJSA_SA_SB_EEES9_NS_10bfloat16_tESG_Li256ELb1ELb1ELb1ELb1EEENS1_36VarlenDynamicPersistentTileSchedulerILi128ELi160ELi256ELi128ELb1ELb1ELb1ELb1ELb1ELb1EEEEEEEEEvNT_6ParamsE,"aw",@nobits
	.sectionflags	@""
	.align	16
	.zero		1024


//--------------------- .nv.constant0._ZN7cutlass13device_kernelIN5flash11enable_sm90INS1_16FlashAttnFwdSm90INS1_25CollectiveMainloopFwdSm90ILi2EN4cute5tupleIJNS5_1CILi1EEES8_S8_EEENS6_IJNS7_ILi128EEENS7_ILi160EEENS7_ILi192EEEEEELi128ENS_12float_e4m3_tEfNS_4arch4Sm90ELb0ELb0ELb1ELb0ELb1ELb0ELb0ELb1ELb1ELb1ELb1ELb0EEENS1_21CollectiveEpilogueFwdINS6_IJSA_SA_SB_EEES9_NS_10bfloat16_tESG_Li256ELb0ELb1ELb1ELb1EEENS1_19SingleTileSchedulerILb0ELb1ELb1ELi128EEEEEEEEEvNT_6ParamsE --------------------------
	.section	.nv.constant0._ZN7cutlass13device_kernelIN5flash11enable_sm90INS1_16FlashAttnFwdSm90INS1_25CollectiveMainloopFwdSm90ILi2EN4cute5tupleIJNS5_1CILi1EEES8_S8_EEENS6_IJNS7_ILi128EEENS7_ILi160EEENS7_ILi192EEEEEELi128ENS_12float_e4m3_tEfNS_4arch4Sm90ELb0ELb0ELb1ELb0ELb1ELb0ELb0ELb1ELb1ELb1ELb1ELb0EEENS1_21CollectiveEpilogueFwdINS6_IJSA_SA_SB_EEES9_NS_10bfloat16_tESG_Li256ELb0ELb1ELb1ELb1EEENS1_19SingleTileSchedulerILb0ELb1ELb1ELi128EEEEEEEEEvNT_6ParamsE,"a",@progbits
	.sectionflags	@""
	.align	4
.nv.constant0._ZN7cutlass13device_kernelIN5flash11enable_sm90INS1_16FlashAttnFwdSm90INS1_25CollectiveMainloopFwdSm90ILi2EN4cute5tupleIJNS5_1CILi1EEES8_S8_EEENS6_IJNS7_ILi128EEENS7_ILi160EEENS7_ILi192EEEEEELi128ENS_12float_e4m3_tEfNS_4arch4Sm90ELb0ELb0ELb1ELb0ELb1ELb0ELb0ELb1ELb1ELb1ELb1ELb0EEENS1_21CollectiveEpilogueFwdINS6_IJSA_SA_SB_EEES9_NS_10bfloat16_tESG_Li256ELb0ELb1ELb1ELb1EEENS1_19SingleTileSchedulerILb0ELb1ELb1ELi128EEEEEEEEEvNT_6ParamsE:
	.zero		3200


//--------------------- .nv.constant0._ZN7cutlass13device_kernelIN5flash11enable_sm90INS1_16FlashAttnFwdSm90INS1_25CollectiveMainloopFwdSm90ILi2EN4cute5tupleIJNS5_1CILi1EEES8_S8_EEENS6_IJNS7_ILi128EEENS7_ILi160EEENS7_ILi192EEEEEELi128ENS_12float_e4m3_tEfNS_4arch4Sm90ELb0ELb0ELb1ELb1ELb1ELb0ELb0ELb1ELb1ELb1ELb1ELb0EEENS1_21CollectiveEpilogueFwdINS6_IJSA_SA_SB_EEES9_NS_10bfloat16_tESG_Li256ELb1ELb1ELb1ELb1EEENS1_36VarlenDynamicPersistentTileSchedulerILi128ELi160ELi256ELi128ELb1ELb1ELb1ELb0ELb1ELb1EEEEEEEEEvNT_6ParamsE --------------------------
	.section	.nv.constant0._ZN7cutlass13device_kernelIN5flash11enable_sm90INS1_16FlashAttnFwdSm90INS1_25CollectiveMainloopFwdSm90ILi2EN4cute5tupleIJNS5_1CILi1EEES8_S8_EEENS6_IJNS7_ILi128EEENS7_ILi160EEENS7_ILi192EEEEEELi128ENS_12float_e4m3_tEfNS_4arch4Sm90ELb0ELb0ELb1ELb1ELb1ELb0ELb0ELb1ELb1ELb1ELb1ELb0EEENS1_21CollectiveEpilogueFwdINS6_IJSA_SA_SB_EEES9_NS_10bfloat16_tESG_Li256ELb1ELb1ELb1ELb1EEENS1_36VarlenDynamicPersistentTileSchedulerILi128ELi160ELi256ELi128ELb1ELb1ELb1ELb0ELb1ELb1EEEEEEEEEvNT_6ParamsE,"a",@progbits
	.sectionflags	@""
	.align	4
.nv.constant0._ZN7cutlass13device_kernelIN5flash11enable_sm90INS1_16FlashAttnFwdSm90INS1_25CollectiveMainloopFwdSm90ILi2EN4cute5tupleIJNS5_1CILi1EEES8_S8_EEENS6_IJNS7_ILi128EEENS7_ILi160EEENS7_ILi192EEEEEELi128ENS_12float_e4m3_tEfNS_4arch4Sm90ELb0ELb0ELb1ELb1ELb1ELb0ELb0ELb1ELb1ELb1ELb1ELb0EEENS1_21CollectiveEpilogueFwdINS6_IJSA_SA_SB_EEES9_NS_10bfloat16_tESG_Li256ELb1ELb1ELb1ELb1EEENS1_36VarlenDynamicPersistentTileSchedulerILi128ELi160ELi256ELi128ELb1ELb1ELb1ELb0ELb1ELb1EEEEEEEEEvNT_6ParamsE:
	.zero		3328


//--------------------- .nv.constant0._ZN7cutlass13device_kernelIN5flash11enable_sm90INS1_16FlashAttnFwdSm90INS1_25CollectiveMainloopFwdSm90ILi2EN4cute5tupleIJNS5_1CILi1EEES8_S8_EEENS6_IJNS7_ILi128EEENS7_ILi160EEENS7_ILi192EEEEEELi128ENS_12float_e4m3_tEfNS_4arch4Sm90ELb0ELb0ELb1ELb1ELb1ELb1ELb0ELb1ELb1ELb1ELb1ELb0EEENS1_21CollectiveEpilogueFwdINS6_IJSA_SA_SB_EEES9_NS_10bfloat16_tESG_Li256ELb1ELb1ELb1ELb1EEENS1_36VarlenDynamicPersistentTileSchedulerILi128ELi160ELi256ELi128ELb1ELb1ELb1ELb0ELb1ELb1EEEEEEEEEvNT_6ParamsE --------------------------
	.section	.nv.constant0._ZN7cutlass13device_kernelIN5flash11enable_sm90INS1_16FlashAttnFwdSm90INS1_25CollectiveMainloopFwdSm90ILi2EN4cute5tupleIJNS5_1CILi1EEES8_S8_EEENS6_IJNS7_ILi128EEENS7_ILi160EEENS7_ILi192EEEEEELi128ENS_12float_e4m3_tEfNS_4arch4Sm90ELb0ELb0ELb1ELb1ELb1ELb1ELb0ELb1ELb1ELb1ELb1ELb0EEENS1_21CollectiveEpilogueFwdINS6_IJSA_SA_SB_EEES9_NS_10bfloat16_tESG_Li256ELb1ELb1ELb1ELb1EEENS1_36VarlenDynamicPersistentTileSchedulerILi128ELi160ELi256ELi128ELb1ELb1ELb1ELb0ELb1ELb1EEEEEEEEEvNT_6ParamsE,"a",@progbits
	.sectionflags	@""
	.align	4
.nv.constant0._ZN7cutlass13device_kernelIN5flash11enable_sm90INS1_16FlashAttnFwdSm90INS1_25CollectiveMainloopFwdSm90ILi2EN4cute5tupleIJNS5_1CILi1EEES8_S8_EEENS6_IJNS7_ILi128EEENS7_ILi160EEENS7_ILi192EEEEEELi128ENS_12float_e4m3_tEfNS_4arch4Sm90ELb0ELb0ELb1ELb1ELb1ELb1ELb0ELb1ELb1ELb1ELb1ELb0EEENS1_21CollectiveEpilogueFwdINS6_IJSA_SA_SB_EEES9_NS_10bfloat16_tESG_Li256ELb1ELb1ELb1ELb1EEENS1_36VarlenDynamicPersistentTileSchedulerILi128ELi160ELi256ELi128ELb1ELb1ELb1ELb0ELb1ELb1EEEEEEEEEvNT_6ParamsE:
	.zero		3328


//--------------------- .nv.constant0._ZN7cutlass13device_kernelIN5flash11enable_sm90INS1_16FlashAttnFwdSm90INS1_25CollectiveMainloopFwdSm90ILi2EN4cute5tupleIJNS5_1CILi1EEES8_S8_EEENS6_IJNS7_ILi128EEESA_NS7_ILi192EEEEEELi128ENS_12float_e4m3_tEfNS_4arch4Sm90ELb0ELb1ELb1ELb0ELb1ELb0ELb0ELb1ELb1ELb1ELb1ELb0EEENS1_21CollectiveEpilogueFwdINS6_IJSA_SA_SA_EEES9_NS_10bfloat16_tESF_Li256ELb0ELb1ELb1ELb1EEENS1_19SingleTileSchedulerILb0ELb1ELb1ELi128EEEEEEEEEvNT_6ParamsE --------------------------
	.section	.nv.constant0._ZN7cutlass13device_kernelIN5flash11enable_sm90INS1_16FlashAttnFwdSm90INS1_25CollectiveMainloopFwdSm90ILi2EN4cute5tupleIJNS5_1CILi1EEES8_S8_EEENS6_IJNS7_ILi128EEESA_NS7_ILi192EEEEEELi128ENS_12float_e4m3_tEfNS_4arch4Sm90ELb0ELb1ELb1ELb0ELb1ELb0ELb0ELb1ELb1ELb1ELb1ELb0EEENS1_21CollectiveEpilogueFwdINS6_IJSA_SA_SA_EEES9_NS_10bfloat16_tESF_Li256ELb0ELb1ELb1ELb1EEENS1_19SingleTileSchedulerILb0ELb1ELb1ELi128EEEEEEEEEvNT_6ParamsE,"a",@progbits
	.sectionflags	@""
	.align	4
.nv.constant0._ZN7cutlass13device_kernelIN5flash11enable_sm90INS1_16FlashAttnFwdSm90INS1_25CollectiveMainloopFwdSm90ILi2EN4cute5tupleIJNS5_1CILi1EEES8_S8_EEENS6_IJNS7_ILi128EEESA_NS7_ILi192EEEEEELi128ENS_12float_e4m3_tEfNS_4arch4Sm90ELb0ELb1ELb1ELb0ELb1ELb0ELb0ELb1ELb1ELb1ELb1ELb0EEENS1_21CollectiveEpilogueFwdINS6_IJSA_SA_SA_EEES9_NS_10bfloat16_tESF_Li256ELb0ELb1ELb1ELb1EEENS1_19SingleTileSchedulerILb0ELb1ELb1ELi128EEEEEEEEEvNT_6ParamsE:
	.zero		3200


//--------------------- .nv.constant0._ZN7cutlass13device_kernelIN5flash11enable_sm90INS1_16FlashAttnFwdSm90INS1_25CollectiveMainloopFwdSm90ILi2EN4cute5tupleIJNS5_1CILi1EEES8_S8_EEENS6_IJNS7_ILi128EEESA_NS7_ILi192EEEEEELi128ENS_12float_e4m3_tEfNS_4arch4Sm90ELb0ELb1ELb1ELb1ELb1ELb0ELb0ELb1ELb1ELb1ELb1ELb0EEENS1_21CollectiveEpilogueFwdINS6_IJSA_SA_SA_EEES9_NS_10bfloat16_tESF_Li256ELb1ELb1ELb1ELb1EEENS1_36VarlenDynamicPersistentTileSchedulerILi128ELi128ELi256ELi128ELb1ELb1ELb1ELb1ELb0ELb1EEEEEEEEEvNT_6ParamsE --------------------------
	.section	.nv.constant0._ZN7cutlass13device_kernelIN5flash11enable_sm90INS1_16FlashAttnFwdSm90INS1_25CollectiveMainloopFwdSm90ILi2EN4cute5tupleIJNS5_1CILi1EEES8_S8_EEENS6_IJNS7_ILi128EEESA_NS7_ILi192EEEEEELi128ENS_12float_e4m3_tEfNS_4arch4Sm90ELb0ELb1ELb1ELb1ELb1ELb0ELb0ELb1ELb1ELb1ELb1ELb0EEENS1_21CollectiveEpilogueFwdINS6_IJSA_SA_SA_EEES9_NS_10bfloat16_tESF_Li256ELb1ELb1ELb1ELb1EEENS1_36VarlenDynamicPersistentTileSchedulerILi128ELi128ELi256ELi128ELb1ELb1ELb1ELb1ELb0ELb1EEEEEEEEEvNT_6ParamsE,"a",@progbits
	.sectionflags	@""
	.align	4
.nv.constant0._ZN7cutlass13device_kernelIN5flash11enable_sm90INS1_16FlashAttnFwdSm90INS1_25CollectiveMainloopFwdSm90ILi2EN4cute5tupleIJNS5_1CILi1EEES8_S8_EEENS6_IJNS7_ILi128EEESA_NS7_ILi192EEEEEELi128ENS_12float_e4m3_tEfNS_4arch4Sm90ELb0ELb1ELb1ELb1ELb1ELb0ELb0ELb1ELb1ELb1ELb1ELb0EEENS1_21CollectiveEpilogueFwdINS6_IJSA_SA_SA_EEES9_NS_10bfloat16_tESF_Li256ELb1ELb1ELb1ELb1EEENS1_36VarlenDynamicPersistentTileSchedulerILi128ELi128ELi256ELi128ELb1ELb1ELb1ELb1ELb0ELb1EEEEEEEEEvNT_6ParamsE:
	.zero		3328


//--------------------- .nv.constant0._ZN7cutlass13device_kernelIN5flash11enable_sm90INS1_16FlashAttnFwdSm90INS1_25CollectiveMainloopFwdSm90ILi2EN4cute5tupleIJNS5_1CILi1EEES8_S8_EEENS6_IJNS7_ILi128EEESA_NS7_ILi192EEEEEELi128ENS_12float_e4m3_tEfNS_4arch4Sm90ELb0ELb1ELb1ELb1ELb1ELb1ELb0ELb1ELb1ELb1ELb1ELb0EEENS1_21CollectiveEpilogueFwdINS6_IJSA_SA_SA_EEES9_NS_10bfloat16_tESF_Li256ELb1ELb1ELb1ELb1EEENS1_36VarlenDynamicPersistentTileSchedulerILi128ELi128ELi256ELi128ELb1ELb1ELb1ELb1ELb0ELb1EEEEEEEEEvNT_6ParamsE --------------------------
	.section	.nv.constant0._ZN7cutlass13device_kernelIN5flash11enable_sm90INS1_16FlashAttnFwdSm90INS1_25CollectiveMainloopFwdSm90ILi2EN4cute5tupleIJNS5_1CILi1EEES8_S8_EEENS6_IJNS7_ILi128EEESA_NS7_ILi192EEEEEELi128ENS_12float_e4m3_tEfNS_4arch4Sm90ELb0ELb1ELb1ELb1ELb1ELb1ELb0ELb1ELb1ELb1ELb1ELb0EEENS1_21CollectiveEpilogueFwdINS6_IJSA_SA_SA_EEES9_NS_10bfloat16_tESF_Li256ELb1ELb1ELb1ELb1EEENS1_36VarlenDynamicPersistentTileSchedulerILi128ELi128ELi256ELi128ELb1ELb1ELb1ELb1ELb0ELb1EEEEEEEEEvNT_6ParamsE,"a",@progbits
	.sectionflags	@""
	.align	4
.nv.constant0._ZN7cutlass13device_kernelIN5flash11enable_sm90INS1_16FlashAttnFwdSm90INS1_25CollectiveMainloopFwdSm90ILi2EN4cute5tupleIJNS5_1CILi1EEES8_S8_EEENS6_IJNS7_ILi128EEESA_NS7_ILi192EEEEEELi128ENS_12float_e4m3_tEfNS_4arch4Sm90ELb0ELb1ELb1ELb1ELb1ELb1ELb0ELb1ELb1ELb1ELb1ELb0EEENS1_21CollectiveEpilogueFwdINS6_IJSA_SA_SA_EEES9_NS_10bfloat16_tESF_Li256ELb1ELb1ELb1ELb1EEENS1_36VarlenDynamicPersistentTileSchedulerILi128ELi128ELi256ELi128ELb1ELb1ELb1ELb1ELb0ELb1EEEEEEEEEvNT_6ParamsE:
	.zero		3328


//--------------------- .nv.constant0._ZN7cutlass13device_kernelIN5flash11enable_sm90INS1_16FlashAttnFwdSm90INS1_25CollectiveMainloopFwdSm90ILi2EN4cute5tupleIJNS5_1CILi1EEES8_S8_EEENS6_IJNS7_ILi128EEENS7_ILi160EEENS7_ILi192EEEEEELi128ENS_12float_e4m3_tEfNS_4arch4Sm90ELb1ELb0ELb1ELb0ELb1ELb0ELb0ELb1ELb1ELb1ELb1ELb0EEENS1_21CollectiveEpilogueFwdINS6_IJSA_SA_SB_EEES9_NS_10bfloat16_tESG_Li256ELb0ELb1ELb1ELb1EEENS1_19SingleTileSchedulerILb0ELb1ELb1ELi128EEEEEEEEEvNT_6ParamsE --------------------------
	.section	.nv.constant0._ZN7cutlass13device_kernelIN5flash11enable_sm90INS1_16FlashAttnFwdSm90INS1_25CollectiveMainloopFwdSm90ILi2EN4cute5tupleIJNS5_1CILi1EEES8_S8_EEENS6_IJNS7_ILi128EEENS7_ILi160EEENS7_ILi192EEEEEELi128ENS_12float_e4m3_tEfNS_4arch4Sm90ELb1ELb0ELb1ELb0ELb1ELb0ELb0ELb1ELb1ELb1ELb1ELb0EEENS1_21CollectiveEpilogueFwdINS6_IJSA_SA_SB_EEES9_NS_10bfloat16_tESG_Li256ELb0ELb1ELb1ELb1EEENS1_19SingleTileSchedulerILb0ELb1ELb1ELi128EEEEEEEEEvNT_6ParamsE,"a",@progbits
	.sectionflags	@""
	.align	4
.nv.constant0._ZN7cutlass13device_kernelIN5flash11enable_sm90INS1_16FlashAttnFwdSm90INS1_25CollectiveMainloopFwdSm90ILi2EN4cute5tupleIJNS5_1CILi1EEES8_S8_EEENS6_IJNS7_ILi128EEENS7_ILi160EEENS7_ILi192EEEEEELi128ENS_12float_e4m3_tEfNS_4arch4Sm90ELb1ELb0ELb1ELb0ELb1ELb0ELb0ELb1ELb1ELb1ELb1ELb0EEENS1_21CollectiveEpilogueFwdINS6_IJSA_SA_SB_EEES9_NS_10bfloat16_tESG_Li256ELb0ELb1ELb1ELb1EEENS1_19SingleTileSchedulerILb0ELb1ELb1ELi128EEEEEEEEEvNT_6ParamsE:
	.zero		3200


//--------------------- .nv.constant0._ZN7cutlass13device_kernelIN5flash11enable_sm90INS1_16FlashAttnFwdSm90INS1_25CollectiveMainloopFwdSm90ILi2EN4cute5tupleIJNS5_1CILi1EEES8_S8_EEENS6_IJNS7_ILi128EEENS7_ILi160EEENS7_ILi192EEEEEELi128ENS_12float_e4m3_tEfNS_4arch4Sm90ELb1ELb0ELb1ELb1ELb1ELb0ELb0ELb1ELb1ELb1ELb1ELb0EEENS1_21CollectiveEpilogueFwdINS6_IJSA_SA_SB_EEES9_NS_10bfloat16_tESG_Li256ELb1ELb1ELb1ELb1EEENS1_36VarlenDynamicPersistentTileSchedulerILi128ELi160ELi256ELi128ELb1ELb1ELb1ELb1ELb1ELb1EEEEEEEEEvNT_6ParamsE --------------------------
	.section	.nv.constant0._ZN7cutlass13device_kernelIN5flash11enable_sm90INS1_16FlashAttnFwdSm90INS1_25CollectiveMainloopFwdSm90ILi2EN4cute5tupleIJNS5_1CILi1EEES8_S8_EEENS6_IJNS7_ILi128EEENS7_ILi160EEENS7_ILi192EEEEEELi128ENS_12float_e4m3_tEfNS_4arch4Sm90ELb1ELb0ELb1ELb1ELb1ELb0ELb0ELb1ELb1ELb1ELb1ELb0EEENS1_21CollectiveEpilogueFwdINS6_IJSA_SA_SB_EEES9_NS_10bfloat16_tESG_Li256ELb1ELb1ELb1ELb1EEENS1_36VarlenDynamicPersistentTileSchedulerILi128ELi160ELi256ELi128ELb1ELb1ELb1ELb1ELb1ELb1EEEEEEEEEvNT_6ParamsE,"a",@progbits
	.sectionflags	@""
	.align	4
.nv.constant0._ZN7cutlass13device_kernelIN5flash11enable_sm90INS1_16FlashAttnFwdSm90INS1_25CollectiveMainloopFwdSm90ILi2EN4cute5tupleIJNS5_1CILi1EEES8_S8_EEENS6_IJNS7_ILi128EEENS7_ILi160EEENS7_ILi192EEEEEELi128ENS_12float_e4m3_tEfNS_4arch4Sm90ELb1ELb0ELb1ELb1ELb1ELb0ELb0ELb1ELb1ELb1ELb1ELb0EEENS1_21CollectiveEpilogueFwdINS6_IJSA_SA_SB_EEES9_NS_10bfloat16_tESG_Li256ELb1ELb1ELb1ELb1EEENS1_36VarlenDynamicPersistentTileSchedulerILi128ELi160ELi256ELi128ELb1ELb1ELb1ELb1ELb1ELb1EEEEEEEEEvNT_6ParamsE:
	.zero		3328


//--------------------- .nv.constant0._ZN7cutlass13device_kernelIN5flash11enable_sm90INS1_16FlashAttnFwdSm90INS1_25CollectiveMainloopFwdSm90ILi2EN4cute5tupleIJNS5_1CILi1EEES8_S8_EEENS6_IJNS7_ILi128EEENS7_ILi160EEENS7_ILi192EEEEEELi128ENS_12float_e4m3_tEfNS_4arch4Sm90ELb1ELb0ELb1ELb1ELb1ELb1ELb0ELb1ELb1ELb1ELb1ELb0EEENS1_21CollectiveEpilogueFwdINS6_IJSA_SA_SB_EEES9_NS_10bfloat16_tESG_Li256ELb1ELb1ELb1ELb1EEENS1_36VarlenDynamicPersistentTileSchedulerILi128ELi160ELi256ELi128ELb1ELb1ELb1ELb1ELb1ELb1EEEEEEEEEvNT_6ParamsE --------------------------
	.section	.nv.constant0._ZN7cutlass13device_kernelIN5flash11enable_sm90INS1_16FlashAttnFwdSm90INS1_25CollectiveMainloopFwdSm90ILi2EN4cute5tupleIJNS5_1CILi1EEES8_S8_EEENS6_IJNS7_ILi128EEENS7_ILi160EEENS7_ILi192EEEEEELi128ENS_12float_e4m3_tEfNS_4arch4Sm90ELb1ELb0ELb1ELb1ELb1ELb1ELb0ELb1ELb1ELb1ELb1ELb0EEENS1_21CollectiveEpilogueFwdINS6_IJSA_SA_SB_EEES9_NS_10bfloat16_tESG_Li256ELb1ELb1ELb1ELb1EEENS1_36VarlenDynamicPersistentTileSchedulerILi128ELi160ELi256ELi128ELb1ELb1ELb1ELb1ELb1ELb1EEEEEEEEEvNT_6ParamsE,"a",@progbits
	.sectionflags	@""
	.align	4
.nv.constant0._ZN7cutlass13device_kernelIN5flash11enable_sm90INS1_16FlashAttnFwdSm90INS1_25CollectiveMainloopFwdSm90ILi2EN4cute5tupleIJNS5_1CILi1EEES8_S8_EEENS6_IJNS7_ILi128EEENS7_ILi160EEENS7_ILi192EEEEEELi128ENS_12float_e4m3_tEfNS_4arch4Sm90ELb1ELb0ELb1ELb1ELb1ELb1ELb0ELb1ELb1ELb1ELb1ELb0EEENS1_21CollectiveEpilogueFwdINS6_IJSA_SA_SB_EEES9_NS_10bfloat16_tESG_Li256ELb1ELb1ELb1ELb1EEENS1_36VarlenDynamicPersistentTileSchedulerILi128ELi160ELi256ELi128ELb1ELb1ELb1ELb1ELb1ELb1EEEEEEEEEvNT_6ParamsE:
	.zero		3328


//--------------------- SYMBOLS --------------------------

	.type		.nv.reservedSmem.offset0,@object
	.size		.nv.reservedSmem.offset0,0x4
	.type		__assertfail,@function
